	.target	sm_80

	.elftype	@"ET_EXEC"


//--------------------- .note.nv.tkinfo           --------------------------
	.section	.note.nv.tkinfo,"",@"SHT_NOTE"
	.sectionflags	@"SHF_NOTE_NV_TKINFO"
	.tkinfo
        /*0018*/ 	.word	0x00000002
        /*0030*/ 	.string	""
        /*0030*/ 	.string	"ptxas"
        /*0030*/ 	.string	"Cuda compilation tools, release 13.0, V13.0.88"
        /*0030*/ 	.string	"Build cuda_13.0.r13.0/compiler.36424714_0"
        /*0030*/ 	.string	"-arch sm_80 -m 64 "



//--------------------- .note.nv.cuinfo           --------------------------
	.section	.note.nv.cuinfo,"",@"SHT_NOTE"
	.sectionflags	@"SHF_NOTE_NV_CUINFO"
        /*0018*/ 	.short	0x0002
        /*001a*/ 	.short	0x0050
        /*001c*/ 	.short	0x0082
	.zero		2


//--------------------- .nv.info                  --------------------------
	.section	.nv.info,"",@"SHT_CUDA_INFO"
	.align	4


	//----- nvinfo : EIATTR_REGCOUNT
	.align		4
        /*0000*/ 	.byte	0x04, 0x2f
        /*0002*/ 	.short	(.L_12 - .L_11)
	.align		4
.L_11:
        /*0004*/ 	.word	index@(_ZN7cutlass13device_kernelIN5flash19enable_sm80_to_sm89INS1_16FlashAttnFwdSm80INS1_25CollectiveMainloopFwdSm80ILi8ELi1ELb0EN4cute5tupleIJNS5_1CILi128EEENS7_ILi48EEENS7_ILi256EEEEEELi256ENS_10bfloat16_tEfNS_4arch4Sm80ELb1ELb0ELb0ELb1ELb1ELb1ELb1ELb0EEENS1_21CollectiveEpilogueFwdINS6_IJS8_SA_S9_EEENS6_IJNS7_ILi1EEESI_SI_EEESC_SE_Li256ELb1ELb1ELb0ELb0EEENS1_19SingleTileSchedulerILb1ELb0ELb1ELi128EEEEEEEEEvNT_6ParamsE)
        /*0008*/ 	.word	0x000000fd


	//----- nvinfo : EIATTR_FRAME_SIZE
	.align		4
.L_12:
        /*000c*/ 	.byte	0x04, 0x11
        /*000e*/ 	.short	(.L_14 - .L_13)
	.align		4
.L_13:
        /*0010*/ 	.word	index@($__internal_9_$__cuda_sm70_shflsync_idx_p)
        /*0014*/ 	.word	0x00000000


	//----- nvinfo : EIATTR_FRAME_SIZE
	.align		4
.L_14:
        /*0018*/ 	.byte	0x04, 0x11
        /*001a*/ 	.short	(.L_16 - .L_15)
	.align		4
.L_15:
        /*001c*/ 	.word	index@(_ZN7cutlass13device_kernelIN5flash19enable_sm80_to_sm89INS1_16FlashAttnFwdSm80INS1_25CollectiveMainloopFwdSm80ILi8ELi1ELb0EN4cute5tupleIJNS5_1CILi128EEENS7_ILi48EEENS7_ILi256EEEEEELi256ENS_10bfloat16_tEfNS_4arch4Sm80ELb1ELb0ELb0ELb1ELb1ELb1ELb1ELb0EEENS1_21CollectiveEpilogueFwdINS6_IJS8_SA_S9_EEENS6_IJNS7_ILi1EEESI_SI_EEESC_SE_Li256ELb1ELb1ELb0ELb0EEENS1_19SingleTileSchedulerILb1ELb0ELb1ELi128EEEEEEEEEvNT_6ParamsE)
        /*0020*/ 	.word	0x00000000


	//----- nvinfo : EIATTR_REGCOUNT
	.align		4
.L_16:
        /*0024*/ 	.byte	0x04, 0x2f
        /*0026*/ 	.short	(.L_18 - .L_17)
	.align		4
.L_17:
        /*0028*/ 	.word	index@(_ZN7cutlass13device_kernelIN5flash19enable_sm80_to_sm89INS1_16FlashAttnFwdSm80INS1_25CollectiveMainloopFwdSm80ILi8ELi1ELb0EN4cute5tupleIJNS5_1CILi128EEENS7_ILi96EEENS7_ILi256EEEEEELi256ENS_10bfloat16_tEfNS_4arch4Sm80ELb1ELb0ELb0ELb1ELb1ELb0ELb1ELb0EEENS1_21CollectiveEpilogueFwdINS6_IJS8_SA_S9_EEENS6_IJNS7_ILi1EEESI_SI_EEESC_SE_Li256ELb1ELb1ELb0ELb0EEENS1_19SingleTileSchedulerILb1ELb0ELb1ELi128EEEEEEEEEvNT_6ParamsE)
        /*002c*/ 	.word	0x000000ff


	//----- nvinfo : EIATTR_FRAME_SIZE
	.align		4
.L_18:
        /*0030*/ 	.byte	0x04, 0x11
        /*0032*/ 	.short	(.L_20 - .L_19)
	.align		4
.L_19:
        /*0034*/ 	.word	index@(_ZN7cutlass13device_kernelIN5flash19enable_sm80_to_sm89INS1_16FlashAttnFwdSm80INS1_25CollectiveMainloopFwdSm80ILi8ELi1ELb0EN4cute5tupleIJNS5_1CILi128EEENS7_ILi96EEENS7_ILi256EEEEEELi256ENS_10bfloat16_tEfNS_4arch4Sm80ELb1ELb0ELb0ELb1ELb1ELb0ELb1ELb0EEENS1_21CollectiveEpilogueFwdINS6_IJS8_SA_S9_EEENS6_IJNS7_ILi1EEESI_SI_EEESC_SE_Li256ELb1ELb1ELb0ELb0EEENS1_19SingleTileSchedulerILb1ELb0ELb1ELi128EEEEEEEEEvNT_6ParamsE)
        /*0038*/ 	.word	0x00000088


	//----- nvinfo : EIATTR_REGCOUNT
	.align		4
.L_20:
        /*003c*/ 	.byte	0x04, 0x2f
        /*003e*/ 	.short	(.L_22 - .L_21)
	.align		4
.L_21:
        /*0040*/ 	.word	index@(_ZN7cutlass13device_kernelIN5flash19enable_sm80_to_sm89INS1_16FlashAttnFwdSm80INS1_25CollectiveMainloopFwdSm80ILi8ELi1ELb0EN4cute5tupleIJNS5_1CILi128EEENS7_ILi96EEENS7_ILi256EEEEEELi256ENS_10bfloat16_tEfNS_4arch4Sm80ELb1ELb0ELb0ELb0ELb1ELb0ELb1ELb0EEENS1_21CollectiveEpilogueFwdINS6_IJS8_SA_S9_EEENS6_IJNS7_ILi1EEESI_SI_EEESC_SE_Li256ELb0ELb1ELb0ELb0EEENS1_30DynamicPersistentTileSchedulerILi256ELi256ELb0ELb1ELb0EEEEEEEEEvNT_6ParamsE)
        /*0044*/ 	.word	0x000000ff


	//----- nvinfo : EIATTR_FRAME_SIZE
	.align		4
.L_22:
        /*0048*/ 	.byte	0x04, 0x11
        /*004a*/ 	.short	(.L_24 - .L_23)
	.align		4
.L_23:
        /*004c*/ 	.word	index@($__internal_8_$__cuda_sm70_shflsync_idx_p)
        /*0050*/ 	.word	0x00000000


	//----- nvinfo : EIATTR_FRAME_SIZE
	.align		4
.L_24:
        /*0054*/ 	.byte	0x04, 0x11
        /*0056*/ 	.short	(.L_26 - .L_25)
	.align		4
.L_25:
        /*0058*/ 	.word	index@($__internal_7_$__cuda_sm70_shflsync_bfly_p)
        /*005c*/ 	.word	0x00000000


	//----- nvinfo : EIATTR_FRAME_SIZE
	.align		4
.L_26:
        /*0060*/ 	.byte	0x04, 0x11
        /*0062*/ 	.short	(.L_28 - .L_27)
	.align		4
.L_27:
        /*0064*/ 	.word	index@(_ZN7cutlass13device_kernelIN5flash19enable_sm80_to_sm89INS1_16FlashAttnFwdSm80INS1_25CollectiveMainloopFwdSm80ILi8ELi1ELb0EN4cute5tupleIJNS5_1CILi128EEENS7_ILi96EEENS7_ILi256EEEEEELi256ENS_10bfloat16_tEfNS_4arch4Sm80ELb1ELb0ELb0ELb0ELb1ELb0ELb1ELb0EEENS1_21CollectiveEpilogueFwdINS6_IJS8_SA_S9_EEENS6_IJNS7_ILi1EEESI_SI_EEESC_SE_Li256ELb0ELb1ELb0ELb0EEENS1_30DynamicPersistentTileSchedulerILi256ELi256ELb0ELb1ELb0EEEEEEEEEvNT_6ParamsE)
        /*0068*/ 	.word	0x00000088


	//----- nvinfo : EIATTR_REGCOUNT
	.align		4
.L_28:
        /*006c*/ 	.byte	0x04, 0x2f
        /*006e*/ 	.short	(.L_30 - .L_29)
	.align		4
.L_29:
        /*0070*/ 	.word	index@(_ZN7cutlass13device_kernelIN5flash19enable_sm80_to_sm89INS1_16FlashAttnFwdSm80INS1_25CollectiveMainloopFwdSm80ILi8ELi1ELb0EN4cute5tupleIJNS5_1CILi128EEENS7_ILi48EEENS7_ILi256EEEEEELi256ENS_10bfloat16_tEfNS_4arch4Sm80ELb0ELb1ELb0ELb1ELb1ELb1ELb1ELb0EEENS1_21CollectiveEpilogueFwdINS6_IJS8_SA_S9_EEENS6_IJNS7_ILi1EEESI_SI_EEESC_SE_Li256ELb1ELb1ELb0ELb0EEENS1_19SingleTileSchedulerILb1ELb0ELb1ELi128EEEEEEEEEvNT_6ParamsE)
        /*0074*/ 	.word	0x000000ff


	//----- nvinfo : EIATTR_FRAME_SIZE
	.align		4
.L_30:
        /*0078*/ 	.byte	0x04, 0x11
        /*007a*/ 	.short	(.L_32 - .L_31)
	.align		4
.L_31:
        /*007c*/ 	.word	index@($__internal_6_$__cuda_sm70_shflsync_idx_p)
        /*0080*/ 	.word	0x00000000


	//----- nvinfo : EIATTR_FRAME_SIZE
	.align		4
.L_32:
        /*0084*/ 	.byte	0x04, 0x11
        /*0086*/ 	.short	(.L_34 - .L_33)
	.align		4
.L_33:
        /*0088*/ 	.word	index@($__internal_5_$__cuda_sm70_shflsync_bfly_p)
        /*008c*/ 	.word	0x00000000


	//----- nvinfo : EIATTR_FRAME_SIZE
	.align		4
.L_34:
        /*0090*/ 	.byte	0x04, 0x11
        /*0092*/ 	.short	(.L_36 - .L_35)
	.align		4
.L_35:
        /*0094*/ 	.word	index@($_ZN7cutlass13device_kernelIN5flash19enable_sm80_to_sm89INS1_16FlashAttnFwdSm80INS1_25CollectiveMainloopFwdSm80ILi8ELi1ELb0EN4cute5tupleIJNS5_1CILi128EEENS7_ILi48EEENS7_ILi256EEEEEELi256ENS_10bfloat16_tEfNS_4arch4Sm80ELb0ELb1ELb0ELb1ELb1ELb1ELb1ELb0EEENS1_21CollectiveEpilogueFwdINS6_IJS8_SA_S9_EEENS6_IJNS7_ILi1EEESI_SI_EEESC_SE_Li256ELb1ELb1ELb0ELb0EEENS1_19SingleTileSchedulerILb1ELb0ELb1ELi128EEEEEEEEEvNT_6ParamsE$_ZZN5flash25CollectiveMainloopFwdSm80ILi8ELi1ELb0EN4cute5tupleIJNS1_1CILi128EEENS3_ILi48EEENS3_ILi256EEEEEELi256EN7cutlass10bfloat16_tEfNS8_4arch4Sm80ELb0ELb1ELb0ELb1ELb1ELb1ELb1ELb0EE3mmaINS_16FlashAttnFwdSm80ISC_NS_21CollectiveEpilogueFwdINS2_IJS4_S6_S5_EEENS2_IJNS3_ILi1EEESH_SH_EEES9_SB_Li256ELb1ELb1ELb0ELb0EEENS_19SingleTileSchedulerILb1ELb0ELb1ELi128EEEE13SharedStorageENS1_6TensorINS1_11ArrayEngineIfLm128EEENS1_6LayoutINS2_IJNS2_IJNS3_ILi2EEESS_EEESH_NS3_ILi32EEEEEENS2_IJNS2_IJSH_SS_EEENS3_ILi0EEENS3_ILi4EEEEEEEEEENS_7SoftmaxILi2ELi0EEEEEbRKNSC_6ParamsERT0_RT1_iRKNS_16SeqlenInfoQKNewKILb1ELb1EEENS2_IJiiiiEEERT_ENKUlvE_clEv)
        /*0098*/ 	.word	0x00000000


	//----- nvinfo : EIATTR_FRAME_SIZE
	.align		4
.L_36:
        /*009c*/ 	.byte	0x04, 0x11
        /*009e*/ 	.short	(.L_38 - .L_37)
	.align		4
.L_37:
        /*00a0*/ 	.word	index@(_ZN7cutlass13device_kernelIN5flash19enable_sm80_to_sm89INS1_16FlashAttnFwdSm80INS1_25CollectiveMainloopFwdSm80ILi8ELi1ELb0EN4cute5tupleIJNS5_1CILi128EEENS7_ILi48EEENS7_ILi256EEEEEELi256ENS_10bfloat16_tEfNS_4arch4Sm80ELb0ELb1ELb0ELb1ELb1ELb1ELb1ELb0EEENS1_21CollectiveEpilogueFwdINS6_IJS8_SA_S9_EEENS6_IJNS7_ILi1EEESI_SI_EEESC_SE_Li256ELb1ELb1ELb0ELb0EEENS1_19SingleTileSchedulerILb1ELb0ELb1ELi128EEEEEEEEEvNT_6ParamsE)
        /*00a4*/ 	.word	0x00000070


	//----- nvinfo : EIATTR_REGCOUNT
	.align		4
.L_38:
        /*00a8*/ 	.byte	0x04, 0x2f
        /*00aa*/ 	.short	(.L_40 - .L_39)
	.align		4
.L_39:
        /*00ac*/ 	.word	index@(_ZN7cutlass13device_kernelIN5flash19enable_sm80_to_sm89INS1_16FlashAttnFwdSm80INS1_25CollectiveMainloopFwdSm80ILi8ELi1ELb0EN4cute5tupleIJNS5_1CILi128EEENS7_ILi64EEENS7_ILi256EEEEEELi256ENS_10bfloat16_tEfNS_4arch4Sm80ELb0ELb1ELb0ELb1ELb1ELb0ELb1ELb0EEENS1_21CollectiveEpilogueFwdINS6_IJS8_SA_S9_EEENS6_IJNS7_ILi1EEESI_SI_EEESC_SE_Li256ELb1ELb1ELb0ELb0EEENS1_19SingleTileSchedulerILb1ELb0ELb1ELi128EEEEEEEEEvNT_6ParamsE)
        /*00b0*/ 	.word	0x000000ff


	//----- nvinfo : EIATTR_FRAME_SIZE
	.align		4
.L_40:
        /*00b4*/ 	.byte	0x04, 0x11
        /*00b6*/ 	.short	(.L_42 - .L_41)
	.align		4
.L_41:
        /*00b8*/ 	.word	index@(_ZN7cutlass13device_kernelIN5flash19enable_sm80_to_sm89INS1_16FlashAttnFwdSm80INS1_25CollectiveMainloopFwdSm80ILi8ELi1ELb0EN4cute5tupleIJNS5_1CILi128EEENS7_ILi64EEENS7_ILi256EEEEEELi256ENS_10bfloat16_tEfNS_4arch4Sm80ELb0ELb1ELb0ELb1ELb1ELb0ELb1ELb0EEENS1_21CollectiveEpilogueFwdINS6_IJS8_SA_S9_EEENS6_IJNS7_ILi1EEESI_SI_EEESC_SE_Li256ELb1ELb1ELb0ELb0EEENS1_19SingleTileSchedulerILb1ELb0ELb1ELi128EEEEEEEEEvNT_6ParamsE)
        /*00bc*/ 	.word	0x00000000


	//----- nvinfo : EIATTR_REGCOUNT
	.align		4
.L_42:
        /*00c0*/ 	.byte	0x04, 0x2f
        /*00c2*/ 	.short	(.L_44 - .L_43)
	.align		4
.L_43:
        /*00c4*/ 	.word	index@(_ZN7cutlass13device_kernelIN5flash19enable_sm80_to_sm89INS1_16FlashAttnFwdSm80INS1_25CollectiveMainloopFwdSm80ILi8ELi1ELb0EN4cute5tupleIJNS5_1CILi128EEENS7_ILi64EEENS7_ILi256EEEEEELi256ENS_10bfloat16_tEfNS_4arch4Sm80ELb0ELb1ELb0ELb0ELb1ELb0ELb1ELb0EEENS1_21CollectiveEpilogueFwdINS6_IJS8_SA_S9_EEENS6_IJNS7_ILi1EEESI_SI_EEESC_SE_Li256ELb0ELb1ELb0ELb0EEENS1_19SingleTileSchedulerILb0ELb0ELb1ELi128EEEEEEEEEvNT_6ParamsE)
        /*00c8*/ 	.word	0x000000ff


	//----- nvinfo : EIATTR_FRAME_SIZE
	.align		4
.L_44:
        /*00cc*/ 	.byte	0x04, 0x11
        /*00ce*/ 	.short	(.L_46 - .L_45)
	.align		4
.L_45:
        /*00d0*/ 	.word	index@(_ZN7cutlass13device_kernelIN5flash19enable_sm80_to_sm89INS1_16FlashAttnFwdSm80INS1_25CollectiveMainloopFwdSm80ILi8ELi1ELb0EN4cute5tupleIJNS5_1CILi128EEENS7_ILi64EEENS7_ILi256EEEEEELi256ENS_10bfloat16_tEfNS_4arch4Sm80ELb0ELb1ELb0ELb0ELb1ELb0ELb1ELb0EEENS1_21CollectiveEpilogueFwdINS6_IJS8_SA_S9_EEENS6_IJNS7_ILi1EEESI_SI_EEESC_SE_Li256ELb0ELb1ELb0ELb0EEENS1_19SingleTileSchedulerILb0ELb0ELb1ELi128EEEEEEEEEvNT_6ParamsE)
        /*00d4*/ 	.word	0x00000000


	//----- nvinfo : EIATTR_REGCOUNT
	.align		4
.L_46:
        /*00d8*/ 	.byte	0x04, 0x2f
        /*00da*/ 	.short	(.L_48 - .L_47)
	.align		4
.L_47:
        /*00dc*/ 	.word	index@(_ZN7cutlass13device_kernelIN5flash19enable_sm80_to_sm89INS1_16FlashAttnFwdSm80INS1_25CollectiveMainloopFwdSm80ILi8ELi1ELb0EN4cute5tupleIJNS5_1CILi128EEENS7_ILi48EEENS7_ILi256EEEEEELi256ENS_10bfloat16_tEfNS_4arch4Sm80ELb0ELb0ELb0ELb1ELb1ELb1ELb1ELb0EEENS1_21CollectiveEpilogueFwdINS6_IJS8_SA_S9_EEENS6_IJNS7_ILi1EEESI_SI_EEESC_SE_Li256ELb1ELb1ELb0ELb0EEENS1_19SingleTileSchedulerILb1ELb0ELb1ELi128EEEEEEEEEvNT_6ParamsE)
        /*00e0*/ 	.word	0x000000f8


	//----- nvinfo : EIATTR_FRAME_SIZE
	.align		4
.L_48:
        /*00e4*/ 	.byte	0x04, 0x11
        /*00e6*/ 	.short	(.L_50 - .L_49)
	.align		4
.L_49:
        /*00e8*/ 	.word	index@($__internal_4_$__cuda_sm70_shflsync_idx_p)
        /*00ec*/ 	.word	0x00000000


	//----- nvinfo : EIATTR_FRAME_SIZE
	.align		4
.L_50:
        /*00f0*/ 	.byte	0x04, 0x11
        /*00f2*/ 	.short	(.L_52 - .L_51)
	.align		4
.L_51:
        /*00f4*/ 	.word	index@(_ZN7cutlass13device_kernelIN5flash19enable_sm80_to_sm89INS1_16FlashAttnFwdSm80INS1_25CollectiveMainloopFwdSm80ILi8ELi1ELb0EN4cute5tupleIJNS5_1CILi128EEENS7_ILi48EEENS7_ILi256EEEEEELi256ENS_10bfloat16_tEfNS_4arch4Sm80ELb0ELb0ELb0ELb1ELb1ELb1ELb1ELb0EEENS1_21CollectiveEpilogueFwdINS6_IJS8_SA_S9_EEENS6_IJNS7_ILi1EEESI_SI_EEESC_SE_Li256ELb1ELb1ELb0ELb0EEENS1_19SingleTileSchedulerILb1ELb0ELb1ELi128EEEEEEEEEvNT_6ParamsE)
        /*00f8*/ 	.word	0x00000000


	//----- nvinfo : EIATTR_REGCOUNT
	.align		4
.L_52:
        /*00fc*/ 	.byte	0x04, 0x2f
        /*00fe*/ 	.short	(.L_54 - .L_53)
	.align		4
.L_53:
        /*0100*/ 	.word	index@(_ZN7cutlass13device_kernelIN5flash19enable_sm80_to_sm89INS1_16FlashAttnFwdSm80INS1_25CollectiveMainloopFwdSm80ILi8ELi1ELb0EN4cute5tupleIJNS5_1CILi128EEENS7_ILi96EEENS7_ILi256EEEEEELi256ENS_10bfloat16_tEfNS_4arch4Sm80ELb0ELb0ELb0ELb1ELb1ELb0ELb1ELb0EEENS1_21CollectiveEpilogueFwdINS6_IJS8_SA_S9_EEENS6_IJNS7_ILi1EEESI_SI_EEESC_SE_Li256ELb1ELb1ELb0ELb0EEENS1_19SingleTileSchedulerILb1ELb0ELb1ELi128EEEEEEEEEvNT_6ParamsE)
        /*0104*/ 	.word	0x000000ff


	//----- nvinfo : EIATTR_FRAME_SIZE
	.align		4
.L_54:
        /*0108*/ 	.byte	0x04, 0x11
        /*010a*/ 	.short	(.L_56 - .L_55)
	.align		4
.L_55:
        /*010c*/ 	.word	index@(_ZN7cutlass13device_kernelIN5flash19enable_sm80_to_sm89INS1_16FlashAttnFwdSm80INS1_25CollectiveMainloopFwdSm80ILi8ELi1ELb0EN4cute5tupleIJNS5_1CILi128EEENS7_ILi96EEENS7_ILi256EEEEEELi256ENS_10bfloat16_tEfNS_4arch4Sm80ELb0ELb0ELb0ELb1ELb1ELb0ELb1ELb0EEENS1_21CollectiveEpilogueFwdINS6_IJS8_SA_S9_EEENS6_IJNS7_ILi1EEESI_SI_EEESC_SE_Li256ELb1ELb1ELb0ELb0EEENS1_19SingleTileSchedulerILb1ELb0ELb1ELi128EEEEEEEEEvNT_6ParamsE)
        /*0110*/ 	.word	0x00000048


	//----- nvinfo : EIATTR_REGCOUNT
	.align		4
.L_56:
        /*0114*/ 	.byte	0x04, 0x2f
        /*0116*/ 	.short	(.L_58 - .L_57)
	.align		4
.L_57:
        /*0118*/ 	.word	index@(_ZN7cutlass13device_kernelIN5flash19enable_sm80_to_sm89INS1_16FlashAttnFwdSm80INS1_25CollectiveMainloopFwdSm80ILi8ELi1ELb0EN4cute5tupleIJNS5_1CILi128EEENS7_ILi96EEENS7_ILi256EEEEEELi256ENS_10bfloat16_tEfNS_4arch4Sm80ELb0ELb0ELb0ELb0ELb1ELb0ELb1ELb0EEENS1_21CollectiveEpilogueFwdINS6_IJS8_SA_S9_EEENS6_IJNS7_ILi1EEESI_SI_EEESC_SE_Li256ELb0ELb1ELb0ELb0EEENS1_19SingleTileSchedulerILb0ELb0ELb1ELi128EEEEEEEEEvNT_6ParamsE)
        /*011c*/ 	.word	0x000000ff


	//----- nvinfo : EIATTR_FRAME_SIZE
	.align		4
.L_58:
        /*0120*/ 	.byte	0x04, 0x11
        /*0122*/ 	.short	(.L_60 - .L_59)
	.align		4
.L_59:
        /*0124*/ 	.word	index@(_ZN7cutlass13device_kernelIN5flash19enable_sm80_to_sm89INS1_16FlashAttnFwdSm80INS1_25CollectiveMainloopFwdSm80ILi8ELi1ELb0EN4cute5tupleIJNS5_1CILi128EEENS7_ILi96EEENS7_ILi256EEEEEELi256ENS_10bfloat16_tEfNS_4arch4Sm80ELb0ELb0ELb0ELb0ELb1ELb0ELb1ELb0EEENS1_21CollectiveEpilogueFwdINS6_IJS8_SA_S9_EEENS6_IJNS7_ILi1EEESI_SI_EEESC_SE_Li256ELb0ELb1ELb0ELb0EEENS1_19SingleTileSchedulerILb0ELb0ELb1ELi128EEEEEEEEEvNT_6ParamsE)
        /*0128*/ 	.word	0x00000060


	//----- nvinfo : EIATTR_REGCOUNT
	.align		4
.L_60:
        /*012c*/ 	.byte	0x04, 0x2f
        /*012e*/ 	.short	(.L_62 - .L_61)
	.align		4
.L_61:
        /*0130*/ 	.word	index@(_ZN7cutlass13device_kernelIN5flash19enable_sm80_to_sm89INS1_16FlashAttnFwdSm80INS1_25CollectiveMainloopFwdSm80ILi8ELi1ELb0EN4cute5tupleIJNS5_1CILi128EEENS7_ILi32EEENS7_ILi256EEEEEELi256ENS_10bfloat16_tEfNS_4arch4Sm80ELb1ELb0ELb0ELb1ELb1ELb1ELb1ELb0EEENS1_21CollectiveEpilogueFwdINS6_IJS8_SA_S9_EEENS6_IJNS7_ILi1EEESI_SI_EEESC_SE_Li256ELb1ELb1ELb0ELb0EEENS1_19SingleTileSchedulerILb1ELb0ELb1ELi128EEEEEEEEEvNT_6ParamsE)
        /*0134*/ 	.word	0x000000fb


	//----- nvinfo : EIATTR_FRAME_SIZE
	.align		4
.L_62:
        /*0138*/ 	.byte	0x04, 0x11
        /*013a*/ 	.short	(.L_64 - .L_63)
	.align		4
.L_63:
        /*013c*/ 	.word	index@(_ZN7cutlass13device_kernelIN5flash19enable_sm80_to_sm89INS1_16FlashAttnFwdSm80INS1_25CollectiveMainloopFwdSm80ILi8ELi1ELb0EN4cute5tupleIJNS5_1CILi128EEENS7_ILi32EEENS7_ILi256EEEEEELi256ENS_10bfloat16_tEfNS_4arch4Sm80ELb1ELb0ELb0ELb1ELb1ELb1ELb1ELb0EEENS1_21CollectiveEpilogueFwdINS6_IJS8_SA_S9_EEENS6_IJNS7_ILi1EEESI_SI_EEESC_SE_Li256ELb1ELb1ELb0ELb0EEENS1_19SingleTileSchedulerILb1ELb0ELb1ELi128EEEEEEEEEvNT_6ParamsE)
        /*0140*/ 	.word	0x00000000


	//----- nvinfo : EIATTR_REGCOUNT
	.align		4
.L_64:
        /*0144*/ 	.byte	0x04, 0x2f
        /*0146*/ 	.short	(.L_66 - .L_65)
	.align		4
.L_65:
        /*0148*/ 	.word	index@(_ZN7cutlass13device_kernelIN5flash19enable_sm80_to_sm89INS1_16FlashAttnFwdSm80INS1_25CollectiveMainloopFwdSm80ILi8ELi1ELb1EN4cute5tupleIJNS5_1CILi128EEENS7_ILi64EEENS7_ILi256EEEEEELi256ENS_10bfloat16_tEfNS_4arch4Sm80ELb1ELb0ELb0ELb1ELb1ELb0ELb1ELb0EEENS1_21CollectiveEpilogueFwdINS6_IJS8_SA_S9_EEENS6_IJNS7_ILi1EEESI_SI_EEESC_SE_Li256ELb1ELb1ELb0ELb0EEENS1_19SingleTileSchedulerILb1ELb0ELb1ELi128EEEEEEEEEvNT_6ParamsE)
        /*014c*/ 	.word	0x000000ff


	//----- nvinfo : EIATTR_FRAME_SIZE
	.align		4
.L_66:
        /*0150*/ 	.byte	0x04, 0x11
        /*0152*/ 	.short	(.L_68 - .L_67)
	.align		4
.L_67:
        /*0154*/ 	.word	index@(_ZN7cutlass13device_kernelIN5flash19enable_sm80_to_sm89INS1_16FlashAttnFwdSm80INS1_25CollectiveMainloopFwdSm80ILi8ELi1ELb1EN4cute5tupleIJNS5_1CILi128EEENS7_ILi64EEENS7_ILi256EEEEEELi256ENS_10bfloat16_tEfNS_4arch4Sm80ELb1ELb0ELb0ELb1ELb1ELb0ELb1ELb0EEENS1_21CollectiveEpilogueFwdINS6_IJS8_SA_S9_EEENS6_IJNS7_ILi1EEESI_SI_EEESC_SE_Li256ELb1ELb1ELb0ELb0EEENS1_19SingleTileSchedulerILb1ELb0ELb1ELi128EEEEEEEEEvNT_6ParamsE)
        /*0158*/ 	.word	0x000000e0


	//----- nvinfo : EIATTR_REGCOUNT
	.align		4
.L_68:
        /*015c*/ 	.byte	0x04, 0x2f
        /*015e*/ 	.short	(.L_70 - .L_69)
	.align		4
.L_69:
        /*0160*/ 	.word	index@(_ZN7cutlass13device_kernelIN5flash19enable_sm80_to_sm89INS1_16FlashAttnFwdSm80INS1_25CollectiveMainloopFwdSm80ILi8ELi1ELb1EN4cute5tupleIJNS5_1CILi128EEENS7_ILi64EEENS7_ILi256EEEEEELi256ENS_10bfloat16_tEfNS_4arch4Sm80ELb1ELb0ELb0ELb0ELb1ELb0ELb1ELb0EEENS1_21CollectiveEpilogueFwdINS6_IJS8_SA_S9_EEENS6_IJNS7_ILi1EEESI_SI_EEESC_SE_Li256ELb0ELb1ELb0ELb0EEENS1_30DynamicPersistentTileSchedulerILi256ELi256ELb0ELb1ELb0EEEEEEEEEvNT_6ParamsE)
        /*0164*/ 	.word	0x000000ff


	//----- nvinfo : EIATTR_FRAME_SIZE
	.align		4
.L_70:
        /*0168*/ 	.byte	0x04, 0x11
        /*016a*/ 	.short	(.L_72 - .L_71)
	.align		4
.L_71:
        /*016c*/ 	.word	index@($__internal_3_$__cuda_sm70_shflsync_idx_p)
        /*0170*/ 	.word	0x00000000


	//----- nvinfo : EIATTR_FRAME_SIZE
	.align		4
.L_72:
        /*0174*/ 	.byte	0x04, 0x11
        /*0176*/ 	.short	(.L_74 - .L_73)
	.align		4
.L_73:
        /*0178*/ 	.word	index@($__internal_2_$__cuda_sm70_shflsync_bfly_p)
        /*017c*/ 	.word	0x00000000


	//----- nvinfo : EIATTR_FRAME_SIZE
	.align		4
.L_74:
        /*0180*/ 	.byte	0x04, 0x11
        /*0182*/ 	.short	(.L_76 - .L_75)
	.align		4
.L_75:
        /*0184*/ 	.word	index@(_ZN7cutlass13device_kernelIN5flash19enable_sm80_to_sm89INS1_16FlashAttnFwdSm80INS1_25CollectiveMainloopFwdSm80ILi8ELi1ELb1EN4cute5tupleIJNS5_1CILi128EEENS7_ILi64EEENS7_ILi256EEEEEELi256ENS_10bfloat16_tEfNS_4arch4Sm80ELb1ELb0ELb0ELb0ELb1ELb0ELb1ELb0EEENS1_21CollectiveEpilogueFwdINS6_IJS8_SA_S9_EEENS6_IJNS7_ILi1EEESI_SI_EEESC_SE_Li256ELb0ELb1ELb0ELb0EEENS1_30DynamicPersistentTileSchedulerILi256ELi256ELb0ELb1ELb0EEEEEEEEEvNT_6ParamsE)
        /*0188*/ 	.word	0x00000128


	//----- nvinfo : EIATTR_REGCOUNT
	.align		4
.L_76:
        /*018c*/ 	.byte	0x04, 0x2f
        /*018e*/ 	.short	(.L_78 - .L_77)
	.align		4
.L_77:
        /*0190*/ 	.word	index@(_ZN7cutlass13device_kernelIN5flash19enable_sm80_to_sm89INS1_16FlashAttnFwdSm80INS1_25CollectiveMainloopFwdSm80ILi8ELi1ELb0EN4cute5tupleIJNS5_1CILi128EEENS7_ILi32EEENS7_ILi256EEEEEELi256ENS_10bfloat16_tEfNS_4arch4Sm80ELb0ELb1ELb0ELb1ELb1ELb1ELb1ELb0EEENS1_21CollectiveEpilogueFwdINS6_IJS8_SA_S9_EEENS6_IJNS7_ILi1EEESI_SI_EEESC_SE_Li256ELb1ELb1ELb0ELb0EEENS1_19SingleTileSchedulerILb1ELb0ELb1ELi128EEEEEEEEEvNT_6ParamsE)
        /*0194*/ 	.word	0x000000f9


	//----- nvinfo : EIATTR_FRAME_SIZE
	.align		4
.L_78:
        /*0198*/ 	.byte	0x04, 0x11
        /*019a*/ 	.short	(.L_80 - .L_79)
	.align		4
.L_79:
        /*019c*/ 	.word	index@(_ZN7cutlass13device_kernelIN5flash19enable_sm80_to_sm89INS1_16FlashAttnFwdSm80INS1_25CollectiveMainloopFwdSm80ILi8ELi1ELb0EN4cute5tupleIJNS5_1CILi128EEENS7_ILi32EEENS7_ILi256EEEEEELi256ENS_10bfloat16_tEfNS_4arch4Sm80ELb0ELb1ELb0ELb1ELb1ELb1ELb1ELb0EEENS1_21CollectiveEpilogueFwdINS6_IJS8_SA_S9_EEENS6_IJNS7_ILi1EEESI_SI_EEESC_SE_Li256ELb1ELb1ELb0ELb0EEENS1_19SingleTileSchedulerILb1ELb0ELb1ELi128EEEEEEEEEvNT_6ParamsE)
        /*01a0*/ 	.word	0x00000000


	//----- nvinfo : EIATTR_REGCOUNT
	.align		4
.L_80:
        /*01a4*/ 	.byte	0x04, 0x2f
        /*01a6*/ 	.short	(.L_82 - .L_81)
	.align		4
.L_81:
        /*01a8*/ 	.word	index@(_ZN7cutlass13device_kernelIN5flash19enable_sm80_to_sm89INS1_16FlashAttnFwdSm80INS1_25CollectiveMainloopFwdSm80ILi8ELi1ELb1EN4cute5tupleIJNS5_1CILi128EEENS7_ILi48EEENS7_ILi256EEEEEELi256ENS_10bfloat16_tEfNS_4arch4Sm80ELb0ELb1ELb0ELb1ELb1ELb0ELb1ELb0EEENS1_21CollectiveEpilogueFwdINS6_IJS8_SA_S9_EEENS6_IJNS7_ILi1EEESI_SI_EEESC_SE_Li256ELb1ELb1ELb0ELb0EEENS1_19SingleTileSchedulerILb1ELb0ELb1ELi128EEEEEEEEEvNT_6ParamsE)
        /*01ac*/ 	.word	0x000000ff


	//----- nvinfo : EIATTR_FRAME_SIZE
	.align		4
.L_82:
        /*01b0*/ 	.byte	0x04, 0x11
        /*01b2*/ 	.short	(.L_84 - .L_83)
	.align		4
.L_83:
        /*01b4*/ 	.word	index@($__internal_1_$__cuda_sm70_shflsync_idx_p)
        /*01b8*/ 	.word	0x00000000


	//----- nvinfo : EIATTR_FRAME_SIZE
	.align		4
.L_84:
        /*01bc*/ 	.byte	0x04, 0x11
        /*01be*/ 	.short	(.L_86 - .L_85)
	.align		4
.L_85:
        /*01c0*/ 	.word	index@(_ZN7cutlass13device_kernelIN5flash19enable_sm80_to_sm89INS1_16FlashAttnFwdSm80INS1_25CollectiveMainloopFwdSm80ILi8ELi1ELb1EN4cute5tupleIJNS5_1CILi128EEENS7_ILi48EEENS7_ILi256EEEEEELi256ENS_10bfloat16_tEfNS_4arch4Sm80ELb0ELb1ELb0ELb1ELb1ELb0ELb1ELb0EEENS1_21CollectiveEpilogueFwdINS6_IJS8_SA_S9_EEENS6_IJNS7_ILi1EEESI_SI_EEESC_SE_Li256ELb1ELb1ELb0ELb0EEENS1_19SingleTileSchedulerILb1ELb0ELb1ELi128EEEEEEEEEvNT_6ParamsE)
        /*01c4*/ 	.word	0x00000080


	//----- nvinfo : EIATTR_REGCOUNT
	.align		4
.L_86:
        /*01c8*/ 	.byte	0x04, 0x2f
        /*01ca*/ 	.short	(.L_88 - .L_87)
	.align		4
.L_87:
        /*01cc*/ 	.word	index@(_ZN7cutlass13device_kernelIN5flash19enable_sm80_to_sm89INS1_16FlashAttnFwdSm80INS1_25CollectiveMainloopFwdSm80ILi8ELi1ELb1EN4cute5tupleIJNS5_1CILi128EEENS7_ILi48EEENS7_ILi256EEEEEELi256ENS_10bfloat16_tEfNS_4arch4Sm80ELb0ELb1ELb0ELb0ELb1ELb0ELb1ELb0EEENS1_21CollectiveEpilogueFwdINS6_IJS8_SA_S9_EEENS6_IJNS7_ILi1EEESI_SI_EEESC_SE_Li256ELb0ELb1ELb0ELb0EEENS1_19SingleTileSchedulerILb0ELb0ELb1ELi128EEEEEEEEEvNT_6ParamsE)
        /*01d0*/ 	.word	0x000000ff


	//----- nvinfo : EIATTR_FRAME_SIZE
	.align		4
.L_88:
        /*01d4*/ 	.byte	0x04, 0x11
        /*01d6*/ 	.short	(.L_90 - .L_89)
	.align		4
.L_89:
        /*01d8*/ 	.word	index@($__internal_0_$__cuda_sm70_shflsync_idx_p)
        /*01dc*/ 	.word	0x00000000


	//----- nvinfo : EIATTR_FRAME_SIZE
	.align		4
.L_90:
        /*01e0*/ 	.byte	0x04, 0x11
        /*01e2*/ 	.short	(.L_92 - .L_91)
	.align		4
.L_91:
        /*01e4*/ 	.word	index@(_ZN7cutlass13device_kernelIN5flash19enable_sm80_to_sm89INS1_16FlashAttnFwdSm80INS1_25CollectiveMainloopFwdSm80ILi8ELi1ELb1EN4cute5tupleIJNS5_1CILi128EEENS7_ILi48EEENS7_ILi256EEEEEELi256ENS_10bfloat16_tEfNS_4arch4Sm80ELb0ELb1ELb0ELb0ELb1ELb0ELb1ELb0EEENS1_21CollectiveEpilogueFwdINS6_IJS8_SA_S9_EEENS6_IJNS7_ILi1EEESI_SI_EEESC_SE_Li256ELb0ELb1ELb0ELb0EEENS1_19SingleTileSchedulerILb0ELb0ELb1ELi128EEEEEEEEEvNT_6ParamsE)
        /*01e8*/ 	.word	0x00000080


	//----- nvinfo : EIATTR_REGCOUNT
	.align		4
.L_92:
        /*01ec*/ 	.byte	0x04, 0x2f
        /*01ee*/ 	.short	(.L_94 - .L_93)
	.align		4
.L_93:
        /*01f0*/ 	.word	index@(_ZN7cutlass13device_kernelIN5flash19enable_sm80_to_sm89INS1_16FlashAttnFwdSm80INS1_25CollectiveMainloopFwdSm80ILi8ELi1ELb0EN4cute5tupleIJNS5_1CILi128EEENS7_ILi32EEENS7_ILi256EEEEEELi256ENS_10bfloat16_tEfNS_4arch4Sm80ELb0ELb0ELb0ELb1ELb1ELb1ELb1ELb0EEENS1_21CollectiveEpilogueFwdINS6_IJS8_SA_S9_EEENS6_IJNS7_ILi1EEESI_SI_EEESC_SE_Li256ELb1ELb1ELb0ELb0EEENS1_19SingleTileSchedulerILb1ELb0ELb1ELi128EEEEEEEEEvNT_6ParamsE)
        /*01f4*/ 	.word	0x000000f8


	//----- nvinfo : EIATTR_FRAME_SIZE
	.align		4
.L_94:
        /*01f8*/ 	.byte	0x04, 0x11
        /*01fa*/ 	.short	(.L_96 - .L_95)
	.align		4
.L_95:
        /*01fc*/ 	.word	index@(_ZN7cutlass13device_kernelIN5flash19enable_sm80_to_sm89INS1_16FlashAttnFwdSm80INS1_25CollectiveMainloopFwdSm80ILi8ELi1ELb0EN4cute5tupleIJNS5_1CILi128EEENS7_ILi32EEENS7_ILi256EEEEEELi256ENS_10bfloat16_tEfNS_4arch4Sm80ELb0ELb0ELb0ELb1ELb1ELb1ELb1ELb0EEENS1_21CollectiveEpilogueFwdINS6_IJS8_SA_S9_EEENS6_IJNS7_ILi1EEESI_SI_EEESC_SE_Li256ELb1ELb1ELb0ELb0EEENS1_19SingleTileSchedulerILb1ELb0ELb1ELi128EEEEEEEEEvNT_6ParamsE)
        /*0200*/ 	.word	0x00000000


	//----- nvinfo : EIATTR_REGCOUNT
	.align		4
.L_96:
        /*0204*/ 	.byte	0x04, 0x2f
        /*0206*/ 	.short	(.L_98 - .L_97)
	.align		4
.L_97:
        /*0208*/ 	.word	index@(_ZN7cutlass13device_kernelIN5flash19enable_sm80_to_sm89INS1_16FlashAttnFwdSm80INS1_25CollectiveMainloopFwdSm80ILi8ELi1ELb1EN4cute5tupleIJNS5_1CILi128EEENS7_ILi64EEENS7_ILi256EEEEEELi256ENS_10bfloat16_tEfNS_4arch4Sm80ELb0ELb0ELb0ELb1ELb1ELb0ELb1ELb0EEENS1_21CollectiveEpilogueFwdINS6_IJS8_SA_S9_EEENS6_IJNS7_ILi1EEESI_SI_EEESC_SE_Li256ELb1ELb1ELb0ELb0EEENS1_19SingleTileSchedulerILb1ELb0ELb1ELi128EEEEEEEEEvNT_6ParamsE)
        /*020c*/ 	.word	0x000000ff


	//----- nvinfo : EIATTR_FRAME_SIZE
	.align		4
.L_98:
        /*0210*/ 	.byte	0x04, 0x11
        /*0212*/ 	.short	(.L_100 - .L_99)
	.align		4
.L_99:
        /*0214*/ 	.word	index@(_ZN7cutlass13device_kernelIN5flash19enable_sm80_to_sm89INS1_16FlashAttnFwdSm80INS1_25CollectiveMainloopFwdSm80ILi8ELi1ELb1EN4cute5tupleIJNS5_1CILi128EEENS7_ILi64EEENS7_ILi256EEEEEELi256ENS_10bfloat16_tEfNS_4arch4Sm80ELb0ELb0ELb0ELb1ELb1ELb0ELb1ELb0EEENS1_21CollectiveEpilogueFwdINS6_IJS8_SA_S9_EEENS6_IJNS7_ILi1EEESI_SI_EEESC_SE_Li256ELb1ELb1ELb0ELb0EEENS1_19SingleTileSchedulerILb1ELb0ELb1ELi128EEEEEEEEEvNT_6ParamsE)
        /*0218*/ 	.word	0x00000098


	//----- nvinfo : EIATTR_REGCOUNT
	.align		4
.L_100:
        /*021c*/ 	.byte	0x04, 0x2f
        /*021e*/ 	.short	(.L_102 - .L_101)
	.align		4
.L_101:
        /*0220*/ 	.word	index@(_ZN7cutlass13device_kernelIN5flash19enable_sm80_to_sm89INS1_16FlashAttnFwdSm80INS1_25CollectiveMainloopFwdSm80ILi8ELi1ELb1EN4cute5tupleIJNS5_1CILi128EEENS7_ILi64EEENS7_ILi256EEEEEELi256ENS_10bfloat16_tEfNS_4arch4Sm80ELb0ELb0ELb0ELb0ELb1ELb0ELb1ELb0EEENS1_21CollectiveEpilogueFwdINS6_IJS8_SA_S9_EEENS6_IJNS7_ILi1EEESI_SI_EEESC_SE_Li256ELb0ELb1ELb0ELb0EEENS1_19SingleTileSchedulerILb0ELb0ELb1ELi128EEEEEEEEEvNT_6ParamsE)
        /*0224*/ 	.word	0x000000ff


	//----- nvinfo : EIATTR_FRAME_SIZE
	.align		4
.L_102:
        /*0228*/ 	.byte	0x04, 0x11
        /*022a*/ 	.short	(.L_104 - .L_103)
	.align		4
.L_103:
        /*022c*/ 	.word	index@(_ZN7cutlass13device_kernelIN5flash19enable_sm80_to_sm89INS1_16FlashAttnFwdSm80INS1_25CollectiveMainloopFwdSm80ILi8ELi1ELb1EN4cute5tupleIJNS5_1CILi128EEENS7_ILi64EEENS7_ILi256EEEEEELi256ENS_10bfloat16_tEfNS_4arch4Sm80ELb0ELb0ELb0ELb0ELb1ELb0ELb1ELb0EEENS1_21CollectiveEpilogueFwdINS6_IJS8_SA_S9_EEENS6_IJNS7_ILi1EEESI_SI_EEESC_SE_Li256ELb0ELb1ELb0ELb0EEENS1_19SingleTileSchedulerILb0ELb0ELb1ELi128EEEEEEEEEvNT_6ParamsE)
        /*0230*/ 	.word	0x000000b0


	//----- nvinfo : EIATTR_MIN_STACK_SIZE
	.align		4
.L_104:
        /*0234*/ 	.byte	0x04, 0x12
        /*0236*/ 	.short	(.L_106 - .L_105)
	.align		4
.L_105:
        /*0238*/ 	.word	index@(_ZN7cutlass13device_kernelIN5flash19enable_sm80_to_sm89INS1_16FlashAttnFwdSm80INS1_25CollectiveMainloopFwdSm80ILi8ELi1ELb1EN4cute5tupleIJNS5_1CILi128EEENS7_ILi64EEENS7_ILi256EEEEEELi256ENS_10bfloat16_tEfNS_4arch4Sm80ELb0ELb0ELb0ELb0ELb1ELb0ELb1ELb0EEENS1_21CollectiveEpilogueFwdINS6_IJS8_SA_S9_EEENS6_IJNS7_ILi1EEESI_SI_EEESC_SE_Li256ELb0ELb1ELb0ELb0EEENS1_19SingleTileSchedulerILb0ELb0ELb1ELi128EEEEEEEEEvNT_6ParamsE)
        /*023c*/ 	.word	0x000000b0


	//----- nvinfo : EIATTR_MIN_STACK_SIZE
	.align		4
.L_106:
        /*0240*/ 	.byte	0x04, 0x12
        /*0242*/ 	.short	(.L_108 - .L_107)
	.align		4
.L_107:
        /*0244*/ 	.word	index@(_ZN7cutlass13device_kernelIN5flash19enable_sm80_to_sm89INS1_16FlashAttnFwdSm80INS1_25CollectiveMainloopFwdSm80ILi8ELi1ELb1EN4cute5tupleIJNS5_1CILi128EEENS7_ILi64EEENS7_ILi256EEEEEELi256ENS_10bfloat16_tEfNS_4arch4Sm80ELb0ELb0ELb0ELb1ELb1ELb0ELb1ELb0EEENS1_21CollectiveEpilogueFwdINS6_IJS8_SA_S9_EEENS6_IJNS7_ILi1EEESI_SI_EEESC_SE_Li256ELb1ELb1ELb0ELb0EEENS1_19SingleTileSchedulerILb1ELb0ELb1ELi128EEEEEEEEEvNT_6ParamsE)
        /*0248*/ 	.word	0x00000098


	//----- nvinfo : EIATTR_MIN_STACK_SIZE
	.align		4
.L_108:
        /*024c*/ 	.byte	0x04, 0x12
        /*024e*/ 	.short	(.L_110 - .L_109)
	.align		4
.L_109:
        /*0250*/ 	.word	index@(_ZN7cutlass13device_kernelIN5flash19enable_sm80_to_sm89INS1_16FlashAttnFwdSm80INS1_25CollectiveMainloopFwdSm80ILi8ELi1ELb0EN4cute5tupleIJNS5_1CILi128EEENS7_ILi32EEENS7_ILi256EEEEEELi256ENS_10bfloat16_tEfNS_4arch4Sm80ELb0ELb0ELb0ELb1ELb1ELb1ELb1ELb0EEENS1_21CollectiveEpilogueFwdINS6_IJS8_SA_S9_EEENS6_IJNS7_ILi1EEESI_SI_EEESC_SE_Li256ELb1ELb1ELb0ELb0EEENS1_19SingleTileSchedulerILb1ELb0ELb1ELi128EEEEEEEEEvNT_6ParamsE)
        /*0254*/ 	.word	0x00000000


	//----- nvinfo : EIATTR_MIN_STACK_SIZE
	.align		4
.L_110:
        /*0258*/ 	.byte	0x04, 0x12
        /*025a*/ 	.short	(.L_112 - .L_111)
	.align		4
.L_111:
        /*025c*/ 	.word	index@(_ZN7cutlass13device_kernelIN5flash19enable_sm80_to_sm89INS1_16FlashAttnFwdSm80INS1_25CollectiveMainloopFwdSm80ILi8ELi1ELb1EN4cute5tupleIJNS5_1CILi128EEENS7_ILi48EEENS7_ILi256EEEEEELi256ENS_10bfloat16_tEfNS_4arch4Sm80ELb0ELb1ELb0ELb0ELb1ELb0ELb1ELb0EEENS1_21CollectiveEpilogueFwdINS6_IJS8_SA_S9_EEENS6_IJNS7_ILi1EEESI_SI_EEESC_SE_Li256ELb0ELb1ELb0ELb0EEENS1_19SingleTileSchedulerILb0ELb0ELb1ELi128EEEEEEEEEvNT_6ParamsE)
        /*0260*/ 	.word	0x00000080


	//----- nvinfo : EIATTR_MIN_STACK_SIZE
	.align		4
.L_112:
        /*0264*/ 	.byte	0x04, 0x12
        /*0266*/ 	.short	(.L_114 - .L_113)
	.align		4
.L_113:
        /*0268*/ 	.word	index@(_ZN7cutlass13device_kernelIN5flash19enable_sm80_to_sm89INS1_16FlashAttnFwdSm80INS1_25CollectiveMainloopFwdSm80ILi8ELi1ELb1EN4cute5tupleIJNS5_1CILi128EEENS7_ILi48EEENS7_ILi256EEEEEELi256ENS_10bfloat16_tEfNS_4arch4Sm80ELb0ELb1ELb0ELb1ELb1ELb0ELb1ELb0EEENS1_21CollectiveEpilogueFwdINS6_IJS8_SA_S9_EEENS6_IJNS7_ILi1EEESI_SI_EEESC_SE_Li256ELb1ELb1ELb0ELb0EEENS1_19SingleTileSchedulerILb1ELb0ELb1ELi128EEEEEEEEEvNT_6ParamsE)
        /*026c*/ 	.word	0x00000080


	//----- nvinfo : EIATTR_MIN_STACK_SIZE
	.align		4
.L_114:
        /*0270*/ 	.byte	0x04, 0x12
        /*0272*/ 	.short	(.L_116 - .L_115)
	.align		4
.L_115:
        /*0274*/ 	.word	index@(_ZN7cutlass13device_kernelIN5flash19enable_sm80_to_sm89INS1_16FlashAttnFwdSm80INS1_25CollectiveMainloopFwdSm80ILi8ELi1ELb0EN4cute5tupleIJNS5_1CILi128EEENS7_ILi32EEENS7_ILi256EEEEEELi256ENS_10bfloat16_tEfNS_4arch4Sm80ELb0ELb1ELb0ELb1ELb1ELb1ELb1ELb0EEENS1_21CollectiveEpilogueFwdINS6_IJS8_SA_S9_EEENS6_IJNS7_ILi1EEESI_SI_EEESC_SE_Li256ELb1ELb1ELb0ELb0EEENS1_19SingleTileSchedulerILb1ELb0ELb1ELi128EEEEEEEEEvNT_6ParamsE)
        /*0278*/ 	.word	0x00000000


	//----- nvinfo : EIATTR_MIN_STACK_SIZE
	.align		4
.L_116:
        /*027c*/ 	.byte	0x04, 0x12
        /*027e*/ 	.short	(.L_118 - .L_117)
	.align		4
.L_117:
        /*0280*/ 	.word	index@(_ZN7cutlass13device_kernelIN5flash19enable_sm80_to_sm89INS1_16FlashAttnFwdSm80INS1_25CollectiveMainloopFwdSm80ILi8ELi1ELb1EN4cute5tupleIJNS5_1CILi128EEENS7_ILi64EEENS7_ILi256EEEEEELi256ENS_10bfloat16_tEfNS_4arch4Sm80ELb1ELb0ELb0ELb0ELb1ELb0ELb1ELb0EEENS1_21CollectiveEpilogueFwdINS6_IJS8_SA_S9_EEENS6_IJNS7_ILi1EEESI_SI_EEESC_SE_Li256ELb0ELb1ELb0ELb0EEENS1_30DynamicPersistentTileSchedulerILi256ELi256ELb0ELb1ELb0EEEEEEEEEvNT_6ParamsE)
        /*0284*/ 	.word	0x00000128


	//----- nvinfo : EIATTR_MIN_STACK_SIZE
	.align		4
.L_118:
        /*0288*/ 	.byte	0x04, 0x12
        /*028a*/ 	.short	(.L_120 - .L_119)
	.align		4
.L_119:
        /*028c*/ 	.word	index@(_ZN7cutlass13device_kernelIN5flash19enable_sm80_to_sm89INS1_16FlashAttnFwdSm80INS1_25CollectiveMainloopFwdSm80ILi8ELi1ELb1EN4cute5tupleIJNS5_1CILi128EEENS7_ILi64EEENS7_ILi256EEEEEELi256ENS_10bfloat16_tEfNS_4arch4Sm80ELb1ELb0ELb0ELb1ELb1ELb0ELb1ELb0EEENS1_21CollectiveEpilogueFwdINS6_IJS8_SA_S9_EEENS6_IJNS7_ILi1EEESI_SI_EEESC_SE_Li256ELb1ELb1ELb0ELb0EEENS1_19SingleTileSchedulerILb1ELb0ELb1ELi128EEEEEEEEEvNT_6ParamsE)
        /*0290*/ 	.word	0x000000e0


	//----- nvinfo : EIATTR_MIN_STACK_SIZE
	.align		4
.L_120:
        /*0294*/ 	.byte	0x04, 0x12
        /*0296*/ 	.short	(.L_122 - .L_121)
	.align		4
.L_121:
        /*0298*/ 	.word	index@(_ZN7cutlass13device_kernelIN5flash19enable_sm80_to_sm89INS1_16FlashAttnFwdSm80INS1_25CollectiveMainloopFwdSm80ILi8ELi1ELb0EN4cute5tupleIJNS5_1CILi128EEENS7_ILi32EEENS7_ILi256EEEEEELi256ENS_10bfloat16_tEfNS_4arch4Sm80ELb1ELb0ELb0ELb1ELb1ELb1ELb1ELb0EEENS1_21CollectiveEpilogueFwdINS6_IJS8_SA_S9_EEENS6_IJNS7_ILi1EEESI_SI_EEESC_SE_Li256ELb1ELb1ELb0ELb0EEENS1_19SingleTileSchedulerILb1ELb0ELb1ELi128EEEEEEEEEvNT_6ParamsE)
        /*029c*/ 	.word	0x00000000


	//----- nvinfo : EIATTR_MIN_STACK_SIZE
	.align		4
.L_122:
        /*02a0*/ 	.byte	0x04, 0x12
        /*02a2*/ 	.short	(.L_124 - .L_123)
	.align		4
.L_123:
        /*02a4*/ 	.word	index@(_ZN7cutlass13device_kernelIN5flash19enable_sm80_to_sm89INS1_16FlashAttnFwdSm80INS1_25CollectiveMainloopFwdSm80ILi8ELi1ELb0EN4cute5tupleIJNS5_1CILi128EEENS7_ILi96EEENS7_ILi256EEEEEELi256ENS_10bfloat16_tEfNS_4arch4Sm80ELb0ELb0ELb0ELb0ELb1ELb0ELb1ELb0EEENS1_21CollectiveEpilogueFwdINS6_IJS8_SA_S9_EEENS6_IJNS7_ILi1EEESI_SI_EEESC_SE_Li256ELb0ELb1ELb0ELb0EEENS1_19SingleTileSchedulerILb0ELb0ELb1ELi128EEEEEEEEEvNT_6ParamsE)
        /*02a8*/ 	.word	0x00000060


	//----- nvinfo : EIATTR_MIN_STACK_SIZE
	.align		4
.L_124:
        /*02ac*/ 	.byte	0x04, 0x12
        /*02ae*/ 	.short	(.L_126 - .L_125)
	.align		4
.L_125:
        /*02b0*/ 	.word	index@(_ZN7cutlass13device_kernelIN5flash19enable_sm80_to_sm89INS1_16FlashAttnFwdSm80INS1_25CollectiveMainloopFwdSm80ILi8ELi1ELb0EN4cute5tupleIJNS5_1CILi128EEENS7_ILi96EEENS7_ILi256EEEEEELi256ENS_10bfloat16_tEfNS_4arch4Sm80ELb0ELb0ELb0ELb1ELb1ELb0ELb1ELb0EEENS1_21CollectiveEpilogueFwdINS6_IJS8_SA_S9_EEENS6_IJNS7_ILi1EEESI_SI_EEESC_SE_Li256ELb1ELb1ELb0ELb0EEENS1_19SingleTileSchedulerILb1ELb0ELb1ELi128EEEEEEEEEvNT_6ParamsE)
        /*02b4*/ 	.word	0x00000048


	//----- nvinfo : EIATTR_MIN_STACK_SIZE
	.align		4
.L_126:
        /*02b8*/ 	.byte	0x04, 0x12
        /*02ba*/ 	.short	(.L_128 - .L_127)
	.align		4
.L_127:
        /*02bc*/ 	.word	index@(_ZN7cutlass13device_kernelIN5flash19enable_sm80_to_sm89INS1_16FlashAttnFwdSm80INS1_25CollectiveMainloopFwdSm80ILi8ELi1ELb0EN4cute5tupleIJNS5_1CILi128EEENS7_ILi48EEENS7_ILi256EEEEEELi256ENS_10bfloat16_tEfNS_4arch4Sm80ELb0ELb0ELb0ELb1ELb1ELb1ELb1ELb0EEENS1_21CollectiveEpilogueFwdINS6_IJS8_SA_S9_EEENS6_IJNS7_ILi1EEESI_SI_EEESC_SE_Li256ELb1ELb1ELb0ELb0EEENS1_19SingleTileSchedulerILb1ELb0ELb1ELi128EEEEEEEEEvNT_6ParamsE)
        /*02c0*/ 	.word	0x00000000


	//----- nvinfo : EIATTR_MIN_STACK_SIZE
	.align		4
.L_128:
        /*02c4*/ 	.byte	0x04, 0x12
        /*02c6*/ 	.short	(.L_130 - .L_129)
	.align		4
.L_129:
        /*02c8*/ 	.word	index@(_ZN7cutlass13device_kernelIN5flash19enable_sm80_to_sm89INS1_16FlashAttnFwdSm80INS1_25CollectiveMainloopFwdSm80ILi8ELi1ELb0EN4cute5tupleIJNS5_1CILi128EEENS7_ILi64EEENS7_ILi256EEEEEELi256ENS_10bfloat16_tEfNS_4arch4Sm80ELb0ELb1ELb0ELb0ELb1ELb0ELb1ELb0EEENS1_21CollectiveEpilogueFwdINS6_IJS8_SA_S9_EEENS6_IJNS7_ILi1EEESI_SI_EEESC_SE_Li256ELb0ELb1ELb0ELb0EEENS1_19SingleTileSchedulerILb0ELb0ELb1ELi128EEEEEEEEEvNT_6ParamsE)
        /*02cc*/ 	.word	0x00000000


	//----- nvinfo : EIATTR_MIN_STACK_SIZE
	.align		4
.L_130:
        /*02d0*/ 	.byte	0x04, 0x12
        /*02d2*/ 	.short	(.L_132 - .L_131)
	.align		4
.L_131:
        /*02d4*/ 	.word	index@(_ZN7cutlass13device_kernelIN5flash19enable_sm80_to_sm89INS1_16FlashAttnFwdSm80INS1_25CollectiveMainloopFwdSm80ILi8ELi1ELb0EN4cute5tupleIJNS5_1CILi128EEENS7_ILi64EEENS7_ILi256EEEEEELi256ENS_10bfloat16_tEfNS_4arch4Sm80ELb0ELb1ELb0ELb1ELb1ELb0ELb1ELb0EEENS1_21CollectiveEpilogueFwdINS6_IJS8_SA_S9_EEENS6_IJNS7_ILi1EEESI_SI_EEESC_SE_Li256ELb1ELb1ELb0ELb0EEENS1_19SingleTileSchedulerILb1ELb0ELb1ELi128EEEEEEEEEvNT_6ParamsE)
        /*02d8*/ 	.word	0x00000000


	//----- nvinfo : EIATTR_MIN_STACK_SIZE
	.align		4
.L_132:
        /*02dc*/ 	.byte	0x04, 0x12
        /*02de*/ 	.short	(.L_134 - .L_133)
	.align		4
.L_133:
        /*02e0*/ 	.word	index@(_ZN7cutlass13device_kernelIN5flash19enable_sm80_to_sm89INS1_16FlashAttnFwdSm80INS1_25CollectiveMainloopFwdSm80ILi8ELi1ELb0EN4cute5tupleIJNS5_1CILi128EEENS7_ILi48EEENS7_ILi256EEEEEELi256ENS_10bfloat16_tEfNS_4arch4Sm80ELb0ELb1ELb0ELb1ELb1ELb1ELb1ELb0EEENS1_21CollectiveEpilogueFwdINS6_IJS8_SA_S9_EEENS6_IJNS7_ILi1EEESI_SI_EEESC_SE_Li256ELb1ELb1ELb0ELb0EEENS1_19SingleTileSchedulerILb1ELb0ELb1ELi128EEEEEEEEEvNT_6ParamsE)
        /*02e4*/ 	.word	0x00000070


	//----- nvinfo : EIATTR_MIN_STACK_SIZE
	.align		4
.L_134:
        /*02e8*/ 	.byte	0x04, 0x12
        /*02ea*/ 	.short	(.L_136 - .L_135)
	.align		4
.L_135:
        /*02ec*/ 	.word	index@(_ZN7cutlass13device_kernelIN5flash19enable_sm80_to_sm89INS1_16FlashAttnFwdSm80INS1_25CollectiveMainloopFwdSm80ILi8ELi1ELb0EN4cute5tupleIJNS5_1CILi128EEENS7_ILi96EEENS7_ILi256EEEEEELi256ENS_10bfloat16_tEfNS_4arch4Sm80ELb1ELb0ELb0ELb0ELb1ELb0ELb1ELb0EEENS1_21CollectiveEpilogueFwdINS6_IJS8_SA_S9_EEENS6_IJNS7_ILi1EEESI_SI_EEESC_SE_Li256ELb0ELb1ELb0ELb0EEENS1_30DynamicPersistentTileSchedulerILi256ELi256ELb0ELb1ELb0EEEEEEEEEvNT_6ParamsE)
        /*02f0*/ 	.word	0x00000088


	//----- nvinfo : EIATTR_MIN_STACK_SIZE
	.align		4
.L_136:
        /*02f4*/ 	.byte	0x04, 0x12
        /*02f6*/ 	.short	(.L_138 - .L_137)
	.align		4
.L_137:
        /*02f8*/ 	.word	index@(_ZN7cutlass13device_kernelIN5flash19enable_sm80_to_sm89INS1_16FlashAttnFwdSm80INS1_25CollectiveMainloopFwdSm80ILi8ELi1ELb0EN4cute5tupleIJNS5_1CILi128EEENS7_ILi96EEENS7_ILi256EEEEEELi256ENS_10bfloat16_tEfNS_4arch4Sm80ELb1ELb0ELb0ELb1ELb1ELb0ELb1ELb0EEENS1_21CollectiveEpilogueFwdINS6_IJS8_SA_S9_EEENS6_IJNS7_ILi1EEESI_SI_EEESC_SE_Li256ELb1ELb1ELb0ELb0EEENS1_19SingleTileSchedulerILb1ELb0ELb1ELi128EEEEEEEEEvNT_6ParamsE)
        /*02fc*/ 	.word	0x00000088


	//----- nvinfo : EIATTR_MIN_STACK_SIZE
	.align		4
.L_138:
        /*0300*/ 	.byte	0x04, 0x12
        /*0302*/ 	.short	(.L_140 - .L_139)
	.align		4
.L_139:
        /*0304*/ 	.word	index@(_ZN7cutlass13device_kernelIN5flash19enable_sm80_to_sm89INS1_16FlashAttnFwdSm80INS1_25CollectiveMainloopFwdSm80ILi8ELi1ELb0EN4cute5tupleIJNS5_1CILi128EEENS7_ILi48EEENS7_ILi256EEEEEELi256ENS_10bfloat16_tEfNS_4arch4Sm80ELb1ELb0ELb0ELb1ELb1ELb1ELb1ELb0EEENS1_21CollectiveEpilogueFwdINS6_IJS8_SA_S9_EEENS6_IJNS7_ILi1EEESI_SI_EEESC_SE_Li256ELb1ELb1ELb0ELb0EEENS1_19SingleTileSchedulerILb1ELb0ELb1ELi128EEEEEEEEEvNT_6ParamsE)
        /*0308*/ 	.word	0x00000000
.L_140:


//--------------------- .nv.info._ZN7cutlass13device_kernelIN5flash19enable_sm80_to_sm89INS1_16FlashAttnFwdSm80INS1_25CollectiveMainloopFwdSm80ILi8ELi1ELb1EN4cute5tupleIJNS5_1CILi128EEENS7_ILi64EEENS7_ILi256EEEEEELi256ENS_10bfloat16_tEfNS_4arch4Sm80ELb0ELb0ELb0ELb0ELb1ELb0ELb1ELb0EEENS1_21CollectiveEpilogueFwdINS6_IJS8_SA_S9_EEENS6_IJNS7_ILi1EEESI_SI_EEESC_SE_Li256ELb0ELb1ELb0ELb0EEENS1_19SingleTileSchedulerILb0ELb0ELb1ELi128EEEEEEEEEvNT_6ParamsE --------------------------
	.section	.nv.info._ZN7cutlass13device_kernelIN5flash19enable_sm80_to_sm89INS1_16FlashAttnFwdSm80INS1_25CollectiveMainloopFwdSm80ILi8ELi1ELb1EN4cute5tupleIJNS5_1CILi128EEENS7_ILi64EEENS7_ILi256EEEEEELi256ENS_10bfloat16_tEfNS_4arch4Sm80ELb0ELb0ELb0ELb0ELb1ELb0ELb1ELb0EEENS1_21CollectiveEpilogueFwdINS6_IJS8_SA_S9_EEENS6_IJNS7_ILi1EEESI_SI_EEESC_SE_Li256ELb0ELb1ELb0ELb0EEENS1_19SingleTileSchedulerILb0ELb0ELb1ELi128EEEEEEEEEvNT_6ParamsE,"",@"SHT_CUDA_INFO"
	.sectionflags	@""
	.align	4


	//----- nvinfo : EIATTR_CUDA_API_VERSION
	.align		4
        /*0000*/ 	.byte	0x04, 0x37
        /*0002*/ 	.short	(.L_142 - .L_141)
.L_141:
        /*0004*/ 	.word	0x00000082


	//----- nvinfo : EIATTR_SW2861232_WAR
	.align		4
.L_142:
        /*0008*/ 	.byte	0x01, 0x35
	.zero		2


	//----- nvinfo : EIATTR_PARAM_CBANK
	.align		4
        /*000c*/ 	.byte	0x04, 0x0a
        /*000e*/ 	.short	(.L_144 - .L_143)
	.align		4
.L_143:
        /*0010*/ 	.word	index@(.nv.constant0._ZN7cutlass13device_kernelIN5flash19enable_sm80_to_sm89INS1_16FlashAttnFwdSm80INS1_25CollectiveMainloopFwdSm80ILi8ELi1ELb1EN4cute5tupleIJNS5_1CILi128EEENS7_ILi64EEENS7_ILi256EEEEEELi256ENS_10bfloat16_tEfNS_4arch4Sm80ELb0ELb0ELb0ELb0ELb1ELb0ELb1ELb0EEENS1_21CollectiveEpilogueFwdINS6_IJS8_SA_S9_EEENS6_IJNS7_ILi1EEESI_SI_EEESC_SE_Li256ELb0ELb1ELb0ELb0EEENS1_19SingleTileSchedulerILb0ELb0ELb1ELi128EEEEEEEEEvNT_6ParamsE)
        /*0014*/ 	.short	0x0160
        /*0016*/ 	.short	0x0418


	//----- nvinfo : EIATTR_CBANK_PARAM_SIZE
	.align		4
.L_144:
        /*0018*/ 	.byte	0x03, 0x19
        /*001a*/ 	.short	0x0418


	//----- nvinfo : EIATTR_KPARAM_INFO
	.align		4
        /*001c*/ 	.byte	0x04, 0x17
        /*001e*/ 	.short	(.L_146 - .L_145)
.L_145:
        /*0020*/ 	.word	0x00000000
        /*0024*/ 	.short	0x0000
        /*0026*/ 	.short	0x0000
        /*0028*/ 	.byte	0x00, 0xf0, 0x61, 0x10


	//----- nvinfo : EIATTR_MAXREG_COUNT
	.align		4
.L_146:
        /*002c*/ 	.byte	0x03, 0x1b
        /*002e*/ 	.short	0x00ff


	//----- nvinfo : EIATTR_NUM_BARRIERS
	.align		4
        /*0030*/ 	.byte	0x02, 0x4c
        /*0032*/ 	.byte	0x02
	.zero		1


	//----- nvinfo : EIATTR_ANNOTATIONS
	.align		4
        /*0034*/ 	.byte	0x04, 0x55
        /*0036*/ 	.short	(.L_148 - .L_147)


	//   ....[0]....
.L_147:
        /*0038*/ 	.word	0x00000001
        /*003c*/ 	.byte	0x20, 0x06, 0x00, 0x00, 0x01, 0x00, 0x00, 0x00, 0xb0, 0x08, 0x00, 0x00, 0x01, 0x00, 0x00, 0x00
        /* <DEDUP_REMOVED lines=49> */
        /*035c*/ 	.byte	0xa0, 0x8f, 0x00, 0x00


	//----- nvinfo : EIATTR_MERCURY_ISA_VERSION
	.align		4
.L_148:
        /*0360*/ 	.byte	0x03, 0x5f
        /*0362*/ 	.short	0x0000


	//----- nvinfo : EIATTR_COOP_GROUP_MASK_REGIDS
	.align		4
        /*0364*/ 	.byte	0x04, 0x29
        /*0366*/ 	.short	(.L_150 - .L_149)


	//   ....[0]....
.L_149:
        /*0368*/ 	.word	0xffffffff


	//   ....[1]....
        /*036c*/ 	.word	0xffffffff


	//   ....[2]....
        /*0370*/ 	.word	0xffffffff


	//   ....[3]....
        /*0374*/ 	.word	0xffffffff


	//   ....[4]....
        /*0378*/ 	.word	0xffffffff


	//   ....[5]....
        /*037c*/ 	.word	0xffffffff


	//   ....[6]....
        /*0380*/ 	.word	0xffffffff


	//   ....[7]....
        /*0384*/ 	.word	0xffffffff


	//   ....[8]....
        /*0388*/ 	.word	0xffffffff


	//   ....[9]....
        /*038c*/ 	.word	0xffffffff


	//   ....[10]....
        /*0390*/ 	.word	0xffffffff


	//   ....[11]....
        /*0394*/ 	.word	0xffffffff


	//   ....[12]....
        /*0398*/ 	.word	0xffffffff


	//   ....[13]....
        /*039c*/ 	.word	0xffffffff


	//   ....[14]....
        /*03a0*/ 	.word	0xffffffff


	//   ....[15]....
        /*03a4*/ 	.word	0xffffffff


	//   ....[16]....
        /*03a8*/ 	.word	0xffffffff


	//   ....[17]....
        /*03ac*/ 	.word	0xffffffff


	//   ....[18]....
        /*03b0*/ 	.word	0xffffffff


	//   ....[19]....
        /*03b4*/ 	.word	0xffffffff


	//   ....[20]....
        /*03b8*/ 	.word	0xffffffff


	//   ....[21]....
        /*03bc*/ 	.word	0xffffffff


	//   ....[22]....
        /*03c0*/ 	.word	0xffffffff


	//   ....[23]....
        /*03c4*/ 	.word	0xffffffff


	//   ....[24]....
        /*03c8*/ 	.word	0xffffffff


	//   ....[25]....
        /*03cc*/ 	.word	0xffffffff


	//   ....[26]....
        /*03d0*/ 	.word	0xffffffff


	//   ....[27]....
        /*03d4*/ 	.word	0xffffffff


	//   ....[28]....
        /*03d8*/ 	.word	0xffffffff


	//   ....[29]....
        /*03dc*/ 	.word	0xffffffff


	//   ....[30]....
        /*03e0*/ 	.word	0xffffffff


	//   ....[31]....
        /*03e4*/ 	.word	0xffffffff


	//   ....[32]....
        /*03e8*/ 	.word	0xffffffff


	//   ....[33]....
        /*03ec*/ 	.word	0xffffffff


	//   ....[34]....
        /*03f0*/ 	.word	0xffffffff


	//   ....[35]....
        /*03f4*/ 	.word	0xffffffff


	//   ....[36]....
        /*03f8*/ 	.word	0xffffffff


	//   ....[37]....
        /*03fc*/ 	.word	0xffffffff


	//   ....[38]....
        /*0400*/ 	.word	0xffffffff


	//   ....[39]....
        /*0404*/ 	.word	0xffffffff


	//   ....[40]....
        /*0408*/ 	.word	0xffffffff


	//   ....[41]....
        /*040c*/ 	.word	0xffffffff


	//   ....[42]....
        /*0410*/ 	.word	0xffffffff


	//   ....[43]....
        /*0414*/ 	.word	0xffffffff


	//   ....[44]....
        /*0418*/ 	.word	0xffffffff


	//   ....[45]....
        /*041c*/ 	.word	0xffffffff


	//   ....[46]....
        /*0420*/ 	.word	0xffffffff


	//   ....[47]....
        /*0424*/ 	.word	0xffffffff


	//   ....[48]....
        /*0428*/ 	.word	0xffffffff


	//   ....[49]....
        /*042c*/ 	.word	0xffffffff


	//   ....[50]....
        /*0430*/ 	.word	0xffffffff


	//   ....[51]....
        /*0434*/ 	.word	0xffffffff


	//----- nvinfo : EIATTR_COOP_GROUP_INSTR_OFFSETS
	.align		4
.L_150:
        /*0438*/ 	.byte	0x04, 0x28
        /*043a*/ 	.short	(.L_152 - .L_151)


	//   ....[0]....
.L_151:
        /*043c*/ 	.word	0x00000740


	//   ....[1]....
        /*0440*/ 	.word	0x00000770


	//   ....[2]....
        /*0444*/ 	.word	0x000009a0


	//   ....[3]....
        /*0448*/ 	.word	0x000009b0


	//   ....[4]....
        /*044c*/ 	.word	0x00000b10


	//   ....[5]....
        /*0450*/ 	.word	0x00000b30


	//   ....[6]....
        /*0454*/ 	.word	0x00000db0


	//   ....[7]....
        /*0458*/ 	.word	0x00000de0


	//   ....[8]....
        /*045c*/ 	.word	0x00000fb0


	//   ....[9]....
        /*0460*/ 	.word	0x00000fd0


	//   ....[10]....
        /*0464*/ 	.word	0x00001130


	//   ....[11]....
        /*0468*/ 	.word	0x00001150


	//   ....[12]....
        /*046c*/ 	.word	0x00001940


	//   ....[13]....
        /*0470*/ 	.word	0x00001960


	//   ....[14]....
        /*0474*/ 	.word	0x00001980


	//   ....[15]....
        /*0478*/ 	.word	0x00001990


	//   ....[16]....
        /*047c*/ 	.word	0x00002c60


	//   ....[17]....
        /*0480*/ 	.word	0x00002c80


	//   ....[18]....
        /*0484*/ 	.word	0x00002e00


	//   ....[19]....
        /*0488*/ 	.word	0x00002e20


	//   ....[20]....
        /*048c*/ 	.word	0x00003540


	//   ....[21]....
        /*0490*/ 	.word	0x000035e0


	//   ....[22]....
        /*0494*/ 	.word	0x000035f0


	//   ....[23]....
        /*0498*/ 	.word	0x00003640


	//   ....[24]....
        /*049c*/ 	.word	0x00005800


	//   ....[25]....
        /*04a0*/ 	.word	0x00005810


	//   ....[26]....
        /*04a4*/ 	.word	0x000058c0


	//   ....[27]....
        /*04a8*/ 	.word	0x000058f0


	//   ....[28]....
        /*04ac*/ 	.word	0x00005c40


	//   ....[29]....
        /*04b0*/ 	.word	0x00005c50


	//   ....[30]....
        /*04b4*/ 	.word	0x00005d10


	//   ....[31]....
        /*04b8*/ 	.word	0x00005d30


	//   ....[32]....
        /*04bc*/ 	.word	0x00006cd0


	//   ....[33]....
        /*04c0*/ 	.word	0x00006cf0


	//   ....[34]....
        /*04c4*/ 	.word	0x00007370


	//   ....[35]....
        /*04c8*/ 	.word	0x00007390


	//   ....[36]....
        /*04cc*/ 	.word	0x00008ce0


	//   ....[37]....
        /*04d0*/ 	.word	0x00008cf0


	//   ....[38]....
        /*04d4*/ 	.word	0x00008d30


	//   ....[39]....
        /*04d8*/ 	.word	0x00008d50


	//   ....[40]....
        /*04dc*/ 	.word	0x0000a4d0


	//   ....[41]....
        /*04e0*/ 	.word	0x0000a4e0


	//   ....[42]....
        /*04e4*/ 	.word	0x0000a500


	//   ....[43]....
        /*04e8*/ 	.word	0x0000a510


	//   ....[44]....
        /*04ec*/ 	.word	0x0000a650


	//   ....[45]....
        /*04f0*/ 	.word	0x0000a670


	//   ....[46]....
        /*04f4*/ 	.word	0x0000a870


	//   ....[47]....
        /*04f8*/ 	.word	0x0000a8a0


	//   ....[48]....
        /*04fc*/ 	.word	0x0000aa60


	//   ....[49]....
        /*0500*/ 	.word	0x0000aa90


	//   ....[50]....
        /*0504*/ 	.word	0x0000ac50


	//   ....[51]....
        /*0508*/ 	.word	0x0000ac70


	//----- nvinfo : EIATTR_EXIT_INSTR_OFFSETS
	.align		4
.L_152:
        /*050c*/ 	.byte	0x04, 0x1c
        /*050e*/ 	.short	(.L_154 - .L_153)


	//   ....[0]....
.L_153:
        /*0510*/ 	.word	0x00000040


	//   ....[1]....
        /*0514*/ 	.word	0x0000ac80


	//   ....[2]....
        /*0518*/ 	.word	0x0000adc0


	//   ....[3]....
        /*051c*/ 	.word	0x0000ae20


	//----- nvinfo : EIATTR_CTAIDZ_USED
	.align		4
.L_154:
        /*0520*/ 	.byte	0x01, 0x04
	.zero		2


	//----- nvinfo : EIATTR_MAX_THREADS
	.align		4
        /*0524*/ 	.byte	0x04, 0x05
        /*0526*/ 	.short	(.L_156 - .L_155)
.L_155:
        /*0528*/ 	.word	0x00000100
        /*052c*/ 	.word	0x00000001
        /*0530*/ 	.word	0x00000001


	//----- nvinfo : EIATTR_CRS_STACK_SIZE
	.align		4
.L_156:
        /*0534*/ 	.byte	0x04, 0x1e
        /*0536*/ 	.short	(.L_158 - .L_157)
.L_157:
        /*0538*/ 	.word	0x00000000
.L_158:


//--------------------- .nv.info._ZN7cutlass13device_kernelIN5flash19enable_sm80_to_sm89INS1_16FlashAttnFwdSm80INS1_25CollectiveMainloopFwdSm80ILi8ELi1ELb1EN4cute5tupleIJNS5_1CILi128EEENS7_ILi64EEENS7_ILi256EEEEEELi256ENS_10bfloat16_tEfNS_4arch4Sm80ELb0ELb0ELb0ELb1ELb1ELb0ELb1ELb0EEENS1_21CollectiveEpilogueFwdINS6_IJS8_SA_S9_EEENS6_IJNS7_ILi1EEESI_SI_EEESC_SE_Li256ELb1ELb1ELb0ELb0EEENS1_19SingleTileSchedulerILb1ELb0ELb1ELi128EEEEEEEEEvNT_6ParamsE --------------------------
	.section	.nv.info._ZN7cutlass13device_kernelIN5flash19enable_sm80_to_sm89INS1_16FlashAttnFwdSm80INS1_25CollectiveMainloopFwdSm80ILi8ELi1ELb1EN4cute5tupleIJNS5_1CILi128EEENS7_ILi64EEENS7_ILi256EEEEEELi256ENS_10bfloat16_tEfNS_4arch4Sm80ELb0ELb0ELb0ELb1ELb1ELb0ELb1ELb0EEENS1_21CollectiveEpilogueFwdINS6_IJS8_SA_S9_EEENS6_IJNS7_ILi1EEESI_SI_EEESC_SE_Li256ELb1ELb1ELb0ELb0EEENS1_19SingleTileSchedulerILb1ELb0ELb1ELi128EEEEEEEEEvNT_6ParamsE,"",@"SHT_CUDA_INFO"
	.sectionflags	@""
	.align	4


	//----- nvinfo : EIATTR_CUDA_API_VERSION
	.align		4
        /*0000*/ 	.byte	0x04, 0x37
        /*0002*/ 	.short	(.L_160 - .L_159)
.L_159:
        /*0004*/ 	.word	0x00000082


	//----- nvinfo : EIATTR_SW2861232_WAR
	.align		4
.L_160:
        /*0008*/ 	.byte	0x01, 0x35
	.zero		2


	//----- nvinfo : EIATTR_PARAM_CBANK
	.align		4
        /*000c*/ 	.byte	0x04, 0x0a
        /*000e*/ 	.short	(.L_162 - .L_161)
	.align		4
.L_161:
        /*0010*/ 	.word	index@(.nv.constant0._ZN7cutlass13device_kernelIN5flash19enable_sm80_to_sm89INS1_16FlashAttnFwdSm80INS1_25CollectiveMainloopFwdSm80ILi8ELi1ELb1EN4cute5tupleIJNS5_1CILi128EEENS7_ILi64EEENS7_ILi256EEEEEELi256ENS_10bfloat16_tEfNS_4arch4Sm80ELb0ELb0ELb0ELb1ELb1ELb0ELb1ELb0EEENS1_21CollectiveEpilogueFwdINS6_IJS8_SA_S9_EEENS6_IJNS7_ILi1EEESI_SI_EEESC_SE_Li256ELb1ELb1ELb0ELb0EEENS1_19SingleTileSchedulerILb1ELb0ELb1ELi128EEEEEEEEEvNT_6ParamsE)
        /*0014*/ 	.short	0x0160
        /*0016*/ 	.short	0x0418


	//----- nvinfo : EIATTR_CBANK_PARAM_SIZE
	.align		4
.L_162:
        /*0018*/ 	.byte	0x03, 0x19
        /*001a*/ 	.short	0x0418


	//----- nvinfo : EIATTR_KPARAM_INFO
	.align		4
        /*001c*/ 	.byte	0x04, 0x17
        /*001e*/ 	.short	(.L_164 - .L_163)
.L_163:
        /*0020*/ 	.word	0x00000000
        /*0024*/ 	.short	0x0000
        /*0026*/ 	.short	0x0000
        /*0028*/ 	.byte	0x00, 0xf0, 0x61, 0x10


	//----- nvinfo : EIATTR_MAXREG_COUNT
	.align		4
.L_164:
        /*002c*/ 	.byte	0x03, 0x1b
        /*002e*/ 	.short	0x00ff


	//----- nvinfo : EIATTR_NUM_BARRIERS
	.align		4
        /*0030*/ 	.byte	0x02, 0x4c
        /*0032*/ 	.byte	0x02
	.zero		1


	//----- nvinfo : EIATTR_ANNOTATIONS
	.align		4
        /*0034*/ 	.byte	0x04, 0x55
        /*0036*/ 	.short	(.L_166 - .L_165)


	//   ....[0]....
.L_165:
        /* <DEDUP_REMOVED lines=47> */


	//----- nvinfo : EIATTR_MERCURY_ISA_VERSION
	.align		4
.L_166:
        /*0310*/ 	.byte	0x03, 0x5f
        /*0312*/ 	.short	0x0000


	//----- nvinfo : EIATTR_COOP_GROUP_MASK_REGIDS
	.align		4
        /*0314*/ 	.byte	0x04, 0x29
        /*0316*/ 	.short	(.L_168 - .L_167)


	//   ....[0]....
.L_167:
        /*0318*/ 	.word	0xffffffff


	//   ....[1]....
        /*031c*/ 	.word	0xffffffff


	//   ....[2]....
        /*0320*/ 	.word	0xffffffff


	//   ....[3]....
        /*0324*/ 	.word	0xffffffff


	//   ....[4]....
        /*0328*/ 	.word	0xffffffff


	//   ....[5]....
        /*032c*/ 	.word	0xffffffff


	//   ....[6]....
        /*0330*/ 	.word	0xffffffff


	//   ....[7]....
        /*0334*/ 	.word	0xffffffff


	//   ....[8]....
        /*0338*/ 	.word	0xffffffff


	//   ....[9]....
        /*033c*/ 	.word	0xffffffff


	//   ....[10]....
        /*0340*/ 	.word	0xffffffff


	//   ....[11]....
        /*0344*/ 	.word	0xffffffff


	//   ....[12]....
        /*0348*/ 	.word	0xffffffff


	//   ....[13]....
        /*034c*/ 	.word	0xffffffff


	//   ....[14]....
        /*0350*/ 	.word	0xffffffff


	//   ....[15]....
        /*0354*/ 	.word	0xffffffff


	//   ....[16]....
        /*0358*/ 	.word	0xffffffff


	//   ....[17]....
        /*035c*/ 	.word	0xffffffff


	//   ....[18]....
        /*0360*/ 	.word	0xffffffff


	//   ....[19]....
        /*0364*/ 	.word	0xffffffff


	//   ....[20]....
        /*0368*/ 	.word	0xffffffff


	//   ....[21]....
        /*036c*/ 	.word	0xffffffff


	//   ....[22]....
        /*0370*/ 	.word	0xffffffff


	//   ....[23]....
        /*0374*/ 	.word	0xffffffff


	//   ....[24]....
        /*0378*/ 	.word	0xffffffff


	//   ....[25]....
        /*037c*/ 	.word	0xffffffff


	//   ....[26]....
        /*0380*/ 	.word	0xffffffff


	//   ....[27]....
        /*0384*/ 	.word	0xffffffff


	//   ....[28]....
        /*0388*/ 	.word	0xffffffff


	//   ....[29]....
        /*038c*/ 	.word	0xffffffff


	//   ....[30]....
        /*0390*/ 	.word	0xffffffff


	//   ....[31]....
        /*0394*/ 	.word	0xffffffff


	//   ....[32]....
        /*0398*/ 	.word	0xffffffff


	//   ....[33]....
        /*039c*/ 	.word	0xffffffff


	//   ....[34]....
        /*03a0*/ 	.word	0xffffffff


	//   ....[35]....
        /*03a4*/ 	.word	0xffffffff


	//   ....[36]....
        /*03a8*/ 	.word	0xffffffff


	//   ....[37]....
        /*03ac*/ 	.word	0xffffffff


	//   ....[38]....
        /*03b0*/ 	.word	0xffffffff


	//   ....[39]....
        /*03b4*/ 	.word	0xffffffff


	//   ....[40]....
        /*03b8*/ 	.word	0xffffffff


	//   ....[41]....
        /*03bc*/ 	.word	0xffffffff


	//   ....[42]....
        /*03c0*/ 	.word	0xffffffff


	//   ....[43]....
        /*03c4*/ 	.word	0xffffffff


	//   ....[44]....
        /*03c8*/ 	.word	0xffffffff


	//   ....[45]....
        /*03cc*/ 	.word	0xffffffff


	//   ....[46]....
        /*03d0*/ 	.word	0xffffffff


	//   ....[47]....
        /*03d4*/ 	.word	0xffffffff


	//   ....[48]....
        /*03d8*/ 	.word	0xffffffff


	//   ....[49]....
        /*03dc*/ 	.word	0xffffffff


	//   ....[50]....
        /*03e0*/ 	.word	0xffffffff


	//   ....[51]....
        /*03e4*/ 	.word	0xffffffff


	//   ....[52]....
        /*03e8*/ 	.word	0xffffffff


	//   ....[53]....
        /*03ec*/ 	.word	0xffffffff


	//   ....[54]....
        /*03f0*/ 	.word	0xffffffff


	//   ....[55]....
        /*03f4*/ 	.word	0xffffffff


	//   ....[56]....
        /*03f8*/ 	.word	0xffffffff


	//   ....[57]....
        /*03fc*/ 	.word	0xffffffff


	//   ....[58]....
        /*0400*/ 	.word	0xffffffff


	//   ....[59]....
        /*0404*/ 	.word	0xffffffff


	//   ....[60]....
        /*0408*/ 	.word	0xffffffff


	//----- nvinfo : EIATTR_COOP_GROUP_INSTR_OFFSETS
	.align		4
.L_168:
        /*040c*/ 	.byte	0x04, 0x28
        /*040e*/ 	.short	(.L_170 - .L_169)


	//   ....[0]....
.L_169:
        /*0410*/ 	.word	0x000000a0


	//   ....[1]....
        /*0414*/ 	.word	0x00001510


	//   ....[2]....
        /*0418*/ 	.word	0x00001540


	//   ....[3]....
        /*041c*/ 	.word	0x00001600


	//   ....[4]....
        /*0420*/ 	.word	0x00001630


	//   ....[5]....
        /*0424*/ 	.word	0x00001770


	//   ....[6]....
        /*0428*/ 	.word	0x00001780


	//   ....[7]....
        /*042c*/ 	.word	0x00001920


	//   ....[8]....
        /*0430*/ 	.word	0x000019e0


	//   ....[9]....
        /*0434*/ 	.word	0x00001b20


	//   ....[10]....
        /*0438*/ 	.word	0x00001b60


	//   ....[11]....
        /*043c*/ 	.word	0x00001ba0


	//   ....[12]....
        /*0440*/ 	.word	0x00001bb0


	//   ....[13]....
        /*0444*/ 	.word	0x00001bd0


	//   ....[14]....
        /*0448*/ 	.word	0x00001c60


	//   ....[15]....
        /*044c*/ 	.word	0x00001d50


	//   ....[16]....
        /*0450*/ 	.word	0x00001da0


	//   ....[17]....
        /*0454*/ 	.word	0x00003540


	//   ....[18]....
        /*0458*/ 	.word	0x00003550


	//   ....[19]....
        /*045c*/ 	.word	0x00003620


	//   ....[20]....
        /*0460*/ 	.word	0x00003640


	//   ....[21]....
        /*0464*/ 	.word	0x00003d70


	//   ....[22]....
        /*0468*/ 	.word	0x00003e10


	//   ....[23]....
        /*046c*/ 	.word	0x00003e30


	//   ....[24]....
        /*0470*/ 	.word	0x00003e90


	//   ....[25]....
        /*0474*/ 	.word	0x00005da0


	//   ....[26]....
        /*0478*/ 	.word	0x00005db0


	//   ....[27]....
        /*047c*/ 	.word	0x00005e30


	//   ....[28]....
        /*0480*/ 	.word	0x00005e40


	//   ....[29]....
        /*0484*/ 	.word	0x00006220


	//   ....[30]....
        /*0488*/ 	.word	0x00006230


	//   ....[31]....
        /*048c*/ 	.word	0x00006280


	//   ....[32]....
        /*0490*/ 	.word	0x000062a0


	//   ....[33]....
        /*0494*/ 	.word	0x00007280


	//   ....[34]....
        /*0498*/ 	.word	0x000072a0


	//   ....[35]....
        /*049c*/ 	.word	0x00007940


	//   ....[36]....
        /*04a0*/ 	.word	0x00007960


	//   ....[37]....
        /*04a4*/ 	.word	0x00009160


	//   ....[38]....
        /*04a8*/ 	.word	0x00009170


	//   ....[39]....
        /*04ac*/ 	.word	0x000091a0


	//   ....[40]....
        /*04b0*/ 	.word	0x000091c0


	//   ....[41]....
        /*04b4*/ 	.word	0x0000ac30


	//   ....[42]....
        /*04b8*/ 	.word	0x0000ac70


	//   ....[43]....
        /*04bc*/ 	.word	0x0000acd0


	//   ....[44]....
        /*04c0*/ 	.word	0x0000ad00


	//   ....[45]....
        /*04c4*/ 	.word	0x0000af30


	//   ....[46]....
        /*04c8*/ 	.word	0x0000af40


	//   ....[47]....
        /*04cc*/ 	.word	0x0000b140


	//   ....[48]....
        /*04d0*/ 	.word	0x0000b170


	//   ....[49]....
        /*04d4*/ 	.word	0x0000b330


	//   ....[50]....
        /*04d8*/ 	.word	0x0000b360


	//   ....[51]....
        /*04dc*/ 	.word	0x0000b520


	//   ....[52]....
        /*04e0*/ 	.word	0x0000b540


	//   ....[53]....
        /*04e4*/ 	.word	0x0000bec0


	//   ....[54]....
        /*04e8*/ 	.word	0x0000bee0


	//   ....[55]....
        /*04ec*/ 	.word	0x0000c0a0


	//   ....[56]....
        /*04f0*/ 	.word	0x0000c0d0


	//   ....[57]....
        /*04f4*/ 	.word	0x0000c260


	//   ....[58]....
        /*04f8*/ 	.word	0x0000c290


	//   ....[59]....
        /*04fc*/ 	.word	0x0000c420


	//   ....[60]....
        /*0500*/ 	.word	0x0000c440


	//----- nvinfo : EIATTR_EXIT_INSTR_OFFSETS
	.align		4
.L_170:
        /*0504*/ 	.byte	0x04, 0x1c
        /*0506*/ 	.short	(.L_172 - .L_171)


	//   ....[0]....
.L_171:
        /*0508*/ 	.word	0x00000450


	//   ....[1]....
        /*050c*/ 	.word	0x0000b550


	//   ....[2]....
        /*0510*/ 	.word	0x0000b690


	//   ....[3]....
        /*0514*/ 	.word	0x0000b6f0


	//   ....[4]....
        /*0518*/ 	.word	0x0000c450


	//   ....[5]....
        /*051c*/ 	.word	0x0000c560


	//   ....[6]....
        /*0520*/ 	.word	0x0000c5c0


	//----- nvinfo : EIATTR_CTAIDZ_USED
	.align		4
.L_172:
        /*0524*/ 	.byte	0x01, 0x04
	.zero		2


	//----- nvinfo : EIATTR_MAX_THREADS
	.align		4
        /*0528*/ 	.byte	0x04, 0x05
        /*052a*/ 	.short	(.L_174 - .L_173)
.L_173:
        /*052c*/ 	.word	0x00000100
        /*0530*/ 	.word	0x00000001
        /*0534*/ 	.word	0x00000001


	//----- nvinfo : EIATTR_CRS_STACK_SIZE
	.align		4
.L_174:
        /*0538*/ 	.byte	0x04, 0x1e
        /*053a*/ 	.short	(.L_176 - .L_175)
.L_175:
        /*053c*/ 	.word	0x00000000
.L_176:


//--------------------- .nv.info._ZN7cutlass13device_kernelIN5flash19enable_sm80_to_sm89INS1_16FlashAttnFwdSm80INS1_25CollectiveMainloopFwdSm80ILi8ELi1ELb0EN4cute5tupleIJNS5_1CILi128EEENS7_ILi32EEENS7_ILi256EEEEEELi256ENS_10bfloat16_tEfNS_4arch4Sm80ELb0ELb0ELb0ELb1ELb1ELb1ELb1ELb0EEENS1_21CollectiveEpilogueFwdINS6_IJS8_SA_S9_EEENS6_IJNS7_ILi1EEESI_SI_EEESC_SE_Li256ELb1ELb1ELb0ELb0EEENS1_19SingleTileSchedulerILb1ELb0ELb1ELi128EEEEEEEEEvNT_6ParamsE --------------------------
	.section	.nv.info._ZN7cutlass13device_kernelIN5flash19enable_sm80_to_sm89INS1_16FlashAttnFwdSm80INS1_25CollectiveMainloopFwdSm80ILi8ELi1ELb0EN4cute5tupleIJNS5_1CILi128EEENS7_ILi32EEENS7_ILi256EEEEEELi256ENS_10bfloat16_tEfNS_4arch4Sm80ELb0ELb0ELb0ELb1ELb1ELb1ELb1ELb0EEENS1_21CollectiveEpilogueFwdINS6_IJS8_SA_S9_EEENS6_IJNS7_ILi1EEESI_SI_EEESC_SE_Li256ELb1ELb1ELb0ELb0EEENS1_19SingleTileSchedulerILb1ELb0ELb1ELi128EEEEEEEEEvNT_6ParamsE,"",@"SHT_CUDA_INFO"
	.sectionflags	@""
	.align	4


	//----- nvinfo : EIATTR_CUDA_API_VERSION
	.align		4
        /*0000*/ 	.byte	0x04, 0x37
        /*0002*/ 	.short	(.L_178 - .L_177)
.L_177:
        /*0004*/ 	.word	0x00000082


	//----- nvinfo : EIATTR_SW2861232_WAR
	.align		4
.L_178:
        /*0008*/ 	.byte	0x01, 0x35
	.zero		2


	//----- nvinfo : EIATTR_PARAM_CBANK
	.align		4
        /*000c*/ 	.byte	0x04, 0x0a
        /*000e*/ 	.short	(.L_180 - .L_179)
	.align		4
.L_179:
        /*0010*/ 	.word	index@(.nv.constant0._ZN7cutlass13device_kernelIN5flash19enable_sm80_to_sm89INS1_16FlashAttnFwdSm80INS1_25CollectiveMainloopFwdSm80ILi8ELi1ELb0EN4cute5tupleIJNS5_1CILi128EEENS7_ILi32EEENS7_ILi256EEEEEELi256ENS_10bfloat16_tEfNS_4arch4Sm80ELb0ELb0ELb0ELb1ELb1ELb1ELb1ELb0EEENS1_21CollectiveEpilogueFwdINS6_IJS8_SA_S9_EEENS6_IJNS7_ILi1EEESI_SI_EEESC_SE_Li256ELb1ELb1ELb0ELb0EEENS1_19SingleTileSchedulerILb1ELb0ELb1ELi128EEEEEEEEEvNT_6ParamsE)
        /*0014*/ 	.short	0x0160
        /*0016*/ 	.short	0x0418


	//----- nvinfo : EIATTR_CBANK_PARAM_SIZE
	.align		4
.L_180:
        /*0018*/ 	.byte	0x03, 0x19
        /*001a*/ 	.short	0x0418


	//----- nvinfo : EIATTR_KPARAM_INFO
	.align		4
        /*001c*/ 	.byte	0x04, 0x17
        /*001e*/ 	.short	(.L_182 - .L_181)
.L_181:
        /*0020*/ 	.word	0x00000000
        /*0024*/ 	.short	0x0000
        /*0026*/ 	.short	0x0000
        /*0028*/ 	.byte	0x00, 0xf0, 0x61, 0x10


	//----- nvinfo : EIATTR_MAXREG_COUNT
	.align		4
.L_182:
        /*002c*/ 	.byte	0x03, 0x1b
        /*002e*/ 	.short	0x00ff


	//----- nvinfo : EIATTR_NUM_BARRIERS
	.align		4
        /*0030*/ 	.byte	0x02, 0x4c
        /*0032*/ 	.byte	0x02
	.zero		1


	//----- nvinfo : EIATTR_MERCURY_ISA_VERSION
	.align		4
        /*0034*/ 	.byte	0x03, 0x5f
        /*0036*/ 	.short	0x0000


	//----- nvinfo : EIATTR_COOP_GROUP_MASK_REGIDS
	.align		4
        /*0038*/ 	.byte	0x04, 0x29
        /*003a*/ 	.short	(.L_184 - .L_183)


	//   ....[0]....
.L_183:
        /*003c*/ 	.word	0xffffffff


	//   ....[1]....
        /*0040*/ 	.word	0xffffffff


	//   ....[2]....
        /*0044*/ 	.word	0xffffffff


	//   ....[3]....
        /*0048*/ 	.word	0xffffffff


	//   ....[4]....
        /*004c*/ 	.word	0xffffffff


	//   ....[5]....
        /*0050*/ 	.word	0xffffffff


	//   ....[6]....
        /*0054*/ 	.word	0xffffffff


	//   ....[7]....
        /*0058*/ 	.word	0xffffffff


	//   ....[8]....
        /*005c*/ 	.word	0xffffffff


	//   ....[9]....
        /*0060*/ 	.word	0xffffffff


	//   ....[10]....
        /*0064*/ 	.word	0xffffffff


	//   ....[11]....
        /*0068*/ 	.word	0xffffffff


	//   ....[12]....
        /*006c*/ 	.word	0xffffffff


	//   ....[13]....
        /*0070*/ 	.word	0xffffffff


	//   ....[14]....
        /*0074*/ 	.word	0xffffffff


	//   ....[15]....
        /*0078*/ 	.word	0xffffffff


	//   ....[16]....
        /*007c*/ 	.word	0xffffffff


	//   ....[17]....
        /*0080*/ 	.word	0xffffffff


	//   ....[18]....
        /*0084*/ 	.word	0xffffffff


	//   ....[19]....
        /*0088*/ 	.word	0xffffffff


	//   ....[20]....
        /*008c*/ 	.word	0xffffffff


	//   ....[21]....
        /*0090*/ 	.word	0xffffffff


	//   ....[22]....
        /*0094*/ 	.word	0xffffffff


	//   ....[23]....
        /*0098*/ 	.word	0xffffffff


	//   ....[24]....
        /*009c*/ 	.word	0xffffffff


	//   ....[25]....
        /*00a0*/ 	.word	0xffffffff


	//   ....[26]....
        /*00a4*/ 	.word	0xffffffff


	//   ....[27]....
        /*00a8*/ 	.word	0xffffffff


	//   ....[28]....
        /*00ac*/ 	.word	0xffffffff


	//   ....[29]....
        /*00b0*/ 	.word	0xffffffff


	//   ....[30]....
        /*00b4*/ 	.word	0xffffffff


	//   ....[31]....
        /*00b8*/ 	.word	0xffffffff


	//   ....[32]....
        /*00bc*/ 	.word	0xffffffff


	//   ....[33]....
        /*00c0*/ 	.word	0xffffffff


	//   ....[34]....
        /*00c4*/ 	.word	0xffffffff


	//   ....[35]....
        /*00c8*/ 	.word	0xffffffff


	//   ....[36]....
        /*00cc*/ 	.word	0xffffffff


	//   ....[37]....
        /*00d0*/ 	.word	0xffffffff


	//   ....[38]....
        /*00d4*/ 	.word	0xffffffff


	//   ....[39]....
        /*00d8*/ 	.word	0xffffffff


	//   ....[40]....
        /*00dc*/ 	.word	0xffffffff


	//   ....[41]....
        /*00e0*/ 	.word	0xffffffff


	//   ....[42]....
        /*00e4*/ 	.word	0xffffffff


	//   ....[43]....
        /*00e8*/ 	.word	0xffffffff


	//   ....[44]....
        /*00ec*/ 	.word	0xffffffff


	//   ....[45]....
        /*00f0*/ 	.word	0xffffffff


	//   ....[46]....
        /*00f4*/ 	.word	0xffffffff


	//   ....[47]....
        /*00f8*/ 	.word	0xffffffff


	//   ....[48]....
        /*00fc*/ 	.word	0xffffffff


	//   ....[49]....
        /*0100*/ 	.word	0xffffffff


	//   ....[50]....
        /*0104*/ 	.word	0xffffffff


	//   ....[51]....
        /*0108*/ 	.word	0xffffffff


	//   ....[52]....
        /*010c*/ 	.word	0xffffffff


	//   ....[53]....
        /*0110*/ 	.word	0xffffffff


	//   ....[54]....
        /*0114*/ 	.word	0xffffffff


	//   ....[55]....
        /*0118*/ 	.word	0xffffffff


	//   ....[56]....
        /*011c*/ 	.word	0xffffffff


	//   ....[57]....
        /*0120*/ 	.word	0xffffffff


	//   ....[58]....
        /*0124*/ 	.word	0xffffffff


	//----- nvinfo : EIATTR_COOP_GROUP_INSTR_OFFSETS
	.align		4
.L_184:
        /*0128*/ 	.byte	0x04, 0x28
        /*012a*/ 	.short	(.L_186 - .L_185)


	//   ....[0]....
.L_185:
        /*012c*/ 	.word	0x00000090


	//   ....[1]....
        /*0130*/ 	.word	0x00001f60


	//   ....[2]....
        /*0134*/ 	.word	0x00001f70


	//   ....[3]....
        /*0138*/ 	.word	0x00003190


	//   ....[4]....
        /*013c*/ 	.word	0x000031a0


	//   ....[5]....
        /*0140*/ 	.word	0x000042b0


	//   ....[6]....
        /*0144*/ 	.word	0x000042d0


	//   ....[7]....
        /*0148*/ 	.word	0x000046a0


	//   ....[8]....
        /*014c*/ 	.word	0x000046c0


	//   ....[9]....
        /*0150*/ 	.word	0x00005370


	//   ....[10]....
        /*0154*/ 	.word	0x000053a0


	//   ....[11]....
        /*0158*/ 	.word	0x00005600


	//   ....[12]....
        /*015c*/ 	.word	0x00005630


	//   ....[13]....
        /*0160*/ 	.word	0x000057a0


	//   ....[14]....
        /*0164*/ 	.word	0x000057d0


	//   ....[15]....
        /*0168*/ 	.word	0x00005940


	//   ....[16]....
        /*016c*/ 	.word	0x00005980


	//   ....[17]....
        /*0170*/ 	.word	0x00005e40


	//   ....[18]....
        /*0174*/ 	.word	0x00005e90


	//   ....[19]....
        /*0178*/ 	.word	0x0000cee0


	//   ....[20]....
        /*017c*/ 	.word	0x0000cf20


	//   ....[21]....
        /*0180*/ 	.word	0x0000daf0


	//   ....[22]....
        /*0184*/ 	.word	0x0000db00


	//   ....[23]....
        /*0188*/ 	.word	0x0000e060


	//   ....[24]....
        /*018c*/ 	.word	0x0000e0b0


	//   ....[25]....
        /*0190*/ 	.word	0x0000e0d0


	//   ....[26]....
        /*0194*/ 	.word	0x0000e0f0


	//   ....[27]....
        /*0198*/ 	.word	0x0000ec30


	//   ....[28]....
        /*019c*/ 	.word	0x0000ec40


	//   ....[29]....
        /*01a0*/ 	.word	0x0000ee60


	//   ....[30]....
        /*01a4*/ 	.word	0x0000ee70


	//   ....[31]....
        /*01a8*/ 	.word	0x0000f7e0


	//   ....[32]....
        /*01ac*/ 	.word	0x0000f800


	//   ....[33]....
        /*01b0*/ 	.word	0x0000f8a0


	//   ....[34]....
        /*01b4*/ 	.word	0x0000f8b0


	//   ....[35]....
        /*01b8*/ 	.word	0x00010a70


	//   ....[36]....
        /*01bc*/ 	.word	0x00010aa0


	//   ....[37]....
        /*01c0*/ 	.word	0x00010af0


	//   ....[38]....
        /*01c4*/ 	.word	0x00010b00


	//   ....[39]....
        /*01c8*/ 	.word	0x00012580


	//   ....[40]....
        /*01cc*/ 	.word	0x000125c0


	//   ....[41]....
        /*01d0*/ 	.word	0x000125f0


	//   ....[42]....
        /*01d4*/ 	.word	0x00012620


	//   ....[43]....
        /*01d8*/ 	.word	0x00012860


	//   ....[44]....
        /*01dc*/ 	.word	0x00012870


	//   ....[45]....
        /*01e0*/ 	.word	0x00012a70


	//   ....[46]....
        /*01e4*/ 	.word	0x00012aa0


	//   ....[47]....
        /*01e8*/ 	.word	0x00012c60


	//   ....[48]....
        /*01ec*/ 	.word	0x00012c90


	//   ....[49]....
        /*01f0*/ 	.word	0x00012e50


	//   ....[50]....
        /*01f4*/ 	.word	0x00012e70


	//   ....[51]....
        /*01f8*/ 	.word	0x00013810


	//   ....[52]....
        /*01fc*/ 	.word	0x00013840


	//   ....[53]....
        /*0200*/ 	.word	0x000139d0


	//   ....[54]....
        /*0204*/ 	.word	0x00013a00


	//   ....[55]....
        /*0208*/ 	.word	0x00013b90


	//   ....[56]....
        /*020c*/ 	.word	0x00013bc0


	//   ....[57]....
        /*0210*/ 	.word	0x00013d50


	//   ....[58]....
        /*0214*/ 	.word	0x00013d70


	//----- nvinfo : EIATTR_EXIT_INSTR_OFFSETS
	.align		4
.L_186:
        /*0218*/ 	.byte	0x04, 0x1c
        /*021a*/ 	.short	(.L_188 - .L_187)


	//   ....[0]....
.L_187:
        /*021c*/ 	.word	0x00000440


	//   ....[1]....
        /*0220*/ 	.word	0x00012e80


	//   ....[2]....
        /*0224*/ 	.word	0x00012fc0


	//   ....[3]....
        /*0228*/ 	.word	0x00013020


	//   ....[4]....
        /*022c*/ 	.word	0x00013d80


	//   ....[5]....
        /*0230*/ 	.word	0x00013e90


	//   ....[6]....
        /*0234*/ 	.word	0x00013ef0


	//----- nvinfo : EIATTR_CTAIDZ_USED
	.align		4
.L_188:
        /*0238*/ 	.byte	0x01, 0x04
	.zero		2


	//----- nvinfo : EIATTR_MAX_THREADS
	.align		4
        /*023c*/ 	.byte	0x04, 0x05
        /*023e*/ 	.short	(.L_190 - .L_189)
.L_189:
        /*0240*/ 	.word	0x00000100
        /*0244*/ 	.word	0x00000001
        /*0248*/ 	.word	0x00000001


	//----- nvinfo : EIATTR_CRS_STACK_SIZE
	.align		4
.L_190:
        /*024c*/ 	.byte	0x04, 0x1e
        /*024e*/ 	.short	(.L_192 - .L_191)
.L_191:
        /*0250*/ 	.word	0x00000000
.L_192:


//--------------------- .nv.info._ZN7cutlass13device_kernelIN5flash19enable_sm80_to_sm89INS1_16FlashAttnFwdSm80INS1_25CollectiveMainloopFwdSm80ILi8ELi1ELb1EN4cute5tupleIJNS5_1CILi128EEENS7_ILi48EEENS7_ILi256EEEEEELi256ENS_10bfloat16_tEfNS_4arch4Sm80ELb0ELb1ELb0ELb0ELb1ELb0ELb1ELb0EEENS1_21CollectiveEpilogueFwdINS6_IJS8_SA_S9_EEENS6_IJNS7_ILi1EEESI_SI_EEESC_SE_Li256ELb0ELb1ELb0ELb0EEENS1_19SingleTileSchedulerILb0ELb0ELb1ELi128EEEEEEEEEvNT_6ParamsE --------------------------
	.section	.nv.info._ZN7cutlass13device_kernelIN5flash19enable_sm80_to_sm89INS1_16FlashAttnFwdSm80INS1_25CollectiveMainloopFwdSm80ILi8ELi1ELb1EN4cute5tupleIJNS5_1CILi128EEENS7_ILi48EEENS7_ILi256EEEEEELi256ENS_10bfloat16_tEfNS_4arch4Sm80ELb0ELb1ELb0ELb0ELb1ELb0ELb1ELb0EEENS1_21CollectiveEpilogueFwdINS6_IJS8_SA_S9_EEENS6_IJNS7_ILi1EEESI_SI_EEESC_SE_Li256ELb0ELb1ELb0ELb0EEENS1_19SingleTileSchedulerILb0ELb0ELb1ELi128EEEEEEEEEvNT_6ParamsE,"",@"SHT_CUDA_INFO"
	.sectionflags	@""
	.align	4


	//----- nvinfo : EIATTR_CUDA_API_VERSION
	.align		4
        /*0000*/ 	.byte	0x04, 0x37
        /*0002*/ 	.short	(.L_194 - .L_193)
.L_193:
        /*0004*/ 	.word	0x00000082


	//----- nvinfo : EIATTR_SW2861232_WAR
	.align		4
.L_194:
        /*0008*/ 	.byte	0x01, 0x35
	.zero		2


	//----- nvinfo : EIATTR_PARAM_CBANK
	.align		4
        /*000c*/ 	.byte	0x04, 0x0a
        /*000e*/ 	.short	(.L_196 - .L_195)
	.align		4
.L_195:
        /*0010*/ 	.word	index@(.nv.constant0._ZN7cutlass13device_kernelIN5flash19enable_sm80_to_sm89INS1_16FlashAttnFwdSm80INS1_25CollectiveMainloopFwdSm80ILi8ELi1ELb1EN4cute5tupleIJNS5_1CILi128EEENS7_ILi48EEENS7_ILi256EEEEEELi256ENS_10bfloat16_tEfNS_4arch4Sm80ELb0ELb1ELb0ELb0ELb1ELb0ELb1ELb0EEENS1_21CollectiveEpilogueFwdINS6_IJS8_SA_S9_EEENS6_IJNS7_ILi1EEESI_SI_EEESC_SE_Li256ELb0ELb1ELb0ELb0EEENS1_19SingleTileSchedulerILb0ELb0ELb1ELi128EEEEEEEEEvNT_6ParamsE)
        /*0014*/ 	.short	0x0160
        /*0016*/ 	.short	0x0418


	//----- nvinfo : EIATTR_CBANK_PARAM_SIZE
	.align		4
.L_196:
        /*0018*/ 	.byte	0x03, 0x19
        /*001a*/ 	.short	0x0418


	//----- nvinfo : EIATTR_KPARAM_INFO
	.align		4
        /*001c*/ 	.byte	0x04, 0x17
        /*001e*/ 	.short	(.L_198 - .L_197)
.L_197:
        /*0020*/ 	.word	0x00000000
        /*0024*/ 	.short	0x0000
        /*0026*/ 	.short	0x0000
        /*0028*/ 	.byte	0x00, 0xf0, 0x61, 0x10


	//----- nvinfo : EIATTR_MAXREG_COUNT
	.align		4
.L_198:
        /*002c*/ 	.byte	0x03, 0x1b
        /*002e*/ 	.short	0x00ff


	//----- nvinfo : EIATTR_NUM_BARRIERS
	.align		4
        /*0030*/ 	.byte	0x02, 0x4c
        /*0032*/ 	.byte	0x02
	.zero		1


	//----- nvinfo : EIATTR_ANNOTATIONS
	.align		4
        /*0034*/ 	.byte	0x04, 0x55
        /*0036*/ 	.short	(.L_200 - .L_199)


	//   ....[0]....
.L_199:
        /* <DEDUP_REMOVED lines=100> */
        /*066c*/ 	.byte	0x70, 0x3b, 0x01, 0x00, 0x01, 0x00, 0x00, 0x00, 0x80, 0x3b, 0x01, 0x00


	//----- nvinfo : EIATTR_MERCURY_ISA_VERSION
	.align		4
.L_200:
        /*0678*/ 	.byte	0x03, 0x5f
        /*067a*/ 	.short	0x0000


	//----- nvinfo : EIATTR_COOP_GROUP_MASK_REGIDS
	.align		4
        /*067c*/ 	.byte	0x04, 0x29
        /*067e*/ 	.short	(.L_202 - .L_201)


	//   ....[0]....
.L_201:
        /*0680*/ 	.word	0xffffffff


	//   ....[1]....
        /*0684*/ 	.word	0xffffffff


	//   ....[2]....
        /*0688*/ 	.word	0xffffffff


	//   ....[3]....
        /*068c*/ 	.word	0xffffffff


	//   ....[4]....
        /*0690*/ 	.word	0xffffffff


	//   ....[5]....
        /*0694*/ 	.word	0xffffffff


	//   ....[6]....
        /*0698*/ 	.word	0xffffffff


	//   ....[7]....
        /*069c*/ 	.word	0xffffffff


	//   ....[8]....
        /*06a0*/ 	.word	0xffffffff


	//   ....[9]....
        /*06a4*/ 	.word	0xffffffff


	//   ....[10]....
        /*06a8*/ 	.word	0xffffffff


	//   ....[11]....
        /*06ac*/ 	.word	0xffffffff


	//   ....[12]....
        /*06b0*/ 	.word	0xffffffff


	//   ....[13]....
        /*06b4*/ 	.word	0xffffffff


	//   ....[14]....
        /*06b8*/ 	.word	0xffffffff


	//   ....[15]....
        /*06bc*/ 	.word	0xffffffff


	//   ....[16]....
        /*06c0*/ 	.word	0xffffffff


	//   ....[17]....
        /*06c4*/ 	.word	0xffffffff


	//   ....[18]....
        /*06c8*/ 	.word	0xffffffff


	//   ....[19]....
        /*06cc*/ 	.word	0xffffffff


	//   ....[20]....
        /*06d0*/ 	.word	0xffffffff


	//   ....[21]....
        /*06d4*/ 	.word	0xffffffff


	//   ....[22]....
        /*06d8*/ 	.word	0xffffffff


	//   ....[23]....
        /*06dc*/ 	.word	0xffffffff


	//   ....[24]....
        /*06e0*/ 	.word	0xffffffff


	//   ....[25]....
        /*06e4*/ 	.word	0xffffffff


	//   ....[26]....
        /*06e8*/ 	.word	0xffffffff


	//   ....[27]....
        /*06ec*/ 	.word	0xffffffff


	//   ....[28]....
        /*06f0*/ 	.word	0xffffffff


	//   ....[29]....
        /*06f4*/ 	.word	0xffffffff


	//   ....[30]....
        /*06f8*/ 	.word	0xffffffff


	//   ....[31]....
        /*06fc*/ 	.word	0xffffffff


	//   ....[32]....
        /*0700*/ 	.word	0xffffffff


	//   ....[33]....
        /*0704*/ 	.word	0xffffffff


	//   ....[34]....
        /*0708*/ 	.word	0xffffffff


	//   ....[35]....
        /*070c*/ 	.word	0xffffffff


	//   ....[36]....
        /*0710*/ 	.word	0xffffffff


	//   ....[37]....
        /*0714*/ 	.word	0xffffffff


	//   ....[38]....
        /*0718*/ 	.word	0xffffffff


	//   ....[39]....
        /*071c*/ 	.word	0xffffffff


	//   ....[40]....
        /*0720*/ 	.word	0xffffffff


	//   ....[41]....
        /*0724*/ 	.word	0xffffffff


	//   ....[42]....
        /*0728*/ 	.word	0xffffffff


	//   ....[43]....
        /*072c*/ 	.word	0xffffffff


	//   ....[44]....
        /*0730*/ 	.word	0xffffffff


	//   ....[45]....
        /*0734*/ 	.word	0xffffffff


	//   ....[46]....
        /*0738*/ 	.word	0xffffffff


	//   ....[47]....
        /*073c*/ 	.word	0xffffffff


	//   ....[48]....
        /*0740*/ 	.word	0xffffffff


	//   ....[49]....
        /*0744*/ 	.word	0xffffffff


	//   ....[50]....
        /*0748*/ 	.word	0xffffffff


	//   ....[51]....
        /*074c*/ 	.word	0xffffffff


	//   ....[52]....
        /*0750*/ 	.word	0xffffffff


	//   ....[53]....
        /*0754*/ 	.word	0xffffffff


	//   ....[54]....
        /*0758*/ 	.word	0xffffffff


	//   ....[55]....
        /*075c*/ 	.word	0xffffffff


	//   ....[56]....
        /*0760*/ 	.word	0xffffffff


	//   ....[57]....
        /*0764*/ 	.word	0xffffffff


	//   ....[58]....
        /*0768*/ 	.word	0xffffffff


	//   ....[59]....
        /*076c*/ 	.word	0xffffffff


	//   ....[60]....
        /*0770*/ 	.word	0xffffffff


	//   ....[61]....
        /*0774*/ 	.word	0xffffffff


	//   ....[62]....
        /*0778*/ 	.word	0xffffffff


	//   ....[63]....
        /*077c*/ 	.word	0xffffffff


	//   ....[64]....
        /*0780*/ 	.word	0xffffffff


	//   ....[65]....
        /*0784*/ 	.word	0xffffffff


	//   ....[66]....
        /*0788*/ 	.word	0xffffffff


	//   ....[67]....
        /*078c*/ 	.word	0xffffffff


	//   ....[68]....
        /*0790*/ 	.word	0xffffffff


	//   ....[69]....
        /*0794*/ 	.word	0xffffffff


	//   ....[70]....
        /*0798*/ 	.word	0xffffffff


	//   ....[71]....
        /*079c*/ 	.word	0xffffffff


	//   ....[72]....
        /*07a0*/ 	.word	0xffffffff


	//   ....[73]....
        /*07a4*/ 	.word	0xffffffff


	//   ....[74]....
        /*07a8*/ 	.word	0xffffffff


	//   ....[75]....
        /*07ac*/ 	.word	0xffffffff


	//   ....[76]....
        /*07b0*/ 	.word	0xffffffff


	//   ....[77]....
        /*07b4*/ 	.word	0xffffffff


	//   ....[78]....
        /*07b8*/ 	.word	0xffffffff


	//   ....[79]....
        /*07bc*/ 	.word	0xffffffff


	//   ....[80]....
        /*07c0*/ 	.word	0xffffffff


	//   ....[81]....
        /*07c4*/ 	.word	0xffffffff


	//   ....[82]....
        /*07c8*/ 	.word	0xffffffff


	//   ....[83]....
        /*07cc*/ 	.word	0xffffffff


	//   ....[84]....
        /*07d0*/ 	.word	0xffffffff


	//   ....[85]....
        /*07d4*/ 	.word	0xffffffff


	//   ....[86]....
        /*07d8*/ 	.word	0xffffffff


	//   ....[87]....
        /*07dc*/ 	.word	0xffffffff


	//   ....[88]....
        /*07e0*/ 	.word	0xffffffff


	//   ....[89]....
        /*07e4*/ 	.word	0xffffffff


	//   ....[90]....
        /*07e8*/ 	.word	0xffffffff


	//   ....[91]....
        /*07ec*/ 	.word	0xffffffff


	//   ....[92]....
        /*07f0*/ 	.word	0xffffffff


	//   ....[93]....
        /*07f4*/ 	.word	0xffffffff


	//   ....[94]....
        /*07f8*/ 	.word	0xffffffff


	//   ....[95]....
        /*07fc*/ 	.word	0xffffffff


	//   ....[96]....
        /*0800*/ 	.word	0xffffffff


	//   ....[97]....
        /*0804*/ 	.word	0xffffffff


	//----- nvinfo : EIATTR_COOP_GROUP_INSTR_OFFSETS
	.align		4
.L_202:
        /*0808*/ 	.byte	0x04, 0x28
        /*080a*/ 	.short	(.L_204 - .L_203)


	//   ....[0]....
.L_203:
        /*080c*/ 	.word	0x000012c0


	//   ....[1]....
        /*0810*/ 	.word	0x000012f0


	//   ....[2]....
        /*0814*/ 	.word	0x00001330


	//   ....[3]....
        /*0818*/ 	.word	0x000013d0


	//   ....[4]....
        /*081c*/ 	.word	0x00001570


	//   ....[5]....
        /*0820*/ 	.word	0x00001590


	//   ....[6]....
        /*0824*/ 	.word	0x000015a0


	//   ....[7]....
        /*0828*/ 	.word	0x000015b0


	//   ....[8]....
        /*082c*/ 	.word	0x00001700


	//   ....[9]....
        /*0830*/ 	.word	0x00001720


	//   ....[10]....
        /*0834*/ 	.word	0x000019f0


	//   ....[11]....
        /*0838*/ 	.word	0x00001a00


	//   ....[12]....
        /*083c*/ 	.word	0x00001d60


	//   ....[13]....
        /*0840*/ 	.word	0x00001d90


	//   ....[14]....
        /*0844*/ 	.word	0x00002180


	//   ....[15]....
        /*0848*/ 	.word	0x00002190


	//   ....[16]....
        /*084c*/ 	.word	0x00003180


	//   ....[17]....
        /*0850*/ 	.word	0x00003190


	//   ....[18]....
        /*0854*/ 	.word	0x00003210


	//   ....[19]....
        /*0858*/ 	.word	0x00003230


	//   ....[20]....
        /*085c*/ 	.word	0x00003560


	//   ....[21]....
        /*0860*/ 	.word	0x000037d0


	//   ....[22]....
        /*0864*/ 	.word	0x00004410


	//   ....[23]....
        /*0868*/ 	.word	0x00004470


	//   ....[24]....
        /*086c*/ 	.word	0x00004490


	//   ....[25]....
        /*0870*/ 	.word	0x00004580


	//   ....[26]....
        /*0874*/ 	.word	0x000060b0


	//   ....[27]....
        /*0878*/ 	.word	0x000060c0


	//   ....[28]....
        /*087c*/ 	.word	0x00006200


	//   ....[29]....
        /*0880*/ 	.word	0x00006210


	//   ....[30]....
        /*0884*/ 	.word	0x00006f90


	//   ....[31]....
        /*0888*/ 	.word	0x00006fb0


	//   ....[32]....
        /*088c*/ 	.word	0x000070c0


	//   ....[33]....
        /*0890*/ 	.word	0x000070e0


	//   ....[34]....
        /*0894*/ 	.word	0x000072e0


	//   ....[35]....
        /*0898*/ 	.word	0x00007920


	//   ....[36]....
        /*089c*/ 	.word	0x00007ca0


	//   ....[37]....
        /*08a0*/ 	.word	0x00007cc0


	//   ....[38]....
        /*08a4*/ 	.word	0x000087e0


	//   ....[39]....
        /*08a8*/ 	.word	0x00008800


	//   ....[40]....
        /*08ac*/ 	.word	0x0000a0b0


	//   ....[41]....
        /*08b0*/ 	.word	0x0000a0c0


	//   ....[42]....
        /*08b4*/ 	.word	0x0000a200


	//   ....[43]....
        /*08b8*/ 	.word	0x0000a210


	//   ....[44]....
        /*08bc*/ 	.word	0x0000afc0


	//   ....[45]....
        /*08c0*/ 	.word	0x0000afe0


	//   ....[46]....
        /*08c4*/ 	.word	0x0000b0d0


	//   ....[47]....
        /*08c8*/ 	.word	0x0000b0e0


	//   ....[48]....
        /*08cc*/ 	.word	0x0000b2e0


	//   ....[49]....
        /*08d0*/ 	.word	0x0000b300


	//   ....[50]....
        /*08d4*/ 	.word	0x0000b900


	//   ....[51]....
        /*08d8*/ 	.word	0x0000b920


	//   ....[52]....
        /*08dc*/ 	.word	0x0000cf60


	//   ....[53]....
        /*08e0*/ 	.word	0x0000cf70


	//   ....[54]....
        /*08e4*/ 	.word	0x0000d140


	//   ....[55]....
        /*08e8*/ 	.word	0x0000d150


	//   ....[56]....
        /*08ec*/ 	.word	0x0000df30


	//   ....[57]....
        /*08f0*/ 	.word	0x0000df40


	//   ....[58]....
        /*08f4*/ 	.word	0x0000e000


	//   ....[59]....
        /*08f8*/ 	.word	0x0000e030


	//   ....[60]....
        /*08fc*/ 	.word	0x0000e210


	//   ....[61]....
        /*0900*/ 	.word	0x0000e830


	//   ....[62]....
        /*0904*/ 	.word	0x0000eba0


	//   ....[63]....
        /*0908*/ 	.word	0x0000ebc0


	//   ....[64]....
        /*090c*/ 	.word	0x0000f6e0


	//   ....[65]....
        /*0910*/ 	.word	0x0000f700


	//   ....[66]....
        /*0914*/ 	.word	0x00010930


	//   ....[67]....
        /*0918*/ 	.word	0x00010940


	//   ....[68]....
        /*091c*/ 	.word	0x00010970


	//   ....[69]....
        /*0920*/ 	.word	0x00010980


	//   ....[70]....
        /*0924*/ 	.word	0x00012380


	//   ....[71]....
        /*0928*/ 	.word	0x00012390


	//   ....[72]....
        /*092c*/ 	.word	0x000123b0


	//   ....[73]....
        /*0930*/ 	.word	0x000123c0


	//   ....[74]....
        /*0934*/ 	.word	0x000123d0


	//   ....[75]....
        /*0938*/ 	.word	0x000123e0


	//   ....[76]....
        /*093c*/ 	.word	0x000126c0


	//   ....[77]....
        /*0940*/ 	.word	0x000126f0


	//   ....[78]....
        /*0944*/ 	.word	0x000128b0


	//   ....[79]....
        /*0948*/ 	.word	0x000128e0


	//   ....[80]....
        /*094c*/ 	.word	0x00012aa0


	//   ....[81]....
        /*0950*/ 	.word	0x00012ac0


	//   ....[82]....
        /*0954*/ 	.word	0x000131e0


	//   ....[83]....
        /*0958*/ 	.word	0x00013200


	//   ....[84]....
        /*095c*/ 	.word	0x000133b0


	//   ....[85]....
        /*0960*/ 	.word	0x000133e0


	//   ....[86]....
        /*0964*/ 	.word	0x00013570


	//   ....[87]....
        /*0968*/ 	.word	0x000135a0


	//   ....[88]....
        /*096c*/ 	.word	0x00013730


	//   ....[89]....
        /*0970*/ 	.word	0x00013750


	//   ....[90]....
        /*0974*/ 	.word	0x00013900


	//   ....[91]....
        /*0978*/ 	.word	0x00013940


	//   ....[92]....
        /*097c*/ 	.word	0x00013980


	//   ....[93]....
        /*0980*/ 	.word	0x000139c0


	//   ....[94]....
        /*0984*/ 	.word	0x00013a10


	//   ....[95]....
        /*0988*/ 	.word	0x00013a50


	//   ....[96]....
        /*098c*/ 	.word	0x00013a90


	//   ....[97]....
        /*0990*/ 	.word	0x00013ad0


	//----- nvinfo : EIATTR_EXIT_INSTR_OFFSETS
	.align		4
.L_204:
        /*0994*/ 	.byte	0x04, 0x1c
        /*0996*/ 	.short	(.L_206 - .L_205)


	//   ....[0]....
.L_205:
        /*0998*/ 	.word	0x00000040


	//   ....[1]....
        /*099c*/ 	.word	0x00012ad0


	//   ....[2]....
        /*09a0*/ 	.word	0x00012c10


	//   ....[3]....
        /*09a4*/ 	.word	0x00012c70


	//   ....[4]....
        /*09a8*/ 	.word	0x00013760


	//   ....[5]....
        /*09ac*/ 	.word	0x00013870


	//   ....[6]....
        /*09b0*/ 	.word	0x000138d0


	//----- nvinfo : EIATTR_CTAIDZ_USED
	.align		4
.L_206:
        /*09b4*/ 	.byte	0x01, 0x04
	.zero		2


	//----- nvinfo : EIATTR_MAX_THREADS
	.align		4
        /*09b8*/ 	.byte	0x04, 0x05
        /*09ba*/ 	.short	(.L_208 - .L_207)
.L_207:
        /*09bc*/ 	.word	0x00000100
        /*09c0*/ 	.word	0x00000001
        /*09c4*/ 	.word	0x00000001


	//----- nvinfo : EIATTR_CRS_STACK_SIZE
	.align		4
.L_208:
        /*09c8*/ 	.byte	0x04, 0x1e
        /*09ca*/ 	.short	(.L_210 - .L_209)
.L_209:
        /*09cc*/ 	.word	0x00000000
.L_210:


//--------------------- .nv.info._ZN7cutlass13device_kernelIN5flash19enable_sm80_to_sm89INS1_16FlashAttnFwdSm80INS1_25CollectiveMainloopFwdSm80ILi8ELi1ELb1EN4cute5tupleIJNS5_1CILi128EEENS7_ILi48EEENS7_ILi256EEEEEELi256ENS_10bfloat16_tEfNS_4arch4Sm80ELb0ELb1ELb0ELb1ELb1ELb0ELb1ELb0EEENS1_21CollectiveEpilogueFwdINS6_IJS8_SA_S9_EEENS6_IJNS7_ILi1EEESI_SI_EEESC_SE_Li256ELb1ELb1ELb0ELb0EEENS1_19SingleTileSchedulerILb1ELb0ELb1ELi128EEEEEEEEEvNT_6ParamsE --------------------------
	.section	.nv.info._ZN7cutlass13device_kernelIN5flash19enable_sm80_to_sm89INS1_16FlashAttnFwdSm80INS1_25CollectiveMainloopFwdSm80ILi8ELi1ELb1EN4cute5tupleIJNS5_1CILi128EEENS7_ILi48EEENS7_ILi256EEEEEELi256ENS_10bfloat16_tEfNS_4arch4Sm80ELb0ELb1ELb0ELb1ELb1ELb0ELb1ELb0EEENS1_21CollectiveEpilogueFwdINS6_IJS8_SA_S9_EEENS6_IJNS7_ILi1EEESI_SI_EEESC_SE_Li256ELb1ELb1ELb0ELb0EEENS1_19SingleTileSchedulerILb1ELb0ELb1ELi128EEEEEEEEEvNT_6ParamsE,"",@"SHT_CUDA_INFO"
	.sectionflags	@""
	.align	4


	//----- nvinfo : EIATTR_CUDA_API_VERSION
	.align		4
        /*0000*/ 	.byte	0x04, 0x37
        /*0002*/ 	.short	(.L_212 - .L_211)
.L_211:
        /*0004*/ 	.word	0x00000082


	//----- nvinfo : EIATTR_SW2861232_WAR
	.align		4
.L_212:
        /*0008*/ 	.byte	0x01, 0x35
	.zero		2


	//----- nvinfo : EIATTR_PARAM_CBANK
	.align		4
        /*000c*/ 	.byte	0x04, 0x0a
        /*000e*/ 	.short	(.L_214 - .L_213)
	.align		4
.L_213:
        /*0010*/ 	.word	index@(.nv.constant0._ZN7cutlass13device_kernelIN5flash19enable_sm80_to_sm89INS1_16FlashAttnFwdSm80INS1_25CollectiveMainloopFwdSm80ILi8ELi1ELb1EN4cute5tupleIJNS5_1CILi128EEENS7_ILi48EEENS7_ILi256EEEEEELi256ENS_10bfloat16_tEfNS_4arch4Sm80ELb0ELb1ELb0ELb1ELb1ELb0ELb1ELb0EEENS1_21CollectiveEpilogueFwdINS6_IJS8_SA_S9_EEENS6_IJNS7_ILi1EEESI_SI_EEESC_SE_Li256ELb1ELb1ELb0ELb0EEENS1_19SingleTileSchedulerILb1ELb0ELb1ELi128EEEEEEEEEvNT_6ParamsE)
        /*0014*/ 	.short	0x0160
        /*0016*/ 	.short	0x0418


	//----- nvinfo : EIATTR_CBANK_PARAM_SIZE
	.align		4
.L_214:
        /*0018*/ 	.byte	0x03, 0x19
        /*001a*/ 	.short	0x0418


	//----- nvinfo : EIATTR_KPARAM_INFO
	.align		4
        /*001c*/ 	.byte	0x04, 0x17
        /*001e*/ 	.short	(.L_216 - .L_215)
.L_215:
        /*0020*/ 	.word	0x00000000
        /*0024*/ 	.short	0x0000
        /*0026*/ 	.short	0x0000
        /*0028*/ 	.byte	0x00, 0xf0, 0x61, 0x10


	//----- nvinfo : EIATTR_MAXREG_COUNT
	.align		4
.L_216:
        /*002c*/ 	.byte	0x03, 0x1b
        /*002e*/ 	.short	0x00ff


	//----- nvinfo : EIATTR_NUM_BARRIERS
	.align		4
        /*0030*/ 	.byte	0x02, 0x4c
        /*0032*/ 	.byte	0x02
	.zero		1


	//----- nvinfo : EIATTR_ANNOTATIONS
	.align		4
        /*0034*/ 	.byte	0x04, 0x55
        /*0036*/ 	.short	(.L_218 - .L_217)


	//   ....[0]....
.L_217:
        /* <DEDUP_REMOVED lines=102> */


	//----- nvinfo : EIATTR_MERCURY_ISA_VERSION
	.align		4
.L_218:
        /*0680*/ 	.byte	0x03, 0x5f
        /*0682*/ 	.short	0x0000


	//----- nvinfo : EIATTR_COOP_GROUP_MASK_REGIDS
	.align		4
        /*0684*/ 	.byte	0x04, 0x29
        /*0686*/ 	.short	(.L_220 - .L_219)


	//   ....[0]....
.L_219:
        /*0688*/ 	.word	0xffffffff


	//   ....[1]....
        /*068c*/ 	.word	0xffffffff


	//   ....[2]....
        /*0690*/ 	.word	0xffffffff


	//   ....[3]....
        /*0694*/ 	.word	0xffffffff


	//   ....[4]....
        /*0698*/ 	.word	0xffffffff


	//   ....[5]....
        /*069c*/ 	.word	0xffffffff


	//   ....[6]....
        /*06a0*/ 	.word	0xffffffff


	//   ....[7]....
        /*06a4*/ 	.word	0xffffffff


	//   ....[8]....
        /*06a8*/ 	.word	0xffffffff


	//   ....[9]....
        /*06ac*/ 	.word	0xffffffff


	//   ....[10]....
        /*06b0*/ 	.word	0xffffffff


	//   ....[11]....
        /*06b4*/ 	.word	0xffffffff


	//   ....[12]....
        /*06b8*/ 	.word	0xffffffff


	//   ....[13]....
        /*06bc*/ 	.word	0xffffffff


	//   ....[14]....
        /*06c0*/ 	.word	0xffffffff


	//   ....[15]....
        /*06c4*/ 	.word	0xffffffff


	//   ....[16]....
        /*06c8*/ 	.word	0xffffffff


	//   ....[17]....
        /*06cc*/ 	.word	0xffffffff


	//   ....[18]....
        /*06d0*/ 	.word	0xffffffff


	//   ....[19]....
        /*06d4*/ 	.word	0xffffffff


	//   ....[20]....
        /*06d8*/ 	.word	0xffffffff


	//   ....[21]....
        /*06dc*/ 	.word	0xffffffff


	//   ....[22]....
        /*06e0*/ 	.word	0xffffffff


	//   ....[23]....
        /*06e4*/ 	.word	0xffffffff


	//   ....[24]....
        /*06e8*/ 	.word	0xffffffff


	//   ....[25]....
        /*06ec*/ 	.word	0xffffffff


	//   ....[26]....
        /*06f0*/ 	.word	0xffffffff


	//   ....[27]....
        /*06f4*/ 	.word	0xffffffff


	//   ....[28]....
        /*06f8*/ 	.word	0xffffffff


	//   ....[29]....
        /*06fc*/ 	.word	0xffffffff


	//   ....[30]....
        /*0700*/ 	.word	0xffffffff


	//   ....[31]....
        /*0704*/ 	.word	0xffffffff


	//   ....[32]....
        /*0708*/ 	.word	0xffffffff


	//   ....[33]....
        /*070c*/ 	.word	0xffffffff


	//   ....[34]....
        /*0710*/ 	.word	0xffffffff


	//   ....[35]....
        /*0714*/ 	.word	0xffffffff


	//   ....[36]....
        /*0718*/ 	.word	0xffffffff


	//   ....[37]....
        /*071c*/ 	.word	0xffffffff


	//   ....[38]....
        /*0720*/ 	.word	0xffffffff


	//   ....[39]....
        /*0724*/ 	.word	0xffffffff


	//   ....[40]....
        /*0728*/ 	.word	0xffffffff


	//   ....[41]....
        /*072c*/ 	.word	0xffffffff


	//   ....[42]....
        /*0730*/ 	.word	0xffffffff


	//   ....[43]....
        /*0734*/ 	.word	0xffffffff


	//   ....[44]....
        /*0738*/ 	.word	0xffffffff


	//   ....[45]....
        /*073c*/ 	.word	0xffffffff


	//   ....[46]....
        /*0740*/ 	.word	0xffffffff


	//   ....[47]....
        /*0744*/ 	.word	0xffffffff


	//   ....[48]....
        /*0748*/ 	.word	0xffffffff


	//   ....[49]....
        /*074c*/ 	.word	0xffffffff


	//   ....[50]....
        /*0750*/ 	.word	0xffffffff


	//   ....[51]....
        /*0754*/ 	.word	0xffffffff


	//   ....[52]....
        /*0758*/ 	.word	0xffffffff


	//   ....[53]....
        /*075c*/ 	.word	0xffffffff


	//   ....[54]....
        /*0760*/ 	.word	0xffffffff


	//   ....[55]....
        /*0764*/ 	.word	0xffffffff


	//   ....[56]....
        /*0768*/ 	.word	0xffffffff


	//   ....[57]....
        /*076c*/ 	.word	0xffffffff


	//   ....[58]....
        /*0770*/ 	.word	0xffffffff


	//   ....[59]....
        /*0774*/ 	.word	0xffffffff


	//   ....[60]....
        /*0778*/ 	.word	0xffffffff


	//   ....[61]....
        /*077c*/ 	.word	0xffffffff


	//   ....[62]....
        /*0780*/ 	.word	0xffffffff


	//   ....[63]....
        /*0784*/ 	.word	0xffffffff


	//   ....[64]....
        /*0788*/ 	.word	0xffffffff


	//   ....[65]....
        /*078c*/ 	.word	0xffffffff


	//   ....[66]....
        /*0790*/ 	.word	0xffffffff


	//   ....[67]....
        /*0794*/ 	.word	0xffffffff


	//   ....[68]....
        /*0798*/ 	.word	0xffffffff


	//   ....[69]....
        /*079c*/ 	.word	0xffffffff


	//   ....[70]....
        /*07a0*/ 	.word	0xffffffff


	//   ....[71]....
        /*07a4*/ 	.word	0xffffffff


	//   ....[72]....
        /*07a8*/ 	.word	0xffffffff


	//   ....[73]....
        /*07ac*/ 	.word	0xffffffff


	//   ....[74]....
        /*07b0*/ 	.word	0xffffffff


	//   ....[75]....
        /*07b4*/ 	.word	0xffffffff


	//   ....[76]....
        /*07b8*/ 	.word	0xffffffff


	//   ....[77]....
        /*07bc*/ 	.word	0xffffffff


	//   ....[78]....
        /*07c0*/ 	.word	0xffffffff


	//   ....[79]....
        /*07c4*/ 	.word	0xffffffff


	//   ....[80]....
        /*07c8*/ 	.word	0xffffffff


	//   ....[81]....
        /*07cc*/ 	.word	0xffffffff


	//   ....[82]....
        /*07d0*/ 	.word	0xffffffff


	//   ....[83]....
        /*07d4*/ 	.word	0xffffffff


	//   ....[84]....
        /*07d8*/ 	.word	0xffffffff


	//   ....[85]....
        /*07dc*/ 	.word	0xffffffff


	//   ....[86]....
        /*07e0*/ 	.word	0xffffffff


	//   ....[87]....
        /*07e4*/ 	.word	0xffffffff


	//   ....[88]....
        /*07e8*/ 	.word	0xffffffff


	//   ....[89]....
        /*07ec*/ 	.word	0xffffffff


	//   ....[90]....
        /*07f0*/ 	.word	0xffffffff


	//   ....[91]....
        /*07f4*/ 	.word	0xffffffff


	//   ....[92]....
        /*07f8*/ 	.word	0xffffffff


	//   ....[93]....
        /*07fc*/ 	.word	0xffffffff


	//   ....[94]....
        /*0800*/ 	.word	0xffffffff


	//   ....[95]....
        /*0804*/ 	.word	0xffffffff


	//   ....[96]....
        /*0808*/ 	.word	0xffffffff


	//   ....[97]....
        /*080c*/ 	.word	0xffffffff


	//   ....[98]....
        /*0810*/ 	.word	0xffffffff


	//----- nvinfo : EIATTR_COOP_GROUP_INSTR_OFFSETS
	.align		4
.L_220:
        /*0814*/ 	.byte	0x04, 0x28
        /*0816*/ 	.short	(.L_222 - .L_221)


	//   ....[0]....
.L_221:
        /*0818*/ 	.word	0x000000a0


	//   ....[1]....
        /*081c*/ 	.word	0x000019c0


	//   ....[2]....
        /*0820*/ 	.word	0x000019f0


	//   ....[3]....
        /*0824*/ 	.word	0x00001b00


	//   ....[4]....
        /*0828*/ 	.word	0x00001b30


	//   ....[5]....
        /*082c*/ 	.word	0x00001d30


	//   ....[6]....
        /*0830*/ 	.word	0x00001d50


	//   ....[7]....
        /*0834*/ 	.word	0x00001d90


	//   ....[8]....
        /*0838*/ 	.word	0x00001dc0


	//   ....[9]....
        /*083c*/ 	.word	0x00001e30


	//   ....[10]....
        /*0840*/ 	.word	0x00001e60


	//   ....[11]....
        /*0844*/ 	.word	0x000021f0


	//   ....[12]....
        /*0848*/ 	.word	0x00002230


	//   ....[13]....
        /*084c*/ 	.word	0x00002310


	//   ....[14]....
        /*0850*/ 	.word	0x00002330


	//   ....[15]....
        /*0854*/ 	.word	0x00002890


	//   ....[16]....
        /*0858*/ 	.word	0x000028a0


	//   ....[17]....
        /*085c*/ 	.word	0x000038c0


	//   ....[18]....
        /*0860*/ 	.word	0x000038d0


	//   ....[19]....
        /*0864*/ 	.word	0x000039e0


	//   ....[20]....
        /*0868*/ 	.word	0x00003a00


	//   ....[21]....
        /*086c*/ 	.word	0x00003cf0


	//   ....[22]....
        /*0870*/ 	.word	0x00003f50


	//   ....[23]....
        /*0874*/ 	.word	0x00004ae0


	//   ....[24]....
        /*0878*/ 	.word	0x00004b30


	//   ....[25]....
        /*087c*/ 	.word	0x00004cd0


	//   ....[26]....
        /*0880*/ 	.word	0x00004d40


	//   ....[27]....
        /*0884*/ 	.word	0x00006860


	//   ....[28]....
        /*0888*/ 	.word	0x00006870


	//   ....[29]....
        /*088c*/ 	.word	0x000069b0


	//   ....[30]....
        /*0890*/ 	.word	0x000069c0


	//   ....[31]....
        /*0894*/ 	.word	0x00007740


	//   ....[32]....
        /*0898*/ 	.word	0x00007760


	//   ....[33]....
        /*089c*/ 	.word	0x00007870


	//   ....[34]....
        /*08a0*/ 	.word	0x00007890


	//   ....[35]....
        /*08a4*/ 	.word	0x00007a90


	//   ....[36]....
        /*08a8*/ 	.word	0x000080b0


	//   ....[37]....
        /*08ac*/ 	.word	0x00008430


	//   ....[38]....
        /*08b0*/ 	.word	0x00008450


	//   ....[39]....
        /*08b4*/ 	.word	0x00008f60


	//   ....[40]....
        /*08b8*/ 	.word	0x00008f80


	//   ....[41]....
        /*08bc*/ 	.word	0x0000a800


	//   ....[42]....
        /*08c0*/ 	.word	0x0000a810


	//   ....[43]....
        /*08c4*/ 	.word	0x0000a950


	//   ....[44]....
        /*08c8*/ 	.word	0x0000a960


	//   ....[45]....
        /*08cc*/ 	.word	0x0000b710


	//   ....[46]....
        /*08d0*/ 	.word	0x0000b730


	//   ....[47]....
        /*08d4*/ 	.word	0x0000b820


	//   ....[48]....
        /*08d8*/ 	.word	0x0000b830


	//   ....[49]....
        /*08dc*/ 	.word	0x0000ba30


	//   ....[50]....
        /*08e0*/ 	.word	0x0000ba50


	//   ....[51]....
        /*08e4*/ 	.word	0x0000c050


	//   ....[52]....
        /*08e8*/ 	.word	0x0000c070


	//   ....[53]....
        /*08ec*/ 	.word	0x0000d6b0


	//   ....[54]....
        /*08f0*/ 	.word	0x0000d6c0


	//   ....[55]....
        /*08f4*/ 	.word	0x0000d890


	//   ....[56]....
        /*08f8*/ 	.word	0x0000d8a0


	//   ....[57]....
        /*08fc*/ 	.word	0x0000e680


	//   ....[58]....
        /*0900*/ 	.word	0x0000e690


	//   ....[59]....
        /*0904*/ 	.word	0x0000e750


	//   ....[60]....
        /*0908*/ 	.word	0x0000e780


	//   ....[61]....
        /*090c*/ 	.word	0x0000e960


	//   ....[62]....
        /*0910*/ 	.word	0x0000ef70


	//   ....[63]....
        /*0914*/ 	.word	0x0000f2d0


	//   ....[64]....
        /*0918*/ 	.word	0x0000f2f0


	//   ....[65]....
        /*091c*/ 	.word	0x0000fe10


	//   ....[66]....
        /*0920*/ 	.word	0x0000fe30


	//   ....[67]....
        /*0924*/ 	.word	0x00011060


	//   ....[68]....
        /*0928*/ 	.word	0x00011070


	//   ....[69]....
        /*092c*/ 	.word	0x000110a0


	//   ....[70]....
        /*0930*/ 	.word	0x000110c0


	//   ....[71]....
        /*0934*/ 	.word	0x00012b20


	//   ....[72]....
        /*0938*/ 	.word	0x00012b60


	//   ....[73]....
        /*093c*/ 	.word	0x00012bc0


	//   ....[74]....
        /*0940*/ 	.word	0x00012bf0


	//   ....[75]....
        /*0944*/ 	.word	0x00012e20


	//   ....[76]....
        /*0948*/ 	.word	0x00012e30


	//   ....[77]....
        /*094c*/ 	.word	0x00013030


	//   ....[78]....
        /*0950*/ 	.word	0x00013060


	//   ....[79]....
        /*0954*/ 	.word	0x00013220


	//   ....[80]....
        /*0958*/ 	.word	0x00013250


	//   ....[81]....
        /*095c*/ 	.word	0x00013410


	//   ....[82]....
        /*0960*/ 	.word	0x00013430


	//   ....[83]....
        /*0964*/ 	.word	0x00013db0


	//   ....[84]....
        /*0968*/ 	.word	0x00013dd0


	//   ....[85]....
        /*096c*/ 	.word	0x00013f90


	//   ....[86]....
        /*0970*/ 	.word	0x00013fc0


	//   ....[87]....
        /*0974*/ 	.word	0x00014150


	//   ....[88]....
        /*0978*/ 	.word	0x00014180


	//   ....[89]....
        /*097c*/ 	.word	0x00014310


	//   ....[90]....
        /*0980*/ 	.word	0x00014330


	//   ....[91]....
        /*0984*/ 	.word	0x00014500


	//   ....[92]....
        /*0988*/ 	.word	0x00014560


	//   ....[93]....
        /*098c*/ 	.word	0x000145c0


	//   ....[94]....
        /*0990*/ 	.word	0x00014620


	//   ....[95]....
        /*0994*/ 	.word	0x00014690


	//   ....[96]....
        /*0998*/ 	.word	0x000146f0


	//   ....[97]....
        /*099c*/ 	.word	0x00014750


	//   ....[98]....
        /*09a0*/ 	.word	0x000147b0


	//----- nvinfo : EIATTR_EXIT_INSTR_OFFSETS
	.align		4
.L_222:
        /*09a4*/ 	.byte	0x04, 0x1c
        /*09a6*/ 	.short	(.L_224 - .L_223)


	//   ....[0]....
.L_223:
        /*09a8*/ 	.word	0x00000450


	//   ....[1]....
        /*09ac*/ 	.word	0x00013440


	//   ....[2]....
        /*09b0*/ 	.word	0x00013580


	//   ....[3]....
        /*09b4*/ 	.word	0x000135e0


	//   ....[4]....
        /*09b8*/ 	.word	0x00014340


	//   ....[5]....
        /*09bc*/ 	.word	0x00014450


	//   ....[6]....
        /*09c0*/ 	.word	0x000144b0


	//----- nvinfo : EIATTR_CTAIDZ_USED
	.align		4
.L_224:
        /*09c4*/ 	.byte	0x01, 0x04
	.zero		2


	//----- nvinfo : EIATTR_MAX_THREADS
	.align		4
        /*09c8*/ 	.byte	0x04, 0x05
        /*09ca*/ 	.short	(.L_226 - .L_225)
.L_225:
        /*09cc*/ 	.word	0x00000100
        /*09d0*/ 	.word	0x00000001
        /*09d4*/ 	.word	0x00000001


	//----- nvinfo : EIATTR_CRS_STACK_SIZE
	.align		4
.L_226:
        /*09d8*/ 	.byte	0x04, 0x1e
        /*09da*/ 	.short	(.L_228 - .L_227)
.L_227:
        /*09dc*/ 	.word	0x00000000
.L_228:


//--------------------- .nv.info._ZN7cutlass13device_kernelIN5flash19enable_sm80_to_sm89INS1_16FlashAttnFwdSm80INS1_25CollectiveMainloopFwdSm80ILi8ELi1ELb0EN4cute5tupleIJNS5_1CILi128EEENS7_ILi32EEENS7_ILi256EEEEEELi256ENS_10bfloat16_tEfNS_4arch4Sm80ELb0ELb1ELb0ELb1ELb1ELb1ELb1ELb0EEENS1_21CollectiveEpilogueFwdINS6_IJS8_SA_S9_EEENS6_IJNS7_ILi1EEESI_SI_EEESC_SE_Li256ELb1ELb1ELb0ELb0EEENS1_19SingleTileSchedulerILb1ELb0ELb1ELi128EEEEEEEEEvNT_6ParamsE --------------------------
	.section	.nv.info._ZN7cutlass13device_kernelIN5flash19enable_sm80_to_sm89INS1_16FlashAttnFwdSm80INS1_25CollectiveMainloopFwdSm80ILi8ELi1ELb0EN4cute5tupleIJNS5_1CILi128EEENS7_ILi32EEENS7_ILi256EEEEEELi256ENS_10bfloat16_tEfNS_4arch4Sm80ELb0ELb1ELb0ELb1ELb1ELb1ELb1ELb0EEENS1_21CollectiveEpilogueFwdINS6_IJS8_SA_S9_EEENS6_IJNS7_ILi1EEESI_SI_EEESC_SE_Li256ELb1ELb1ELb0ELb0EEENS1_19SingleTileSchedulerILb1ELb0ELb1ELi128EEEEEEEEEvNT_6ParamsE,"",@"SHT_CUDA_INFO"
	.sectionflags	@""
	.align	4


	//----- nvinfo : EIATTR_CUDA_API_VERSION
	.align		4
        /*0000*/ 	.byte	0x04, 0x37
        /*0002*/ 	.short	(.L_230 - .L_229)
.L_229:
        /*0004*/ 	.word	0x00000082


	//----- nvinfo : EIATTR_SW2861232_WAR
	.align		4
.L_230:
        /*0008*/ 	.byte	0x01, 0x35
	.zero		2


	//----- nvinfo : EIATTR_PARAM_CBANK
	.align		4
        /*000c*/ 	.byte	0x04, 0x0a
        /*000e*/ 	.short	(.L_232 - .L_231)
	.align		4
.L_231:
        /*0010*/ 	.word	index@(.nv.constant0._ZN7cutlass13device_kernelIN5flash19enable_sm80_to_sm89INS1_16FlashAttnFwdSm80INS1_25CollectiveMainloopFwdSm80ILi8ELi1ELb0EN4cute5tupleIJNS5_1CILi128EEENS7_ILi32EEENS7_ILi256EEEEEELi256ENS_10bfloat16_tEfNS_4arch4Sm80ELb0ELb1ELb0ELb1ELb1ELb1ELb1ELb0EEENS1_21CollectiveEpilogueFwdINS6_IJS8_SA_S9_EEENS6_IJNS7_ILi1EEESI_SI_EEESC_SE_Li256ELb1ELb1ELb0ELb0EEENS1_19SingleTileSchedulerILb1ELb0ELb1ELi128EEEEEEEEEvNT_6ParamsE)
        /*0014*/ 	.short	0x0160
        /*0016*/ 	.short	0x0418


	//----- nvinfo : EIATTR_CBANK_PARAM_SIZE
	.align		4
.L_232:
        /*0018*/ 	.byte	0x03, 0x19
        /*001a*/ 	.short	0x0418


	//----- nvinfo : EIATTR_KPARAM_INFO
	.align		4
        /*001c*/ 	.byte	0x04, 0x17
        /*001e*/ 	.short	(.L_234 - .L_233)
.L_233:
        /*0020*/ 	.word	0x00000000
        /*0024*/ 	.short	0x0000
        /*0026*/ 	.short	0x0000
        /*0028*/ 	.byte	0x00, 0xf0, 0x61, 0x10


	//----- nvinfo : EIATTR_MAXREG_COUNT
	.align		4
.L_234:
        /*002c*/ 	.byte	0x03, 0x1b
        /*002e*/ 	.short	0x00ff


	//----- nvinfo : EIATTR_NUM_BARRIERS
	.align		4
        /*0030*/ 	.byte	0x02, 0x4c
        /*0032*/ 	.byte	0x02
	.zero		1


	//----- nvinfo : EIATTR_MERCURY_ISA_VERSION
	.align		4
        /*0034*/ 	.byte	0x03, 0x5f
        /*0036*/ 	.short	0x0000


	//----- nvinfo : EIATTR_COOP_GROUP_MASK_REGIDS
	.align		4
        /*0038*/ 	.byte	0x04, 0x29
        /*003a*/ 	.short	(.L_236 - .L_235)


	//   ....[0]....
.L_235:
        /*003c*/ 	.word	0xffffffff


	//   ....[1]....
        /*0040*/ 	.word	0xffffffff


	//   ....[2]....
        /*0044*/ 	.word	0xffffffff


	//   ....[3]....
        /*0048*/ 	.word	0xffffffff


	//   ....[4]....
        /*004c*/ 	.word	0xffffffff


	//   ....[5]....
        /*0050*/ 	.word	0xffffffff


	//   ....[6]....
        /*0054*/ 	.word	0xffffffff


	//   ....[7]....
        /*0058*/ 	.word	0xffffffff


	//   ....[8]....
        /*005c*/ 	.word	0xffffffff


	//   ....[9]....
        /*0060*/ 	.word	0xffffffff


	//   ....[10]....
        /*0064*/ 	.word	0xffffffff


	//   ....[11]....
        /*0068*/ 	.word	0xffffffff


	//   ....[12]....
        /*006c*/ 	.word	0xffffffff


	//   ....[13]....
        /*0070*/ 	.word	0xffffffff


	//   ....[14]....
        /*0074*/ 	.word	0xffffffff


	//   ....[15]....
        /*0078*/ 	.word	0xffffffff


	//   ....[16]....
        /*007c*/ 	.word	0xffffffff


	//   ....[17]....
        /*0080*/ 	.word	0xffffffff


	//   ....[18]....
        /*0084*/ 	.word	0xffffffff


	//   ....[19]....
        /*0088*/ 	.word	0xffffffff


	//   ....[20]....
        /*008c*/ 	.word	0xffffffff


	//   ....[21]....
        /*0090*/ 	.word	0xffffffff


	//   ....[22]....
        /*0094*/ 	.word	0xffffffff


	//   ....[23]....
        /*0098*/ 	.word	0xffffffff


	//   ....[24]....
        /*009c*/ 	.word	0xffffffff


	//   ....[25]....
        /*00a0*/ 	.word	0xffffffff


	//   ....[26]....
        /*00a4*/ 	.word	0xffffffff


	//   ....[27]....
        /*00a8*/ 	.word	0xffffffff


	//   ....[28]....
        /*00ac*/ 	.word	0xffffffff


	//   ....[29]....
        /*00b0*/ 	.word	0xffffffff


	//   ....[30]....
        /*00b4*/ 	.word	0xffffffff


	//   ....[31]....
        /*00b8*/ 	.word	0xffffffff


	//   ....[32]....
        /*00bc*/ 	.word	0xffffffff


	//   ....[33]....
        /*00c0*/ 	.word	0xffffffff


	//   ....[34]....
        /*00c4*/ 	.word	0xffffffff


	//   ....[35]....
        /*00c8*/ 	.word	0xffffffff


	//   ....[36]....
        /*00cc*/ 	.word	0xffffffff


	//   ....[37]....
        /*00d0*/ 	.word	0xffffffff


	//   ....[38]....
        /*00d4*/ 	.word	0xffffffff


	//   ....[39]....
        /*00d8*/ 	.word	0xffffffff


	//   ....[40]....
        /*00dc*/ 	.word	0xffffffff


	//   ....[41]....
        /*00e0*/ 	.word	0xffffffff


	//   ....[42]....
        /*00e4*/ 	.word	0xffffffff


	//   ....[43]....
        /*00e8*/ 	.word	0xffffffff


	//   ....[44]....
        /*00ec*/ 	.word	0xffffffff


	//   ....[45]....
        /*00f0*/ 	.word	0xffffffff


	//   ....[46]....
        /*00f4*/ 	.word	0xffffffff


	//   ....[47]....
        /*00f8*/ 	.word	0xffffffff


	//   ....[48]....
        /*00fc*/ 	.word	0xffffffff


	//   ....[49]....
        /*0100*/ 	.word	0xffffffff


	//   ....[50]....
        /*0104*/ 	.word	0xffffffff


	//   ....[51]....
        /*0108*/ 	.word	0xffffffff


	//   ....[52]....
        /*010c*/ 	.word	0xffffffff


	//   ....[53]....
        /*0110*/ 	.word	0xffffffff


	//   ....[54]....
        /*0114*/ 	.word	0xffffffff


	//   ....[55]....
        /*0118*/ 	.word	0xffffffff


	//   ....[56]....
        /*011c*/ 	.word	0xffffffff


	//   ....[57]....
        /*0120*/ 	.word	0xffffffff


	//   ....[58]....
        /*0124*/ 	.word	0xffffffff


	//   ....[59]....
        /*0128*/ 	.word	0xffffffff


	//   ....[60]....
        /*012c*/ 	.word	0xffffffff


	//   ....[61]....
        /*0130*/ 	.word	0xffffffff


	//   ....[62]....
        /*0134*/ 	.word	0xffffffff


	//   ....[63]....
        /*0138*/ 	.word	0xffffffff


	//   ....[64]....
        /*013c*/ 	.word	0xffffffff


	//   ....[65]....
        /*0140*/ 	.word	0xffffffff


	//   ....[66]....
        /*0144*/ 	.word	0xffffffff


	//   ....[67]....
        /*0148*/ 	.word	0xffffffff


	//   ....[68]....
        /*014c*/ 	.word	0xffffffff


	//   ....[69]....
        /*0150*/ 	.word	0xffffffff


	//   ....[70]....
        /*0154*/ 	.word	0xffffffff


	//   ....[71]....
        /*0158*/ 	.word	0xffffffff


	//   ....[72]....
        /*015c*/ 	.word	0xffffffff


	//   ....[73]....
        /*0160*/ 	.word	0xffffffff


	//   ....[74]....
        /*0164*/ 	.word	0xffffffff


	//   ....[75]....
        /*0168*/ 	.word	0xffffffff


	//   ....[76]....
        /*016c*/ 	.word	0xffffffff


	//   ....[77]....
        /*0170*/ 	.word	0xffffffff


	//   ....[78]....
        /*0174*/ 	.word	0xffffffff


	//   ....[79]....
        /*0178*/ 	.word	0xffffffff


	//   ....[80]....
        /*017c*/ 	.word	0xffffffff


	//   ....[81]....
        /*0180*/ 	.word	0xffffffff


	//   ....[82]....
        /*0184*/ 	.word	0xffffffff


	//   ....[83]....
        /*0188*/ 	.word	0xffffffff


	//   ....[84]....
        /*018c*/ 	.word	0xffffffff


	//   ....[85]....
        /*0190*/ 	.word	0xffffffff


	//   ....[86]....
        /*0194*/ 	.word	0xffffffff


	//   ....[87]....
        /*0198*/ 	.word	0xffffffff


	//   ....[88]....
        /*019c*/ 	.word	0xffffffff


	//   ....[89]....
        /*01a0*/ 	.word	0xffffffff


	//   ....[90]....
        /*01a4*/ 	.word	0xffffffff


	//   ....[91]....
        /*01a8*/ 	.word	0xffffffff


	//   ....[92]....
        /*01ac*/ 	.word	0xffffffff


	//   ....[93]....
        /*01b0*/ 	.word	0xffffffff


	//   ....[94]....
        /*01b4*/ 	.word	0xffffffff


	//   ....[95]....
        /*01b8*/ 	.word	0xffffffff


	//   ....[96]....
        /*01bc*/ 	.word	0xffffffff


	//   ....[97]....
        /*01c0*/ 	.word	0xffffffff


	//   ....[98]....
        /*01c4*/ 	.word	0xffffffff


	//   ....[99]....
        /*01c8*/ 	.word	0xffffffff


	//   ....[100]....
        /*01cc*/ 	.word	0xffffffff


	//   ....[101]....
        /*01d0*/ 	.word	0xffffffff


	//   ....[102]....
        /*01d4*/ 	.word	0xffffffff


	//   ....[103]....
        /*01d8*/ 	.word	0xffffffff


	//   ....[104]....
        /*01dc*/ 	.word	0xffffffff


	//   ....[105]....
        /*01e0*/ 	.word	0xffffffff


	//   ....[106]....
        /*01e4*/ 	.word	0xffffffff


	//   ....[107]....
        /*01e8*/ 	.word	0xffffffff


	//   ....[108]....
        /*01ec*/ 	.word	0xffffffff


	//   ....[109]....
        /*01f0*/ 	.word	0xffffffff


	//   ....[110]....
        /*01f4*/ 	.word	0xffffffff


	//   ....[111]....
        /*01f8*/ 	.word	0xffffffff


	//   ....[112]....
        /*01fc*/ 	.word	0xffffffff


	//----- nvinfo : EIATTR_COOP_GROUP_INSTR_OFFSETS
	.align		4
.L_236:
        /*0200*/ 	.byte	0x04, 0x28
        /*0202*/ 	.short	(.L_238 - .L_237)


	//   ....[0]....
.L_237:
        /*0204*/ 	.word	0x00000090


	//   ....[1]....
        /*0208*/ 	.word	0x00002380


	//   ....[2]....
        /*020c*/ 	.word	0x00002390


	//   ....[3]....
        /*0210*/ 	.word	0x000035b0


	//   ....[4]....
        /*0214*/ 	.word	0x000035c0


	//   ....[5]....
        /*0218*/ 	.word	0x000046d0


	//   ....[6]....
        /*021c*/ 	.word	0x000046f0


	//   ....[7]....
        /*0220*/ 	.word	0x00004ac0


	//   ....[8]....
        /*0224*/ 	.word	0x00004ae0


	//   ....[9]....
        /*0228*/ 	.word	0x00005c30


	//   ....[10]....
        /*022c*/ 	.word	0x00005c70


	//   ....[11]....
        /*0230*/ 	.word	0x00005e60


	//   ....[12]....
        /*0234*/ 	.word	0x00005e90


	//   ....[13]....
        /*0238*/ 	.word	0x00006010


	//   ....[14]....
        /*023c*/ 	.word	0x00006040


	//   ....[15]....
        /*0240*/ 	.word	0x000061c0


	//   ....[16]....
        /*0244*/ 	.word	0x00006200


	//   ....[17]....
        /*0248*/ 	.word	0x00006710


	//   ....[18]....
        /*024c*/ 	.word	0x00006760


	//   ....[19]....
        /*0250*/ 	.word	0x00006b70


	//   ....[20]....
        /*0254*/ 	.word	0x00006bd0


	//   ....[21]....
        /*0258*/ 	.word	0x00006c00


	//   ....[22]....
        /*025c*/ 	.word	0x00006c10


	//   ....[23]....
        /*0260*/ 	.word	0x00006ee0


	//   ....[24]....
        /*0264*/ 	.word	0x000070a0


	//   ....[25]....
        /*0268*/ 	.word	0x000070e0


	//   ....[26]....
        /*026c*/ 	.word	0x00007120


	//   ....[27]....
        /*0270*/ 	.word	0x00007450


	//   ....[28]....
        /*0274*/ 	.word	0x00007610


	//   ....[29]....
        /*0278*/ 	.word	0x00007650


	//   ....[30]....
        /*027c*/ 	.word	0x00007690


	//   ....[31]....
        /*0280*/ 	.word	0x000079d0


	//   ....[32]....
        /*0284*/ 	.word	0x00007b90


	//   ....[33]....
        /*0288*/ 	.word	0x00007bd0


	//   ....[34]....
        /*028c*/ 	.word	0x00007c10


	//   ....[35]....
        /*0290*/ 	.word	0x0000b630


	//   ....[36]....
        /*0294*/ 	.word	0x0000b690


	//   ....[37]....
        /*0298*/ 	.word	0x0000b6d0


	//   ....[38]....
        /*029c*/ 	.word	0x0000b6f0


	//   ....[39]....
        /*02a0*/ 	.word	0x0000b890


	//   ....[40]....
        /*02a4*/ 	.word	0x0000ba50


	//   ....[41]....
        /*02a8*/ 	.word	0x0000ba90


	//   ....[42]....
        /*02ac*/ 	.word	0x0000bad0


	//   ....[43]....
        /*02b0*/ 	.word	0x0000bcd0


	//   ....[44]....
        /*02b4*/ 	.word	0x0000be90


	//   ....[45]....
        /*02b8*/ 	.word	0x0000bed0


	//   ....[46]....
        /*02bc*/ 	.word	0x0000bf10


	//   ....[47]....
        /*02c0*/ 	.word	0x0000c120


	//   ....[48]....
        /*02c4*/ 	.word	0x0000c230


	//   ....[49]....
        /*02c8*/ 	.word	0x0000c270


	//   ....[50]....
        /*02cc*/ 	.word	0x0000c2b0


	//   ....[51]....
        /*02d0*/ 	.word	0x00010620


	//   ....[52]....
        /*02d4*/ 	.word	0x00010650


	//   ....[53]....
        /*02d8*/ 	.word	0x00011200


	//   ....[54]....
        /*02dc*/ 	.word	0x00011210


	//   ....[55]....
        /*02e0*/ 	.word	0x00011520


	//   ....[56]....
        /*02e4*/ 	.word	0x00011830


	//   ....[57]....
        /*02e8*/ 	.word	0x00011e90


	//   ....[58]....
        /*02ec*/ 	.word	0x00011ec0


	//   ....[59]....
        /*02f0*/ 	.word	0x00011f20


	//   ....[60]....
        /*02f4*/ 	.word	0x00011f50


	//   ....[61]....
        /*02f8*/ 	.word	0x00012c00


	//   ....[62]....
        /*02fc*/ 	.word	0x00012c10


	//   ....[63]....
        /*0300*/ 	.word	0x000135b0


	//   ....[64]....
        /*0304*/ 	.word	0x000135c0


	//   ....[65]....
        /*0308*/ 	.word	0x00013750


	//   ....[66]....
        /*030c*/ 	.word	0x000139f0


	//   ....[67]....
        /*0310*/ 	.word	0x00013ef0


	//   ....[68]....
        /*0314*/ 	.word	0x00014040


	//   ....[69]....
        /*0318*/ 	.word	0x00014110


	//   ....[70]....
        /*031c*/ 	.word	0x00014220


	//   ....[71]....
        /*0320*/ 	.word	0x000158c0


	//   ....[72]....
        /*0324*/ 	.word	0x000158d0


	//   ....[73]....
        /*0328*/ 	.word	0x00016270


	//   ....[74]....
        /*032c*/ 	.word	0x00016280


	//   ....[75]....
        /*0330*/ 	.word	0x000164c0


	//   ....[76]....
        /*0334*/ 	.word	0x000164e0


	//   ....[77]....
        /*0338*/ 	.word	0x00016570


	//   ....[78]....
        /*033c*/ 	.word	0x00016580


	//   ....[79]....
        /*0340*/ 	.word	0x000179a0


	//   ....[80]....
        /*0344*/ 	.word	0x000179b0


	//   ....[81]....
        /*0348*/ 	.word	0x00018390


	//   ....[82]....
        /*034c*/ 	.word	0x000183a0


	//   ....[83]....
        /*0350*/ 	.word	0x00018530


	//   ....[84]....
        /*0354*/ 	.word	0x000187d0


	//   ....[85]....
        /*0358*/ 	.word	0x00018d90


	//   ....[86]....
        /*035c*/ 	.word	0x00018e30


	//   ....[87]....
        /*0360*/ 	.word	0x00018f00


	//   ....[88]....
        /*0364*/ 	.word	0x00019010


	//   ....[89]....
        /*0368*/ 	.word	0x0001a170


	//   ....[90]....
        /*036c*/ 	.word	0x0001a1a0


	//   ....[91]....
        /*0370*/ 	.word	0x0001a1f0


	//   ....[92]....
        /*0374*/ 	.word	0x0001a200


	//   ....[93]....
        /*0378*/ 	.word	0x0001bc60


	//   ....[94]....
        /*037c*/ 	.word	0x0001bca0


	//   ....[95]....
        /*0380*/ 	.word	0x0001bce0


	//   ....[96]....
        /*0384*/ 	.word	0x0001bd10


	//   ....[97]....
        /*0388*/ 	.word	0x0001bf50


	//   ....[98]....
        /*038c*/ 	.word	0x0001bf60


	//   ....[99]....
        /*0390*/ 	.word	0x0001c160


	//   ....[100]....
        /*0394*/ 	.word	0x0001c190


	//   ....[101]....
        /*0398*/ 	.word	0x0001c350


	//   ....[102]....
        /*039c*/ 	.word	0x0001c380


	//   ....[103]....
        /*03a0*/ 	.word	0x0001c540


	//   ....[104]....
        /*03a4*/ 	.word	0x0001c560


	//   ....[105]....
        /*03a8*/ 	.word	0x0001cf10


	//   ....[106]....
        /*03ac*/ 	.word	0x0001cf30


	//   ....[107]....
        /*03b0*/ 	.word	0x0001d0c0


	//   ....[108]....
        /*03b4*/ 	.word	0x0001d0f0


	//   ....[109]....
        /*03b8*/ 	.word	0x0001d280


	//   ....[110]....
        /*03bc*/ 	.word	0x0001d2b0


	//   ....[111]....
        /*03c0*/ 	.word	0x0001d440


	//   ....[112]....
        /*03c4*/ 	.word	0x0001d460


	//----- nvinfo : EIATTR_EXIT_INSTR_OFFSETS
	.align		4
.L_238:
        /*03c8*/ 	.byte	0x04, 0x1c
        /*03ca*/ 	.short	(.L_240 - .L_239)


	//   ....[0]....
.L_239:
        /*03cc*/ 	.word	0x00000440


	//   ....[1]....
        /*03d0*/ 	.word	0x0001c570


	//   ....[2]....
        /*03d4*/ 	.word	0x0001c6b0


	//   ....[3]....
        /*03d8*/ 	.word	0x0001c710


	//   ....[4]....
        /*03dc*/ 	.word	0x0001d470


	//   ....[5]....
        /*03e0*/ 	.word	0x0001d580


	//   ....[6]....
        /*03e4*/ 	.word	0x0001d5e0


	//----- nvinfo : EIATTR_CTAIDZ_USED
	.align		4
.L_240:
        /*03e8*/ 	.byte	0x01, 0x04
	.zero		2


	//----- nvinfo : EIATTR_MAX_THREADS
	.align		4
        /*03ec*/ 	.byte	0x04, 0x05
        /*03ee*/ 	.short	(.L_242 - .L_241)
.L_241:
        /*03f0*/ 	.word	0x00000100
        /*03f4*/ 	.word	0x00000001
        /*03f8*/ 	.word	0x00000001


	//----- nvinfo : EIATTR_CRS_STACK_SIZE
	.align		4
.L_242:
        /*03fc*/ 	.byte	0x04, 0x1e
        /*03fe*/ 	.short	(.L_244 - .L_243)
.L_243:
        /*0400*/ 	.word	0x00000000
.L_244:


//--------------------- .nv.info._ZN7cutlass13device_kernelIN5flash19enable_sm80_to_sm89INS1_16FlashAttnFwdSm80INS1_25CollectiveMainloopFwdSm80ILi8ELi1ELb1EN4cute5tupleIJNS5_1CILi128EEENS7_ILi64EEENS7_ILi256EEEEEELi256ENS_10bfloat16_tEfNS_4arch4Sm80ELb1ELb0ELb0ELb0ELb1ELb0ELb1ELb0EEENS1_21CollectiveEpilogueFwdINS6_IJS8_SA_S9_EEENS6_IJNS7_ILi1EEESI_SI_EEESC_SE_Li256ELb0ELb1ELb0ELb0EEENS1_30DynamicPersistentTileSchedulerILi256ELi256ELb0ELb1ELb0EEEEEEEEEvNT_6ParamsE --------------------------
	.section	.nv.info._ZN7cutlass13device_kernelIN5flash19enable_sm80_to_sm89INS1_16FlashAttnFwdSm80INS1_25CollectiveMainloopFwdSm80ILi8ELi1ELb1EN4cute5tupleIJNS5_1CILi128EEENS7_ILi64EEENS7_ILi256EEEEEELi256ENS_10bfloat16_tEfNS_4arch4Sm80ELb1ELb0ELb0ELb0ELb1ELb0ELb1ELb0EEENS1_21CollectiveEpilogueFwdINS6_IJS8_SA_S9_EEENS6_IJNS7_ILi1EEESI_SI_EEESC_SE_Li256ELb0ELb1ELb0ELb0EEENS1_30DynamicPersistentTileSchedulerILi256ELi256ELb0ELb1ELb0EEEEEEEEEvNT_6ParamsE,"",@"SHT_CUDA_INFO"
	.sectionflags	@""
	.align	4


	//----- nvinfo : EIATTR_CUDA_API_VERSION
	.align		4
        /*0000*/ 	.byte	0x04, 0x37
        /*0002*/ 	.short	(.L_246 - .L_245)
.L_245:
        /*0004*/ 	.word	0x00000082


	//----- nvinfo : EIATTR_SW2861232_WAR
	.align		4
.L_246:
        /*0008*/ 	.byte	0x01, 0x35
	.zero		2


	//----- nvinfo : EIATTR_PARAM_CBANK
	.align		4
        /*000c*/ 	.byte	0x04, 0x0a
        /*000e*/ 	.short	(.L_248 - .L_247)
	.align		4
.L_247:
        /*0010*/ 	.word	index@(.nv.constant0._ZN7cutlass13device_kernelIN5flash19enable_sm80_to_sm89INS1_16FlashAttnFwdSm80INS1_25CollectiveMainloopFwdSm80ILi8ELi1ELb1EN4cute5tupleIJNS5_1CILi128EEENS7_ILi64EEENS7_ILi256EEEEEELi256ENS_10bfloat16_tEfNS_4arch4Sm80ELb1ELb0ELb0ELb0ELb1ELb0ELb1ELb0EEENS1_21CollectiveEpilogueFwdINS6_IJS8_SA_S9_EEENS6_IJNS7_ILi1EEESI_SI_EEESC_SE_Li256ELb0ELb1ELb0ELb0EEENS1_30DynamicPersistentTileSchedulerILi256ELi256ELb0ELb1ELb0EEEEEEEEEvNT_6ParamsE)
        /*0014*/ 	.short	0x0160
        /*0016*/ 	.short	0x0428


	//----- nvinfo : EIATTR_CBANK_PARAM_SIZE
	.align		4
.L_248:
        /*0018*/ 	.byte	0x03, 0x19
        /*001a*/ 	.short	0x0428


	//----- nvinfo : EIATTR_KPARAM_INFO
	.align		4
        /*001c*/ 	.byte	0x04, 0x17
        /*001e*/ 	.short	(.L_250 - .L_249)
.L_249:
        /*0020*/ 	.word	0x00000000
        /*0024*/ 	.short	0x0000
        /*0026*/ 	.short	0x0000
        /*0028*/ 	.byte	0x00, 0xf0, 0xa1, 0x10


	//----- nvinfo : EIATTR_MAXREG_COUNT
	.align		4
.L_250:
        /*002c*/ 	.byte	0x03, 0x1b
        /*002e*/ 	.short	0x00ff


	//----- nvinfo : EIATTR_NUM_BARRIERS
	.align		4
        /*0030*/ 	.byte	0x02, 0x4c
        /*0032*/ 	.byte	0x06
	.zero		1


	//----- nvinfo : EIATTR_ANNOTATIONS
	.align		4
        /*0034*/ 	.byte	0x04, 0x55
        /*0036*/ 	.short	(.L_252 - .L_251)


	//   ....[0]....
.L_251:
        /* <DEDUP_REMOVED lines=174> */


	//----- nvinfo : EIATTR_MERCURY_ISA_VERSION
	.align		4
.L_252:
        /*0b08*/ 	.byte	0x03, 0x5f
        /*0b0a*/ 	.short	0x0000


	//----- nvinfo : EIATTR_INT_WARP_WIDE_INSTR_OFFSETS
	.align		4
        /*0b0c*/ 	.byte	0x04, 0x31
        /*0b0e*/ 	.short	(.L_254 - .L_253)


	//   ....[0]....
.L_253:
        /*0b10*/ 	.word	0x0000e110


	//   ....[1]....
        /*0b14*/ 	.word	0x0000e190


	//----- nvinfo : EIATTR_COOP_GROUP_MASK_REGIDS
	.align		4
.L_254:
        /*0b18*/ 	.byte	0x04, 0x29
        /*0b1a*/ 	.short	(.L_256 - .L_255)


	//   ....[0]....
.L_255:
        /*0b1c*/ 	.word	0xffffffff


	//   ....[1]....
        /*0b20*/ 	.word	0xffffffff


	//   ....[2]....
        /*0b24*/ 	.word	0xffffffff


	//   ....[3]....
        /*0b28*/ 	.word	0xffffffff


	//   ....[4]....
        /*0b2c*/ 	.word	0xffffffff


	//   ....[5]....
        /*0b30*/ 	.word	0xffffffff


	//   ....[6]....
        /*0b34*/ 	.word	0xffffffff


	//   ....[7]....
        /*0b38*/ 	.word	0xffffffff


	//   ....[8]....
        /*0b3c*/ 	.word	0xffffffff


	//   ....[9]....
        /*0b40*/ 	.word	0xffffffff


	//   ....[10]....
        /*0b44*/ 	.word	0xffffffff


	//   ....[11]....
        /*0b48*/ 	.word	0xffffffff


	//   ....[12]....
        /*0b4c*/ 	.word	0xffffffff


	//   ....[13]....
        /*0b50*/ 	.word	0xffffffff


	//   ....[14]....
        /*0b54*/ 	.word	0xffffffff


	//   ....[15]....
        /*0b58*/ 	.word	0xffffffff


	//   ....[16]....
        /*0b5c*/ 	.word	0xffffffff


	//   ....[17]....
        /*0b60*/ 	.word	0xffffffff


	//   ....[18]....
        /*0b64*/ 	.word	0xffffffff


	//   ....[19]....
        /*0b68*/ 	.word	0xffffffff


	//   ....[20]....
        /*0b6c*/ 	.word	0xffffffff


	//   ....[21]....
        /*0b70*/ 	.word	0xffffffff


	//   ....[22]....
        /*0b74*/ 	.word	0xffffffff


	//   ....[23]....
        /*0b78*/ 	.word	0xffffffff


	//   ....[24]....
        /*0b7c*/ 	.word	0xffffffff


	//   ....[25]....
        /*0b80*/ 	.word	0xffffffff


	//   ....[26]....
        /*0b84*/ 	.word	0xffffffff


	//   ....[27]....
        /*0b88*/ 	.word	0xffffffff


	//   ....[28]....
        /*0b8c*/ 	.word	0xffffffff


	//   ....[29]....
        /*0b90*/ 	.word	0xffffffff


	//   ....[30]....
        /*0b94*/ 	.word	0xffffffff


	//   ....[31]....
        /*0b98*/ 	.word	0xffffffff


	//   ....[32]....
        /*0b9c*/ 	.word	0xffffffff


	//   ....[33]....
        /*0ba0*/ 	.word	0xffffffff


	//   ....[34]....
        /*0ba4*/ 	.word	0xffffffff


	//   ....[35]....
        /*0ba8*/ 	.word	0xffffffff


	//   ....[36]....
        /*0bac*/ 	.word	0xffffffff


	//   ....[37]....
        /*0bb0*/ 	.word	0xffffffff


	//   ....[38]....
        /*0bb4*/ 	.word	0xffffffff


	//   ....[39]....
        /*0bb8*/ 	.word	0xffffffff


	//   ....[40]....
        /*0bbc*/ 	.word	0xffffffff


	//   ....[41]....
        /*0bc0*/ 	.word	0xffffffff


	//   ....[42]....
        /*0bc4*/ 	.word	0xffffffff


	//   ....[43]....
        /*0bc8*/ 	.word	0xffffffff


	//   ....[44]....
        /*0bcc*/ 	.word	0xffffffff


	//   ....[45]....
        /*0bd0*/ 	.word	0xffffffff


	//   ....[46]....
        /*0bd4*/ 	.word	0xffffffff


	//   ....[47]....
        /*0bd8*/ 	.word	0xffffffff


	//   ....[48]....
        /*0bdc*/ 	.word	0xffffffff


	//   ....[49]....
        /*0be0*/ 	.word	0xffffffff


	//   ....[50]....
        /*0be4*/ 	.word	0xffffffff


	//   ....[51]....
        /*0be8*/ 	.word	0xffffffff


	//   ....[52]....
        /*0bec*/ 	.word	0xffffffff


	//   ....[53]....
        /*0bf0*/ 	.word	0xffffffff


	//   ....[54]....
        /*0bf4*/ 	.word	0xffffffff


	//   ....[55]....
        /*0bf8*/ 	.word	0xffffffff


	//   ....[56]....
        /*0bfc*/ 	.word	0xffffffff


	//   ....[57]....
        /*0c00*/ 	.word	0xffffffff


	//   ....[58]....
        /*0c04*/ 	.word	0xffffffff


	//   ....[59]....
        /*0c08*/ 	.word	0xffffffff


	//   ....[60]....
        /*0c0c*/ 	.word	0xffffffff


	//   ....[61]....
        /*0c10*/ 	.word	0xffffffff


	//   ....[62]....
        /*0c14*/ 	.word	0xffffffff


	//   ....[63]....
        /*0c18*/ 	.word	0xffffffff


	//   ....[64]....
        /*0c1c*/ 	.word	0xffffffff


	//   ....[65]....
        /*0c20*/ 	.word	0xffffffff


	//   ....[66]....
        /*0c24*/ 	.word	0xffffffff


	//   ....[67]....
        /*0c28*/ 	.word	0xffffffff


	//   ....[68]....
        /*0c2c*/ 	.word	0xffffffff


	//   ....[69]....
        /*0c30*/ 	.word	0xffffffff


	//   ....[70]....
        /*0c34*/ 	.word	0xffffffff


	//   ....[71]....
        /*0c38*/ 	.word	0xffffffff


	//   ....[72]....
        /*0c3c*/ 	.word	0xffffffff


	//   ....[73]....
        /*0c40*/ 	.word	0xffffffff


	//   ....[74]....
        /*0c44*/ 	.word	0xffffffff


	//   ....[75]....
        /*0c48*/ 	.word	0xffffffff


	//   ....[76]....
        /*0c4c*/ 	.word	0xffffffff


	//   ....[77]....
        /*0c50*/ 	.word	0xffffffff


	//   ....[78]....
        /*0c54*/ 	.word	0xffffffff


	//   ....[79]....
        /*0c58*/ 	.word	0xffffffff


	//   ....[80]....
        /*0c5c*/ 	.word	0xffffffff


	//   ....[81]....
        /*0c60*/ 	.word	0xffffffff


	//   ....[82]....
        /*0c64*/ 	.word	0xffffffff


	//   ....[83]....
        /*0c68*/ 	.word	0xffffffff


	//   ....[84]....
        /*0c6c*/ 	.word	0xffffffff


	//   ....[85]....
        /*0c70*/ 	.word	0xffffffff


	//   ....[86]....
        /*0c74*/ 	.word	0xffffffff


	//   ....[87]....
        /*0c78*/ 	.word	0xffffffff


	//   ....[88]....
        /*0c7c*/ 	.word	0xffffffff


	//   ....[89]....
        /*0c80*/ 	.word	0xffffffff


	//   ....[90]....
        /*0c84*/ 	.word	0xffffffff


	//   ....[91]....
        /*0c88*/ 	.word	0xffffffff


	//   ....[92]....
        /*0c8c*/ 	.word	0xffffffff


	//   ....[93]....
        /*0c90*/ 	.word	0xffffffff


	//   ....[94]....
        /*0c94*/ 	.word	0xffffffff


	//   ....[95]....
        /*0c98*/ 	.word	0xffffffff


	//   ....[96]....
        /*0c9c*/ 	.word	0xffffffff


	//   ....[97]....
        /*0ca0*/ 	.word	0xffffffff


	//   ....[98]....
        /*0ca4*/ 	.word	0xffffffff


	//   ....[99]....
        /*0ca8*/ 	.word	0xffffffff


	//   ....[100]....
        /*0cac*/ 	.word	0xffffffff


	//   ....[101]....
        /*0cb0*/ 	.word	0xffffffff


	//   ....[102]....
        /*0cb4*/ 	.word	0xffffffff


	//   ....[103]....
        /*0cb8*/ 	.word	0xffffffff


	//   ....[104]....
        /*0cbc*/ 	.word	0xffffffff


	//   ....[105]....
        /*0cc0*/ 	.word	0xffffffff


	//   ....[106]....
        /*0cc4*/ 	.word	0xffffffff


	//   ....[107]....
        /*0cc8*/ 	.word	0xffffffff


	//   ....[108]....
        /*0ccc*/ 	.word	0xffffffff


	//   ....[109]....
        /*0cd0*/ 	.word	0xffffffff


	//   ....[110]....
        /*0cd4*/ 	.word	0xffffffff


	//   ....[111]....
        /*0cd8*/ 	.word	0xffffffff


	//   ....[112]....
        /*0cdc*/ 	.word	0xffffffff


	//   ....[113]....
        /*0ce0*/ 	.word	0xffffffff


	//   ....[114]....
        /*0ce4*/ 	.word	0xffffffff


	//   ....[115]....
        /*0ce8*/ 	.word	0xffffffff


	//   ....[116]....
        /*0cec*/ 	.word	0xffffffff


	//   ....[117]....
        /*0cf0*/ 	.word	0xffffffff


	//   ....[118]....
        /*0cf4*/ 	.word	0xffffffff


	//   ....[119]....
        /*0cf8*/ 	.word	0xffffffff


	//   ....[120]....
        /*0cfc*/ 	.word	0xffffffff


	//   ....[121]....
        /*0d00*/ 	.word	0xffffffff


	//   ....[122]....
        /*0d04*/ 	.word	0xffffffff


	//   ....[123]....
        /*0d08*/ 	.word	0xffffffff


	//   ....[124]....
        /*0d0c*/ 	.word	0xffffffff


	//----- nvinfo : EIATTR_COOP_GROUP_INSTR_OFFSETS
	.align		4
.L_256:
        /*0d10*/ 	.byte	0x04, 0x28
        /*0d12*/ 	.short	(.L_258 - .L_257)


	//   ....[0]....
.L_257:
        /*0d14*/ 	.word	0x00000050


	//   ....[1]....
        /*0d18*/ 	.word	0x000017d0


	//   ....[2]....
        /*0d1c*/ 	.word	0x00001800


	//   ....[3]....
        /*0d20*/ 	.word	0x00001830


	//   ....[4]....
        /*0d24*/ 	.word	0x00001850


	//   ....[5]....
        /*0d28*/ 	.word	0x00001a20


	//   ....[6]....
        /*0d2c*/ 	.word	0x00001a40


	//   ....[7]....
        /*0d30*/ 	.word	0x00001b70


	//   ....[8]....
        /*0d34*/ 	.word	0x00001b90


	//   ....[9]....
        /*0d38*/ 	.word	0x00001db0


	//   ....[10]....
        /*0d3c*/ 	.word	0x00001dd0


	//   ....[11]....
        /*0d40*/ 	.word	0x00001e20


	//   ....[12]....
        /*0d44*/ 	.word	0x00001e80


	//   ....[13]....
        /*0d48*/ 	.word	0x00002480


	//   ....[14]....
        /*0d4c*/ 	.word	0x00002490


	//   ....[15]....
        /*0d50*/ 	.word	0x000024a0


	//   ....[16]....
        /*0d54*/ 	.word	0x000024b0


	//   ....[17]....
        /*0d58*/ 	.word	0x00003570


	//   ....[18]....
        /*0d5c*/ 	.word	0x000035e0


	//   ....[19]....
        /*0d60*/ 	.word	0x00003700


	//   ....[20]....
        /*0d64*/ 	.word	0x00003740


	//   ....[21]....
        /*0d68*/ 	.word	0x00003a50


	//   ....[22]....
        /*0d6c*/ 	.word	0x00003c90


	//   ....[23]....
        /*0d70*/ 	.word	0x00004090


	//   ....[24]....
        /*0d74*/ 	.word	0x000040b0


	//   ....[25]....
        /*0d78*/ 	.word	0x000040d0


	//   ....[26]....
        /*0d7c*/ 	.word	0x000040f0


	//   ....[27]....
        /*0d80*/ 	.word	0x00005ce0


	//   ....[28]....
        /*0d84*/ 	.word	0x00005d50


	//   ....[29]....
        /*0d88*/ 	.word	0x00005e50


	//   ....[30]....
        /*0d8c*/ 	.word	0x00005e80


	//   ....[31]....
        /*0d90*/ 	.word	0x00007040


	//   ....[32]....
        /*0d94*/ 	.word	0x000070b0


	//   ....[33]....
        /*0d98*/ 	.word	0x000071b0


	//   ....[34]....
        /*0d9c*/ 	.word	0x000071e0


	//   ....[35]....
        /*0da0*/ 	.word	0x00007520


	//   ....[36]....
        /*0da4*/ 	.word	0x00007750


	//   ....[37]....
        /*0da8*/ 	.word	0x00007a70


	//   ....[38]....
        /*0dac*/ 	.word	0x00007a90


	//   ....[39]....
        /*0db0*/ 	.word	0x00007bb0


	//   ....[40]....
        /*0db4*/ 	.word	0x00007bd0


	//   ....[41]....
        /*0db8*/ 	.word	0x00009ee0


	//   ....[42]....
        /*0dbc*/ 	.word	0x00009f50


	//   ....[43]....
        /*0dc0*/ 	.word	0x00009fa0


	//   ....[44]....
        /*0dc4*/ 	.word	0x00009fd0


	//   ....[45]....
        /*0dc8*/ 	.word	0x0000b340


	//   ....[46]....
        /*0dcc*/ 	.word	0x0000b380


	//   ....[47]....
        /*0dd0*/ 	.word	0x0000b490


	//   ....[48]....
        /*0dd4*/ 	.word	0x0000b4b0


	//   ....[49]....
        /*0dd8*/ 	.word	0x0000b840


	//   ....[50]....
        /*0ddc*/ 	.word	0x0000b860


	//   ....[51]....
        /*0de0*/ 	.word	0x0000b880


	//   ....[52]....
        /*0de4*/ 	.word	0x0000b8a0


	//   ....[53]....
        /*0de8*/ 	.word	0x0000d6c0


	//   ....[54]....
        /*0dec*/ 	.word	0x0000d710


	//   ....[55]....
        /*0df0*/ 	.word	0x0000d730


	//   ....[56]....
        /*0df4*/ 	.word	0x0000d750


	//   ....[57]....
        /*0df8*/ 	.word	0x0000eb70


	//   ....[58]....
        /*0dfc*/ 	.word	0x0000ef20


	//   ....[59]....
        /*0e00*/ 	.word	0x0000ef40


	//   ....[60]....
        /*0e04*/ 	.word	0x0000ef60


	//   ....[61]....
        /*0e08*/ 	.word	0x0000ef80


	//   ....[62]....
        /*0e0c*/ 	.word	0x0000f220


	//   ....[63]....
        /*0e10*/ 	.word	0x0000f240


	//   ....[64]....
        /*0e14*/ 	.word	0x0000f3c0


	//   ....[65]....
        /*0e18*/ 	.word	0x0000f3f0


	//   ....[66]....
        /*0e1c*/ 	.word	0x0000f530


	//   ....[67]....
        /*0e20*/ 	.word	0x0000f560


	//   ....[68]....
        /*0e24*/ 	.word	0x0000f6a0


	//   ....[69]....
        /*0e28*/ 	.word	0x0000f6c0


	//   ....[70]....
        /*0e2c*/ 	.word	0x0000fc90


	//   ....[71]....
        /*0e30*/ 	.word	0x0000fcb0


	//   ....[72]....
        /*0e34*/ 	.word	0x0000ff10


	//   ....[73]....
        /*0e38*/ 	.word	0x0000ff20


	//   ....[74]....
        /*0e3c*/ 	.word	0x00010110


	//   ....[75]....
        /*0e40*/ 	.word	0x00010130


	//   ....[76]....
        /*0e44*/ 	.word	0x00010320


	//   ....[77]....
        /*0e48*/ 	.word	0x00010330


	//   ....[78]....
        /*0e4c*/ 	.word	0x00010590


	//   ....[79]....
        /*0e50*/ 	.word	0x000106a0


	//   ....[80]....
        /*0e54*/ 	.word	0x00010710


	//   ....[81]....
        /*0e58*/ 	.word	0x00010930


	//   ....[82]....
        /*0e5c*/ 	.word	0x000109a0


	//   ....[83]....
        /*0e60*/ 	.word	0x00010a10


	//   ....[84]....
        /*0e64*/ 	.word	0x00010a90


	//   ....[85]....
        /*0e68*/ 	.word	0x00010ed0


	//   ....[86]....
        /*0e6c*/ 	.word	0x00010f20


	//   ....[87]....
        /*0e70*/ 	.word	0x00010f70


	//   ....[88]....
        /*0e74*/ 	.word	0x00010fc0


	//   ....[89]....
        /*0e78*/ 	.word	0x00011030


	//   ....[90]....
        /*0e7c*/ 	.word	0x000110a0


	//   ....[91]....
        /*0e80*/ 	.word	0x000112c0


	//   ....[92]....
        /*0e84*/ 	.word	0x00011330


	//   ....[93]....
        /*0e88*/ 	.word	0x000113a0


	//   ....[94]....
        /*0e8c*/ 	.word	0x00011410


	//   ....[95]....
        /*0e90*/ 	.word	0x00011630


	//   ....[96]....
        /*0e94*/ 	.word	0x000116a0


	//   ....[97]....
        /*0e98*/ 	.word	0x00011710


	//   ....[98]....
        /*0e9c*/ 	.word	0x00011790


	//   ....[99]....
        /*0ea0*/ 	.word	0x00011bd0


	//   ....[100]....
        /*0ea4*/ 	.word	0x00011c10


	//   ....[101]....
        /*0ea8*/ 	.word	0x00011c60


	//   ....[102]....
        /*0eac*/ 	.word	0x00011ca0


	//   ....[103]....
        /*0eb0*/ 	.word	0x00011d00


	//   ....[104]....
        /*0eb4*/ 	.word	0x00011d70


	//   ....[105]....
        /*0eb8*/ 	.word	0x00011de0


	//   ....[106]....
        /*0ebc*/ 	.word	0x00011f90


	//   ....[107]....
        /*0ec0*/ 	.word	0x00012000


	//   ....[108]....
        /*0ec4*/ 	.word	0x00012050


	//   ....[109]....
        /*0ec8*/ 	.word	0x00012090


	//   ....[110]....
        /*0ecc*/ 	.word	0x000120e0


	//   ....[111]....
        /*0ed0*/ 	.word	0x00012120


	//   ....[112]....
        /*0ed4*/ 	.word	0x00012170


	//   ....[113]....
        /*0ed8*/ 	.word	0x000121d0


	//   ....[114]....
        /*0edc*/ 	.word	0x00012220


	//   ....[115]....
        /*0ee0*/ 	.word	0x00012280


	//   ....[116]....
        /*0ee4*/ 	.word	0x000122f0


	//   ....[117]....
        /*0ee8*/ 	.word	0x00012360


	//   ....[118]....
        /*0eec*/ 	.word	0x000123e0


	//   ....[119]....
        /*0ef0*/ 	.word	0x00012450


	//   ....[120]....
        /*0ef4*/ 	.word	0x000124d0


	//   ....[121]....
        /*0ef8*/ 	.word	0x00012550


	//   ....[122]....
        /*0efc*/ 	.word	0x000125d0


	//   ....[123]....
        /*0f00*/ 	.word	0x00012640


	//   ....[124]....
        /*0f04*/ 	.word	0x000126b0


	//----- nvinfo : EIATTR_EXIT_INSTR_OFFSETS
	.align		4
.L_258:
        /*0f08*/ 	.byte	0x04, 0x1c
        /*0f0a*/ 	.short	(.L_260 - .L_259)


	//   ....[0]....
.L_259:
        /*0f0c*/ 	.word	0x000000a0


	//   ....[1]....
        /*0f10*/ 	.word	0x00010650


	//----- nvinfo : EIATTR_MAX_THREADS
	.align		4
.L_260:
        /*0f14*/ 	.byte	0x04, 0x05
        /*0f16*/ 	.short	(.L_262 - .L_261)
.L_261:
        /*0f18*/ 	.word	0x00000100
        /*0f1c*/ 	.word	0x00000001
        /*0f20*/ 	.word	0x00000001


	//----- nvinfo : EIATTR_CRS_STACK_SIZE
	.align		4
.L_262:
        /*0f24*/ 	.byte	0x04, 0x1e
        /*0f26*/ 	.short	(.L_264 - .L_263)
.L_263:
        /*0f28*/ 	.word	0x00000000
.L_264:


//--------------------- .nv.info._ZN7cutlass13device_kernelIN5flash19enable_sm80_to_sm89INS1_16FlashAttnFwdSm80INS1_25CollectiveMainloopFwdSm80ILi8ELi1ELb1EN4cute5tupleIJNS5_1CILi128EEENS7_ILi64EEENS7_ILi256EEEEEELi256ENS_10bfloat16_tEfNS_4arch4Sm80ELb1ELb0ELb0ELb1ELb1ELb0ELb1ELb0EEENS1_21CollectiveEpilogueFwdINS6_IJS8_SA_S9_EEENS6_IJNS7_ILi1EEESI_SI_EEESC_SE_Li256ELb1ELb1ELb0ELb0EEENS1_19SingleTileSchedulerILb1ELb0ELb1ELi128EEEEEEEEEvNT_6ParamsE --------------------------
	.section	.nv.info._ZN7cutlass13device_kernelIN5flash19enable_sm80_to_sm89INS1_16FlashAttnFwdSm80INS1_25CollectiveMainloopFwdSm80ILi8ELi1ELb1EN4cute5tupleIJNS5_1CILi128EEENS7_ILi64EEENS7_ILi256EEEEEELi256ENS_10bfloat16_tEfNS_4arch4Sm80ELb1ELb0ELb0ELb1ELb1ELb0ELb1ELb0EEENS1_21CollectiveEpilogueFwdINS6_IJS8_SA_S9_EEENS6_IJNS7_ILi1EEESI_SI_EEESC_SE_Li256ELb1ELb1ELb0ELb0EEENS1_19SingleTileSchedulerILb1ELb0ELb1ELi128EEEEEEEEEvNT_6ParamsE,"",@"SHT_CUDA_INFO"
	.sectionflags	@""
	.align	4


	//----- nvinfo : EIATTR_CUDA_API_VERSION
	.align		4
        /*0000*/ 	.byte	0x04, 0x37
        /*0002*/ 	.short	(.L_266 - .L_265)
.L_265:
        /*0004*/ 	.word	0x00000082


	//----- nvinfo : EIATTR_SW2861232_WAR
	.align		4
.L_266:
        /*0008*/ 	.byte	0x01, 0x35
	.zero		2


	//----- nvinfo : EIATTR_PARAM_CBANK
	.align		4
        /*000c*/ 	.byte	0x04, 0x0a
        /*000e*/ 	.short	(.L_268 - .L_267)
	.align		4
.L_267:
        /*0010*/ 	.word	index@(.nv.constant0._ZN7cutlass13device_kernelIN5flash19enable_sm80_to_sm89INS1_16FlashAttnFwdSm80INS1_25CollectiveMainloopFwdSm80ILi8ELi1ELb1EN4cute5tupleIJNS5_1CILi128EEENS7_ILi64EEENS7_ILi256EEEEEELi256ENS_10bfloat16_tEfNS_4arch4Sm80ELb1ELb0ELb0ELb1ELb1ELb0ELb1ELb0EEENS1_21CollectiveEpilogueFwdINS6_IJS8_SA_S9_EEENS6_IJNS7_ILi1EEESI_SI_EEESC_SE_Li256ELb1ELb1ELb0ELb0EEENS1_19SingleTileSchedulerILb1ELb0ELb1ELi128EEEEEEEEEvNT_6ParamsE)
        /*0014*/ 	.short	0x0160
        /*0016*/ 	.short	0x0418


	//----- nvinfo : EIATTR_CBANK_PARAM_SIZE
	.align		4
.L_268:
        /*0018*/ 	.byte	0x03, 0x19
        /*001a*/ 	.short	0x0418


	//----- nvinfo : EIATTR_KPARAM_INFO
	.align		4
        /*001c*/ 	.byte	0x04, 0x17
        /*001e*/ 	.short	(.L_270 - .L_269)
.L_269:
        /*0020*/ 	.word	0x00000000
        /*0024*/ 	.short	0x0000
        /*0026*/ 	.short	0x0000
        /*0028*/ 	.byte	0x00, 0xf0, 0x61, 0x10


	//----- nvinfo : EIATTR_MAXREG_COUNT
	.align		4
.L_270:
        /*002c*/ 	.byte	0x03, 0x1b
        /*002e*/ 	.short	0x00ff


	//----- nvinfo : EIATTR_NUM_BARRIERS
	.align		4
        /*0030*/ 	.byte	0x02, 0x4c
        /*0032*/ 	.byte	0x02
	.zero		1


	//----- nvinfo : EIATTR_ANNOTATIONS
	.align		4
        /*0034*/ 	.byte	0x04, 0x55
        /*0036*/ 	.short	(.L_272 - .L_271)


	//   ....[0]....
.L_271:
        /* <DEDUP_REMOVED lines=97> */


	//----- nvinfo : EIATTR_MERCURY_ISA_VERSION
	.align		4
.L_272:
        /*0630*/ 	.byte	0x03, 0x5f
        /*0632*/ 	.short	0x0000


	//----- nvinfo : EIATTR_COOP_GROUP_MASK_REGIDS
	.align		4
        /*0634*/ 	.byte	0x04, 0x29
        /*0636*/ 	.short	(.L_274 - .L_273)


	//   ....[0]....
.L_273:
        /*0638*/ 	.word	0xffffffff


	//   ....[1]....
        /*063c*/ 	.word	0xffffffff


	//   ....[2]....
        /*0640*/ 	.word	0xffffffff


	//   ....[3]....
        /*0644*/ 	.word	0xffffffff


	//   ....[4]....
        /*0648*/ 	.word	0xffffffff


	//   ....[5]....
        /*064c*/ 	.word	0xffffffff


	//   ....[6]....
        /*0650*/ 	.word	0xffffffff


	//   ....[7]....
        /*0654*/ 	.word	0xffffffff


	//   ....[8]....
        /*0658*/ 	.word	0xffffffff


	//   ....[9]....
        /*065c*/ 	.word	0xffffffff


	//   ....[10]....
        /*0660*/ 	.word	0xffffffff


	//   ....[11]....
        /*0664*/ 	.word	0xffffffff


	//   ....[12]....
        /*0668*/ 	.word	0xffffffff


	//   ....[13]....
        /*066c*/ 	.word	0xffffffff


	//   ....[14]....
        /*0670*/ 	.word	0xffffffff


	//   ....[15]....
        /*0674*/ 	.word	0xffffffff


	//   ....[16]....
        /*0678*/ 	.word	0xffffffff


	//   ....[17]....
        /*067c*/ 	.word	0xffffffff


	//   ....[18]....
        /*0680*/ 	.word	0xffffffff


	//   ....[19]....
        /*0684*/ 	.word	0xffffffff


	//   ....[20]....
        /*0688*/ 	.word	0xffffffff


	//   ....[21]....
        /*068c*/ 	.word	0xffffffff


	//   ....[22]....
        /*0690*/ 	.word	0xffffffff


	//   ....[23]....
        /*0694*/ 	.word	0xffffffff


	//   ....[24]....
        /*0698*/ 	.word	0xffffffff


	//   ....[25]....
        /*069c*/ 	.word	0xffffffff


	//   ....[26]....
        /*06a0*/ 	.word	0xffffffff


	//   ....[27]....
        /*06a4*/ 	.word	0xffffffff


	//   ....[28]....
        /*06a8*/ 	.word	0xffffffff


	//   ....[29]....
        /*06ac*/ 	.word	0xffffffff


	//   ....[30]....
        /*06b0*/ 	.word	0xffffffff


	//   ....[31]....
        /*06b4*/ 	.word	0xffffffff


	//   ....[32]....
        /*06b8*/ 	.word	0xffffffff


	//   ....[33]....
        /*06bc*/ 	.word	0xffffffff


	//   ....[34]....
        /*06c0*/ 	.word	0xffffffff


	//   ....[35]....
        /*06c4*/ 	.word	0xffffffff


	//   ....[36]....
        /*06c8*/ 	.word	0xffffffff


	//   ....[37]....
        /*06cc*/ 	.word	0xffffffff


	//   ....[38]....
        /*06d0*/ 	.word	0xffffffff


	//   ....[39]....
        /*06d4*/ 	.word	0xffffffff


	//   ....[40]....
        /*06d8*/ 	.word	0xffffffff


	//   ....[41]....
        /*06dc*/ 	.word	0xffffffff


	//   ....[42]....
        /*06e0*/ 	.word	0xffffffff


	//   ....[43]....
        /*06e4*/ 	.word	0xffffffff


	//   ....[44]....
        /*06e8*/ 	.word	0xffffffff


	//   ....[45]....
        /*06ec*/ 	.word	0xffffffff


	//   ....[46]....
        /*06f0*/ 	.word	0xffffffff


	//   ....[47]....
        /*06f4*/ 	.word	0xffffffff


	//   ....[48]....
        /*06f8*/ 	.word	0xffffffff


	//   ....[49]....
        /*06fc*/ 	.word	0xffffffff


	//   ....[50]....
        /*0700*/ 	.word	0xffffffff


	//   ....[51]....
        /*0704*/ 	.word	0xffffffff


	//   ....[52]....
        /*0708*/ 	.word	0xffffffff


	//   ....[53]....
        /*070c*/ 	.word	0xffffffff


	//   ....[54]....
        /*0710*/ 	.word	0xffffffff


	//   ....[55]....
        /*0714*/ 	.word	0xffffffff


	//   ....[56]....
        /*0718*/ 	.word	0xffffffff


	//   ....[57]....
        /*071c*/ 	.word	0xffffffff


	//   ....[58]....
        /*0720*/ 	.word	0xffffffff


	//   ....[59]....
        /*0724*/ 	.word	0xffffffff


	//   ....[60]....
        /*0728*/ 	.word	0xffffffff


	//   ....[61]....
        /*072c*/ 	.word	0xffffffff


	//   ....[62]....
        /*0730*/ 	.word	0xffffffff


	//   ....[63]....
        /*0734*/ 	.word	0xffffffff


	//   ....[64]....
        /*0738*/ 	.word	0xffffffff


	//   ....[65]....
        /*073c*/ 	.word	0xffffffff


	//   ....[66]....
        /*0740*/ 	.word	0xffffffff


	//   ....[67]....
        /*0744*/ 	.word	0xffffffff


	//   ....[68]....
        /*0748*/ 	.word	0xffffffff


	//   ....[69]....
        /*074c*/ 	.word	0xffffffff


	//   ....[70]....
        /*0750*/ 	.word	0xffffffff


	//   ....[71]....
        /*0754*/ 	.word	0xffffffff


	//   ....[72]....
        /*0758*/ 	.word	0xffffffff


	//   ....[73]....
        /*075c*/ 	.word	0xffffffff


	//   ....[74]....
        /*0760*/ 	.word	0xffffffff


	//   ....[75]....
        /*0764*/ 	.word	0xffffffff


	//   ....[76]....
        /*0768*/ 	.word	0xffffffff


	//----- nvinfo : EIATTR_COOP_GROUP_INSTR_OFFSETS
	.align		4
.L_274:
        /*076c*/ 	.byte	0x04, 0x28
        /*076e*/ 	.short	(.L_276 - .L_275)


	//   ....[0]....
.L_275:
        /*0770*/ 	.word	0x000000a0


	//   ....[1]....
        /*0774*/ 	.word	0x00001600


	//   ....[2]....
        /*0778*/ 	.word	0x00001630


	//   ....[3]....
        /*077c*/ 	.word	0x000016f0


	//   ....[4]....
        /*0780*/ 	.word	0x00001720


	//   ....[5]....
        /*0784*/ 	.word	0x00001860


	//   ....[6]....
        /*0788*/ 	.word	0x00001870


	//   ....[7]....
        /*078c*/ 	.word	0x000019c0


	//   ....[8]....
        /*0790*/ 	.word	0x000019d0


	//   ....[9]....
        /*0794*/ 	.word	0x00001b20


	//   ....[10]....
        /*0798*/ 	.word	0x00001b40


	//   ....[11]....
        /*079c*/ 	.word	0x00001c70


	//   ....[12]....
        /*07a0*/ 	.word	0x00001cc0


	//   ....[13]....
        /*07a4*/ 	.word	0x00001cf0


	//   ....[14]....
        /*07a8*/ 	.word	0x00001d10


	//   ....[15]....
        /*07ac*/ 	.word	0x00001e20


	//   ....[16]....
        /*07b0*/ 	.word	0x00001e50


	//   ....[17]....
        /*07b4*/ 	.word	0x00003720


	//   ....[18]....
        /*07b8*/ 	.word	0x00003730


	//   ....[19]....
        /*07bc*/ 	.word	0x00003810


	//   ....[20]....
        /*07c0*/ 	.word	0x00003830


	//   ....[21]....
        /*07c4*/ 	.word	0x00003c50


	//   ....[22]....
        /*07c8*/ 	.word	0x00003c80


	//   ....[23]....
        /*07cc*/ 	.word	0x00004370


	//   ....[24]....
        /*07d0*/ 	.word	0x000043a0


	//   ....[25]....
        /*07d4*/ 	.word	0x000043c0


	//   ....[26]....
        /*07d8*/ 	.word	0x000043e0


	//   ....[27]....
        /*07dc*/ 	.word	0x00005f90


	//   ....[28]....
        /*07e0*/ 	.word	0x00005fa0


	//   ....[29]....
        /*07e4*/ 	.word	0x00005fb0


	//   ....[30]....
        /*07e8*/ 	.word	0x00005fc0


	//   ....[31]....
        /*07ec*/ 	.word	0x00007210


	//   ....[32]....
        /*07f0*/ 	.word	0x00007220


	//   ....[33]....
        /*07f4*/ 	.word	0x00007230


	//   ....[34]....
        /*07f8*/ 	.word	0x00007240


	//   ....[35]....
        /*07fc*/ 	.word	0x00007680


	//   ....[36]....
        /*0800*/ 	.word	0x00007690


	//   ....[37]....
        /*0804*/ 	.word	0x00007c20


	//   ....[38]....
        /*0808*/ 	.word	0x00007c60


	//   ....[39]....
        /*080c*/ 	.word	0x00008250


	//   ....[40]....
        /*0810*/ 	.word	0x00008350


	//   ....[41]....
        /*0814*/ 	.word	0x00009ff0


	//   ....[42]....
        /*0818*/ 	.word	0x0000a000


	//   ....[43]....
        /*081c*/ 	.word	0x0000a080


	//   ....[44]....
        /*0820*/ 	.word	0x0000a090


	//   ....[45]....
        /*0824*/ 	.word	0x0000a470


	//   ....[46]....
        /*0828*/ 	.word	0x0000a480


	//   ....[47]....
        /*082c*/ 	.word	0x0000a4d0


	//   ....[48]....
        /*0830*/ 	.word	0x0000a4f0


	//   ....[49]....
        /*0834*/ 	.word	0x0000b4d0


	//   ....[50]....
        /*0838*/ 	.word	0x0000b4f0


	//   ....[51]....
        /*083c*/ 	.word	0x0000bb90


	//   ....[52]....
        /*0840*/ 	.word	0x0000bbb0


	//   ....[53]....
        /*0844*/ 	.word	0x0000d3c0


	//   ....[54]....
        /*0848*/ 	.word	0x0000d3d0


	//   ....[55]....
        /*084c*/ 	.word	0x0000d400


	//   ....[56]....
        /*0850*/ 	.word	0x0000d420


	//   ....[57]....
        /*0854*/ 	.word	0x0000eea0


	//   ....[58]....
        /*0858*/ 	.word	0x0000eee0


	//   ....[59]....
        /*085c*/ 	.word	0x0000ef20


	//   ....[60]....
        /*0860*/ 	.word	0x0000ef50


	//   ....[61]....
        /*0864*/ 	.word	0x0000f190


	//   ....[62]....
        /*0868*/ 	.word	0x0000f1a0


	//   ....[63]....
        /*086c*/ 	.word	0x0000f3a0


	//   ....[64]....
        /*0870*/ 	.word	0x0000f3d0


	//   ....[65]....
        /*0874*/ 	.word	0x0000f590


	//   ....[66]....
        /*0878*/ 	.word	0x0000f5c0


	//   ....[67]....
        /*087c*/ 	.word	0x0000f780


	//   ....[68]....
        /*0880*/ 	.word	0x0000f7a0


	//   ....[69]....
        /*0884*/ 	.word	0x00010120


	//   ....[70]....
        /*0888*/ 	.word	0x00010140


	//   ....[71]....
        /*088c*/ 	.word	0x00010300


	//   ....[72]....
        /*0890*/ 	.word	0x00010330


	//   ....[73]....
        /*0894*/ 	.word	0x000104c0


	//   ....[74]....
        /*0898*/ 	.word	0x000104f0


	//   ....[75]....
        /*089c*/ 	.word	0x00010680


	//   ....[76]....
        /*08a0*/ 	.word	0x000106a0


	//----- nvinfo : EIATTR_EXIT_INSTR_OFFSETS
	.align		4
.L_276:
        /*08a4*/ 	.byte	0x04, 0x1c
        /*08a6*/ 	.short	(.L_278 - .L_277)


	//   ....[0]....
.L_277:
        /*08a8*/ 	.word	0x00000450


	//   ....[1]....
        /*08ac*/ 	.word	0x0000f7b0


	//   ....[2]....
        /*08b0*/ 	.word	0x0000f8f0


	//   ....[3]....
        /*08b4*/ 	.word	0x0000f950


	//   ....[4]....
        /*08b8*/ 	.word	0x000106b0


	//   ....[5]....
        /*08bc*/ 	.word	0x000107c0


	//   ....[6]....
        /*08c0*/ 	.word	0x00010820


	//----- nvinfo : EIATTR_CTAIDZ_USED
	.align		4
.L_278:
        /*08c4*/ 	.byte	0x01, 0x04
	.zero		2


	//----- nvinfo : EIATTR_MAX_THREADS
	.align		4
        /*08c8*/ 	.byte	0x04, 0x05
        /*08ca*/ 	.short	(.L_280 - .L_279)
.L_279:
        /*08cc*/ 	.word	0x00000100
        /*08d0*/ 	.word	0x00000001
        /*08d4*/ 	.word	0x00000001


	//----- nvinfo : EIATTR_CRS_STACK_SIZE
	.align		4
.L_280:
        /*08d8*/ 	.byte	0x04, 0x1e
        /*08da*/ 	.short	(.L_282 - .L_281)
.L_281:
        /*08dc*/ 	.word	0x00000000
.L_282:


//--------------------- .nv.info._ZN7cutlass13device_kernelIN5flash19enable_sm80_to_sm89INS1_16FlashAttnFwdSm80INS1_25CollectiveMainloopFwdSm80ILi8ELi1ELb0EN4cute5tupleIJNS5_1CILi128EEENS7_ILi32EEENS7_ILi256EEEEEELi256ENS_10bfloat16_tEfNS_4arch4Sm80ELb1ELb0ELb0ELb1ELb1ELb1ELb1ELb0EEENS1_21CollectiveEpilogueFwdINS6_IJS8_SA_S9_EEENS6_IJNS7_ILi1EEESI_SI_EEESC_SE_Li256ELb1ELb1ELb0ELb0EEENS1_19SingleTileSchedulerILb1ELb0ELb1ELi128EEEEEEEEEvNT_6ParamsE --------------------------
	.section	.nv.info._ZN7cutlass13device_kernelIN5flash19enable_sm80_to_sm89INS1_16FlashAttnFwdSm80INS1_25CollectiveMainloopFwdSm80ILi8ELi1ELb0EN4cute5tupleIJNS5_1CILi128EEENS7_ILi32EEENS7_ILi256EEEEEELi256ENS_10bfloat16_tEfNS_4arch4Sm80ELb1ELb0ELb0ELb1ELb1ELb1ELb1ELb0EEENS1_21CollectiveEpilogueFwdINS6_IJS8_SA_S9_EEENS6_IJNS7_ILi1EEESI_SI_EEESC_SE_Li256ELb1ELb1ELb0ELb0EEENS1_19SingleTileSchedulerILb1ELb0ELb1ELi128EEEEEEEEEvNT_6ParamsE,"",@"SHT_CUDA_INFO"
	.sectionflags	@""
	.align	4


	//----- nvinfo : EIATTR_CUDA_API_VERSION
	.align		4
        /*0000*/ 	.byte	0x04, 0x37
        /*0002*/ 	.short	(.L_284 - .L_283)
.L_283:
        /*0004*/ 	.word	0x00000082


	//----- nvinfo : EIATTR_SW2861232_WAR
	.align		4
.L_284:
        /*0008*/ 	.byte	0x01, 0x35
	.zero		2


	//----- nvinfo : EIATTR_PARAM_CBANK
	.align		4
        /*000c*/ 	.byte	0x04, 0x0a
        /*000e*/ 	.short	(.L_286 - .L_285)
	.align		4
.L_285:
        /*0010*/ 	.word	index@(.nv.constant0._ZN7cutlass13device_kernelIN5flash19enable_sm80_to_sm89INS1_16FlashAttnFwdSm80INS1_25CollectiveMainloopFwdSm80ILi8ELi1ELb0EN4cute5tupleIJNS5_1CILi128EEENS7_ILi32EEENS7_ILi256EEEEEELi256ENS_10bfloat16_tEfNS_4arch4Sm80ELb1ELb0ELb0ELb1ELb1ELb1ELb1ELb0EEENS1_21CollectiveEpilogueFwdINS6_IJS8_SA_S9_EEENS6_IJNS7_ILi1EEESI_SI_EEESC_SE_Li256ELb1ELb1ELb0ELb0EEENS1_19SingleTileSchedulerILb1ELb0ELb1ELi128EEEEEEEEEvNT_6ParamsE)
        /*0014*/ 	.short	0x0160
        /*0016*/ 	.short	0x0418


	//----- nvinfo : EIATTR_CBANK_PARAM_SIZE
	.align		4
.L_286:
        /*0018*/ 	.byte	0x03, 0x19
        /*001a*/ 	.short	0x0418


	//----- nvinfo : EIATTR_KPARAM_INFO
	.align		4
        /*001c*/ 	.byte	0x04, 0x17
        /*001e*/ 	.short	(.L_288 - .L_287)
.L_287:
        /*0020*/ 	.word	0x00000000
        /*0024*/ 	.short	0x0000
        /*0026*/ 	.short	0x0000
        /*0028*/ 	.byte	0x00, 0xf0, 0x61, 0x10


	//----- nvinfo : EIATTR_MAXREG_COUNT
	.align		4
.L_288:
        /*002c*/ 	.byte	0x03, 0x1b
        /*002e*/ 	.short	0x00ff


	//----- nvinfo : EIATTR_NUM_BARRIERS
	.align		4
        /*0030*/ 	.byte	0x02, 0x4c
        /*0032*/ 	.byte	0x02
	.zero		1


	//----- nvinfo : EIATTR_MERCURY_ISA_VERSION
	.align		4
        /*0034*/ 	.byte	0x03, 0x5f
        /*0036*/ 	.short	0x0000


	//----- nvinfo : EIATTR_COOP_GROUP_MASK_REGIDS
	.align		4
        /*0038*/ 	.byte	0x04, 0x29
        /*003a*/ 	.short	(.L_290 - .L_289)


	//   ....[0]....
.L_289:
        /*003c*/ 	.word	0xffffffff


	//   ....[1]....
        /*0040*/ 	.word	0xffffffff


	//   ....[2]....
        /*0044*/ 	.word	0xffffffff


	//   ....[3]....
        /*0048*/ 	.word	0xffffffff


	//   ....[4]....
        /*004c*/ 	.word	0xffffffff


	//   ....[5]....
        /*0050*/ 	.word	0xffffffff


	//   ....[6]....
        /*0054*/ 	.word	0xffffffff


	//   ....[7]....
        /*0058*/ 	.word	0xffffffff


	//   ....[8]....
        /*005c*/ 	.word	0xffffffff


	//   ....[9]....
        /*0060*/ 	.word	0xffffffff


	//   ....[10]....
        /*0064*/ 	.word	0xffffffff


	//   ....[11]....
        /*0068*/ 	.word	0xffffffff


	//   ....[12]....
        /*006c*/ 	.word	0xffffffff


	//   ....[13]....
        /*0070*/ 	.word	0xffffffff


	//   ....[14]....
        /*0074*/ 	.word	0xffffffff


	//   ....[15]....
        /*0078*/ 	.word	0xffffffff


	//   ....[16]....
        /*007c*/ 	.word	0xffffffff


	//   ....[17]....
        /*0080*/ 	.word	0xffffffff


	//   ....[18]....
        /*0084*/ 	.word	0xffffffff


	//   ....[19]....
        /*0088*/ 	.word	0xffffffff


	//   ....[20]....
        /*008c*/ 	.word	0xffffffff


	//   ....[21]....
        /*0090*/ 	.word	0xffffffff


	//   ....[22]....
        /*0094*/ 	.word	0xffffffff


	//   ....[23]....
        /*0098*/ 	.word	0xffffffff


	//   ....[24]....
        /*009c*/ 	.word	0xffffffff


	//   ....[25]....
        /*00a0*/ 	.word	0xffffffff


	//   ....[26]....
        /*00a4*/ 	.word	0xffffffff


	//   ....[27]....
        /*00a8*/ 	.word	0xffffffff


	//   ....[28]....
        /*00ac*/ 	.word	0xffffffff


	//   ....[29]....
        /*00b0*/ 	.word	0xffffffff


	//   ....[30]....
        /*00b4*/ 	.word	0xffffffff


	//   ....[31]....
        /*00b8*/ 	.word	0xffffffff


	//   ....[32]....
        /*00bc*/ 	.word	0xffffffff


	//   ....[33]....
        /*00c0*/ 	.word	0xffffffff


	//   ....[34]....
        /*00c4*/ 	.word	0xffffffff


	//   ....[35]....
        /*00c8*/ 	.word	0xffffffff


	//   ....[36]....
        /*00cc*/ 	.word	0xffffffff


	//   ....[37]....
        /*00d0*/ 	.word	0xffffffff


	//   ....[38]....
        /*00d4*/ 	.word	0xffffffff


	//   ....[39]....
        /*00d8*/ 	.word	0xffffffff


	//   ....[40]....
        /*00dc*/ 	.word	0xffffffff


	//   ....[41]....
        /*00e0*/ 	.word	0xffffffff


	//   ....[42]....
        /*00e4*/ 	.word	0xffffffff


	//   ....[43]....
        /*00e8*/ 	.word	0xffffffff


	//   ....[44]....
        /*00ec*/ 	.word	0xffffffff


	//   ....[45]....
        /*00f0*/ 	.word	0xffffffff


	//   ....[46]....
        /*00f4*/ 	.word	0xffffffff


	//   ....[47]....
        /*00f8*/ 	.word	0xffffffff


	//   ....[48]....
        /*00fc*/ 	.word	0xffffffff


	//   ....[49]....
        /*0100*/ 	.word	0xffffffff


	//   ....[50]....
        /*0104*/ 	.word	0xffffffff


	//   ....[51]....
        /*0108*/ 	.word	0xffffffff


	//   ....[52]....
        /*010c*/ 	.word	0xffffffff


	//   ....[53]....
        /*0110*/ 	.word	0xffffffff


	//   ....[54]....
        /*0114*/ 	.word	0xffffffff


	//   ....[55]....
        /*0118*/ 	.word	0xffffffff


	//   ....[56]....
        /*011c*/ 	.word	0xffffffff


	//   ....[57]....
        /*0120*/ 	.word	0xffffffff


	//   ....[58]....
        /*0124*/ 	.word	0xffffffff


	//   ....[59]....
        /*0128*/ 	.word	0xffffffff


	//   ....[60]....
        /*012c*/ 	.word	0xffffffff


	//   ....[61]....
        /*0130*/ 	.word	0xffffffff


	//   ....[62]....
        /*0134*/ 	.word	0xffffffff


	//   ....[63]....
        /*0138*/ 	.word	0xffffffff


	//   ....[64]....
        /*013c*/ 	.word	0xffffffff


	//   ....[65]....
        /*0140*/ 	.word	0xffffffff


	//   ....[66]....
        /*0144*/ 	.word	0xffffffff


	//   ....[67]....
        /*0148*/ 	.word	0xffffffff


	//   ....[68]....
        /*014c*/ 	.word	0xffffffff


	//   ....[69]....
        /*0150*/ 	.word	0xffffffff


	//   ....[70]....
        /*0154*/ 	.word	0xffffffff


	//   ....[71]....
        /*0158*/ 	.word	0xffffffff


	//   ....[72]....
        /*015c*/ 	.word	0xffffffff


	//   ....[73]....
        /*0160*/ 	.word	0xffffffff


	//   ....[74]....
        /*0164*/ 	.word	0xffffffff


	//   ....[75]....
        /*0168*/ 	.word	0xffffffff


	//   ....[76]....
        /*016c*/ 	.word	0xffffffff


	//   ....[77]....
        /*0170*/ 	.word	0xffffffff


	//   ....[78]....
        /*0174*/ 	.word	0xffffffff


	//   ....[79]....
        /*0178*/ 	.word	0xffffffff


	//   ....[80]....
        /*017c*/ 	.word	0xffffffff


	//   ....[81]....
        /*0180*/ 	.word	0xffffffff


	//   ....[82]....
        /*0184*/ 	.word	0xffffffff


	//   ....[83]....
        /*0188*/ 	.word	0xffffffff


	//   ....[84]....
        /*018c*/ 	.word	0xffffffff


	//   ....[85]....
        /*0190*/ 	.word	0xffffffff


	//   ....[86]....
        /*0194*/ 	.word	0xffffffff


	//   ....[87]....
        /*0198*/ 	.word	0xffffffff


	//   ....[88]....
        /*019c*/ 	.word	0xffffffff


	//   ....[89]....
        /*01a0*/ 	.word	0xffffffff


	//   ....[90]....
        /*01a4*/ 	.word	0xffffffff


	//   ....[91]....
        /*01a8*/ 	.word	0xffffffff


	//   ....[92]....
        /*01ac*/ 	.word	0xffffffff


	//   ....[93]....
        /*01b0*/ 	.word	0xffffffff


	//   ....[94]....
        /*01b4*/ 	.word	0xffffffff


	//   ....[95]....
        /*01b8*/ 	.word	0xffffffff


	//   ....[96]....
        /*01bc*/ 	.word	0xffffffff


	//   ....[97]....
        /*01c0*/ 	.word	0xffffffff


	//   ....[98]....
        /*01c4*/ 	.word	0xffffffff


	//   ....[99]....
        /*01c8*/ 	.word	0xffffffff


	//   ....[100]....
        /*01cc*/ 	.word	0xffffffff


	//   ....[101]....
        /*01d0*/ 	.word	0xffffffff


	//   ....[102]....
        /*01d4*/ 	.word	0xffffffff


	//----- nvinfo : EIATTR_COOP_GROUP_INSTR_OFFSETS
	.align		4
.L_290:
        /*01d8*/ 	.byte	0x04, 0x28
        /*01da*/ 	.short	(.L_292 - .L_291)


	//   ....[0]....
.L_291:
        /*01dc*/ 	.word	0x00000090


	//   ....[1]....
        /*01e0*/ 	.word	0x00002040


	//   ....[2]....
        /*01e4*/ 	.word	0x00002050


	//   ....[3]....
        /*01e8*/ 	.word	0x00003270


	//   ....[4]....
        /*01ec*/ 	.word	0x00003280


	//   ....[5]....
        /*01f0*/ 	.word	0x00004390


	//   ....[6]....
        /*01f4*/ 	.word	0x000043b0


	//   ....[7]....
        /*01f8*/ 	.word	0x00004780


	//   ....[8]....
        /*01fc*/ 	.word	0x000047a0


	//   ....[9]....
        /*0200*/ 	.word	0x00005530


	//   ....[10]....
        /*0204*/ 	.word	0x00005580


	//   ....[11]....
        /*0208*/ 	.word	0x00005770


	//   ....[12]....
        /*020c*/ 	.word	0x000057a0


	//   ....[13]....
        /*0210*/ 	.word	0x00005920


	//   ....[14]....
        /*0214*/ 	.word	0x00005950


	//   ....[15]....
        /*0218*/ 	.word	0x00005ad0


	//   ....[16]....
        /*021c*/ 	.word	0x00005b20


	//   ....[17]....
        /*0220*/ 	.word	0x00006020


	//   ....[18]....
        /*0224*/ 	.word	0x00006070


	//   ....[19]....
        /*0228*/ 	.word	0x000064a0


	//   ....[20]....
        /*022c*/ 	.word	0x000064d0


	//   ....[21]....
        /*0230*/ 	.word	0x00006500


	//   ....[22]....
        /*0234*/ 	.word	0x00006510


	//   ....[23]....
        /*0238*/ 	.word	0x000067e0


	//   ....[24]....
        /*023c*/ 	.word	0x000069a0


	//   ....[25]....
        /*0240*/ 	.word	0x000069e0


	//   ....[26]....
        /*0244*/ 	.word	0x00006a20


	//   ....[27]....
        /*0248*/ 	.word	0x00006d50


	//   ....[28]....
        /*024c*/ 	.word	0x00006f10


	//   ....[29]....
        /*0250*/ 	.word	0x00006f50


	//   ....[30]....
        /*0254*/ 	.word	0x00006f90


	//   ....[31]....
        /*0258*/ 	.word	0x000072d0


	//   ....[32]....
        /*025c*/ 	.word	0x00007490


	//   ....[33]....
        /*0260*/ 	.word	0x000074d0


	//   ....[34]....
        /*0264*/ 	.word	0x00007510


	//   ....[35]....
        /*0268*/ 	.word	0x0000af40


	//   ....[36]....
        /*026c*/ 	.word	0x0000afa0


	//   ....[37]....
        /*0270*/ 	.word	0x0000afd0


	//   ....[38]....
        /*0274*/ 	.word	0x0000afe0


	//   ....[39]....
        /*0278*/ 	.word	0x0000b180


	//   ....[40]....
        /*027c*/ 	.word	0x0000b340


	//   ....[41]....
        /*0280*/ 	.word	0x0000b380


	//   ....[42]....
        /*0284*/ 	.word	0x0000b3c0


	//   ....[43]....
        /*0288*/ 	.word	0x0000b5c0


	//   ....[44]....
        /*028c*/ 	.word	0x0000b780


	//   ....[45]....
        /*0290*/ 	.word	0x0000b7c0


	//   ....[46]....
        /*0294*/ 	.word	0x0000b800


	//   ....[47]....
        /*0298*/ 	.word	0x0000ba10


	//   ....[48]....
        /*029c*/ 	.word	0x0000bb20


	//   ....[49]....
        /*02a0*/ 	.word	0x0000bb60


	//   ....[50]....
        /*02a4*/ 	.word	0x0000bba0


	//   ....[51]....
        /*02a8*/ 	.word	0x0000ff00


	//   ....[52]....
        /*02ac*/ 	.word	0x0000ff50


	//   ....[53]....
        /*02b0*/ 	.word	0x00010ae0


	//   ....[54]....
        /*02b4*/ 	.word	0x00010af0


	//   ....[55]....
        /*02b8*/ 	.word	0x00010ed0


	//   ....[56]....
        /*02bc*/ 	.word	0x00010ee0


	//   ....[57]....
        /*02c0*/ 	.word	0x00011370


	//   ....[58]....
        /*02c4*/ 	.word	0x000113a0


	//   ....[59]....
        /*02c8*/ 	.word	0x000113c0


	//   ....[60]....
        /*02cc*/ 	.word	0x000113e0


	//   ....[61]....
        /*02d0*/ 	.word	0x00011f40


	//   ....[62]....
        /*02d4*/ 	.word	0x00011f50


	//   ....[63]....
        /*02d8*/ 	.word	0x000128f0


	//   ....[64]....
        /*02dc*/ 	.word	0x00012900


	//   ....[65]....
        /*02e0*/ 	.word	0x00012a70


	//   ....[66]....
        /*02e4*/ 	.word	0x00012a80


	//   ....[67]....
        /*02e8*/ 	.word	0x00012d60


	//   ....[68]....
        /*02ec*/ 	.word	0x00012e30


	//   ....[69]....
        /*02f0*/ 	.word	0x00012e40


	//   ....[70]....
        /*02f4*/ 	.word	0x00012ea0


	//   ....[71]....
        /*02f8*/ 	.word	0x000143f0


	//   ....[72]....
        /*02fc*/ 	.word	0x00014400


	//   ....[73]....
        /*0300*/ 	.word	0x00014620


	//   ....[74]....
        /*0304*/ 	.word	0x00014630


	//   ....[75]....
        /*0308*/ 	.word	0x00014fa0


	//   ....[76]....
        /*030c*/ 	.word	0x00014fc0


	//   ....[77]....
        /*0310*/ 	.word	0x00015050


	//   ....[78]....
        /*0314*/ 	.word	0x00015060


	//   ....[79]....
        /*0318*/ 	.word	0x00016230


	//   ....[80]....
        /*031c*/ 	.word	0x00016260


	//   ....[81]....
        /*0320*/ 	.word	0x000162b0


	//   ....[82]....
        /*0324*/ 	.word	0x000162c0


	//   ....[83]....
        /*0328*/ 	.word	0x00017d30


	//   ....[84]....
        /*032c*/ 	.word	0x00017d70


	//   ....[85]....
        /*0330*/ 	.word	0x00017da0


	//   ....[86]....
        /*0334*/ 	.word	0x00017dd0


	//   ....[87]....
        /*0338*/ 	.word	0x00018010


	//   ....[88]....
        /*033c*/ 	.word	0x00018020


	//   ....[89]....
        /*0340*/ 	.word	0x00018220


	//   ....[90]....
        /*0344*/ 	.word	0x00018250


	//   ....[91]....
        /*0348*/ 	.word	0x00018410


	//   ....[92]....
        /*034c*/ 	.word	0x00018440


	//   ....[93]....
        /*0350*/ 	.word	0x00018600


	//   ....[94]....
        /*0354*/ 	.word	0x00018620


	//   ....[95]....
        /*0358*/ 	.word	0x00018fd0


	//   ....[96]....
        /*035c*/ 	.word	0x00018ff0


	//   ....[97]....
        /*0360*/ 	.word	0x00019180


	//   ....[98]....
        /*0364*/ 	.word	0x000191b0


	//   ....[99]....
        /*0368*/ 	.word	0x00019340


	//   ....[100]....
        /*036c*/ 	.word	0x00019370


	//   ....[101]....
        /*0370*/ 	.word	0x00019500


	//   ....[102]....
        /*0374*/ 	.word	0x00019520


	//----- nvinfo : EIATTR_EXIT_INSTR_OFFSETS
	.align		4
.L_292:
        /*0378*/ 	.byte	0x04, 0x1c
        /*037a*/ 	.short	(.L_294 - .L_293)


	//   ....[0]....
.L_293:
        /*037c*/ 	.word	0x00000440


	//   ....[1]....
        /*0380*/ 	.word	0x00018630


	//   ....[2]....
        /*0384*/ 	.word	0x00018770


	//   ....[3]....
        /*0388*/ 	.word	0x000187d0


	//   ....[4]....
        /*038c*/ 	.word	0x00019530


	//   ....[5]....
        /*0390*/ 	.word	0x00019640


	//   ....[6]....
        /*0394*/ 	.word	0x000196a0


	//----- nvinfo : EIATTR_CTAIDZ_USED
	.align		4
.L_294:
        /*0398*/ 	.byte	0x01, 0x04
	.zero		2


	//----- nvinfo : EIATTR_MAX_THREADS
	.align		4
        /*039c*/ 	.byte	0x04, 0x05
        /*039e*/ 	.short	(.L_296 - .L_295)
.L_295:
        /*03a0*/ 	.word	0x00000100
        /*03a4*/ 	.word	0x00000001
        /*03a8*/ 	.word	0x00000001


	//----- nvinfo : EIATTR_CRS_STACK_SIZE
	.align		4
.L_296:
        /*03ac*/ 	.byte	0x04, 0x1e
        /*03ae*/ 	.short	(.L_298 - .L_297)
.L_297:
        /*03b0*/ 	.word	0x00000000
.L_298:


//--------------------- .nv.info._ZN7cutlass13device_kernelIN5flash19enable_sm80_to_sm89INS1_16FlashAttnFwdSm80INS1_25CollectiveMainloopFwdSm80ILi8ELi1ELb0EN4cute5tupleIJNS5_1CILi128EEENS7_ILi96EEENS7_ILi256EEEEEELi256ENS_10bfloat16_tEfNS_4arch4Sm80ELb0ELb0ELb0ELb0ELb1ELb0ELb1ELb0EEENS1_21CollectiveEpilogueFwdINS6_IJS8_SA_S9_EEENS6_IJNS7_ILi1EEESI_SI_EEESC_SE_Li256ELb0ELb1ELb0ELb0EEENS1_19SingleTileSchedulerILb0ELb0ELb1ELi128EEEEEEEEEvNT_6ParamsE --------------------------
	.section	.nv.info._ZN7cutlass13device_kernelIN5flash19enable_sm80_to_sm89INS1_16FlashAttnFwdSm80INS1_25CollectiveMainloopFwdSm80ILi8ELi1ELb0EN4cute5tupleIJNS5_1CILi128EEENS7_ILi96EEENS7_ILi256EEEEEELi256ENS_10bfloat16_tEfNS_4arch4Sm80ELb0ELb0ELb0ELb0ELb1ELb0ELb1ELb0EEENS1_21CollectiveEpilogueFwdINS6_IJS8_SA_S9_EEENS6_IJNS7_ILi1EEESI_SI_EEESC_SE_Li256ELb0ELb1ELb0ELb0EEENS1_19SingleTileSchedulerILb0ELb0ELb1ELi128EEEEEEEEEvNT_6ParamsE,"",@"SHT_CUDA_INFO"
	.sectionflags	@""
	.align	4


	//----- nvinfo : EIATTR_CUDA_API_VERSION
	.align		4
        /*0000*/ 	.byte	0x04, 0x37
        /*0002*/ 	.short	(.L_300 - .L_299)
.L_299:
        /*0004*/ 	.word	0x00000082


	//----- nvinfo : EIATTR_SW2861232_WAR
	.align		4
.L_300:
        /*0008*/ 	.byte	0x01, 0x35
	.zero		2


	//----- nvinfo : EIATTR_PARAM_CBANK
	.align		4
        /*000c*/ 	.byte	0x04, 0x0a
        /*000e*/ 	.short	(.L_302 - .L_301)
	.align		4
.L_301:
        /*0010*/ 	.word	index@(.nv.constant0._ZN7cutlass13device_kernelIN5flash19enable_sm80_to_sm89INS1_16FlashAttnFwdSm80INS1_25CollectiveMainloopFwdSm80ILi8ELi1ELb0EN4cute5tupleIJNS5_1CILi128EEENS7_ILi96EEENS7_ILi256EEEEEELi256ENS_10bfloat16_tEfNS_4arch4Sm80ELb0ELb0ELb0ELb0ELb1ELb0ELb1ELb0EEENS1_21CollectiveEpilogueFwdINS6_IJS8_SA_S9_EEENS6_IJNS7_ILi1EEESI_SI_EEESC_SE_Li256ELb0ELb1ELb0ELb0EEENS1_19SingleTileSchedulerILb0ELb0ELb1ELi128EEEEEEEEEvNT_6ParamsE)
        /*0014*/ 	.short	0x0160
        /*0016*/ 	.short	0x0418


	//----- nvinfo : EIATTR_CBANK_PARAM_SIZE
	.align		4
.L_302:
        /*0018*/ 	.byte	0x03, 0x19
        /*001a*/ 	.short	0x0418


	//----- nvinfo : EIATTR_KPARAM_INFO
	.align		4
        /*001c*/ 	.byte	0x04, 0x17
        /*001e*/ 	.short	(.L_304 - .L_303)
.L_303:
        /*0020*/ 	.word	0x00000000
        /*0024*/ 	.short	0x0000
        /*0026*/ 	.short	0x0000
        /*0028*/ 	.byte	0x00, 0xf0, 0x61, 0x10


	//----- nvinfo : EIATTR_MAXREG_COUNT
	.align		4
.L_304:
        /*002c*/ 	.byte	0x03, 0x1b
        /*002e*/ 	.short	0x00ff


	//----- nvinfo : EIATTR_NUM_BARRIERS
	.align		4
        /*0030*/ 	.byte	0x02, 0x4c
        /*0032*/ 	.byte	0x02
	.zero		1


	//----- nvinfo : EIATTR_ANNOTATIONS
	.align		4
        /*0034*/ 	.byte	0x04, 0x55
        /*0036*/ 	.short	(.L_306 - .L_305)


	//   ....[0]....
.L_305:
        /* <DEDUP_REMOVED lines=30> */


	//----- nvinfo : EIATTR_MERCURY_ISA_VERSION
	.align		4
.L_306:
        /*0208*/ 	.byte	0x03, 0x5f
        /*020a*/ 	.short	0x0000


	//----- nvinfo : EIATTR_COOP_GROUP_MASK_REGIDS
	.align		4
        /*020c*/ 	.byte	0x04, 0x29
        /*020e*/ 	.short	(.L_308 - .L_307)


	//   ....[0]....
.L_307:
        /*0210*/ 	.word	0xffffffff


	//   ....[1]....
        /*0214*/ 	.word	0xffffffff


	//   ....[2]....
        /*0218*/ 	.word	0xffffffff


	//   ....[3]....
        /*021c*/ 	.word	0xffffffff


	//   ....[4]....
        /*0220*/ 	.word	0xffffffff


	//   ....[5]....
        /*0224*/ 	.word	0xffffffff


	//   ....[6]....
        /*0228*/ 	.word	0xffffffff


	//   ....[7]....
        /*022c*/ 	.word	0xffffffff


	//   ....[8]....
        /*0230*/ 	.word	0xffffffff


	//   ....[9]....
        /*0234*/ 	.word	0xffffffff


	//   ....[10]....
        /*0238*/ 	.word	0xffffffff


	//   ....[11]....
        /*023c*/ 	.word	0xffffffff


	//   ....[12]....
        /*0240*/ 	.word	0xffffffff


	//   ....[13]....
        /*0244*/ 	.word	0xffffffff


	//   ....[14]....
        /*0248*/ 	.word	0xffffffff


	//   ....[15]....
        /*024c*/ 	.word	0xffffffff


	//   ....[16]....
        /*0250*/ 	.word	0xffffffff


	//   ....[17]....
        /*0254*/ 	.word	0xffffffff


	//   ....[18]....
        /*0258*/ 	.word	0xffffffff


	//   ....[19]....
        /*025c*/ 	.word	0xffffffff


	//   ....[20]....
        /*0260*/ 	.word	0xffffffff


	//   ....[21]....
        /*0264*/ 	.word	0xffffffff


	//   ....[22]....
        /*0268*/ 	.word	0xffffffff


	//   ....[23]....
        /*026c*/ 	.word	0xffffffff


	//   ....[24]....
        /*0270*/ 	.word	0xffffffff


	//   ....[25]....
        /*0274*/ 	.word	0xffffffff


	//   ....[26]....
        /*0278*/ 	.word	0xffffffff


	//   ....[27]....
        /*027c*/ 	.word	0xffffffff


	//   ....[28]....
        /*0280*/ 	.word	0xffffffff


	//   ....[29]....
        /*0284*/ 	.word	0xffffffff


	//   ....[30]....
        /*0288*/ 	.word	0xffffffff


	//   ....[31]....
        /*028c*/ 	.word	0xffffffff


	//   ....[32]....
        /*0290*/ 	.word	0xffffffff


	//   ....[33]....
        /*0294*/ 	.word	0xffffffff


	//   ....[34]....
        /*0298*/ 	.word	0xffffffff


	//   ....[35]....
        /*029c*/ 	.word	0xffffffff


	//   ....[36]....
        /*02a0*/ 	.word	0xffffffff


	//   ....[37]....
        /*02a4*/ 	.word	0xffffffff


	//   ....[38]....
        /*02a8*/ 	.word	0xffffffff


	//   ....[39]....
        /*02ac*/ 	.word	0xffffffff


	//   ....[40]....
        /*02b0*/ 	.word	0xffffffff


	//   ....[41]....
        /*02b4*/ 	.word	0xffffffff


	//   ....[42]....
        /*02b8*/ 	.word	0xffffffff


	//   ....[43]....
        /*02bc*/ 	.word	0xffffffff


	//   ....[44]....
        /*02c0*/ 	.word	0xffffffff


	//   ....[45]....
        /*02c4*/ 	.word	0xffffffff


	//   ....[46]....
        /*02c8*/ 	.word	0xffffffff


	//   ....[47]....
        /*02cc*/ 	.word	0xffffffff


	//   ....[48]....
        /*02d0*/ 	.word	0xffffffff


	//   ....[49]....
        /*02d4*/ 	.word	0xffffffff


	//   ....[50]....
        /*02d8*/ 	.word	0xffffffff


	//   ....[51]....
        /*02dc*/ 	.word	0xffffffff


	//   ....[52]....
        /*02e0*/ 	.word	0xffffffff


	//   ....[53]....
        /*02e4*/ 	.word	0xffffffff


	//   ....[54]....
        /*02e8*/ 	.word	0xffffffff


	//   ....[55]....
        /*02ec*/ 	.word	0xffffffff


	//   ....[56]....
        /*02f0*/ 	.word	0xffffffff


	//   ....[57]....
        /*02f4*/ 	.word	0xffffffff


	//   ....[58]....
        /*02f8*/ 	.word	0xffffffff


	//   ....[59]....
        /*02fc*/ 	.word	0xffffffff


	//   ....[60]....
        /*0300*/ 	.word	0xffffffff


	//   ....[61]....
        /*0304*/ 	.word	0xffffffff


	//----- nvinfo : EIATTR_COOP_GROUP_INSTR_OFFSETS
	.align		4
.L_308:
        /*0308*/ 	.byte	0x04, 0x28
        /*030a*/ 	.short	(.L_310 - .L_309)


	//   ....[0]....
.L_309:
        /*030c*/ 	.word	0x000005f0


	//   ....[1]....
        /*0310*/ 	.word	0x00000630


	//   ....[2]....
        /*0314*/ 	.word	0x00000670


	//   ....[3]....
        /*0318*/ 	.word	0x000006b0


	//   ....[4]....
        /*031c*/ 	.word	0x00000a30


	//   ....[5]....
        /*0320*/ 	.word	0x00000a50


	//   ....[6]....
        /*0324*/ 	.word	0x00000ac0


	//   ....[7]....
        /*0328*/ 	.word	0x00000bf0


	//   ....[8]....
        /*032c*/ 	.word	0x000010a0


	//   ....[9]....
        /*0330*/ 	.word	0x000010d0


	//   ....[10]....
        /*0334*/ 	.word	0x00001100


	//   ....[11]....
        /*0338*/ 	.word	0x00001130


	//   ....[12]....
        /*033c*/ 	.word	0x00001160


	//   ....[13]....
        /*0340*/ 	.word	0x00001190


	//   ....[14]....
        /*0344*/ 	.word	0x00001a70


	//   ....[15]....
        /*0348*/ 	.word	0x00001a90


	//   ....[16]....
        /*034c*/ 	.word	0x00001ab0


	//   ....[17]....
        /*0350*/ 	.word	0x00001ad0


	//   ....[18]....
        /*0354*/ 	.word	0x00001b00


	//   ....[19]....
        /*0358*/ 	.word	0x00001b20


	//   ....[20]....
        /*035c*/ 	.word	0x00003550


	//   ....[21]....
        /*0360*/ 	.word	0x00003570


	//   ....[22]....
        /*0364*/ 	.word	0x00003590


	//   ....[23]....
        /*0368*/ 	.word	0x000035b0


	//   ....[24]....
        /*036c*/ 	.word	0x000035d0


	//   ....[25]....
        /*0370*/ 	.word	0x000035f0


	//   ....[26]....
        /*0374*/ 	.word	0x00004160


	//   ....[27]....
        /*0378*/ 	.word	0x00004200


	//   ....[28]....
        /*037c*/ 	.word	0x00004210


	//   ....[29]....
        /*0380*/ 	.word	0x00004260


	//   ....[30]....
        /*0384*/ 	.word	0x00006490


	//   ....[31]....
        /*0388*/ 	.word	0x000064a0


	//   ....[32]....
        /*038c*/ 	.word	0x000064b0


	//   ....[33]....
        /*0390*/ 	.word	0x000064c0


	//   ....[34]....
        /*0394*/ 	.word	0x00006580


	//   ....[35]....
        /*0398*/ 	.word	0x00006590


	//   ....[36]....
        /*039c*/ 	.word	0x00006910


	//   ....[37]....
        /*03a0*/ 	.word	0x00006920


	//   ....[38]....
        /*03a4*/ 	.word	0x00006930


	//   ....[39]....
        /*03a8*/ 	.word	0x00006940


	//   ....[40]....
        /*03ac*/ 	.word	0x00006ab0


	//   ....[41]....
        /*03b0*/ 	.word	0x00006ad0


	//   ....[42]....
        /*03b4*/ 	.word	0x00008350


	//   ....[43]....
        /*03b8*/ 	.word	0x00008370


	//   ....[44]....
        /*03bc*/ 	.word	0x00008390


	//   ....[45]....
        /*03c0*/ 	.word	0x000083b0


	//   ....[46]....
        /*03c4*/ 	.word	0x0000aa80


	//   ....[47]....
        /*03c8*/ 	.word	0x0000aa90


	//   ....[48]....
        /*03cc*/ 	.word	0x0000aac0


	//   ....[49]....
        /*03d0*/ 	.word	0x0000aae0


	//   ....[50]....
        /*03d4*/ 	.word	0x0000c230


	//   ....[51]....
        /*03d8*/ 	.word	0x0000c240


	//   ....[52]....
        /*03dc*/ 	.word	0x0000c260


	//   ....[53]....
        /*03e0*/ 	.word	0x0000c270


	//   ....[54]....
        /*03e4*/ 	.word	0x0000c3b0


	//   ....[55]....
        /*03e8*/ 	.word	0x0000c3d0


	//   ....[56]....
        /*03ec*/ 	.word	0x0000c5d0


	//   ....[57]....
        /*03f0*/ 	.word	0x0000c600


	//   ....[58]....
        /*03f4*/ 	.word	0x0000c7c0


	//   ....[59]....
        /*03f8*/ 	.word	0x0000c7f0


	//   ....[60]....
        /*03fc*/ 	.word	0x0000c9b0


	//   ....[61]....
        /*0400*/ 	.word	0x0000c9d0


	//----- nvinfo : EIATTR_EXIT_INSTR_OFFSETS
	.align		4
.L_310:
        /*0404*/ 	.byte	0x04, 0x1c
        /*0406*/ 	.short	(.L_312 - .L_311)


	//   ....[0]....
.L_311:
        /*0408*/ 	.word	0x00000040


	//   ....[1]....
        /*040c*/ 	.word	0x0000c9e0


	//   ....[2]....
        /*0410*/ 	.word	0x0000cb20


	//   ....[3]....
        /*0414*/ 	.word	0x0000cb80


	//----- nvinfo : EIATTR_CTAIDZ_USED
	.align		4
.L_312:
        /*0418*/ 	.byte	0x01, 0x04
	.zero		2


	//----- nvinfo : EIATTR_MAX_THREADS
	.align		4
        /*041c*/ 	.byte	0x04, 0x05
        /*041e*/ 	.short	(.L_314 - .L_313)
.L_313:
        /*0420*/ 	.word	0x00000100
        /*0424*/ 	.word	0x00000001
        /*0428*/ 	.word	0x00000001


	//----- nvinfo : EIATTR_CRS_STACK_SIZE
	.align		4
.L_314:
        /*042c*/ 	.byte	0x04, 0x1e
        /*042e*/ 	.short	(.L_316 - .L_315)
.L_315:
        /*0430*/ 	.word	0x00000000
.L_316:


//--------------------- .nv.info._ZN7cutlass13device_kernelIN5flash19enable_sm80_to_sm89INS1_16FlashAttnFwdSm80INS1_25CollectiveMainloopFwdSm80ILi8ELi1ELb0EN4cute5tupleIJNS5_1CILi128EEENS7_ILi96EEENS7_ILi256EEEEEELi256ENS_10bfloat16_tEfNS_4arch4Sm80ELb0ELb0ELb0ELb1ELb1ELb0ELb1ELb0EEENS1_21CollectiveEpilogueFwdINS6_IJS8_SA_S9_EEENS6_IJNS7_ILi1EEESI_SI_EEESC_SE_Li256ELb1ELb1ELb0ELb0EEENS1_19SingleTileSchedulerILb1ELb0ELb1ELi128EEEEEEEEEvNT_6ParamsE --------------------------
	.section	.nv.info._ZN7cutlass13device_kernelIN5flash19enable_sm80_to_sm89INS1_16FlashAttnFwdSm80INS1_25CollectiveMainloopFwdSm80ILi8ELi1ELb0EN4cute5tupleIJNS5_1CILi128EEENS7_ILi96EEENS7_ILi256EEEEEELi256ENS_10bfloat16_tEfNS_4arch4Sm80ELb0ELb0ELb0ELb1ELb1ELb0ELb1ELb0EEENS1_21CollectiveEpilogueFwdINS6_IJS8_SA_S9_EEENS6_IJNS7_ILi1EEESI_SI_EEESC_SE_Li256ELb1ELb1ELb0ELb0EEENS1_19SingleTileSchedulerILb1ELb0ELb1ELi128EEEEEEEEEvNT_6ParamsE,"",@"SHT_CUDA_INFO"
	.sectionflags	@""
	.align	4


	//----- nvinfo : EIATTR_CUDA_API_VERSION
	.align		4
        /*0000*/ 	.byte	0x04, 0x37
        /*0002*/ 	.short	(.L_318 - .L_317)
.L_317:
        /*0004*/ 	.word	0x00000082


	//----- nvinfo : EIATTR_SW2861232_WAR
	.align		4
.L_318:
        /*0008*/ 	.byte	0x01, 0x35
	.zero		2


	//----- nvinfo : EIATTR_PARAM_CBANK
	.align		4
        /*000c*/ 	.byte	0x04, 0x0a
        /*000e*/ 	.short	(.L_320 - .L_319)
	.align		4
.L_319:
        /*0010*/ 	.word	index@(.nv.constant0._ZN7cutlass13device_kernelIN5flash19enable_sm80_to_sm89INS1_16FlashAttnFwdSm80INS1_25CollectiveMainloopFwdSm80ILi8ELi1ELb0EN4cute5tupleIJNS5_1CILi128EEENS7_ILi96EEENS7_ILi256EEEEEELi256ENS_10bfloat16_tEfNS_4arch4Sm80ELb0ELb0ELb0ELb1ELb1ELb0ELb1ELb0EEENS1_21CollectiveEpilogueFwdINS6_IJS8_SA_S9_EEENS6_IJNS7_ILi1EEESI_SI_EEESC_SE_Li256ELb1ELb1ELb0ELb0EEENS1_19SingleTileSchedulerILb1ELb0ELb1ELi128EEEEEEEEEvNT_6ParamsE)
        /*0014*/ 	.short	0x0160
        /*0016*/ 	.short	0x0418


	//----- nvinfo : EIATTR_CBANK_PARAM_SIZE
	.align		4
.L_320:
        /*0018*/ 	.byte	0x03, 0x19
        /*001a*/ 	.short	0x0418


	//----- nvinfo : EIATTR_KPARAM_INFO
	.align		4
        /*001c*/ 	.byte	0x04, 0x17
        /*001e*/ 	.short	(.L_322 - .L_321)
.L_321:
        /*0020*/ 	.word	0x00000000
        /*0024*/ 	.short	0x0000
        /*0026*/ 	.short	0x0000
        /*0028*/ 	.byte	0x00, 0xf0, 0x61, 0x10


	//----- nvinfo : EIATTR_MAXREG_COUNT
	.align		4
.L_322:
        /*002c*/ 	.byte	0x03, 0x1b
        /*002e*/ 	.short	0x00ff


	//----- nvinfo : EIATTR_NUM_BARRIERS
	.align		4
        /*0030*/ 	.byte	0x02, 0x4c
        /*0032*/ 	.byte	0x02
	.zero		1


	//----- nvinfo : EIATTR_ANNOTATIONS
	.align		4
        /*0034*/ 	.byte	0x04, 0x55
        /*0036*/ 	.short	(.L_324 - .L_323)


	//   ....[0]....
.L_323:
        /* <DEDUP_REMOVED lines=24> */


	//----- nvinfo : EIATTR_MERCURY_ISA_VERSION
	.align		4
.L_324:
        /*01a8*/ 	.byte	0x03, 0x5f
        /*01aa*/ 	.short	0x0000


	//----- nvinfo : EIATTR_COOP_GROUP_MASK_REGIDS
	.align		4
        /*01ac*/ 	.byte	0x04, 0x29
        /*01ae*/ 	.short	(.L_326 - .L_325)


	//   ....[0]....
.L_325:
        /*01b0*/ 	.word	0xffffffff


	//   ....[1]....
        /*01b4*/ 	.word	0xffffffff


	//   ....[2]....
        /*01b8*/ 	.word	0xffffffff


	//   ....[3]....
        /*01bc*/ 	.word	0xffffffff


	//   ....[4]....
        /*01c0*/ 	.word	0xffffffff


	//   ....[5]....
        /*01c4*/ 	.word	0xffffffff


	//   ....[6]....
        /*01c8*/ 	.word	0xffffffff


	//   ....[7]....
        /*01cc*/ 	.word	0xffffffff


	//   ....[8]....
        /*01d0*/ 	.word	0xffffffff


	//   ....[9]....
        /*01d4*/ 	.word	0xffffffff


	//   ....[10]....
        /*01d8*/ 	.word	0xffffffff


	//   ....[11]....
        /*01dc*/ 	.word	0xffffffff


	//   ....[12]....
        /*01e0*/ 	.word	0xffffffff


	//   ....[13]....
        /*01e4*/ 	.word	0xffffffff


	//   ....[14]....
        /*01e8*/ 	.word	0xffffffff


	//   ....[15]....
        /*01ec*/ 	.word	0xffffffff


	//   ....[16]....
        /*01f0*/ 	.word	0xffffffff


	//   ....[17]....
        /*01f4*/ 	.word	0xffffffff


	//   ....[18]....
        /*01f8*/ 	.word	0xffffffff


	//   ....[19]....
        /*01fc*/ 	.word	0xffffffff


	//   ....[20]....
        /*0200*/ 	.word	0xffffffff


	//   ....[21]....
        /*0204*/ 	.word	0xffffffff


	//   ....[22]....
        /*0208*/ 	.word	0xffffffff


	//   ....[23]....
        /*020c*/ 	.word	0xffffffff


	//   ....[24]....
        /*0210*/ 	.word	0xffffffff


	//   ....[25]....
        /*0214*/ 	.word	0xffffffff


	//   ....[26]....
        /*0218*/ 	.word	0xffffffff


	//   ....[27]....
        /*021c*/ 	.word	0xffffffff


	//   ....[28]....
        /*0220*/ 	.word	0xffffffff


	//   ....[29]....
        /*0224*/ 	.word	0xffffffff


	//   ....[30]....
        /*0228*/ 	.word	0xffffffff


	//   ....[31]....
        /*022c*/ 	.word	0xffffffff


	//   ....[32]....
        /*0230*/ 	.word	0xffffffff


	//   ....[33]....
        /*0234*/ 	.word	0xffffffff


	//   ....[34]....
        /*0238*/ 	.word	0xffffffff


	//   ....[35]....
        /*023c*/ 	.word	0xffffffff


	//   ....[36]....
        /*0240*/ 	.word	0xffffffff


	//   ....[37]....
        /*0244*/ 	.word	0xffffffff


	//   ....[38]....
        /*0248*/ 	.word	0xffffffff


	//   ....[39]....
        /*024c*/ 	.word	0xffffffff


	//   ....[40]....
        /*0250*/ 	.word	0xffffffff


	//   ....[41]....
        /*0254*/ 	.word	0xffffffff


	//   ....[42]....
        /*0258*/ 	.word	0xffffffff


	//   ....[43]....
        /*025c*/ 	.word	0xffffffff


	//   ....[44]....
        /*0260*/ 	.word	0xffffffff


	//   ....[45]....
        /*0264*/ 	.word	0xffffffff


	//   ....[46]....
        /*0268*/ 	.word	0xffffffff


	//   ....[47]....
        /*026c*/ 	.word	0xffffffff


	//   ....[48]....
        /*0270*/ 	.word	0xffffffff


	//   ....[49]....
        /*0274*/ 	.word	0xffffffff


	//   ....[50]....
        /*0278*/ 	.word	0xffffffff


	//   ....[51]....
        /*027c*/ 	.word	0xffffffff


	//   ....[52]....
        /*0280*/ 	.word	0xffffffff


	//   ....[53]....
        /*0284*/ 	.word	0xffffffff


	//   ....[54]....
        /*0288*/ 	.word	0xffffffff


	//   ....[55]....
        /*028c*/ 	.word	0xffffffff


	//   ....[56]....
        /*0290*/ 	.word	0xffffffff


	//   ....[57]....
        /*0294*/ 	.word	0xffffffff


	//   ....[58]....
        /*0298*/ 	.word	0xffffffff


	//   ....[59]....
        /*029c*/ 	.word	0xffffffff


	//   ....[60]....
        /*02a0*/ 	.word	0xffffffff


	//   ....[61]....
        /*02a4*/ 	.word	0xffffffff


	//   ....[62]....
        /*02a8*/ 	.word	0xffffffff


	//   ....[63]....
        /*02ac*/ 	.word	0xffffffff


	//   ....[64]....
        /*02b0*/ 	.word	0xffffffff


	//   ....[65]....
        /*02b4*/ 	.word	0xffffffff


	//   ....[66]....
        /*02b8*/ 	.word	0xffffffff


	//   ....[67]....
        /*02bc*/ 	.word	0xffffffff


	//   ....[68]....
        /*02c0*/ 	.word	0xffffffff


	//   ....[69]....
        /*02c4*/ 	.word	0xffffffff


	//   ....[70]....
        /*02c8*/ 	.word	0xffffffff


	//----- nvinfo : EIATTR_COOP_GROUP_INSTR_OFFSETS
	.align		4
.L_326:
        /*02cc*/ 	.byte	0x04, 0x28
        /*02ce*/ 	.short	(.L_328 - .L_327)


	//   ....[0]....
.L_327:
        /*02d0*/ 	.word	0x000000a0


	//   ....[1]....
        /*02d4*/ 	.word	0x00001200


	//   ....[2]....
        /*02d8*/ 	.word	0x00001220


	//   ....[3]....
        /*02dc*/ 	.word	0x00001470


	//   ....[4]....
        /*02e0*/ 	.word	0x000014a0


	//   ....[5]....
        /*02e4*/ 	.word	0x00001610


	//   ....[6]....
        /*02e8*/ 	.word	0x00001640


	//   ....[7]....
        /*02ec*/ 	.word	0x000017a0


	//   ....[8]....
        /*02f0*/ 	.word	0x000017e0


	//   ....[9]....
        /*02f4*/ 	.word	0x00001f00


	//   ....[10]....
        /*02f8*/ 	.word	0x00001f40


	//   ....[11]....
        /*02fc*/ 	.word	0x00001f70


	//   ....[12]....
        /*0300*/ 	.word	0x00001fb0


	//   ....[13]....
        /*0304*/ 	.word	0x00001ff0


	//   ....[14]....
        /*0308*/ 	.word	0x00002030


	//   ....[15]....
        /*030c*/ 	.word	0x00002060


	//   ....[16]....
        /*0310*/ 	.word	0x000020a0


	//   ....[17]....
        /*0314*/ 	.word	0x00002190


	//   ....[18]....
        /*0318*/ 	.word	0x000021c0


	//   ....[19]....
        /*031c*/ 	.word	0x00002200


	//   ....[20]....
        /*0320*/ 	.word	0x00002240


	//   ....[21]....
        /*0324*/ 	.word	0x00003ee0


	//   ....[22]....
        /*0328*/ 	.word	0x00003f00


	//   ....[23]....
        /*032c*/ 	.word	0x00003f10


	//   ....[24]....
        /*0330*/ 	.word	0x00003f20


	//   ....[25]....
        /*0334*/ 	.word	0x00003fb0


	//   ....[26]....
        /*0338*/ 	.word	0x00003fc0


	//   ....[27]....
        /*033c*/ 	.word	0x00004aa0


	//   ....[28]....
        /*0340*/ 	.word	0x00004b30


	//   ....[29]....
        /*0344*/ 	.word	0x00004b60


	//   ....[30]....
        /*0348*/ 	.word	0x00004bd0


	//   ....[31]....
        /*034c*/ 	.word	0x00006b10


	//   ....[32]....
        /*0350*/ 	.word	0x00006b20


	//   ....[33]....
        /*0354*/ 	.word	0x00006b30


	//   ....[34]....
        /*0358*/ 	.word	0x00006b40


	//   ....[35]....
        /*035c*/ 	.word	0x00006b50


	//   ....[36]....
        /*0360*/ 	.word	0x00006b60


	//   ....[37]....
        /*0364*/ 	.word	0x00006f20


	//   ....[38]....
        /*0368*/ 	.word	0x00006f30


	//   ....[39]....
        /*036c*/ 	.word	0x00007090


	//   ....[40]....
        /*0370*/ 	.word	0x000070c0


	//   ....[41]....
        /*0374*/ 	.word	0x000070d0


	//   ....[42]....
        /*0378*/ 	.word	0x000070e0


	//   ....[43]....
        /*037c*/ 	.word	0x00008950


	//   ....[44]....
        /*0380*/ 	.word	0x00008970


	//   ....[45]....
        /*0384*/ 	.word	0x000089a0


	//   ....[46]....
        /*0388*/ 	.word	0x000089b0


	//   ....[47]....
        /*038c*/ 	.word	0x0000aff0


	//   ....[48]....
        /*0390*/ 	.word	0x0000b000


	//   ....[49]....
        /*0394*/ 	.word	0x0000b030


	//   ....[50]....
        /*0398*/ 	.word	0x0000b050


	//   ....[51]....
        /*039c*/ 	.word	0x0000cb10


	//   ....[52]....
        /*03a0*/ 	.word	0x0000cb50


	//   ....[53]....
        /*03a4*/ 	.word	0x0000cb90


	//   ....[54]....
        /*03a8*/ 	.word	0x0000cbd0


	//   ....[55]....
        /*03ac*/ 	.word	0x0000cdb0


	//   ....[56]....
        /*03b0*/ 	.word	0x0000cdc0


	//   ....[57]....
        /*03b4*/ 	.word	0x0000cfc0


	//   ....[58]....
        /*03b8*/ 	.word	0x0000cff0


	//   ....[59]....
        /*03bc*/ 	.word	0x0000d1b0


	//   ....[60]....
        /*03c0*/ 	.word	0x0000d1e0


	//   ....[61]....
        /*03c4*/ 	.word	0x0000d3a0


	//   ....[62]....
        /*03c8*/ 	.word	0x0000d3c0


	//   ....[63]....
        /*03cc*/ 	.word	0x0000dd70


	//   ....[64]....
        /*03d0*/ 	.word	0x0000dd90


	//   ....[65]....
        /*03d4*/ 	.word	0x0000df20


	//   ....[66]....
        /*03d8*/ 	.word	0x0000df50


	//   ....[67]....
        /*03dc*/ 	.word	0x0000e0e0


	//   ....[68]....
        /*03e0*/ 	.word	0x0000e110


	//   ....[69]....
        /*03e4*/ 	.word	0x0000e2a0


	//   ....[70]....
        /*03e8*/ 	.word	0x0000e2c0


	//----- nvinfo : EIATTR_EXIT_INSTR_OFFSETS
	.align		4
.L_328:
        /*03ec*/ 	.byte	0x04, 0x1c
        /*03ee*/ 	.short	(.L_330 - .L_329)


	//   ....[0]....
.L_329:
        /*03f0*/ 	.word	0x00000450


	//   ....[1]....
        /*03f4*/ 	.word	0x0000d3d0


	//   ....[2]....
        /*03f8*/ 	.word	0x0000d510


	//   ....[3]....
        /*03fc*/ 	.word	0x0000d570


	//   ....[4]....
        /*0400*/ 	.word	0x0000e2d0


	//   ....[5]....
        /*0404*/ 	.word	0x0000e3e0


	//   ....[6]....
        /*0408*/ 	.word	0x0000e440


	//----- nvinfo : EIATTR_CTAIDZ_USED
	.align		4
.L_330:
        /*040c*/ 	.byte	0x01, 0x04
	.zero		2


	//----- nvinfo : EIATTR_MAX_THREADS
	.align		4
        /*0410*/ 	.byte	0x04, 0x05
        /*0412*/ 	.short	(.L_332 - .L_331)
.L_331:
        /*0414*/ 	.word	0x00000100
        /*0418*/ 	.word	0x00000001
        /*041c*/ 	.word	0x00000001


	//----- nvinfo : EIATTR_CRS_STACK_SIZE
	.align		4
.L_332:
        /*0420*/ 	.byte	0x04, 0x1e
        /*0422*/ 	.short	(.L_334 - .L_333)
.L_333:
        /*0424*/ 	.word	0x00000000
.L_334:


//--------------------- .nv.info._ZN7cutlass13device_kernelIN5flash19enable_sm80_to_sm89INS1_16FlashAttnFwdSm80INS1_25CollectiveMainloopFwdSm80ILi8ELi1ELb0EN4cute5tupleIJNS5_1CILi128EEENS7_ILi48EEENS7_ILi256EEEEEELi256ENS_10bfloat16_tEfNS_4arch4Sm80ELb0ELb0ELb0ELb1ELb1ELb1ELb1ELb0EEENS1_21CollectiveEpilogueFwdINS6_IJS8_SA_S9_EEENS6_IJNS7_ILi1EEESI_SI_EEESC_SE_Li256ELb1ELb1ELb0ELb0EEENS1_19SingleTileSchedulerILb1ELb0ELb1ELi128EEEEEEEEEvNT_6ParamsE --------------------------
	.section	.nv.info._ZN7cutlass13device_kernelIN5flash19enable_sm80_to_sm89INS1_16FlashAttnFwdSm80INS1_25CollectiveMainloopFwdSm80ILi8ELi1ELb0EN4cute5tupleIJNS5_1CILi128EEENS7_ILi48EEENS7_ILi256EEEEEELi256ENS_10bfloat16_tEfNS_4arch4Sm80ELb0ELb0ELb0ELb1ELb1ELb1ELb1ELb0EEENS1_21CollectiveEpilogueFwdINS6_IJS8_SA_S9_EEENS6_IJNS7_ILi1EEESI_SI_EEESC_SE_Li256ELb1ELb1ELb0ELb0EEENS1_19SingleTileSchedulerILb1ELb0ELb1ELi128EEEEEEEEEvNT_6ParamsE,"",@"SHT_CUDA_INFO"
	.sectionflags	@""
	.align	4


	//----- nvinfo : EIATTR_CUDA_API_VERSION
	.align		4
        /*0000*/ 	.byte	0x04, 0x37
        /*0002*/ 	.short	(.L_336 - .L_335)
.L_335:
        /*0004*/ 	.word	0x00000082


	//----- nvinfo : EIATTR_SW2861232_WAR
	.align		4
.L_336:
        /*0008*/ 	.byte	0x01, 0x35
	.zero		2


	//----- nvinfo : EIATTR_PARAM_CBANK
	.align		4
        /*000c*/ 	.byte	0x04, 0x0a
        /*000e*/ 	.short	(.L_338 - .L_337)
	.align		4
.L_337:
        /*0010*/ 	.word	index@(.nv.constant0._ZN7cutlass13device_kernelIN5flash19enable_sm80_to_sm89INS1_16FlashAttnFwdSm80INS1_25CollectiveMainloopFwdSm80ILi8ELi1ELb0EN4cute5tupleIJNS5_1CILi128EEENS7_ILi48EEENS7_ILi256EEEEEELi256ENS_10bfloat16_tEfNS_4arch4Sm80ELb0ELb0ELb0ELb1ELb1ELb1ELb1ELb0EEENS1_21CollectiveEpilogueFwdINS6_IJS8_SA_S9_EEENS6_IJNS7_ILi1EEESI_SI_EEESC_SE_Li256ELb1ELb1ELb0ELb0EEENS1_19SingleTileSchedulerILb1ELb0ELb1ELi128EEEEEEEEEvNT_6ParamsE)
        /*0014*/ 	.short	0x0160
        /*0016*/ 	.short	0x0418


	//----- nvinfo : EIATTR_CBANK_PARAM_SIZE
	.align		4
.L_338:
        /*0018*/ 	.byte	0x03, 0x19
        /*001a*/ 	.short	0x0418


	//----- nvinfo : EIATTR_KPARAM_INFO
	.align		4
        /*001c*/ 	.byte	0x04, 0x17
        /*001e*/ 	.short	(.L_340 - .L_339)
.L_339:
        /*0020*/ 	.word	0x00000000
        /*0024*/ 	.short	0x0000
        /*0026*/ 	.short	0x0000
        /*0028*/ 	.byte	0x00, 0xf0, 0x61, 0x10


	//----- nvinfo : EIATTR_MAXREG_COUNT
	.align		4
.L_340:
        /*002c*/ 	.byte	0x03, 0x1b
        /*002e*/ 	.short	0x00ff


	//----- nvinfo : EIATTR_NUM_BARRIERS
	.align		4
        /*0030*/ 	.byte	0x02, 0x4c
        /*0032*/ 	.byte	0x02
	.zero		1


	//----- nvinfo : EIATTR_MERCURY_ISA_VERSION
	.align		4
        /*0034*/ 	.byte	0x03, 0x5f
        /*0036*/ 	.short	0x0000


	//----- nvinfo : EIATTR_COOP_GROUP_MASK_REGIDS
	.align		4
        /*0038*/ 	.byte	0x04, 0x29
        /*003a*/ 	.short	(.L_342 - .L_341)


	//   ....[0]....
.L_341:
        /*003c*/ 	.word	0xffffffff


	//   ....[1]....
        /*0040*/ 	.word	0xffffffff


	//   ....[2]....
        /*0044*/ 	.word	0xffffffff


	//   ....[3]....
        /*0048*/ 	.word	0xffffffff


	//   ....[4]....
        /*004c*/ 	.word	0xffffffff


	//   ....[5]....
        /*0050*/ 	.word	0xffffffff


	//   ....[6]....
        /*0054*/ 	.word	0xffffffff


	//   ....[7]....
        /*0058*/ 	.word	0xffffffff


	//   ....[8]....
        /*005c*/ 	.word	0xffffffff


	//   ....[9]....
        /*0060*/ 	.word	0xffffffff


	//   ....[10]....
        /*0064*/ 	.word	0xffffffff


	//   ....[11]....
        /*0068*/ 	.word	0xffffffff


	//   ....[12]....
        /*006c*/ 	.word	0xffffffff


	//   ....[13]....
        /*0070*/ 	.word	0xffffffff


	//   ....[14]....
        /*0074*/ 	.word	0xffffffff


	//   ....[15]....
        /*0078*/ 	.word	0xffffffff


	//   ....[16]....
        /*007c*/ 	.word	0xffffffff


	//   ....[17]....
        /*0080*/ 	.word	0xffffffff


	//   ....[18]....
        /*0084*/ 	.word	0xffffffff


	//   ....[19]....
        /*0088*/ 	.word	0xffffffff


	//   ....[20]....
        /*008c*/ 	.word	0xffffffff


	//   ....[21]....
        /*0090*/ 	.word	0xffffffff


	//   ....[22]....
        /*0094*/ 	.word	0xffffffff


	//   ....[23]....
        /*0098*/ 	.word	0xffffffff


	//   ....[24]....
        /*009c*/ 	.word	0xffffffff


	//   ....[25]....
        /*00a0*/ 	.word	0xffffffff


	//   ....[26]....
        /*00a4*/ 	.word	0xffffffff


	//   ....[27]....
        /*00a8*/ 	.word	0xffffffff


	//   ....[28]....
        /*00ac*/ 	.word	0xffffffff


	//   ....[29]....
        /*00b0*/ 	.word	0xffffffff


	//   ....[30]....
        /*00b4*/ 	.word	0xffffffff


	//   ....[31]....
        /*00b8*/ 	.word	0xffffffff


	//   ....[32]....
        /*00bc*/ 	.word	0xffffffff


	//   ....[33]....
        /*00c0*/ 	.word	0xffffffff


	//   ....[34]....
        /*00c4*/ 	.word	0xffffffff


	//   ....[35]....
        /*00c8*/ 	.word	0xffffffff


	//   ....[36]....
        /*00cc*/ 	.word	0xffffffff


	//   ....[37]....
        /*00d0*/ 	.word	0xffffffff


	//   ....[38]....
        /*00d4*/ 	.word	0xffffffff


	//   ....[39]....
        /*00d8*/ 	.word	0xffffffff


	//   ....[40]....
        /*00dc*/ 	.word	0xffffffff


	//   ....[41]....
        /*00e0*/ 	.word	0xffffffff


	//   ....[42]....
        /*00e4*/ 	.word	0xffffffff


	//   ....[43]....
        /*00e8*/ 	.word	0xffffffff


	//   ....[44]....
        /*00ec*/ 	.word	0xffffffff


	//   ....[45]....
        /*00f0*/ 	.word	0xffffffff


	//   ....[46]....
        /*00f4*/ 	.word	0xffffffff


	//   ....[47]....
        /*00f8*/ 	.word	0xffffffff


	//   ....[48]....
        /*00fc*/ 	.word	0xffffffff


	//   ....[49]....
        /*0100*/ 	.word	0xffffffff


	//   ....[50]....
        /*0104*/ 	.word	0xffffffff


	//   ....[51]....
        /*0108*/ 	.word	0xffffffff


	//   ....[52]....
        /*010c*/ 	.word	0xffffffff


	//   ....[53]....
        /*0110*/ 	.word	0xffffffff


	//   ....[54]....
        /*0114*/ 	.word	0xffffffff


	//   ....[55]....
        /*0118*/ 	.word	0xffffffff


	//   ....[56]....
        /*011c*/ 	.word	0xffffffff


	//   ....[57]....
        /*0120*/ 	.word	0xffffffff


	//   ....[58]....
        /*0124*/ 	.word	0xffffffff


	//   ....[59]....
        /*0128*/ 	.word	0xffffffff


	//   ....[60]....
        /*012c*/ 	.word	0xffffffff


	//   ....[61]....
        /*0130*/ 	.word	0xffffffff


	//   ....[62]....
        /*0134*/ 	.word	0xffffffff


	//   ....[63]....
        /*0138*/ 	.word	0xffffffff


	//   ....[64]....
        /*013c*/ 	.word	0xffffffff


	//   ....[65]....
        /*0140*/ 	.word	0xffffffff


	//   ....[66]....
        /*0144*/ 	.word	0xffffffff


	//   ....[67]....
        /*0148*/ 	.word	0xffffffff


	//   ....[68]....
        /*014c*/ 	.word	0xffffffff


	//   ....[69]....
        /*0150*/ 	.word	0xffffffff


	//   ....[70]....
        /*0154*/ 	.word	0xffffffff


	//   ....[71]....
        /*0158*/ 	.word	0xffffffff


	//   ....[72]....
        /*015c*/ 	.word	0xffffffff


	//   ....[73]....
        /*0160*/ 	.word	0xffffffff


	//   ....[74]....
        /*0164*/ 	.word	0xffffffff


	//   ....[75]....
        /*0168*/ 	.word	0xffffffff


	//   ....[76]....
        /*016c*/ 	.word	0xffffffff


	//   ....[77]....
        /*0170*/ 	.word	0xffffffff


	//   ....[78]....
        /*0174*/ 	.word	0xffffffff


	//   ....[79]....
        /*0178*/ 	.word	0xffffffff


	//   ....[80]....
        /*017c*/ 	.word	0xffffffff


	//----- nvinfo : EIATTR_COOP_GROUP_INSTR_OFFSETS
	.align		4
.L_342:
        /*0180*/ 	.byte	0x04, 0x28
        /*0182*/ 	.short	(.L_344 - .L_343)


	//   ....[0]....
.L_343:
        /*0184*/ 	.word	0x00000080


	//   ....[1]....
        /*0188*/ 	.word	0x00002080


	//   ....[2]....
        /*018c*/ 	.word	0x00002100


	//   ....[3]....
        /*0190*/ 	.word	0x00003170


	//   ....[4]....
        /*0194*/ 	.word	0x00003180


	//   ....[5]....
        /*0198*/ 	.word	0x000046e0


	//   ....[6]....
        /*019c*/ 	.word	0x00004760


	//   ....[7]....
        /*01a0*/ 	.word	0x00005870


	//   ....[8]....
        /*01a4*/ 	.word	0x00005880


	//   ....[9]....
        /*01a8*/ 	.word	0x00006820


	//   ....[10]....
        /*01ac*/ 	.word	0x00006850


	//   ....[11]....
        /*01b0*/ 	.word	0x00006a10


	//   ....[12]....
        /*01b4*/ 	.word	0x00006a30


	//   ....[13]....
        /*01b8*/ 	.word	0x00006e50


	//   ....[14]....
        /*01bc*/ 	.word	0x00006ef0


	//   ....[15]....
        /*01c0*/ 	.word	0x00007090


	//   ....[16]....
        /*01c4*/ 	.word	0x000070b0


	//   ....[17]....
        /*01c8*/ 	.word	0x00007db0


	//   ....[18]....
        /*01cc*/ 	.word	0x00007df0


	//   ....[19]....
        /*01d0*/ 	.word	0x00008050


	//   ....[20]....
        /*01d4*/ 	.word	0x00008080


	//   ....[21]....
        /*01d8*/ 	.word	0x000081f0


	//   ....[22]....
        /*01dc*/ 	.word	0x00008220


	//   ....[23]....
        /*01e0*/ 	.word	0x00008380


	//   ....[24]....
        /*01e4*/ 	.word	0x000083c0


	//   ....[25]....
        /*01e8*/ 	.word	0x00008880


	//   ....[26]....
        /*01ec*/ 	.word	0x000088a0


	//   ....[27]....
        /*01f0*/ 	.word	0x000089f0


	//   ....[28]....
        /*01f4*/ 	.word	0x00008a00


	//   ....[29]....
        /*01f8*/ 	.word	0x0000fa00


	//   ....[30]....
        /*01fc*/ 	.word	0x0000fa40


	//   ....[31]....
        /*0200*/ 	.word	0x0000fe40


	//   ....[32]....
        /*0204*/ 	.word	0x0000fe50


	//   ....[33]....
        /*0208*/ 	.word	0x00010c60


	//   ....[34]....
        /*020c*/ 	.word	0x00010c80


	//   ....[35]....
        /*0210*/ 	.word	0x00010d90


	//   ....[36]....
        /*0214*/ 	.word	0x00010db0


	//   ....[37]....
        /*0218*/ 	.word	0x000113a0


	//   ....[38]....
        /*021c*/ 	.word	0x000113c0


	//   ....[39]....
        /*0220*/ 	.word	0x000115c0


	//   ....[40]....
        /*0224*/ 	.word	0x00011660


	//   ....[41]....
        /*0228*/ 	.word	0x000125a0


	//   ....[42]....
        /*022c*/ 	.word	0x000125c0


	//   ....[43]....
        /*0230*/ 	.word	0x00012720


	//   ....[44]....
        /*0234*/ 	.word	0x00012730


	//   ....[45]....
        /*0238*/ 	.word	0x00013460


	//   ....[46]....
        /*023c*/ 	.word	0x00013470


	//   ....[47]....
        /*0240*/ 	.word	0x00013480


	//   ....[48]....
        /*0244*/ 	.word	0x00013520


	//   ....[49]....
        /*0248*/ 	.word	0x00013820


	//   ....[50]....
        /*024c*/ 	.word	0x00013840


	//   ....[51]....
        /*0250*/ 	.word	0x00013870


	//   ....[52]....
        /*0254*/ 	.word	0x00013880


	//   ....[53]....
        /*0258*/ 	.word	0x00014f80


	//   ....[54]....
        /*025c*/ 	.word	0x00014fb0


	//   ....[55]....
        /*0260*/ 	.word	0x00015000


	//   ....[56]....
        /*0264*/ 	.word	0x00015010


	//   ....[57]....
        /*0268*/ 	.word	0x00016910


	//   ....[58]....
        /*026c*/ 	.word	0x00016950


	//   ....[59]....
        /*0270*/ 	.word	0x00016990


	//   ....[60]....
        /*0274*/ 	.word	0x000169b0


	//   ....[61]....
        /*0278*/ 	.word	0x00016c10


	//   ....[62]....
        /*027c*/ 	.word	0x00016c20


	//   ....[63]....
        /*0280*/ 	.word	0x00016e20


	//   ....[64]....
        /*0284*/ 	.word	0x00016e50


	//   ....[65]....
        /*0288*/ 	.word	0x00017010


	//   ....[66]....
        /*028c*/ 	.word	0x00017040


	//   ....[67]....
        /*0290*/ 	.word	0x00017200


	//   ....[68]....
        /*0294*/ 	.word	0x00017220


	//   ....[69]....
        /*0298*/ 	.word	0x00017a90


	//   ....[70]....
        /*029c*/ 	.word	0x00017ab0


	//   ....[71]....
        /*02a0*/ 	.word	0x00017c40


	//   ....[72]....
        /*02a4*/ 	.word	0x00017c70


	//   ....[73]....
        /*02a8*/ 	.word	0x00017e00


	//   ....[74]....
        /*02ac*/ 	.word	0x00017e30


	//   ....[75]....
        /*02b0*/ 	.word	0x00017fc0


	//   ....[76]....
        /*02b4*/ 	.word	0x00017fe0


	//   ....[77]....
        /*02b8*/ 	.word	0x00018190


	//   ....[78]....
        /*02bc*/ 	.word	0x000181e0


	//   ....[79]....
        /*02c0*/ 	.word	0x00018220


	//   ....[80]....
        /*02c4*/ 	.word	0x00018270


	//----- nvinfo : EIATTR_EXIT_INSTR_OFFSETS
	.align		4
.L_344:
        /*02c8*/ 	.byte	0x04, 0x1c
        /*02ca*/ 	.short	(.L_346 - .L_345)


	//   ....[0]....
.L_345:
        /*02cc*/ 	.word	0x00000310


	//   ....[1]....
        /*02d0*/ 	.word	0x00017230


	//   ....[2]....
        /*02d4*/ 	.word	0x00017370


	//   ....[3]....
        /*02d8*/ 	.word	0x000173d0


	//   ....[4]....
        /*02dc*/ 	.word	0x00017ff0


	//   ....[5]....
        /*02e0*/ 	.word	0x00018100


	//   ....[6]....
        /*02e4*/ 	.word	0x00018160


	//----- nvinfo : EIATTR_CTAIDZ_USED
	.align		4
.L_346:
        /*02e8*/ 	.byte	0x01, 0x04
	.zero		2


	//----- nvinfo : EIATTR_MAX_THREADS
	.align		4
        /*02ec*/ 	.byte	0x04, 0x05
        /*02ee*/ 	.short	(.L_348 - .L_347)
.L_347:
        /*02f0*/ 	.word	0x00000100
        /*02f4*/ 	.word	0x00000001
        /*02f8*/ 	.word	0x00000001


	//----- nvinfo : EIATTR_CRS_STACK_SIZE
	.align		4
.L_348:
        /*02fc*/ 	.byte	0x04, 0x1e
        /*02fe*/ 	.short	(.L_350 - .L_349)
.L_349:
        /*0300*/ 	.word	0x00000000
.L_350:


//--------------------- .nv.info._ZN7cutlass13device_kernelIN5flash19enable_sm80_to_sm89INS1_16FlashAttnFwdSm80INS1_25CollectiveMainloopFwdSm80ILi8ELi1ELb0EN4cute5tupleIJNS5_1CILi128EEENS7_ILi64EEENS7_ILi256EEEEEELi256ENS_10bfloat16_tEfNS_4arch4Sm80ELb0ELb1ELb0ELb0ELb1ELb0ELb1ELb0EEENS1_21CollectiveEpilogueFwdINS6_IJS8_SA_S9_EEENS6_IJNS7_ILi1EEESI_SI_EEESC_SE_Li256ELb0ELb1ELb0ELb0EEENS1_19SingleTileSchedulerILb0ELb0ELb1ELi128EEEEEEEEEvNT_6ParamsE --------------------------
	.section	.nv.info._ZN7cutlass13device_kernelIN5flash19enable_sm80_to_sm89INS1_16FlashAttnFwdSm80INS1_25CollectiveMainloopFwdSm80ILi8ELi1ELb0EN4cute5tupleIJNS5_1CILi128EEENS7_ILi64EEENS7_ILi256EEEEEELi256ENS_10bfloat16_tEfNS_4arch4Sm80ELb0ELb1ELb0ELb0ELb1ELb0ELb1ELb0EEENS1_21CollectiveEpilogueFwdINS6_IJS8_SA_S9_EEENS6_IJNS7_ILi1EEESI_SI_EEESC_SE_Li256ELb0ELb1ELb0ELb0EEENS1_19SingleTileSchedulerILb0ELb0ELb1ELi128EEEEEEEEEvNT_6ParamsE,"",@"SHT_CUDA_INFO"
	.sectionflags	@""
	.align	4


	//----- nvinfo : EIATTR_CUDA_API_VERSION
	.align		4
        /*0000*/ 	.byte	0x04, 0x37
        /*0002*/ 	.short	(.L_352 - .L_351)
.L_351:
        /*0004*/ 	.word	0x00000082


	//----- nvinfo : EIATTR_SW2861232_WAR
	.align		4
.L_352:
        /*0008*/ 	.byte	0x01, 0x35
	.zero		2


	//----- nvinfo : EIATTR_PARAM_CBANK
	.align		4
        /*000c*/ 	.byte	0x04, 0x0a
        /*000e*/ 	.short	(.L_354 - .L_353)
	.align		4
.L_353:
        /*0010*/ 	.word	index@(.nv.constant0._ZN7cutlass13device_kernelIN5flash19enable_sm80_to_sm89INS1_16FlashAttnFwdSm80INS1_25CollectiveMainloopFwdSm80ILi8ELi1ELb0EN4cute5tupleIJNS5_1CILi128EEENS7_ILi64EEENS7_ILi256EEEEEELi256ENS_10bfloat16_tEfNS_4arch4Sm80ELb0ELb1ELb0ELb0ELb1ELb0ELb1ELb0EEENS1_21CollectiveEpilogueFwdINS6_IJS8_SA_S9_EEENS6_IJNS7_ILi1EEESI_SI_EEESC_SE_Li256ELb0ELb1ELb0ELb0EEENS1_19SingleTileSchedulerILb0ELb0ELb1ELi128EEEEEEEEEvNT_6ParamsE)
        /*0014*/ 	.short	0x0160
        /*0016*/ 	.short	0x0418


	//----- nvinfo : EIATTR_CBANK_PARAM_SIZE
	.align		4
.L_354:
        /*0018*/ 	.byte	0x03, 0x19
        /*001a*/ 	.short	0x0418


	//----- nvinfo : EIATTR_KPARAM_INFO
	.align		4
        /*001c*/ 	.byte	0x04, 0x17
        /*001e*/ 	.short	(.L_356 - .L_355)
.L_355:
        /*0020*/ 	.word	0x00000000
        /*0024*/ 	.short	0x0000
        /*0026*/ 	.short	0x0000
        /*0028*/ 	.byte	0x00, 0xf0, 0x61, 0x10


	//----- nvinfo : EIATTR_MAXREG_COUNT
	.align		4
.L_356:
        /*002c*/ 	.byte	0x03, 0x1b
        /*002e*/ 	.short	0x00ff


	//----- nvinfo : EIATTR_NUM_BARRIERS
	.align		4
        /*0030*/ 	.byte	0x02, 0x4c
        /*0032*/ 	.byte	0x02
	.zero		1


	//----- nvinfo : EIATTR_MERCURY_ISA_VERSION
	.align		4
        /*0034*/ 	.byte	0x03, 0x5f
        /*0036*/ 	.short	0x0000


	//----- nvinfo : EIATTR_COOP_GROUP_MASK_REGIDS
	.align		4
        /*0038*/ 	.byte	0x04, 0x29
        /*003a*/ 	.short	(.L_358 - .L_357)


	//   ....[0]....
.L_357:
        /*003c*/ 	.word	0xffffffff


	//   ....[1]....
        /*0040*/ 	.word	0xffffffff


	//   ....[2]....
        /*0044*/ 	.word	0xffffffff


	//   ....[3]....
        /*0048*/ 	.word	0xffffffff


	//   ....[4]....
        /*004c*/ 	.word	0xffffffff


	//   ....[5]....
        /*0050*/ 	.word	0xffffffff


	//   ....[6]....
        /*0054*/ 	.word	0xffffffff


	//   ....[7]....
        /*0058*/ 	.word	0xffffffff


	//   ....[8]....
        /*005c*/ 	.word	0xffffffff


	//   ....[9]....
        /*0060*/ 	.word	0xffffffff


	//   ....[10]....
        /*0064*/ 	.word	0xffffffff


	//   ....[11]....
        /*0068*/ 	.word	0xffffffff


	//   ....[12]....
        /*006c*/ 	.word	0xffffffff


	//   ....[13]....
        /*0070*/ 	.word	0xffffffff


	//   ....[14]....
        /*0074*/ 	.word	0xffffffff


	//   ....[15]....
        /*0078*/ 	.word	0xffffffff


	//   ....[16]....
        /*007c*/ 	.word	0xffffffff


	//   ....[17]....
        /*0080*/ 	.word	0xffffffff


	//   ....[18]....
        /*0084*/ 	.word	0xffffffff


	//   ....[19]....
        /*0088*/ 	.word	0xffffffff


	//   ....[20]....
        /*008c*/ 	.word	0xffffffff


	//   ....[21]....
        /*0090*/ 	.word	0xffffffff


	//   ....[22]....
        /*0094*/ 	.word	0xffffffff


	//   ....[23]....
        /*0098*/ 	.word	0xffffffff


	//   ....[24]....
        /*009c*/ 	.word	0xffffffff


	//   ....[25]....
        /*00a0*/ 	.word	0xffffffff


	//   ....[26]....
        /*00a4*/ 	.word	0xffffffff


	//   ....[27]....
        /*00a8*/ 	.word	0xffffffff


	//   ....[28]....
        /*00ac*/ 	.word	0xffffffff


	//   ....[29]....
        /*00b0*/ 	.word	0xffffffff


	//   ....[30]....
        /*00b4*/ 	.word	0xffffffff


	//   ....[31]....
        /*00b8*/ 	.word	0xffffffff


	//   ....[32]....
        /*00bc*/ 	.word	0xffffffff


	//   ....[33]....
        /*00c0*/ 	.word	0xffffffff


	//   ....[34]....
        /*00c4*/ 	.word	0xffffffff


	//   ....[35]....
        /*00c8*/ 	.word	0xffffffff


	//   ....[36]....
        /*00cc*/ 	.word	0xffffffff


	//   ....[37]....
        /*00d0*/ 	.word	0xffffffff


	//   ....[38]....
        /*00d4*/ 	.word	0xffffffff


	//   ....[39]....
        /*00d8*/ 	.word	0xffffffff


	//   ....[40]....
        /*00dc*/ 	.word	0xffffffff


	//   ....[41]....
        /*00e0*/ 	.word	0xffffffff


	//   ....[42]....
        /*00e4*/ 	.word	0xffffffff


	//   ....[43]....
        /*00e8*/ 	.word	0xffffffff


	//   ....[44]....
        /*00ec*/ 	.word	0xffffffff


	//   ....[45]....
        /*00f0*/ 	.word	0xffffffff


	//   ....[46]....
        /*00f4*/ 	.word	0xffffffff


	//   ....[47]....
        /*00f8*/ 	.word	0xffffffff


	//   ....[48]....
        /*00fc*/ 	.word	0xffffffff


	//   ....[49]....
        /*0100*/ 	.word	0xffffffff


	//   ....[50]....
        /*0104*/ 	.word	0xffffffff


	//   ....[51]....
        /*0108*/ 	.word	0xffffffff


	//   ....[52]....
        /*010c*/ 	.word	0xffffffff


	//   ....[53]....
        /*0110*/ 	.word	0xffffffff


	//   ....[54]....
        /*0114*/ 	.word	0xffffffff


	//   ....[55]....
        /*0118*/ 	.word	0xffffffff


	//   ....[56]....
        /*011c*/ 	.word	0xffffffff


	//   ....[57]....
        /*0120*/ 	.word	0xffffffff


	//   ....[58]....
        /*0124*/ 	.word	0xffffffff


	//   ....[59]....
        /*0128*/ 	.word	0xffffffff


	//   ....[60]....
        /*012c*/ 	.word	0xffffffff


	//   ....[61]....
        /*0130*/ 	.word	0xffffffff


	//   ....[62]....
        /*0134*/ 	.word	0xffffffff


	//   ....[63]....
        /*0138*/ 	.word	0xffffffff


	//   ....[64]....
        /*013c*/ 	.word	0xffffffff


	//   ....[65]....
        /*0140*/ 	.word	0xffffffff


	//   ....[66]....
        /*0144*/ 	.word	0xffffffff


	//   ....[67]....
        /*0148*/ 	.word	0xffffffff


	//   ....[68]....
        /*014c*/ 	.word	0xffffffff


	//   ....[69]....
        /*0150*/ 	.word	0xffffffff


	//   ....[70]....
        /*0154*/ 	.word	0xffffffff


	//   ....[71]....
        /*0158*/ 	.word	0xffffffff


	//   ....[72]....
        /*015c*/ 	.word	0xffffffff


	//   ....[73]....
        /*0160*/ 	.word	0xffffffff


	//   ....[74]....
        /*0164*/ 	.word	0xffffffff


	//   ....[75]....
        /*0168*/ 	.word	0xffffffff


	//   ....[76]....
        /*016c*/ 	.word	0xffffffff


	//   ....[77]....
        /*0170*/ 	.word	0xffffffff


	//   ....[78]....
        /*0174*/ 	.word	0xffffffff


	//   ....[79]....
        /*0178*/ 	.word	0xffffffff


	//   ....[80]....
        /*017c*/ 	.word	0xffffffff


	//   ....[81]....
        /*0180*/ 	.word	0xffffffff


	//   ....[82]....
        /*0184*/ 	.word	0xffffffff


	//   ....[83]....
        /*0188*/ 	.word	0xffffffff


	//   ....[84]....
        /*018c*/ 	.word	0xffffffff


	//   ....[85]....
        /*0190*/ 	.word	0xffffffff


	//   ....[86]....
        /*0194*/ 	.word	0xffffffff


	//   ....[87]....
        /*0198*/ 	.word	0xffffffff


	//   ....[88]....
        /*019c*/ 	.word	0xffffffff


	//   ....[89]....
        /*01a0*/ 	.word	0xffffffff


	//----- nvinfo : EIATTR_COOP_GROUP_INSTR_OFFSETS
	.align		4
.L_358:
        /*01a4*/ 	.byte	0x04, 0x28
        /*01a6*/ 	.short	(.L_360 - .L_359)


	//   ....[0]....
.L_359:
        /*01a8*/ 	.word	0x00000fd0


	//   ....[1]....
        /*01ac*/ 	.word	0x00001000


	//   ....[2]....
        /*01b0*/ 	.word	0x00001030


	//   ....[3]....
        /*01b4*/ 	.word	0x00001060


	//   ....[4]....
        /*01b8*/ 	.word	0x00001090


	//   ....[5]....
        /*01bc*/ 	.word	0x000010e0


	//   ....[6]....
        /*01c0*/ 	.word	0x00001110


	//   ....[7]....
        /*01c4*/ 	.word	0x00001250


	//   ....[8]....
        /*01c8*/ 	.word	0x00001840


	//   ....[9]....
        /*01cc*/ 	.word	0x00001880


	//   ....[10]....
        /*01d0*/ 	.word	0x000018b0


	//   ....[11]....
        /*01d4*/ 	.word	0x000018f0


	//   ....[12]....
        /*01d8*/ 	.word	0x00001920


	//   ....[13]....
        /*01dc*/ 	.word	0x00001950


	//   ....[14]....
        /*01e0*/ 	.word	0x00001980


	//   ....[15]....
        /*01e4*/ 	.word	0x000019d0


	//   ....[16]....
        /*01e8*/ 	.word	0x00003100


	//   ....[17]....
        /*01ec*/ 	.word	0x00003120


	//   ....[18]....
        /*01f0*/ 	.word	0x00003130


	//   ....[19]....
        /*01f4*/ 	.word	0x00003140


	//   ....[20]....
        /*01f8*/ 	.word	0x00003580


	//   ....[21]....
        /*01fc*/ 	.word	0x00003740


	//   ....[22]....
        /*0200*/ 	.word	0x00004000


	//   ....[23]....
        /*0204*/ 	.word	0x000041e0


	//   ....[24]....
        /*0208*/ 	.word	0x000042d0


	//   ....[25]....
        /*020c*/ 	.word	0x00004330


	//   ....[26]....
        /*0210*/ 	.word	0x00005a00


	//   ....[27]....
        /*0214*/ 	.word	0x00005a20


	//   ....[28]....
        /*0218*/ 	.word	0x00005a40


	//   ....[29]....
        /*021c*/ 	.word	0x00005a50


	//   ....[30]....
        /*0220*/ 	.word	0x00006b10


	//   ....[31]....
        /*0224*/ 	.word	0x00006b30


	//   ....[32]....
        /*0228*/ 	.word	0x00006b50


	//   ....[33]....
        /*022c*/ 	.word	0x00006b60


	//   ....[34]....
        /*0230*/ 	.word	0x00006e00


	//   ....[35]....
        /*0234*/ 	.word	0x00007090


	//   ....[36]....
        /*0238*/ 	.word	0x000079a0


	//   ....[37]....
        /*023c*/ 	.word	0x00007a60


	//   ....[38]....
        /*0240*/ 	.word	0x00007d00


	//   ....[39]....
        /*0244*/ 	.word	0x00007e20


	//   ....[40]....
        /*0248*/ 	.word	0x0000a090


	//   ....[41]....
        /*024c*/ 	.word	0x0000a0b0


	//   ....[42]....
        /*0250*/ 	.word	0x0000a0d0


	//   ....[43]....
        /*0254*/ 	.word	0x0000a0e0


	//   ....[44]....
        /*0258*/ 	.word	0x0000b1a0


	//   ....[45]....
        /*025c*/ 	.word	0x0000b1c0


	//   ....[46]....
        /*0260*/ 	.word	0x0000b1e0


	//   ....[47]....
        /*0264*/ 	.word	0x0000b1f0


	//   ....[48]....
        /*0268*/ 	.word	0x0000b660


	//   ....[49]....
        /*026c*/ 	.word	0x0000b670


	//   ....[50]....
        /*0270*/ 	.word	0x0000b6a0


	//   ....[51]....
        /*0274*/ 	.word	0x0000b6b0


	//   ....[52]....
        /*0278*/ 	.word	0x0000d480


	//   ....[53]....
        /*027c*/ 	.word	0x0000d490


	//   ....[54]....
        /*0280*/ 	.word	0x0000d4a0


	//   ....[55]....
        /*0284*/ 	.word	0x0000d4c0


	//   ....[56]....
        /*0288*/ 	.word	0x0000e540


	//   ....[57]....
        /*028c*/ 	.word	0x0000e550


	//   ....[58]....
        /*0290*/ 	.word	0x0000e560


	//   ....[59]....
        /*0294*/ 	.word	0x0000e570


	//   ....[60]....
        /*0298*/ 	.word	0x0000e7b0


	//   ....[61]....
        /*029c*/ 	.word	0x0000eb30


	//   ....[62]....
        /*02a0*/ 	.word	0x0000f350


	//   ....[63]....
        /*02a4*/ 	.word	0x0000f410


	//   ....[64]....
        /*02a8*/ 	.word	0x0000f6b0


	//   ....[65]....
        /*02ac*/ 	.word	0x0000f7d0


	//   ....[66]....
        /*02b0*/ 	.word	0x000112a0


	//   ....[67]....
        /*02b4*/ 	.word	0x000112d0


	//   ....[68]....
        /*02b8*/ 	.word	0x00011320


	//   ....[69]....
        /*02bc*/ 	.word	0x00011330


	//   ....[70]....
        /*02c0*/ 	.word	0x00012c90


	//   ....[71]....
        /*02c4*/ 	.word	0x00012ca0


	//   ....[72]....
        /*02c8*/ 	.word	0x00012cc0


	//   ....[73]....
        /*02cc*/ 	.word	0x00012cd0


	//   ....[74]....
        /*02d0*/ 	.word	0x00012cf0


	//   ....[75]....
        /*02d4*/ 	.word	0x00012d40


	//   ....[76]....
        /*02d8*/ 	.word	0x00013010


	//   ....[77]....
        /*02dc*/ 	.word	0x00013040


	//   ....[78]....
        /*02e0*/ 	.word	0x00013200


	//   ....[79]....
        /*02e4*/ 	.word	0x00013230


	//   ....[80]....
        /*02e8*/ 	.word	0x000133f0


	//   ....[81]....
        /*02ec*/ 	.word	0x00013410


	//   ....[82]....
        /*02f0*/ 	.word	0x00013b60


	//   ....[83]....
        /*02f4*/ 	.word	0x00013b80


	//   ....[84]....
        /*02f8*/ 	.word	0x00013d10


	//   ....[85]....
        /*02fc*/ 	.word	0x00013d40


	//   ....[86]....
        /*0300*/ 	.word	0x00013ed0


	//   ....[87]....
        /*0304*/ 	.word	0x00013f00


	//   ....[88]....
        /*0308*/ 	.word	0x00014090


	//   ....[89]....
        /*030c*/ 	.word	0x000140b0


	//----- nvinfo : EIATTR_EXIT_INSTR_OFFSETS
	.align		4
.L_360:
        /*0310*/ 	.byte	0x04, 0x1c
        /*0312*/ 	.short	(.L_362 - .L_361)


	//   ....[0]....
.L_361:
        /*0314*/ 	.word	0x00000030


	//   ....[1]....
        /*0318*/ 	.word	0x00013420


	//   ....[2]....
        /*031c*/ 	.word	0x00013560


	//   ....[3]....
        /*0320*/ 	.word	0x000135c0


	//   ....[4]....
        /*0324*/ 	.word	0x000140c0


	//   ....[5]....
        /*0328*/ 	.word	0x000141d0


	//   ....[6]....
        /*032c*/ 	.word	0x00014230


	//----- nvinfo : EIATTR_CTAIDZ_USED
	.align		4
.L_362:
        /*0330*/ 	.byte	0x01, 0x04
	.zero		2


	//----- nvinfo : EIATTR_MAX_THREADS
	.align		4
        /*0334*/ 	.byte	0x04, 0x05
        /*0336*/ 	.short	(.L_364 - .L_363)
.L_363:
        /*0338*/ 	.word	0x00000100
        /*033c*/ 	.word	0x00000001
        /*0340*/ 	.word	0x00000001


	//----- nvinfo : EIATTR_CRS_STACK_SIZE
	.align		4
.L_364:
        /*0344*/ 	.byte	0x04, 0x1e
        /*0346*/ 	.short	(.L_366 - .L_365)
.L_365:
        /*0348*/ 	.word	0x00000000
.L_366:


//--------------------- .nv.info._ZN7cutlass13device_kernelIN5flash19enable_sm80_to_sm89INS1_16FlashAttnFwdSm80INS1_25CollectiveMainloopFwdSm80ILi8ELi1ELb0EN4cute5tupleIJNS5_1CILi128EEENS7_ILi64EEENS7_ILi256EEEEEELi256ENS_10bfloat16_tEfNS_4arch4Sm80ELb0ELb1ELb0ELb1ELb1ELb0ELb1ELb0EEENS1_21CollectiveEpilogueFwdINS6_IJS8_SA_S9_EEENS6_IJNS7_ILi1EEESI_SI_EEESC_SE_Li256ELb1ELb1ELb0ELb0EEENS1_19SingleTileSchedulerILb1ELb0ELb1ELi128EEEEEEEEEvNT_6ParamsE --------------------------
	.section	.nv.info._ZN7cutlass13device_kernelIN5flash19enable_sm80_to_sm89INS1_16FlashAttnFwdSm80INS1_25CollectiveMainloopFwdSm80ILi8ELi1ELb0EN4cute5tupleIJNS5_1CILi128EEENS7_ILi64EEENS7_ILi256EEEEEELi256ENS_10bfloat16_tEfNS_4arch4Sm80ELb0ELb1ELb0ELb1ELb1ELb0ELb1ELb0EEENS1_21CollectiveEpilogueFwdINS6_IJS8_SA_S9_EEENS6_IJNS7_ILi1EEESI_SI_EEESC_SE_Li256ELb1ELb1ELb0ELb0EEENS1_19SingleTileSchedulerILb1ELb0ELb1ELi128EEEEEEEEEvNT_6ParamsE,"",@"SHT_CUDA_INFO"
	.sectionflags	@""
	.align	4


	//----- nvinfo : EIATTR_CUDA_API_VERSION
	.align		4
        /*0000*/ 	.byte	0x04, 0x37
        /*0002*/ 	.short	(.L_368 - .L_367)
.L_367:
        /*0004*/ 	.word	0x00000082


	//----- nvinfo : EIATTR_SW2861232_WAR
	.align		4
.L_368:
        /*0008*/ 	.byte	0x01, 0x35
	.zero		2


	//----- nvinfo : EIATTR_PARAM_CBANK
	.align		4
        /*000c*/ 	.byte	0x04, 0x0a
        /*000e*/ 	.short	(.L_370 - .L_369)
	.align		4
.L_369:
        /*0010*/ 	.word	index@(.nv.constant0._ZN7cutlass13device_kernelIN5flash19enable_sm80_to_sm89INS1_16FlashAttnFwdSm80INS1_25CollectiveMainloopFwdSm80ILi8ELi1ELb0EN4cute5tupleIJNS5_1CILi128EEENS7_ILi64EEENS7_ILi256EEEEEELi256ENS_10bfloat16_tEfNS_4arch4Sm80ELb0ELb1ELb0ELb1ELb1ELb0ELb1ELb0EEENS1_21CollectiveEpilogueFwdINS6_IJS8_SA_S9_EEENS6_IJNS7_ILi1EEESI_SI_EEESC_SE_Li256ELb1ELb1ELb0ELb0EEENS1_19SingleTileSchedulerILb1ELb0ELb1ELi128EEEEEEEEEvNT_6ParamsE)
        /*0014*/ 	.short	0x0160
        /*0016*/ 	.short	0x0418


	//----- nvinfo : EIATTR_CBANK_PARAM_SIZE
	.align		4
.L_370:
        /*0018*/ 	.byte	0x03, 0x19
        /*001a*/ 	.short	0x0418


	//----- nvinfo : EIATTR_KPARAM_INFO
	.align		4
        /*001c*/ 	.byte	0x04, 0x17
        /*001e*/ 	.short	(.L_372 - .L_371)
.L_371:
        /*0020*/ 	.word	0x00000000
        /*0024*/ 	.short	0x0000
        /*0026*/ 	.short	0x0000
        /*0028*/ 	.byte	0x00, 0xf0, 0x61, 0x10


	//----- nvinfo : EIATTR_MAXREG_COUNT
	.align		4
.L_372:
        /*002c*/ 	.byte	0x03, 0x1b
        /*002e*/ 	.short	0x00ff


	//----- nvinfo : EIATTR_NUM_BARRIERS
	.align		4
        /*0030*/ 	.byte	0x02, 0x4c
        /*0032*/ 	.byte	0x02
	.zero		1


	//----- nvinfo : EIATTR_MERCURY_ISA_VERSION
	.align		4
        /*0034*/ 	.byte	0x03, 0x5f
        /*0036*/ 	.short	0x0000


	//----- nvinfo : EIATTR_COOP_GROUP_MASK_REGIDS
	.align		4
        /*0038*/ 	.byte	0x04, 0x29
        /*003a*/ 	.short	(.L_374 - .L_373)


	//   ....[0]....
.L_373:
        /*003c*/ 	.word	0xffffffff


	//   ....[1]....
        /*0040*/ 	.word	0xffffffff


	//   ....[2]....
        /*0044*/ 	.word	0xffffffff


	//   ....[3]....
        /*0048*/ 	.word	0xffffffff


	//   ....[4]....
        /*004c*/ 	.word	0xffffffff


	//   ....[5]....
        /*0050*/ 	.word	0xffffffff


	//   ....[6]....
        /*0054*/ 	.word	0xffffffff


	//   ....[7]....
        /*0058*/ 	.word	0xffffffff


	//   ....[8]....
        /*005c*/ 	.word	0xffffffff


	//   ....[9]....
        /*0060*/ 	.word	0xffffffff


	//   ....[10]....
        /*0064*/ 	.word	0xffffffff


	//   ....[11]....
        /*0068*/ 	.word	0xffffffff


	//   ....[12]....
        /*006c*/ 	.word	0xffffffff


	//   ....[13]....
        /*0070*/ 	.word	0xffffffff


	//   ....[14]....
        /*0074*/ 	.word	0xffffffff


	//   ....[15]....
        /*0078*/ 	.word	0xffffffff


	//   ....[16]....
        /*007c*/ 	.word	0xffffffff


	//   ....[17]....
        /*0080*/ 	.word	0xffffffff


	//   ....[18]....
        /*0084*/ 	.word	0xffffffff


	//   ....[19]....
        /*0088*/ 	.word	0xffffffff


	//   ....[20]....
        /*008c*/ 	.word	0xffffffff


	//   ....[21]....
        /*0090*/ 	.word	0xffffffff


	//   ....[22]....
        /*0094*/ 	.word	0xffffffff


	//   ....[23]....
        /*0098*/ 	.word	0xffffffff


	//   ....[24]....
        /*009c*/ 	.word	0xffffffff


	//   ....[25]....
        /*00a0*/ 	.word	0xffffffff


	//   ....[26]....
        /*00a4*/ 	.word	0xffffffff


	//   ....[27]....
        /*00a8*/ 	.word	0xffffffff


	//   ....[28]....
        /*00ac*/ 	.word	0xffffffff


	//   ....[29]....
        /*00b0*/ 	.word	0xffffffff


	//   ....[30]....
        /*00b4*/ 	.word	0xffffffff


	//   ....[31]....
        /*00b8*/ 	.word	0xffffffff


	//   ....[32]....
        /*00bc*/ 	.word	0xffffffff


	//   ....[33]....
        /*00c0*/ 	.word	0xffffffff


	//   ....[34]....
        /*00c4*/ 	.word	0xffffffff


	//   ....[35]....
        /*00c8*/ 	.word	0xffffffff


	//   ....[36]....
        /*00cc*/ 	.word	0xffffffff


	//   ....[37]....
        /*00d0*/ 	.word	0xffffffff


	//   ....[38]....
        /*00d4*/ 	.word	0xffffffff


	//   ....[39]....
        /*00d8*/ 	.word	0xffffffff


	//   ....[40]....
        /*00dc*/ 	.word	0xffffffff


	//   ....[41]....
        /*00e0*/ 	.word	0xffffffff


	//   ....[42]....
        /*00e4*/ 	.word	0xffffffff


	//   ....[43]....
        /*00e8*/ 	.word	0xffffffff


	//   ....[44]....
        /*00ec*/ 	.word	0xffffffff


	//   ....[45]....
        /*00f0*/ 	.word	0xffffffff


	//   ....[46]....
        /*00f4*/ 	.word	0xffffffff


	//   ....[47]....
        /*00f8*/ 	.word	0xffffffff


	//   ....[48]....
        /*00fc*/ 	.word	0xffffffff


	//   ....[49]....
        /*0100*/ 	.word	0xffffffff


	//   ....[50]....
        /*0104*/ 	.word	0xffffffff


	//   ....[51]....
        /*0108*/ 	.word	0xffffffff


	//   ....[52]....
        /*010c*/ 	.word	0xffffffff


	//   ....[53]....
        /*0110*/ 	.word	0xffffffff


	//   ....[54]....
        /*0114*/ 	.word	0xffffffff


	//   ....[55]....
        /*0118*/ 	.word	0xffffffff


	//   ....[56]....
        /*011c*/ 	.word	0xffffffff


	//   ....[57]....
        /*0120*/ 	.word	0xffffffff


	//   ....[58]....
        /*0124*/ 	.word	0xffffffff


	//   ....[59]....
        /*0128*/ 	.word	0xffffffff


	//   ....[60]....
        /*012c*/ 	.word	0xffffffff


	//   ....[61]....
        /*0130*/ 	.word	0xffffffff


	//   ....[62]....
        /*0134*/ 	.word	0xffffffff


	//   ....[63]....
        /*0138*/ 	.word	0xffffffff


	//   ....[64]....
        /*013c*/ 	.word	0xffffffff


	//   ....[65]....
        /*0140*/ 	.word	0xffffffff


	//   ....[66]....
        /*0144*/ 	.word	0xffffffff


	//   ....[67]....
        /*0148*/ 	.word	0xffffffff


	//   ....[68]....
        /*014c*/ 	.word	0xffffffff


	//   ....[69]....
        /*0150*/ 	.word	0xffffffff


	//   ....[70]....
        /*0154*/ 	.word	0xffffffff


	//   ....[71]....
        /*0158*/ 	.word	0xffffffff


	//   ....[72]....
        /*015c*/ 	.word	0xffffffff


	//   ....[73]....
        /*0160*/ 	.word	0xffffffff


	//   ....[74]....
        /*0164*/ 	.word	0xffffffff


	//   ....[75]....
        /*0168*/ 	.word	0xffffffff


	//   ....[76]....
        /*016c*/ 	.word	0xffffffff


	//   ....[77]....
        /*0170*/ 	.word	0xffffffff


	//   ....[78]....
        /*0174*/ 	.word	0xffffffff


	//   ....[79]....
        /*0178*/ 	.word	0xffffffff


	//   ....[80]....
        /*017c*/ 	.word	0xffffffff


	//   ....[81]....
        /*0180*/ 	.word	0xffffffff


	//   ....[82]....
        /*0184*/ 	.word	0xffffffff


	//   ....[83]....
        /*0188*/ 	.word	0xffffffff


	//   ....[84]....
        /*018c*/ 	.word	0xffffffff


	//   ....[85]....
        /*0190*/ 	.word	0xffffffff


	//   ....[86]....
        /*0194*/ 	.word	0xffffffff


	//   ....[87]....
        /*0198*/ 	.word	0xffffffff


	//   ....[88]....
        /*019c*/ 	.word	0xffffffff


	//   ....[89]....
        /*01a0*/ 	.word	0xffffffff


	//   ....[90]....
        /*01a4*/ 	.word	0xffffffff


	//----- nvinfo : EIATTR_COOP_GROUP_INSTR_OFFSETS
	.align		4
.L_374:
        /*01a8*/ 	.byte	0x04, 0x28
        /*01aa*/ 	.short	(.L_376 - .L_375)


	//   ....[0]....
.L_375:
        /*01ac*/ 	.word	0x00000090


	//   ....[1]....
        /*01b0*/ 	.word	0x00001690


	//   ....[2]....
        /*01b4*/ 	.word	0x000016c0


	//   ....[3]....
        /*01b8*/ 	.word	0x00001920


	//   ....[4]....
        /*01bc*/ 	.word	0x00001950


	//   ....[5]....
        /*01c0*/ 	.word	0x00001ac0


	//   ....[6]....
        /*01c4*/ 	.word	0x00001af0


	//   ....[7]....
        /*01c8*/ 	.word	0x00001c50


	//   ....[8]....
        /*01cc*/ 	.word	0x00001c90


	//   ....[9]....
        /*01d0*/ 	.word	0x00002330


	//   ....[10]....
        /*01d4*/ 	.word	0x00002360


	//   ....[11]....
        /*01d8*/ 	.word	0x00002390


	//   ....[12]....
        /*01dc*/ 	.word	0x000023e0


	//   ....[13]....
        /*01e0*/ 	.word	0x00002420


	//   ....[14]....
        /*01e4*/ 	.word	0x00002450


	//   ....[15]....
        /*01e8*/ 	.word	0x00002480


	//   ....[16]....
        /*01ec*/ 	.word	0x000024c0


	//   ....[17]....
        /*01f0*/ 	.word	0x00003a80


	//   ....[18]....
        /*01f4*/ 	.word	0x00003ab0


	//   ....[19]....
        /*01f8*/ 	.word	0x00003ad0


	//   ....[20]....
        /*01fc*/ 	.word	0x00003ae0


	//   ....[21]....
        /*0200*/ 	.word	0x00003ef0


	//   ....[22]....
        /*0204*/ 	.word	0x000040b0


	//   ....[23]....
        /*0208*/ 	.word	0x00004980


	//   ....[24]....
        /*020c*/ 	.word	0x00004c50


	//   ....[25]....
        /*0210*/ 	.word	0x00004c60


	//   ....[26]....
        /*0214*/ 	.word	0x00004cb0


	//   ....[27]....
        /*0218*/ 	.word	0x000063d0


	//   ....[28]....
        /*021c*/ 	.word	0x000063f0


	//   ....[29]....
        /*0220*/ 	.word	0x00006400


	//   ....[30]....
        /*0224*/ 	.word	0x00006410


	//   ....[31]....
        /*0228*/ 	.word	0x000074e0


	//   ....[32]....
        /*022c*/ 	.word	0x00007500


	//   ....[33]....
        /*0230*/ 	.word	0x00007510


	//   ....[34]....
        /*0234*/ 	.word	0x00007520


	//   ....[35]....
        /*0238*/ 	.word	0x000077b0


	//   ....[36]....
        /*023c*/ 	.word	0x00007a20


	//   ....[37]....
        /*0240*/ 	.word	0x00008310


	//   ....[38]....
        /*0244*/ 	.word	0x000083e0


	//   ....[39]....
        /*0248*/ 	.word	0x00008680


	//   ....[40]....
        /*024c*/ 	.word	0x000087a0


	//   ....[41]....
        /*0250*/ 	.word	0x0000aaa0


	//   ....[42]....
        /*0254*/ 	.word	0x0000aac0


	//   ....[43]....
        /*0258*/ 	.word	0x0000aad0


	//   ....[44]....
        /*025c*/ 	.word	0x0000aae0


	//   ....[45]....
        /*0260*/ 	.word	0x0000bbb0


	//   ....[46]....
        /*0264*/ 	.word	0x0000bbd0


	//   ....[47]....
        /*0268*/ 	.word	0x0000bbe0


	//   ....[48]....
        /*026c*/ 	.word	0x0000bbf0


	//   ....[49]....
        /*0270*/ 	.word	0x0000c050


	//   ....[50]....
        /*0274*/ 	.word	0x0000c060


	//   ....[51]....
        /*0278*/ 	.word	0x0000c090


	//   ....[52]....
        /*027c*/ 	.word	0x0000c0a0


	//   ....[53]....
        /*0280*/ 	.word	0x0000dea0


	//   ....[54]....
        /*0284*/ 	.word	0x0000deb0


	//   ....[55]....
        /*0288*/ 	.word	0x0000dec0


	//   ....[56]....
        /*028c*/ 	.word	0x0000dee0


	//   ....[57]....
        /*0290*/ 	.word	0x0000ef70


	//   ....[58]....
        /*0294*/ 	.word	0x0000ef80


	//   ....[59]....
        /*0298*/ 	.word	0x0000ef90


	//   ....[60]....
        /*029c*/ 	.word	0x0000efa0


	//   ....[61]....
        /*02a0*/ 	.word	0x0000f1e0


	//   ....[62]....
        /*02a4*/ 	.word	0x0000f550


	//   ....[63]....
        /*02a8*/ 	.word	0x0000fd60


	//   ....[64]....
        /*02ac*/ 	.word	0x0000fe20


	//   ....[65]....
        /*02b0*/ 	.word	0x000100c0


	//   ....[66]....
        /*02b4*/ 	.word	0x000101e0


	//   ....[67]....
        /*02b8*/ 	.word	0x00011cb0


	//   ....[68]....
        /*02bc*/ 	.word	0x00011ce0


	//   ....[69]....
        /*02c0*/ 	.word	0x00011d30


	//   ....[70]....
        /*02c4*/ 	.word	0x00011d40


	//   ....[71]....
        /*02c8*/ 	.word	0x000137d0


	//   ....[72]....
        /*02cc*/ 	.word	0x00013810


	//   ....[73]....
        /*02d0*/ 	.word	0x00013850


	//   ....[74]....
        /*02d4*/ 	.word	0x00013880


	//   ....[75]....
        /*02d8*/ 	.word	0x00013aa0


	//   ....[76]....
        /*02dc*/ 	.word	0x00013ab0


	//   ....[77]....
        /*02e0*/ 	.word	0x00013cb0


	//   ....[78]....
        /*02e4*/ 	.word	0x00013ce0


	//   ....[79]....
        /*02e8*/ 	.word	0x00013ea0


	//   ....[80]....
        /*02ec*/ 	.word	0x00013ed0


	//   ....[81]....
        /*02f0*/ 	.word	0x00014090


	//   ....[82]....
        /*02f4*/ 	.word	0x000140b0


	//   ....[83]....
        /*02f8*/ 	.word	0x00014a60


	//   ....[84]....
        /*02fc*/ 	.word	0x00014a80


	//   ....[85]....
        /*0300*/ 	.word	0x00014c10


	//   ....[86]....
        /*0304*/ 	.word	0x00014c40


	//   ....[87]....
        /*0308*/ 	.word	0x00014dd0


	//   ....[88]....
        /*030c*/ 	.word	0x00014e00


	//   ....[89]....
        /*0310*/ 	.word	0x00014f90


	//   ....[90]....
        /*0314*/ 	.word	0x00014fb0


	//----- nvinfo : EIATTR_EXIT_INSTR_OFFSETS
	.align		4
.L_376:
        /*0318*/ 	.byte	0x04, 0x1c
        /*031a*/ 	.short	(.L_378 - .L_377)


	//   ....[0]....
.L_377:
        /*031c*/ 	.word	0x00000440


	//   ....[1]....
        /*0320*/ 	.word	0x000140c0


	//   ....[2]....
        /*0324*/ 	.word	0x00014200


	//   ....[3]....
        /*0328*/ 	.word	0x00014260


	//   ....[4]....
        /*032c*/ 	.word	0x00014fc0


	//   ....[5]....
        /*0330*/ 	.word	0x000150d0


	//   ....[6]....
        /*0334*/ 	.word	0x00015130


	//----- nvinfo : EIATTR_CTAIDZ_USED
	.align		4
.L_378:
        /*0338*/ 	.byte	0x01, 0x04
	.zero		2


	//----- nvinfo : EIATTR_MAX_THREADS
	.align		4
        /*033c*/ 	.byte	0x04, 0x05
        /*033e*/ 	.short	(.L_380 - .L_379)
.L_379:
        /*0340*/ 	.word	0x00000100
        /*0344*/ 	.word	0x00000001
        /*0348*/ 	.word	0x00000001


	//----- nvinfo : EIATTR_CRS_STACK_SIZE
	.align		4
.L_380:
        /*034c*/ 	.byte	0x04, 0x1e
        /*034e*/ 	.short	(.L_382 - .L_381)
.L_381:
        /*0350*/ 	.word	0x00000000
.L_382:


//--------------------- .nv.info._ZN7cutlass13device_kernelIN5flash19enable_sm80_to_sm89INS1_16FlashAttnFwdSm80INS1_25CollectiveMainloopFwdSm80ILi8ELi1ELb0EN4cute5tupleIJNS5_1CILi128EEENS7_ILi48EEENS7_ILi256EEEEEELi256ENS_10bfloat16_tEfNS_4arch4Sm80ELb0ELb1ELb0ELb1ELb1ELb1ELb1ELb0EEENS1_21CollectiveEpilogueFwdINS6_IJS8_SA_S9_EEENS6_IJNS7_ILi1EEESI_SI_EEESC_SE_Li256ELb1ELb1ELb0ELb0EEENS1_19SingleTileSchedulerILb1ELb0ELb1ELi128EEEEEEEEEvNT_6ParamsE --------------------------
	.section	.nv.info._ZN7cutlass13device_kernelIN5flash19enable_sm80_to_sm89INS1_16FlashAttnFwdSm80INS1_25CollectiveMainloopFwdSm80ILi8ELi1ELb0EN4cute5tupleIJNS5_1CILi128EEENS7_ILi48EEENS7_ILi256EEEEEELi256ENS_10bfloat16_tEfNS_4arch4Sm80ELb0ELb1ELb0ELb1ELb1ELb1ELb1ELb0EEENS1_21CollectiveEpilogueFwdINS6_IJS8_SA_S9_EEENS6_IJNS7_ILi1EEESI_SI_EEESC_SE_Li256ELb1ELb1ELb0ELb0EEENS1_19SingleTileSchedulerILb1ELb0ELb1ELi128EEEEEEEEEvNT_6ParamsE,"",@"SHT_CUDA_INFO"
	.sectionflags	@""
	.align	4


	//----- nvinfo : EIATTR_CUDA_API_VERSION
	.align		4
        /*0000*/ 	.byte	0x04, 0x37
        /*0002*/ 	.short	(.L_384 - .L_383)
.L_383:
        /*0004*/ 	.word	0x00000082


	//----- nvinfo : EIATTR_SW2861232_WAR
	.align		4
.L_384:
        /*0008*/ 	.byte	0x01, 0x35
	.zero		2


	//----- nvinfo : EIATTR_PARAM_CBANK
	.align		4
        /*000c*/ 	.byte	0x04, 0x0a
        /*000e*/ 	.short	(.L_386 - .L_385)
	.align		4
.L_385:
        /*0010*/ 	.word	index@(.nv.constant0._ZN7cutlass13device_kernelIN5flash19enable_sm80_to_sm89INS1_16FlashAttnFwdSm80INS1_25CollectiveMainloopFwdSm80ILi8ELi1ELb0EN4cute5tupleIJNS5_1CILi128EEENS7_ILi48EEENS7_ILi256EEEEEELi256ENS_10bfloat16_tEfNS_4arch4Sm80ELb0ELb1ELb0ELb1ELb1ELb1ELb1ELb0EEENS1_21CollectiveEpilogueFwdINS6_IJS8_SA_S9_EEENS6_IJNS7_ILi1EEESI_SI_EEESC_SE_Li256ELb1ELb1ELb0ELb0EEENS1_19SingleTileSchedulerILb1ELb0ELb1ELi128EEEEEEEEEvNT_6ParamsE)
        /*0014*/ 	.short	0x0160
        /*0016*/ 	.short	0x0418


	//----- nvinfo : EIATTR_CBANK_PARAM_SIZE
	.align		4
.L_386:
        /*0018*/ 	.byte	0x03, 0x19
        /*001a*/ 	.short	0x0418


	//----- nvinfo : EIATTR_KPARAM_INFO
	.align		4
        /*001c*/ 	.byte	0x04, 0x17
        /*001e*/ 	.short	(.L_388 - .L_387)
.L_387:
        /*0020*/ 	.word	0x00000000
        /*0024*/ 	.short	0x0000
        /*0026*/ 	.short	0x0000
        /*0028*/ 	.byte	0x00, 0xf0, 0x61, 0x10


	//----- nvinfo : EIATTR_MAXREG_COUNT
	.align		4
.L_388:
        /*002c*/ 	.byte	0x03, 0x1b
        /*002e*/ 	.short	0x00ff


	//----- nvinfo : EIATTR_NUM_BARRIERS
	.align		4
        /*0030*/ 	.byte	0x02, 0x4c
        /*0032*/ 	.byte	0x02
	.zero		1


	//----- nvinfo : EIATTR_MERCURY_ISA_VERSION
	.align		4
        /*0034*/ 	.byte	0x03, 0x5f
        /*0036*/ 	.short	0x0000


	//----- nvinfo : EIATTR_COOP_GROUP_MASK_REGIDS
	.align		4
        /*0038*/ 	.byte	0x04, 0x29
        /*003a*/ 	.short	(.L_390 - .L_389)


	//   ....[0]....
.L_389:
        /*003c*/ 	.word	0xffffffff


	//   ....[1]....
        /*0040*/ 	.word	0xffffffff


	//   ....[2]....
        /*0044*/ 	.word	0xffffffff


	//   ....[3]....
        /*0048*/ 	.word	0xffffffff


	//   ....[4]....
        /*004c*/ 	.word	0xffffffff


	//   ....[5]....
        /*0050*/ 	.word	0xffffffff


	//   ....[6]....
        /*0054*/ 	.word	0xffffffff


	//   ....[7]....
        /*0058*/ 	.word	0xffffffff


	//   ....[8]....
        /*005c*/ 	.word	0xffffffff


	//   ....[9]....
        /*0060*/ 	.word	0xffffffff


	//   ....[10]....
        /*0064*/ 	.word	0xffffffff


	//   ....[11]....
        /*0068*/ 	.word	0xffffffff


	//   ....[12]....
        /*006c*/ 	.word	0xffffffff


	//   ....[13]....
        /*0070*/ 	.word	0xffffffff


	//   ....[14]....
        /*0074*/ 	.word	0xffffffff


	//   ....[15]....
        /*0078*/ 	.word	0xffffffff


	//   ....[16]....
        /*007c*/ 	.word	0xffffffff


	//   ....[17]....
        /*0080*/ 	.word	0xffffffff


	//   ....[18]....
        /*0084*/ 	.word	0xffffffff


	//   ....[19]....
        /*0088*/ 	.word	0xffffffff


	//   ....[20]....
        /*008c*/ 	.word	0xffffffff


	//   ....[21]....
        /*0090*/ 	.word	0xffffffff


	//   ....[22]....
        /*0094*/ 	.word	0xffffffff


	//   ....[23]....
        /*0098*/ 	.word	0xffffffff


	//   ....[24]....
        /*009c*/ 	.word	0xffffffff


	//   ....[25]....
        /*00a0*/ 	.word	0xffffffff


	//   ....[26]....
        /*00a4*/ 	.word	0xffffffff


	//   ....[27]....
        /*00a8*/ 	.word	0xffffffff


	//   ....[28]....
        /*00ac*/ 	.word	0xffffffff


	//   ....[29]....
        /*00b0*/ 	.word	0xffffffff


	//   ....[30]....
        /*00b4*/ 	.word	0xffffffff


	//   ....[31]....
        /*00b8*/ 	.word	0xffffffff


	//   ....[32]....
        /*00bc*/ 	.word	0xffffffff


	//   ....[33]....
        /*00c0*/ 	.word	0xffffffff


	//   ....[34]....
        /*00c4*/ 	.word	0xffffffff


	//   ....[35]....
        /*00c8*/ 	.word	0xffffffff


	//   ....[36]....
        /*00cc*/ 	.word	0xffffffff


	//   ....[37]....
        /*00d0*/ 	.word	0xffffffff


	//   ....[38]....
        /*00d4*/ 	.word	0xffffffff


	//   ....[39]....
        /*00d8*/ 	.word	0xffffffff


	//   ....[40]....
        /*00dc*/ 	.word	0xffffffff


	//   ....[41]....
        /*00e0*/ 	.word	0xffffffff


	//   ....[42]....
        /*00e4*/ 	.word	0xffffffff


	//   ....[43]....
        /*00e8*/ 	.word	0xffffffff


	//   ....[44]....
        /*00ec*/ 	.word	0xffffffff


	//   ....[45]....
        /*00f0*/ 	.word	0xffffffff


	//   ....[46]....
        /*00f4*/ 	.word	0xffffffff


	//   ....[47]....
        /*00f8*/ 	.word	0xffffffff


	//   ....[48]....
        /*00fc*/ 	.word	0xffffffff


	//   ....[49]....
        /*0100*/ 	.word	0xffffffff


	//   ....[50]....
        /*0104*/ 	.word	0xffffffff


	//   ....[51]....
        /*0108*/ 	.word	0xffffffff


	//   ....[52]....
        /*010c*/ 	.word	0xffffffff


	//   ....[53]....
        /*0110*/ 	.word	0xffffffff


	//   ....[54]....
        /*0114*/ 	.word	0xffffffff


	//   ....[55]....
        /*0118*/ 	.word	0xffffffff


	//   ....[56]....
        /*011c*/ 	.word	0xffffffff


	//   ....[57]....
        /*0120*/ 	.word	0xffffffff


	//   ....[58]....
        /*0124*/ 	.word	0xffffffff


	//   ....[59]....
        /*0128*/ 	.word	0xffffffff


	//   ....[60]....
        /*012c*/ 	.word	0xffffffff


	//   ....[61]....
        /*0130*/ 	.word	0xffffffff


	//   ....[62]....
        /*0134*/ 	.word	0xffffffff


	//   ....[63]....
        /*0138*/ 	.word	0xffffffff


	//   ....[64]....
        /*013c*/ 	.word	0xffffffff


	//   ....[65]....
        /*0140*/ 	.word	0xffffffff


	//   ....[66]....
        /*0144*/ 	.word	0xffffffff


	//   ....[67]....
        /*0148*/ 	.word	0xffffffff


	//   ....[68]....
        /*014c*/ 	.word	0xffffffff


	//   ....[69]....
        /*0150*/ 	.word	0xffffffff


	//   ....[70]....
        /*0154*/ 	.word	0xffffffff


	//   ....[71]....
        /*0158*/ 	.word	0xffffffff


	//   ....[72]....
        /*015c*/ 	.word	0xffffffff


	//   ....[73]....
        /*0160*/ 	.word	0xffffffff


	//   ....[74]....
        /*0164*/ 	.word	0xffffffff


	//   ....[75]....
        /*0168*/ 	.word	0xffffffff


	//   ....[76]....
        /*016c*/ 	.word	0xffffffff


	//   ....[77]....
        /*0170*/ 	.word	0xffffffff


	//   ....[78]....
        /*0174*/ 	.word	0xffffffff


	//   ....[79]....
        /*0178*/ 	.word	0xffffffff


	//   ....[80]....
        /*017c*/ 	.word	0xffffffff


	//   ....[81]....
        /*0180*/ 	.word	0xffffffff


	//   ....[82]....
        /*0184*/ 	.word	0xffffffff


	//   ....[83]....
        /*0188*/ 	.word	0xffffffff


	//   ....[84]....
        /*018c*/ 	.word	0xffffffff


	//   ....[85]....
        /*0190*/ 	.word	0xffffffff


	//   ....[86]....
        /*0194*/ 	.word	0xffffffff


	//   ....[87]....
        /*0198*/ 	.word	0xffffffff


	//   ....[88]....
        /*019c*/ 	.word	0xffffffff


	//   ....[89]....
        /*01a0*/ 	.word	0xffffffff


	//   ....[90]....
        /*01a4*/ 	.word	0xffffffff


	//   ....[91]....
        /*01a8*/ 	.word	0xffffffff


	//   ....[92]....
        /*01ac*/ 	.word	0xffffffff


	//   ....[93]....
        /*01b0*/ 	.word	0xffffffff


	//   ....[94]....
        /*01b4*/ 	.word	0xffffffff


	//   ....[95]....
        /*01b8*/ 	.word	0xffffffff


	//   ....[96]....
        /*01bc*/ 	.word	0xffffffff


	//   ....[97]....
        /*01c0*/ 	.word	0xffffffff


	//   ....[98]....
        /*01c4*/ 	.word	0xffffffff


	//   ....[99]....
        /*01c8*/ 	.word	0xffffffff


	//   ....[100]....
        /*01cc*/ 	.word	0xffffffff


	//   ....[101]....
        /*01d0*/ 	.word	0xffffffff


	//   ....[102]....
        /*01d4*/ 	.word	0xffffffff


	//   ....[103]....
        /*01d8*/ 	.word	0xffffffff


	//   ....[104]....
        /*01dc*/ 	.word	0xffffffff


	//   ....[105]....
        /*01e0*/ 	.word	0xffffffff


	//   ....[106]....
        /*01e4*/ 	.word	0xffffffff


	//   ....[107]....
        /*01e8*/ 	.word	0xffffffff


	//   ....[108]....
        /*01ec*/ 	.word	0xffffffff


	//   ....[109]....
        /*01f0*/ 	.word	0xffffffff


	//   ....[110]....
        /*01f4*/ 	.word	0xffffffff


	//   ....[111]....
        /*01f8*/ 	.word	0xffffffff


	//   ....[112]....
        /*01fc*/ 	.word	0xffffffff


	//   ....[113]....
        /*0200*/ 	.word	0xffffffff


	//   ....[114]....
        /*0204*/ 	.word	0xffffffff


	//   ....[115]....
        /*0208*/ 	.word	0xffffffff


	//   ....[116]....
        /*020c*/ 	.word	0xffffffff


	//   ....[117]....
        /*0210*/ 	.word	0xffffffff


	//   ....[118]....
        /*0214*/ 	.word	0xffffffff


	//   ....[119]....
        /*0218*/ 	.word	0xffffffff


	//   ....[120]....
        /*021c*/ 	.word	0xffffffff


	//   ....[121]....
        /*0220*/ 	.word	0xffffffff


	//   ....[122]....
        /*0224*/ 	.word	0xffffffff


	//   ....[123]....
        /*0228*/ 	.word	0xffffffff


	//   ....[124]....
        /*022c*/ 	.word	0xffffffff


	//   ....[125]....
        /*0230*/ 	.word	0xffffffff


	//   ....[126]....
        /*0234*/ 	.word	0xffffffff


	//   ....[127]....
        /*0238*/ 	.word	0xffffffff


	//   ....[128]....
        /*023c*/ 	.word	0xffffffff


	//   ....[129]....
        /*0240*/ 	.word	0xffffffff


	//   ....[130]....
        /*0244*/ 	.word	0xffffffff


	//   ....[131]....
        /*0248*/ 	.word	0xffffffff


	//   ....[132]....
        /*024c*/ 	.word	0xffffffff


	//   ....[133]....
        /*0250*/ 	.word	0xffffffff


	//   ....[134]....
        /*0254*/ 	.word	0xffffffff


	//   ....[135]....
        /*0258*/ 	.word	0xffffffff


	//   ....[136]....
        /*025c*/ 	.word	0xffffffff


	//   ....[137]....
        /*0260*/ 	.word	0xffffffff


	//   ....[138]....
        /*0264*/ 	.word	0xffffffff


	//   ....[139]....
        /*0268*/ 	.word	0xffffffff


	//   ....[140]....
        /*026c*/ 	.word	0xffffffff


	//   ....[141]....
        /*0270*/ 	.word	0xffffffff


	//   ....[142]....
        /*0274*/ 	.word	0xffffffff


	//   ....[143]....
        /*0278*/ 	.word	0xffffffff


	//   ....[144]....
        /*027c*/ 	.word	0xffffffff


	//   ....[145]....
        /*0280*/ 	.word	0xffffffff


	//   ....[146]....
        /*0284*/ 	.word	0xffffffff


	//   ....[147]....
        /*0288*/ 	.word	0xffffffff


	//   ....[148]....
        /*028c*/ 	.word	0xffffffff


	//   ....[149]....
        /*0290*/ 	.word	0xffffffff


	//   ....[150]....
        /*0294*/ 	.word	0xffffffff


	//   ....[151]....
        /*0298*/ 	.word	0xffffffff


	//   ....[152]....
        /*029c*/ 	.word	0xffffffff


	//   ....[153]....
        /*02a0*/ 	.word	0xffffffff


	//   ....[154]....
        /*02a4*/ 	.word	0xffffffff


	//   ....[155]....
        /*02a8*/ 	.word	0xffffffff


	//   ....[156]....
        /*02ac*/ 	.word	0xffffffff


	//   ....[157]....
        /*02b0*/ 	.word	0xffffffff


	//   ....[158]....
        /*02b4*/ 	.word	0xffffffff


	//   ....[159]....
        /*02b8*/ 	.word	0xffffffff


	//   ....[160]....
        /*02bc*/ 	.word	0xffffffff


	//   ....[161]....
        /*02c0*/ 	.word	0xffffffff


	//   ....[162]....
        /*02c4*/ 	.word	0xffffffff


	//   ....[163]....
        /*02c8*/ 	.word	0xffffffff


	//   ....[164]....
        /*02cc*/ 	.word	0xffffffff


	//   ....[165]....
        /*02d0*/ 	.word	0xffffffff


	//   ....[166]....
        /*02d4*/ 	.word	0xffffffff


	//   ....[167]....
        /*02d8*/ 	.word	0xffffffff


	//   ....[168]....
        /*02dc*/ 	.word	0xffffffff


	//   ....[169]....
        /*02e0*/ 	.word	0xffffffff


	//   ....[170]....
        /*02e4*/ 	.word	0xffffffff


	//   ....[171]....
        /*02e8*/ 	.word	0xffffffff


	//   ....[172]....
        /*02ec*/ 	.word	0xffffffff


	//   ....[173]....
        /*02f0*/ 	.word	0xffffffff


	//   ....[174]....
        /*02f4*/ 	.word	0xffffffff


	//   ....[175]....
        /*02f8*/ 	.word	0xffffffff


	//   ....[176]....
        /*02fc*/ 	.word	0xffffffff


	//   ....[177]....
        /*0300*/ 	.word	0xffffffff


	//   ....[178]....
        /*0304*/ 	.word	0xffffffff


	//   ....[179]....
        /*0308*/ 	.word	0xffffffff


	//   ....[180]....
        /*030c*/ 	.word	0xffffffff


	//   ....[181]....
        /*0310*/ 	.word	0xffffffff


	//   ....[182]....
        /*0314*/ 	.word	0xffffffff


	//   ....[183]....
        /*0318*/ 	.word	0xffffffff


	//   ....[184]....
        /*031c*/ 	.word	0xffffffff


	//   ....[185]....
        /*0320*/ 	.word	0xffffffff


	//   ....[186]....
        /*0324*/ 	.word	0xffffffff


	//   ....[187]....
        /*0328*/ 	.word	0xffffffff


	//   ....[188]....
        /*032c*/ 	.word	0xffffffff


	//   ....[189]....
        /*0330*/ 	.word	0xffffffff


	//   ....[190]....
        /*0334*/ 	.word	0xffffffff


	//   ....[191]....
        /*0338*/ 	.word	0xffffffff


	//   ....[192]....
        /*033c*/ 	.word	0xffffffff


	//   ....[193]....
        /*0340*/ 	.word	0xffffffff


	//   ....[194]....
        /*0344*/ 	.word	0xffffffff


	//   ....[195]....
        /*0348*/ 	.word	0xffffffff


	//   ....[196]....
        /*034c*/ 	.word	0xffffffff


	//   ....[197]....
        /*0350*/ 	.word	0xffffffff


	//   ....[198]....
        /*0354*/ 	.word	0xffffffff


	//   ....[199]....
        /*0358*/ 	.word	0xffffffff


	//   ....[200]....
        /*035c*/ 	.word	0xffffffff


	//   ....[201]....
        /*0360*/ 	.word	0xffffffff


	//   ....[202]....
        /*0364*/ 	.word	0xffffffff


	//   ....[203]....
        /*0368*/ 	.word	0xffffffff


	//   ....[204]....
        /*036c*/ 	.word	0xffffffff


	//   ....[205]....
        /*0370*/ 	.word	0xffffffff


	//   ....[206]....
        /*0374*/ 	.word	0xffffffff


	//   ....[207]....
        /*0378*/ 	.word	0xffffffff


	//   ....[208]....
        /*037c*/ 	.word	0xffffffff


	//   ....[209]....
        /*0380*/ 	.word	0xffffffff


	//   ....[210]....
        /*0384*/ 	.word	0xffffffff


	//   ....[211]....
        /*0388*/ 	.word	0xffffffff


	//   ....[212]....
        /*038c*/ 	.word	0xffffffff


	//   ....[213]....
        /*0390*/ 	.word	0xffffffff


	//   ....[214]....
        /*0394*/ 	.word	0xffffffff


	//   ....[215]....
        /*0398*/ 	.word	0xffffffff


	//   ....[216]....
        /*039c*/ 	.word	0xffffffff


	//   ....[217]....
        /*03a0*/ 	.word	0xffffffff


	//   ....[218]....
        /*03a4*/ 	.word	0xffffffff


	//   ....[219]....
        /*03a8*/ 	.word	0xffffffff


	//   ....[220]....
        /*03ac*/ 	.word	0xffffffff


	//   ....[221]....
        /*03b0*/ 	.word	0xffffffff


	//   ....[222]....
        /*03b4*/ 	.word	0xffffffff


	//   ....[223]....
        /*03b8*/ 	.word	0xffffffff


	//   ....[224]....
        /*03bc*/ 	.word	0xffffffff


	//   ....[225]....
        /*03c0*/ 	.word	0xffffffff


	//   ....[226]....
        /*03c4*/ 	.word	0xffffffff


	//   ....[227]....
        /*03c8*/ 	.word	0xffffffff


	//   ....[228]....
        /*03cc*/ 	.word	0xffffffff


	//   ....[229]....
        /*03d0*/ 	.word	0xffffffff


	//   ....[230]....
        /*03d4*/ 	.word	0xffffffff


	//   ....[231]....
        /*03d8*/ 	.word	0xffffffff


	//   ....[232]....
        /*03dc*/ 	.word	0xffffffff


	//   ....[233]....
        /*03e0*/ 	.word	0xffffffff


	//   ....[234]....
        /*03e4*/ 	.word	0xffffffff


	//   ....[235]....
        /*03e8*/ 	.word	0xffffffff


	//   ....[236]....
        /*03ec*/ 	.word	0xffffffff


	//   ....[237]....
        /*03f0*/ 	.word	0xffffffff


	//   ....[238]....
        /*03f4*/ 	.word	0xffffffff


	//   ....[239]....
        /*03f8*/ 	.word	0xffffffff


	//   ....[240]....
        /*03fc*/ 	.word	0xffffffff


	//   ....[241]....
        /*0400*/ 	.word	0xffffffff


	//   ....[242]....
        /*0404*/ 	.word	0xffffffff


	//----- nvinfo : EIATTR_COOP_GROUP_INSTR_OFFSETS
	.align		4
.L_390:
        /*0408*/ 	.byte	0x04, 0x28
        /*040a*/ 	.short	(.L_392 - .L_391)


	//   ....[0]....
.L_391:
        /*040c*/ 	.word	0x00000090


	//   ....[1]....
        /*0410*/ 	.word	0x00002410


	//   ....[2]....
        /*0414*/ 	.word	0x00002480


	//   ....[3]....
        /*0418*/ 	.word	0x00003470


	//   ....[4]....
        /*041c*/ 	.word	0x00003480


	//   ....[5]....
        /*0420*/ 	.word	0x000049a0


	//   ....[6]....
        /*0424*/ 	.word	0x00004a20


	//   ....[7]....
        /*0428*/ 	.word	0x00005a80


	//   ....[8]....
        /*042c*/ 	.word	0x00005a90


	//   ....[9]....
        /*0430*/ 	.word	0x00006a30


	//   ....[10]....
        /*0434*/ 	.word	0x00006a60


	//   ....[11]....
        /*0438*/ 	.word	0x00006c20


	//   ....[12]....
        /*043c*/ 	.word	0x00006c40


	//   ....[13]....
        /*0440*/ 	.word	0x00007120


	//   ....[14]....
        /*0444*/ 	.word	0x00007140


	//   ....[15]....
        /*0448*/ 	.word	0x000072d0


	//   ....[16]....
        /*044c*/ 	.word	0x000072f0


	//   ....[17]....
        /*0450*/ 	.word	0x000085e0


	//   ....[18]....
        /*0454*/ 	.word	0x00008600


	//   ....[19]....
        /*0458*/ 	.word	0x000087e0


	//   ....[20]....
        /*045c*/ 	.word	0x000087f0


	//   ....[21]....
        /*0460*/ 	.word	0x000089c0


	//   ....[22]....
        /*0464*/ 	.word	0x000089e0


	//   ....[23]....
        /*0468*/ 	.word	0x00008bb0


	//   ....[24]....
        /*046c*/ 	.word	0x00008bc0


	//   ....[25]....
        /*0470*/ 	.word	0x000094e0


	//   ....[26]....
        /*0474*/ 	.word	0x00009510


	//   ....[27]....
        /*0478*/ 	.word	0x00009550


	//   ....[28]....
        /*047c*/ 	.word	0x00009580


	//   ....[29]....
        /*0480*/ 	.word	0x00009af0


	//   ....[30]....
        /*0484*/ 	.word	0x00009b00


	//   ....[31]....
        /*0488*/ 	.word	0x00009ce0


	//   ....[32]....
        /*048c*/ 	.word	0x00009cf0


	//   ....[33]....
        /*0490*/ 	.word	0x0000aab0


	//   ....[34]....
        /*0494*/ 	.word	0x0000aad0


	//   ....[35]....
        /*0498*/ 	.word	0x0000ac90


	//   ....[36]....
        /*049c*/ 	.word	0x0000aca0


	//   ....[37]....
        /*04a0*/ 	.word	0x0000b0d0


	//   ....[38]....
        /*04a4*/ 	.word	0x0000b650


	//   ....[39]....
        /*04a8*/ 	.word	0x0000bc00


	//   ....[40]....
        /*04ac*/ 	.word	0x0000bc30


	//   ....[41]....
        /*04b0*/ 	.word	0x0000bc40


	//   ....[42]....
        /*04b4*/ 	.word	0x0000bc70


	//   ....[43]....
        /*04b8*/ 	.word	0x0000d2e0


	//   ....[44]....
        /*04bc*/ 	.word	0x0000d300


	//   ....[45]....
        /*04c0*/ 	.word	0x0000d4b0


	//   ....[46]....
        /*04c4*/ 	.word	0x0000d4c0


	//   ....[47]....
        /*04c8*/ 	.word	0x0000e270


	//   ....[48]....
        /*04cc*/ 	.word	0x0000e290


	//   ....[49]....
        /*04d0*/ 	.word	0x0000e430


	//   ....[50]....
        /*04d4*/ 	.word	0x0000e440


	//   ....[51]....
        /*04d8*/ 	.word	0x0000e6d0


	//   ....[52]....
        /*04dc*/ 	.word	0x0000ec90


	//   ....[53]....
        /*04e0*/ 	.word	0x0000f2a0


	//   ....[54]....
        /*04e4*/ 	.word	0x0000f2d0


	//   ....[55]....
        /*04e8*/ 	.word	0x0000f2e0


	//   ....[56]....
        /*04ec*/ 	.word	0x0000f310


	//   ....[57]....
        /*04f0*/ 	.word	0x00011050


	//   ....[58]....
        /*04f4*/ 	.word	0x00011070


	//   ....[59]....
        /*04f8*/ 	.word	0x000111c0


	//   ....[60]....
        /*04fc*/ 	.word	0x000111d0


	//   ....[61]....
        /*0500*/ 	.word	0x00011f20


	//   ....[62]....
        /*0504*/ 	.word	0x00011f40


	//   ....[63]....
        /*0508*/ 	.word	0x00012080


	//   ....[64]....
        /*050c*/ 	.word	0x00012090


	//   ....[65]....
        /*0510*/ 	.word	0x00012360


	//   ....[66]....
        /*0514*/ 	.word	0x00012390


	//   ....[67]....
        /*0518*/ 	.word	0x000123a0


	//   ....[68]....
        /*051c*/ 	.word	0x000123d0


	//   ....[69]....
        /*0520*/ 	.word	0x00013dc0


	//   ....[70]....
        /*0524*/ 	.word	0x00013de0


	//   ....[71]....
        /*0528*/ 	.word	0x00013fe0


	//   ....[72]....
        /*052c*/ 	.word	0x00013ff0


	//   ....[73]....
        /*0530*/ 	.word	0x00014d50


	//   ....[74]....
        /*0534*/ 	.word	0x00014d70


	//   ....[75]....
        /*0538*/ 	.word	0x00014ee0


	//   ....[76]....
        /*053c*/ 	.word	0x00014ef0


	//   ....[77]....
        /*0540*/ 	.word	0x00015150


	//   ....[78]....
        /*0544*/ 	.word	0x000156f0


	//   ....[79]....
        /*0548*/ 	.word	0x00015ce0


	//   ....[80]....
        /*054c*/ 	.word	0x00015d10


	//   ....[81]....
        /*0550*/ 	.word	0x00015d20


	//   ....[82]....
        /*0554*/ 	.word	0x00015d50


	//   ....[83]....
        /*0558*/ 	.word	0x00017530


	//   ....[84]....
        /*055c*/ 	.word	0x00017560


	//   ....[85]....
        /*0560*/ 	.word	0x00017570


	//   ....[86]....
        /*0564*/ 	.word	0x000175a0


	//   ....[87]....
        /*0568*/ 	.word	0x00018f50


	//   ....[88]....
        /*056c*/ 	.word	0x00018f80


	//   ....[89]....
        /*0570*/ 	.word	0x00018fa0


	//   ....[90]....
        /*0574*/ 	.word	0x00018fb0


	//   ....[91]....
        /*0578*/ 	.word	0x000191d0


	//   ....[92]....
        /*057c*/ 	.word	0x000191e0


	//   ....[93]....
        /*0580*/ 	.word	0x000193e0


	//   ....[94]....
        /*0584*/ 	.word	0x00019410


	//   ....[95]....
        /*0588*/ 	.word	0x000195d0


	//   ....[96]....
        /*058c*/ 	.word	0x00019600


	//   ....[97]....
        /*0590*/ 	.word	0x000197c0


	//   ....[98]....
        /*0594*/ 	.word	0x000197e0


	//   ....[99]....
        /*0598*/ 	.word	0x0001a050


	//   ....[100]....
        /*059c*/ 	.word	0x0001a070


	//   ....[101]....
        /*05a0*/ 	.word	0x0001a240


	//   ....[102]....
        /*05a4*/ 	.word	0x0001a250


	//   ....[103]....
        /*05a8*/ 	.word	0x0001a420


	//   ....[104]....
        /*05ac*/ 	.word	0x0001a440


	//   ....[105]....
        /*05b0*/ 	.word	0x0001a610


	//   ....[106]....
        /*05b4*/ 	.word	0x0001a620


	//   ....[107]....
        /*05b8*/ 	.word	0x0001a830


	//   ....[108]....
        /*05bc*/ 	.word	0x0001a8b0


	//   ....[109]....
        /*05c0*/ 	.word	0x0001a930


	//   ....[110]....
        /*05c4*/ 	.word	0x0001a9a0


	//   ....[111]....
        /*05c8*/ 	.word	0x0001aa20


	//   ....[112]....
        /*05cc*/ 	.word	0x0001aaa0


	//   ....[113]....
        /*05d0*/ 	.word	0x0001ab20


	//   ....[114]....
        /*05d4*/ 	.word	0x0001ab90


	//   ....[115]....
        /*05d8*/ 	.word	0x0001ac10


	//   ....[116]....
        /*05dc*/ 	.word	0x0001ac90


	//   ....[117]....
        /*05e0*/ 	.word	0x0001ad00


	//   ....[118]....
        /*05e4*/ 	.word	0x0001ad80


	//   ....[119]....
        /*05e8*/ 	.word	0x0001ae00


	//   ....[120]....
        /*05ec*/ 	.word	0x0001ae80


	//   ....[121]....
        /*05f0*/ 	.word	0x0001aef0


	//   ....[122]....
        /*05f4*/ 	.word	0x0001af70


	//   ....[123]....
        /*05f8*/ 	.word	0x0001aff0


	//   ....[124]....
        /*05fc*/ 	.word	0x0001b050


	//   ....[125]....
        /*0600*/ 	.word	0x0001b0a0


	//   ....[126]....
        /*0604*/ 	.word	0x0001b0f0


	//   ....[127]....
        /*0608*/ 	.word	0x0001b140


	//   ....[128]....
        /*060c*/ 	.word	0x0001b1c0


	//   ....[129]....
        /*0610*/ 	.word	0x0001b240


	//   ....[130]....
        /*0614*/ 	.word	0x0001b2c0


	//   ....[131]....
        /*0618*/ 	.word	0x0001b330


	//   ....[132]....
        /*061c*/ 	.word	0x0001b3b0


	//   ....[133]....
        /*0620*/ 	.word	0x0001b430


	//   ....[134]....
        /*0624*/ 	.word	0x0001b4b0


	//   ....[135]....
        /*0628*/ 	.word	0x0001b520


	//   ....[136]....
        /*062c*/ 	.word	0x0001b5a0


	//   ....[137]....
        /*0630*/ 	.word	0x0001b620


	//   ....[138]....
        /*0634*/ 	.word	0x0001b670


	//   ....[139]....
        /*0638*/ 	.word	0x0001b6c0


	//   ....[140]....
        /*063c*/ 	.word	0x0001b710


	//   ....[141]....
        /*0640*/ 	.word	0x0001b750


	//   ....[142]....
        /*0644*/ 	.word	0x0001b7c0


	//   ....[143]....
        /*0648*/ 	.word	0x0001b840


	//   ....[144]....
        /*064c*/ 	.word	0x0001b8c0


	//   ....[145]....
        /*0650*/ 	.word	0x0001b930


	//   ....[146]....
        /*0654*/ 	.word	0x0001b9b0


	//   ....[147]....
        /*0658*/ 	.word	0x0001ba30


	//   ....[148]....
        /*065c*/ 	.word	0x0001bab0


	//   ....[149]....
        /*0660*/ 	.word	0x0001bb20


	//   ....[150]....
        /*0664*/ 	.word	0x0001bb70


	//   ....[151]....
        /*0668*/ 	.word	0x0001bbc0


	//   ....[152]....
        /*066c*/ 	.word	0x0001bc10


	//   ....[153]....
        /*0670*/ 	.word	0x0001bc50


	//   ....[154]....
        /*0674*/ 	.word	0x0001bcc0


	//   ....[155]....
        /*0678*/ 	.word	0x0001bd40


	//   ....[156]....
        /*067c*/ 	.word	0x0001bdb0


	//   ....[157]....
        /*0680*/ 	.word	0x0001be30


	//   ....[158]....
        /*0684*/ 	.word	0x0001beb0


	//   ....[159]....
        /*0688*/ 	.word	0x0001bf30


	//   ....[160]....
        /*068c*/ 	.word	0x0001bfa0


	//   ....[161]....
        /*0690*/ 	.word	0x0001c020


	//   ....[162]....
        /*0694*/ 	.word	0x0001c0a0


	//   ....[163]....
        /*0698*/ 	.word	0x0001c0f0


	//   ....[164]....
        /*069c*/ 	.word	0x0001c140


	//   ....[165]....
        /*06a0*/ 	.word	0x0001c190


	//   ....[166]....
        /*06a4*/ 	.word	0x0001c1d0


	//   ....[167]....
        /*06a8*/ 	.word	0x0001c220


	//   ....[168]....
        /*06ac*/ 	.word	0x0001c280


	//   ....[169]....
        /*06b0*/ 	.word	0x0001c2d0


	//   ....[170]....
        /*06b4*/ 	.word	0x0001c310


	//   ....[171]....
        /*06b8*/ 	.word	0x0001c380


	//   ....[172]....
        /*06bc*/ 	.word	0x0001c400


	//   ....[173]....
        /*06c0*/ 	.word	0x0001c480


	//   ....[174]....
        /*06c4*/ 	.word	0x0001c4f0


	//   ....[175]....
        /*06c8*/ 	.word	0x0001c570


	//   ....[176]....
        /*06cc*/ 	.word	0x0001c5f0


	//   ....[177]....
        /*06d0*/ 	.word	0x0001c670


	//   ....[178]....
        /*06d4*/ 	.word	0x0001c6e0


	//   ....[179]....
        /*06d8*/ 	.word	0x0001cae0


	//   ....[180]....
        /*06dc*/ 	.word	0x0001cb00


	//   ....[181]....
        /*06e0*/ 	.word	0x0001cb20


	//   ....[182]....
        /*06e4*/ 	.word	0x0001cb30


	//   ....[183]....
        /*06e8*/ 	.word	0x0001d0a0


	//   ....[184]....
        /*06ec*/ 	.word	0x0001d0b0


	//   ....[185]....
        /*06f0*/ 	.word	0x0001d0c0


	//   ....[186]....
        /*06f4*/ 	.word	0x0001d0d0


	//   ....[187]....
        /*06f8*/ 	.word	0x0001d5c0


	//   ....[188]....
        /*06fc*/ 	.word	0x0001d5e0


	//   ....[189]....
        /*0700*/ 	.word	0x0001d600


	//   ....[190]....
        /*0704*/ 	.word	0x0001d610


	//   ....[191]....
        /*0708*/ 	.word	0x0001db20


	//   ....[192]....
        /*070c*/ 	.word	0x0001db80


	//   ....[193]....
        /*0710*/ 	.word	0x0001db90


	//   ....[194]....
        /*0714*/ 	.word	0x0001dba0


	//   ....[195]....
        /*0718*/ 	.word	0x00021790


	//   ....[196]....
        /*071c*/ 	.word	0x000217b0


	//   ....[197]....
        /*0720*/ 	.word	0x000217d0


	//   ....[198]....
        /*0724*/ 	.word	0x000217e0


	//   ....[199]....
        /*0728*/ 	.word	0x00021c50


	//   ....[200]....
        /*072c*/ 	.word	0x00021c60


	//   ....[201]....
        /*0730*/ 	.word	0x00021c70


	//   ....[202]....
        /*0734*/ 	.word	0x00021c80


	//   ....[203]....
        /*0738*/ 	.word	0x00022050


	//   ....[204]....
        /*073c*/ 	.word	0x00022070


	//   ....[205]....
        /*0740*/ 	.word	0x00022090


	//   ....[206]....
        /*0744*/ 	.word	0x000220a0


	//   ....[207]....
        /*0748*/ 	.word	0x00022490


	//   ....[208]....
        /*074c*/ 	.word	0x000224f0


	//   ....[209]....
        /*0750*/ 	.word	0x00022500


	//   ....[210]....
        /*0754*/ 	.word	0x00022510


	//   ....[211]....
        /*0758*/ 	.word	0x000266c0


	//   ....[212]....
        /*075c*/ 	.word	0x00026740


	//   ....[213]....
        /*0760*/ 	.word	0x000267c0


	//   ....[214]....
        /*0764*/ 	.word	0x00026830


	//   ....[215]....
        /*0768*/ 	.word	0x000268b0


	//   ....[216]....
        /*076c*/ 	.word	0x00026920


	//   ....[217]....
        /*0770*/ 	.word	0x000269a0


	//   ....[218]....
        /*0774*/ 	.word	0x00026a10


	//   ....[219]....
        /*0778*/ 	.word	0x00026a90


	//   ....[220]....
        /*077c*/ 	.word	0x00026b10


	//   ....[221]....
        /*0780*/ 	.word	0x00026b90


	//   ....[222]....
        /*0784*/ 	.word	0x00026c00


	//   ....[223]....
        /*0788*/ 	.word	0x00026c80


	//   ....[224]....
        /*078c*/ 	.word	0x00026d00


	//   ....[225]....
        /*0790*/ 	.word	0x00026d70


	//   ....[226]....
        /*0794*/ 	.word	0x00026de0


	//   ....[227]....
        /*0798*/ 	.word	0x00026e60


	//   ....[228]....
        /*079c*/ 	.word	0x00026ee0


	//   ....[229]....
        /*07a0*/ 	.word	0x00026f60


	//   ....[230]....
        /*07a4*/ 	.word	0x00026fd0


	//   ....[231]....
        /*07a8*/ 	.word	0x00027050


	//   ....[232]....
        /*07ac*/ 	.word	0x000270c0


	//   ....[233]....
        /*07b0*/ 	.word	0x00027130


	//   ....[234]....
        /*07b4*/ 	.word	0x000271a0


	//   ....[235]....
        /*07b8*/ 	.word	0x00027220


	//   ....[236]....
        /*07bc*/ 	.word	0x000272a0


	//   ....[237]....
        /*07c0*/ 	.word	0x00027320


	//   ....[238]....
        /*07c4*/ 	.word	0x00027390


	//   ....[239]....
        /*07c8*/ 	.word	0x00027410


	//   ....[240]....
        /*07cc*/ 	.word	0x00027490


	//   ....[241]....
        /*07d0*/ 	.word	0x00027500


	//   ....[242]....
        /*07d4*/ 	.word	0x00027570


	//----- nvinfo : EIATTR_EXIT_INSTR_OFFSETS
	.align		4
.L_392:
        /*07d8*/ 	.byte	0x04, 0x1c
        /*07da*/ 	.short	(.L_394 - .L_393)


	//   ....[0]....
.L_393:
        /*07dc*/ 	.word	0x00000320


	//   ....[1]....
        /*07e0*/ 	.word	0x000197f0


	//   ....[2]....
        /*07e4*/ 	.word	0x00019930


	//   ....[3]....
        /*07e8*/ 	.word	0x00019990


	//   ....[4]....
        /*07ec*/ 	.word	0x0001a660


	//   ....[5]....
        /*07f0*/ 	.word	0x0001a770


	//   ....[6]....
        /*07f4*/ 	.word	0x0001a7d0


	//----- nvinfo : EIATTR_CTAIDZ_USED
	.align		4
.L_394:
        /*07f8*/ 	.byte	0x01, 0x04
	.zero		2


	//----- nvinfo : EIATTR_MAX_THREADS
	.align		4
        /*07fc*/ 	.byte	0x04, 0x05
        /*07fe*/ 	.short	(.L_396 - .L_395)
.L_395:
        /*0800*/ 	.word	0x00000100
        /*0804*/ 	.word	0x00000001
        /*0808*/ 	.word	0x00000001


	//----- nvinfo : EIATTR_CRS_STACK_SIZE
	.align		4
.L_396:
        /*080c*/ 	.byte	0x04, 0x1e
        /*080e*/ 	.short	(.L_398 - .L_397)
.L_397:
        /*0810*/ 	.word	0x00000000
.L_398:


//--------------------- .nv.info._ZN7cutlass13device_kernelIN5flash19enable_sm80_to_sm89INS1_16FlashAttnFwdSm80INS1_25CollectiveMainloopFwdSm80ILi8ELi1ELb0EN4cute5tupleIJNS5_1CILi128EEENS7_ILi96EEENS7_ILi256EEEEEELi256ENS_10bfloat16_tEfNS_4arch4Sm80ELb1ELb0ELb0ELb0ELb1ELb0ELb1ELb0EEENS1_21CollectiveEpilogueFwdINS6_IJS8_SA_S9_EEENS6_IJNS7_ILi1EEESI_SI_EEESC_SE_Li256ELb0ELb1ELb0ELb0EEENS1_30DynamicPersistentTileSchedulerILi256ELi256ELb0ELb1ELb0EEEEEEEEEvNT_6ParamsE --------------------------
	.section	.nv.info._ZN7cutlass13device_kernelIN5flash19enable_sm80_to_sm89INS1_16FlashAttnFwdSm80INS1_25CollectiveMainloopFwdSm80ILi8ELi1ELb0EN4cute5tupleIJNS5_1CILi128EEENS7_ILi96EEENS7_ILi256EEEEEELi256ENS_10bfloat16_tEfNS_4arch4Sm80ELb1ELb0ELb0ELb0ELb1ELb0ELb1ELb0EEENS1_21CollectiveEpilogueFwdINS6_IJS8_SA_S9_EEENS6_IJNS7_ILi1EEESI_SI_EEESC_SE_Li256ELb0ELb1ELb0ELb0EEENS1_30DynamicPersistentTileSchedulerILi256ELi256ELb0ELb1ELb0EEEEEEEEEvNT_6ParamsE,"",@"SHT_CUDA_INFO"
	.sectionflags	@""
	.align	4


	//----- nvinfo : EIATTR_CUDA_API_VERSION
	.align		4
        /*0000*/ 	.byte	0x04, 0x37
        /*0002*/ 	.short	(.L_400 - .L_399)
.L_399:
        /*0004*/ 	.word	0x00000082


	//----- nvinfo : EIATTR_SW2861232_WAR
	.align		4
.L_400:
        /*0008*/ 	.byte	0x01, 0x35
	.zero		2


	//----- nvinfo : EIATTR_PARAM_CBANK
	.align		4
        /*000c*/ 	.byte	0x04, 0x0a
        /*000e*/ 	.short	(.L_402 - .L_401)
	.align		4
.L_401:
        /*0010*/ 	.word	index@(.nv.constant0._ZN7cutlass13device_kernelIN5flash19enable_sm80_to_sm89INS1_16FlashAttnFwdSm80INS1_25CollectiveMainloopFwdSm80ILi8ELi1ELb0EN4cute5tupleIJNS5_1CILi128EEENS7_ILi96EEENS7_ILi256EEEEEELi256ENS_10bfloat16_tEfNS_4arch4Sm80ELb1ELb0ELb0ELb0ELb1ELb0ELb1ELb0EEENS1_21CollectiveEpilogueFwdINS6_IJS8_SA_S9_EEENS6_IJNS7_ILi1EEESI_SI_EEESC_SE_Li256ELb0ELb1ELb0ELb0EEENS1_30DynamicPersistentTileSchedulerILi256ELi256ELb0ELb1ELb0EEEEEEEEEvNT_6ParamsE)
        /*0014*/ 	.short	0x0160
        /*0016*/ 	.short	0x0428


	//----- nvinfo : EIATTR_CBANK_PARAM_SIZE
	.align		4
.L_402:
        /*0018*/ 	.byte	0x03, 0x19
        /*001a*/ 	.short	0x0428


	//----- nvinfo : EIATTR_KPARAM_INFO
	.align		4
        /*001c*/ 	.byte	0x04, 0x17
        /*001e*/ 	.short	(.L_404 - .L_403)
.L_403:
        /*0020*/ 	.word	0x00000000
        /*0024*/ 	.short	0x0000
        /*0026*/ 	.short	0x0000
        /*0028*/ 	.byte	0x00, 0xf0, 0xa1, 0x10


	//----- nvinfo : EIATTR_MAXREG_COUNT
	.align		4
.L_404:
        /*002c*/ 	.byte	0x03, 0x1b
        /*002e*/ 	.short	0x00ff


	//----- nvinfo : EIATTR_NUM_BARRIERS
	.align		4
        /*0030*/ 	.byte	0x02, 0x4c
        /*0032*/ 	.byte	0x06
	.zero		1


	//----- nvinfo : EIATTR_ANNOTATIONS
	.align		4
        /*0034*/ 	.byte	0x04, 0x55
        /*0036*/ 	.short	(.L_406 - .L_405)


	//   ....[0]....
.L_405:
        /* <DEDUP_REMOVED lines=57> */


	//----- nvinfo : EIATTR_MERCURY_ISA_VERSION
	.align		4
.L_406:
        /*03b0*/ 	.byte	0x03, 0x5f
        /*03b2*/ 	.short	0x0000


	//----- nvinfo : EIATTR_INT_WARP_WIDE_INSTR_OFFSETS
	.align		4
        /*03b4*/ 	.byte	0x04, 0x31
        /*03b6*/ 	.short	(.L_408 - .L_407)


	//   ....[0]....
.L_407:
        /*03b8*/ 	.word	0x00011fb0


	//   ....[1]....
        /*03bc*/ 	.word	0x00012030


	//----- nvinfo : EIATTR_COOP_GROUP_MASK_REGIDS
	.align		4
.L_408:
        /*03c0*/ 	.byte	0x04, 0x29
        /*03c2*/ 	.short	(.L_410 - .L_409)


	//   ....[0]....
.L_409:
        /*03c4*/ 	.word	0xffffffff


	//   ....[1]....
        /*03c8*/ 	.word	0xffffffff


	//   ....[2]....
        /*03cc*/ 	.word	0xffffffff


	//   ....[3]....
        /*03d0*/ 	.word	0xffffffff


	//   ....[4]....
        /*03d4*/ 	.word	0xffffffff


	//   ....[5]....
        /*03d8*/ 	.word	0xffffffff


	//   ....[6]....
        /*03dc*/ 	.word	0xffffffff


	//   ....[7]....
        /*03e0*/ 	.word	0xffffffff


	//   ....[8]....
        /*03e4*/ 	.word	0xffffffff


	//   ....[9]....
        /*03e8*/ 	.word	0xffffffff


	//   ....[10]....
        /*03ec*/ 	.word	0xffffffff


	//   ....[11]....
        /*03f0*/ 	.word	0xffffffff


	//   ....[12]....
        /*03f4*/ 	.word	0xffffffff


	//   ....[13]....
        /*03f8*/ 	.word	0xffffffff


	//   ....[14]....
        /*03fc*/ 	.word	0xffffffff


	//   ....[15]....
        /*0400*/ 	.word	0xffffffff


	//   ....[16]....
        /*0404*/ 	.word	0xffffffff


	//   ....[17]....
        /*0408*/ 	.word	0xffffffff


	//   ....[18]....
        /*040c*/ 	.word	0xffffffff


	//   ....[19]....
        /*0410*/ 	.word	0xffffffff


	//   ....[20]....
        /*0414*/ 	.word	0xffffffff


	//   ....[21]....
        /*0418*/ 	.word	0xffffffff


	//   ....[22]....
        /*041c*/ 	.word	0xffffffff


	//   ....[23]....
        /*0420*/ 	.word	0xffffffff


	//   ....[24]....
        /*0424*/ 	.word	0xffffffff


	//   ....[25]....
        /*0428*/ 	.word	0xffffffff


	//   ....[26]....
        /*042c*/ 	.word	0xffffffff


	//   ....[27]....
        /*0430*/ 	.word	0xffffffff


	//   ....[28]....
        /*0434*/ 	.word	0xffffffff


	//   ....[29]....
        /*0438*/ 	.word	0xffffffff


	//   ....[30]....
        /*043c*/ 	.word	0xffffffff


	//   ....[31]....
        /*0440*/ 	.word	0xffffffff


	//   ....[32]....
        /*0444*/ 	.word	0xffffffff


	//   ....[33]....
        /*0448*/ 	.word	0xffffffff


	//   ....[34]....
        /*044c*/ 	.word	0xffffffff


	//   ....[35]....
        /*0450*/ 	.word	0xffffffff


	//   ....[36]....
        /*0454*/ 	.word	0xffffffff


	//   ....[37]....
        /*0458*/ 	.word	0xffffffff


	//   ....[38]....
        /*045c*/ 	.word	0xffffffff


	//   ....[39]....
        /*0460*/ 	.word	0xffffffff


	//   ....[40]....
        /*0464*/ 	.word	0xffffffff


	//   ....[41]....
        /*0468*/ 	.word	0xffffffff


	//   ....[42]....
        /*046c*/ 	.word	0xffffffff


	//   ....[43]....
        /*0470*/ 	.word	0xffffffff


	//   ....[44]....
        /*0474*/ 	.word	0xffffffff


	//   ....[45]....
        /*0478*/ 	.word	0xffffffff


	//   ....[46]....
        /*047c*/ 	.word	0xffffffff


	//   ....[47]....
        /*0480*/ 	.word	0xffffffff


	//   ....[48]....
        /*0484*/ 	.word	0xffffffff


	//   ....[49]....
        /*0488*/ 	.word	0xffffffff


	//   ....[50]....
        /*048c*/ 	.word	0xffffffff


	//   ....[51]....
        /*0490*/ 	.word	0xffffffff


	//   ....[52]....
        /*0494*/ 	.word	0xffffffff


	//   ....[53]....
        /*0498*/ 	.word	0xffffffff


	//   ....[54]....
        /*049c*/ 	.word	0xffffffff


	//   ....[55]....
        /*04a0*/ 	.word	0xffffffff


	//   ....[56]....
        /*04a4*/ 	.word	0xffffffff


	//   ....[57]....
        /*04a8*/ 	.word	0xffffffff


	//   ....[58]....
        /*04ac*/ 	.word	0xffffffff


	//   ....[59]....
        /*04b0*/ 	.word	0xffffffff


	//   ....[60]....
        /*04b4*/ 	.word	0xffffffff


	//   ....[61]....
        /*04b8*/ 	.word	0xffffffff


	//   ....[62]....
        /*04bc*/ 	.word	0xffffffff


	//   ....[63]....
        /*04c0*/ 	.word	0xffffffff


	//   ....[64]....
        /*04c4*/ 	.word	0xffffffff


	//   ....[65]....
        /*04c8*/ 	.word	0xffffffff


	//   ....[66]....
        /*04cc*/ 	.word	0xffffffff


	//   ....[67]....
        /*04d0*/ 	.word	0xffffffff


	//   ....[68]....
        /*04d4*/ 	.word	0xffffffff


	//   ....[69]....
        /*04d8*/ 	.word	0xffffffff


	//   ....[70]....
        /*04dc*/ 	.word	0xffffffff


	//   ....[71]....
        /*04e0*/ 	.word	0xffffffff


	//   ....[72]....
        /*04e4*/ 	.word	0xffffffff


	//   ....[73]....
        /*04e8*/ 	.word	0xffffffff


	//   ....[74]....
        /*04ec*/ 	.word	0xffffffff


	//   ....[75]....
        /*04f0*/ 	.word	0xffffffff


	//   ....[76]....
        /*04f4*/ 	.word	0xffffffff


	//   ....[77]....
        /*04f8*/ 	.word	0xffffffff


	//   ....[78]....
        /*04fc*/ 	.word	0xffffffff


	//   ....[79]....
        /*0500*/ 	.word	0xffffffff


	//   ....[80]....
        /*0504*/ 	.word	0xffffffff


	//   ....[81]....
        /*0508*/ 	.word	0xffffffff


	//   ....[82]....
        /*050c*/ 	.word	0xffffffff


	//   ....[83]....
        /*0510*/ 	.word	0xffffffff


	//   ....[84]....
        /*0514*/ 	.word	0xffffffff


	//   ....[85]....
        /*0518*/ 	.word	0xffffffff


	//   ....[86]....
        /*051c*/ 	.word	0xffffffff


	//   ....[87]....
        /*0520*/ 	.word	0xffffffff


	//   ....[88]....
        /*0524*/ 	.word	0xffffffff


	//   ....[89]....
        /*0528*/ 	.word	0xffffffff


	//   ....[90]....
        /*052c*/ 	.word	0xffffffff


	//   ....[91]....
        /*0530*/ 	.word	0xffffffff


	//   ....[92]....
        /*0534*/ 	.word	0xffffffff


	//   ....[93]....
        /*0538*/ 	.word	0xffffffff


	//   ....[94]....
        /*053c*/ 	.word	0xffffffff


	//   ....[95]....
        /*0540*/ 	.word	0xffffffff


	//   ....[96]....
        /*0544*/ 	.word	0xffffffff


	//   ....[97]....
        /*0548*/ 	.word	0xffffffff


	//   ....[98]....
        /*054c*/ 	.word	0xffffffff


	//   ....[99]....
        /*0550*/ 	.word	0xffffffff


	//   ....[100]....
        /*0554*/ 	.word	0xffffffff


	//   ....[101]....
        /*0558*/ 	.word	0xffffffff


	//   ....[102]....
        /*055c*/ 	.word	0xffffffff


	//   ....[103]....
        /*0560*/ 	.word	0xffffffff


	//   ....[104]....
        /*0564*/ 	.word	0xffffffff


	//   ....[105]....
        /*0568*/ 	.word	0xffffffff


	//   ....[106]....
        /*056c*/ 	.word	0xffffffff


	//   ....[107]....
        /*0570*/ 	.word	0xffffffff


	//   ....[108]....
        /*0574*/ 	.word	0xffffffff


	//   ....[109]....
        /*0578*/ 	.word	0xffffffff


	//   ....[110]....
        /*057c*/ 	.word	0xffffffff


	//   ....[111]....
        /*0580*/ 	.word	0xffffffff


	//   ....[112]....
        /*0584*/ 	.word	0xffffffff


	//   ....[113]....
        /*0588*/ 	.word	0xffffffff


	//   ....[114]....
        /*058c*/ 	.word	0xffffffff


	//   ....[115]....
        /*0590*/ 	.word	0xffffffff


	//   ....[116]....
        /*0594*/ 	.word	0xffffffff


	//   ....[117]....
        /*0598*/ 	.word	0xffffffff


	//   ....[118]....
        /*059c*/ 	.word	0xffffffff


	//   ....[119]....
        /*05a0*/ 	.word	0xffffffff


	//   ....[120]....
        /*05a4*/ 	.word	0xffffffff


	//   ....[121]....
        /*05a8*/ 	.word	0xffffffff


	//   ....[122]....
        /*05ac*/ 	.word	0xffffffff


	//   ....[123]....
        /*05b0*/ 	.word	0xffffffff


	//   ....[124]....
        /*05b4*/ 	.word	0xffffffff


	//   ....[125]....
        /*05b8*/ 	.word	0xffffffff


	//   ....[126]....
        /*05bc*/ 	.word	0xffffffff


	//   ....[127]....
        /*05c0*/ 	.word	0xffffffff


	//   ....[128]....
        /*05c4*/ 	.word	0xffffffff


	//   ....[129]....
        /*05c8*/ 	.word	0xffffffff


	//   ....[130]....
        /*05cc*/ 	.word	0xffffffff


	//   ....[131]....
        /*05d0*/ 	.word	0xffffffff


	//   ....[132]....
        /*05d4*/ 	.word	0xffffffff


	//   ....[133]....
        /*05d8*/ 	.word	0xffffffff


	//   ....[134]....
        /*05dc*/ 	.word	0xffffffff


	//   ....[135]....
        /*05e0*/ 	.word	0xffffffff


	//   ....[136]....
        /*05e4*/ 	.word	0xffffffff


	//   ....[137]....
        /*05e8*/ 	.word	0xffffffff


	//   ....[138]....
        /*05ec*/ 	.word	0xffffffff


	//   ....[139]....
        /*05f0*/ 	.word	0xffffffff


	//   ....[140]....
        /*05f4*/ 	.word	0xffffffff


	//   ....[141]....
        /*05f8*/ 	.word	0xffffffff


	//   ....[142]....
        /*05fc*/ 	.word	0xffffffff


	//   ....[143]....
        /*0600*/ 	.word	0xffffffff


	//   ....[144]....
        /*0604*/ 	.word	0xffffffff


	//   ....[145]....
        /*0608*/ 	.word	0xffffffff


	//   ....[146]....
        /*060c*/ 	.word	0xffffffff


	//   ....[147]....
        /*0610*/ 	.word	0xffffffff


	//   ....[148]....
        /*0614*/ 	.word	0xffffffff


	//   ....[149]....
        /*0618*/ 	.word	0xffffffff


	//   ....[150]....
        /*061c*/ 	.word	0xffffffff


	//   ....[151]....
        /*0620*/ 	.word	0xffffffff


	//   ....[152]....
        /*0624*/ 	.word	0xffffffff


	//   ....[153]....
        /*0628*/ 	.word	0xffffffff


	//   ....[154]....
        /*062c*/ 	.word	0xffffffff


	//----- nvinfo : EIATTR_COOP_GROUP_INSTR_OFFSETS
	.align		4
.L_410:
        /*0630*/ 	.byte	0x04, 0x28
        /*0632*/ 	.short	(.L_412 - .L_411)


	//   ....[0]....
.L_411:
        /*0634*/ 	.word	0x00000050


	//   ....[1]....
        /*0638*/ 	.word	0x00001510


	//   ....[2]....
        /*063c*/ 	.word	0x00001530


	//   ....[3]....
        /*0640*/ 	.word	0x00001760


	//   ....[4]....
        /*0644*/ 	.word	0x00001770


	//   ....[5]....
        /*0648*/ 	.word	0x00001930


	//   ....[6]....
        /*064c*/ 	.word	0x00001950


	//   ....[7]....
        /*0650*/ 	.word	0x00001b10


	//   ....[8]....
        /*0654*/ 	.word	0x00001b20


	//   ....[9]....
        /*0658*/ 	.word	0x00002130


	//   ....[10]....
        /*065c*/ 	.word	0x00002150


	//   ....[11]....
        /*0660*/ 	.word	0x00002160


	//   ....[12]....
        /*0664*/ 	.word	0x00002190


	//   ....[13]....
        /*0668*/ 	.word	0x000022d0


	//   ....[14]....
        /*066c*/ 	.word	0x00002310


	//   ....[15]....
        /*0670*/ 	.word	0x000025f0


	//   ....[16]....
        /*0674*/ 	.word	0x00002610


	//   ....[17]....
        /*0678*/ 	.word	0x00002620


	//   ....[18]....
        /*067c*/ 	.word	0x00002640


	//   ....[19]....
        /*0680*/ 	.word	0x00002930


	//   ....[20]....
        /*0684*/ 	.word	0x00002970


	//   ....[21]....
        /*0688*/ 	.word	0x00003fd0


	//   ....[22]....
        /*068c*/ 	.word	0x00003ff0


	//   ....[23]....
        /*0690*/ 	.word	0x00004020


	//   ....[24]....
        /*0694*/ 	.word	0x00004040


	//   ....[25]....
        /*0698*/ 	.word	0x00004180


	//   ....[26]....
        /*069c*/ 	.word	0x00004200


	//   ....[27]....
        /*06a0*/ 	.word	0x000044f0


	//   ....[28]....
        /*06a4*/ 	.word	0x00004860


	//   ....[29]....
        /*06a8*/ 	.word	0x00004e70


	//   ....[30]....
        /*06ac*/ 	.word	0x00004e90


	//   ....[31]....
        /*06b0*/ 	.word	0x00004eb0


	//   ....[32]....
        /*06b4*/ 	.word	0x00004ed0


	//   ....[33]....
        /*06b8*/ 	.word	0x00007b30


	//   ....[34]....
        /*06bc*/ 	.word	0x00007b50


	//   ....[35]....
        /*06c0*/ 	.word	0x00007b80


	//   ....[36]....
        /*06c4*/ 	.word	0x00007bb0


	//   ....[37]....
        /*06c8*/ 	.word	0x00007c90


	//   ....[38]....
        /*06cc*/ 	.word	0x00007d50


	//   ....[39]....
        /*06d0*/ 	.word	0x00009530


	//   ....[40]....
        /*06d4*/ 	.word	0x00009550


	//   ....[41]....
        /*06d8*/ 	.word	0x00009580


	//   ....[42]....
        /*06dc*/ 	.word	0x000095b0


	//   ....[43]....
        /*06e0*/ 	.word	0x00009690


	//   ....[44]....
        /*06e4*/ 	.word	0x00009750


	//   ....[45]....
        /*06e8*/ 	.word	0x00009a70


	//   ....[46]....
        /*06ec*/ 	.word	0x00009db0


	//   ....[47]....
        /*06f0*/ 	.word	0x0000a3b0


	//   ....[48]....
        /*06f4*/ 	.word	0x0000a3d0


	//   ....[49]....
        /*06f8*/ 	.word	0x0000a3f0


	//   ....[50]....
        /*06fc*/ 	.word	0x0000a410


	//   ....[51]....
        /*0700*/ 	.word	0x0000cef0


	//   ....[52]....
        /*0704*/ 	.word	0x0000cf00


	//   ....[53]....
        /*0708*/ 	.word	0x0000cf40


	//   ....[54]....
        /*070c*/ 	.word	0x0000cf70


	//   ....[55]....
        /*0710*/ 	.word	0x0000cfa0


	//   ....[56]....
        /*0714*/ 	.word	0x0000d0f0


	//   ....[57]....
        /*0718*/ 	.word	0x0000e870


	//   ....[58]....
        /*071c*/ 	.word	0x0000e890


	//   ....[59]....
        /*0720*/ 	.word	0x0000e990


	//   ....[60]....
        /*0724*/ 	.word	0x0000e9b0


	//   ....[61]....
        /*0728*/ 	.word	0x0000e9e0


	//   ....[62]....
        /*072c*/ 	.word	0x0000ea70


	//   ....[63]....
        /*0730*/ 	.word	0x0000ef00


	//   ....[64]....
        /*0734*/ 	.word	0x0000ef10


	//   ....[65]....
        /*0738*/ 	.word	0x0000ef40


	//   ....[66]....
        /*073c*/ 	.word	0x0000ef50


	//   ....[67]....
        /*0740*/ 	.word	0x00011560


	//   ....[68]....
        /*0744*/ 	.word	0x000115b0


	//   ....[69]....
        /*0748*/ 	.word	0x000115d0


	//   ....[70]....
        /*074c*/ 	.word	0x000115f0


	//   ....[71]....
        /*0750*/ 	.word	0x00012a10


	//   ....[72]....
        /*0754*/ 	.word	0x00012d90


	//   ....[73]....
        /*0758*/ 	.word	0x00012dc0


	//   ....[74]....
        /*075c*/ 	.word	0x00012de0


	//   ....[75]....
        /*0760*/ 	.word	0x00012e00


	//   ....[76]....
        /*0764*/ 	.word	0x00013080


	//   ....[77]....
        /*0768*/ 	.word	0x000130a0


	//   ....[78]....
        /*076c*/ 	.word	0x00013220


	//   ....[79]....
        /*0770*/ 	.word	0x00013250


	//   ....[80]....
        /*0774*/ 	.word	0x00013390


	//   ....[81]....
        /*0778*/ 	.word	0x000133c0


	//   ....[82]....
        /*077c*/ 	.word	0x00013500


	//   ....[83]....
        /*0780*/ 	.word	0x00013520


	//   ....[84]....
        /*0784*/ 	.word	0x00013af0


	//   ....[85]....
        /*0788*/ 	.word	0x00013b10


	//   ....[86]....
        /*078c*/ 	.word	0x00013d50


	//   ....[87]....
        /*0790*/ 	.word	0x00013d60


	//   ....[88]....
        /*0794*/ 	.word	0x00013f30


	//   ....[89]....
        /*0798*/ 	.word	0x00013f50


	//   ....[90]....
        /*079c*/ 	.word	0x00014120


	//   ....[91]....
        /*07a0*/ 	.word	0x00014130


	//   ....[92]....
        /*07a4*/ 	.word	0x00014370


	//   ....[93]....
        /*07a8*/ 	.word	0x00014480


	//   ....[94]....
        /*07ac*/ 	.word	0x000144f0


	//   ....[95]....
        /*07b0*/ 	.word	0x00014560


	//   ....[96]....
        /*07b4*/ 	.word	0x000145c0


	//   ....[97]....
        /*07b8*/ 	.word	0x00014630


	//   ....[98]....
        /*07bc*/ 	.word	0x000146a0


	//   ....[99]....
        /*07c0*/ 	.word	0x00014710


	//   ....[100]....
        /*07c4*/ 	.word	0x00014770


	//   ....[101]....
        /*07c8*/ 	.word	0x000147e0


	//   ....[102]....
        /*07cc*/ 	.word	0x00014850


	//   ....[103]....
        /*07d0*/ 	.word	0x00014a20


	//   ....[104]....
        /*07d4*/ 	.word	0x00014a80


	//   ....[105]....
        /*07d8*/ 	.word	0x00014c80


	//   ....[106]....
        /*07dc*/ 	.word	0x00014ce0


	//   ....[107]....
        /*07e0*/ 	.word	0x00014d50


	//   ....[108]....
        /*07e4*/ 	.word	0x00014dc0


	//   ....[109]....
        /*07e8*/ 	.word	0x00015430


	//   ....[110]....
        /*07ec*/ 	.word	0x00015480


	//   ....[111]....
        /*07f0*/ 	.word	0x000154d0


	//   ....[112]....
        /*07f4*/ 	.word	0x00015520


	//   ....[113]....
        /*07f8*/ 	.word	0x00015590


	//   ....[114]....
        /*07fc*/ 	.word	0x00015600


	//   ....[115]....
        /*0800*/ 	.word	0x000157d0


	//   ....[116]....
        /*0804*/ 	.word	0x00015830


	//   ....[117]....
        /*0808*/ 	.word	0x00015a30


	//   ....[118]....
        /*080c*/ 	.word	0x00015a90


	//   ....[119]....
        /*0810*/ 	.word	0x00015b00


	//   ....[120]....
        /*0814*/ 	.word	0x00015b70


	//   ....[121]....
        /*0818*/ 	.word	0x00015d40


	//   ....[122]....
        /*081c*/ 	.word	0x00015da0


	//   ....[123]....
        /*0820*/ 	.word	0x00015fa0


	//   ....[124]....
        /*0824*/ 	.word	0x00016000


	//   ....[125]....
        /*0828*/ 	.word	0x00016070


	//   ....[126]....
        /*082c*/ 	.word	0x000160e0


	//   ....[127]....
        /*0830*/ 	.word	0x00016720


	//   ....[128]....
        /*0834*/ 	.word	0x00016760


	//   ....[129]....
        /*0838*/ 	.word	0x000167b0


	//   ....[130]....
        /*083c*/ 	.word	0x000167f0


	//   ....[131]....
        /*0840*/ 	.word	0x00016850


	//   ....[132]....
        /*0844*/ 	.word	0x000168c0


	//   ....[133]....
        /*0848*/ 	.word	0x00016930


	//   ....[134]....
        /*084c*/ 	.word	0x00016ab0


	//   ....[135]....
        /*0850*/ 	.word	0x00016b10


	//   ....[136]....
        /*0854*/ 	.word	0x00016c90


	//   ....[137]....
        /*0858*/ 	.word	0x00016cf0


	//   ....[138]....
        /*085c*/ 	.word	0x00016d40


	//   ....[139]....
        /*0860*/ 	.word	0x00016d80


	//   ....[140]....
        /*0864*/ 	.word	0x00016dd0


	//   ....[141]....
        /*0868*/ 	.word	0x00016e10


	//   ....[142]....
        /*086c*/ 	.word	0x00016e60


	//   ....[143]....
        /*0870*/ 	.word	0x00016ec0


	//   ....[144]....
        /*0874*/ 	.word	0x00016f10


	//   ....[145]....
        /*0878*/ 	.word	0x00016f70


	//   ....[146]....
        /*087c*/ 	.word	0x00016fe0


	//   ....[147]....
        /*0880*/ 	.word	0x00017050


	//   ....[148]....
        /*0884*/ 	.word	0x000170c0


	//   ....[149]....
        /*0888*/ 	.word	0x00017120


	//   ....[150]....
        /*088c*/ 	.word	0x00017190


	//   ....[151]....
        /*0890*/ 	.word	0x00017200


	//   ....[152]....
        /*0894*/ 	.word	0x00017270


	//   ....[153]....
        /*0898*/ 	.word	0x000172d0


	//   ....[154]....
        /*089c*/ 	.word	0x00017340


	//----- nvinfo : EIATTR_EXIT_INSTR_OFFSETS
	.align		4
.L_412:
        /*08a0*/ 	.byte	0x04, 0x1c
        /*08a2*/ 	.short	(.L_414 - .L_413)


	//   ....[0]....
.L_413:
        /*08a4*/ 	.word	0x000000a0


	//   ....[1]....
        /*08a8*/ 	.word	0x00014430


	//----- nvinfo : EIATTR_MAX_THREADS
	.align		4
.L_414:
        /*08ac*/ 	.byte	0x04, 0x05
        /*08ae*/ 	.short	(.L_416 - .L_415)
.L_415:
        /*08b0*/ 	.word	0x00000100
        /*08b4*/ 	.word	0x00000001
        /*08b8*/ 	.word	0x00000001


	//----- nvinfo : EIATTR_CRS_STACK_SIZE
	.align		4
.L_416:
        /*08bc*/ 	.byte	0x04, 0x1e
        /*08be*/ 	.short	(.L_418 - .L_417)
.L_417:
        /*08c0*/ 	.word	0x00000000
.L_418:


//--------------------- .nv.info._ZN7cutlass13device_kernelIN5flash19enable_sm80_to_sm89INS1_16FlashAttnFwdSm80INS1_25CollectiveMainloopFwdSm80ILi8ELi1ELb0EN4cute5tupleIJNS5_1CILi128EEENS7_ILi96EEENS7_ILi256EEEEEELi256ENS_10bfloat16_tEfNS_4arch4Sm80ELb1ELb0ELb0ELb1ELb1ELb0ELb1ELb0EEENS1_21CollectiveEpilogueFwdINS6_IJS8_SA_S9_EEENS6_IJNS7_ILi1EEESI_SI_EEESC_SE_Li256ELb1ELb1ELb0ELb0EEENS1_19SingleTileSchedulerILb1ELb0ELb1ELi128EEEEEEEEEvNT_6ParamsE --------------------------
	.section	.nv.info._ZN7cutlass13device_kernelIN5flash19enable_sm80_to_sm89INS1_16FlashAttnFwdSm80INS1_25CollectiveMainloopFwdSm80ILi8ELi1ELb0EN4cute5tupleIJNS5_1CILi128EEENS7_ILi96EEENS7_ILi256EEEEEELi256ENS_10bfloat16_tEfNS_4arch4Sm80ELb1ELb0ELb0ELb1ELb1ELb0ELb1ELb0EEENS1_21CollectiveEpilogueFwdINS6_IJS8_SA_S9_EEENS6_IJNS7_ILi1EEESI_SI_EEESC_SE_Li256ELb1ELb1ELb0ELb0EEENS1_19SingleTileSchedulerILb1ELb0ELb1ELi128EEEEEEEEEvNT_6ParamsE,"",@"SHT_CUDA_INFO"
	.sectionflags	@""
	.align	4


	//----- nvinfo : EIATTR_CUDA_API_VERSION
	.align		4
        /*0000*/ 	.byte	0x04, 0x37
        /*0002*/ 	.short	(.L_420 - .L_419)
.L_419:
        /*0004*/ 	.word	0x00000082


	//----- nvinfo : EIATTR_SW2861232_WAR
	.align		4
.L_420:
        /*0008*/ 	.byte	0x01, 0x35
	.zero		2


	//----- nvinfo : EIATTR_PARAM_CBANK
	.align		4
        /*000c*/ 	.byte	0x04, 0x0a
        /*000e*/ 	.short	(.L_422 - .L_421)
	.align		4
.L_421:
        /*0010*/ 	.word	index@(.nv.constant0._ZN7cutlass13device_kernelIN5flash19enable_sm80_to_sm89INS1_16FlashAttnFwdSm80INS1_25CollectiveMainloopFwdSm80ILi8ELi1ELb0EN4cute5tupleIJNS5_1CILi128EEENS7_ILi96EEENS7_ILi256EEEEEELi256ENS_10bfloat16_tEfNS_4arch4Sm80ELb1ELb0ELb0ELb1ELb1ELb0ELb1ELb0EEENS1_21CollectiveEpilogueFwdINS6_IJS8_SA_S9_EEENS6_IJNS7_ILi1EEESI_SI_EEESC_SE_Li256ELb1ELb1ELb0ELb0EEENS1_19SingleTileSchedulerILb1ELb0ELb1ELi128EEEEEEEEEvNT_6ParamsE)
        /*0014*/ 	.short	0x0160
        /*0016*/ 	.short	0x0418


	//----- nvinfo : EIATTR_CBANK_PARAM_SIZE
	.align		4
.L_422:
        /*0018*/ 	.byte	0x03, 0x19
        /*001a*/ 	.short	0x0418


	//----- nvinfo : EIATTR_KPARAM_INFO
	.align		4
        /*001c*/ 	.byte	0x04, 0x17
        /*001e*/ 	.short	(.L_424 - .L_423)
.L_423:
        /*0020*/ 	.word	0x00000000
        /*0024*/ 	.short	0x0000
        /*0026*/ 	.short	0x0000
        /*0028*/ 	.byte	0x00, 0xf0, 0x61, 0x10


	//----- nvinfo : EIATTR_MAXREG_COUNT
	.align		4
.L_424:
        /*002c*/ 	.byte	0x03, 0x1b
        /*002e*/ 	.short	0x00ff


	//----- nvinfo : EIATTR_NUM_BARRIERS
	.align		4
        /*0030*/ 	.byte	0x02, 0x4c
        /*0032*/ 	.byte	0x02
	.zero		1


	//----- nvinfo : EIATTR_ANNOTATIONS
	.align		4
        /*0034*/ 	.byte	0x04, 0x55
        /*0036*/ 	.short	(.L_426 - .L_425)


	//   ....[0]....
.L_425:
        /* <DEDUP_REMOVED lines=60> */


	//----- nvinfo : EIATTR_MERCURY_ISA_VERSION
	.align		4
.L_426:
        /*03e0*/ 	.byte	0x03, 0x5f
        /*03e2*/ 	.short	0x0000


	//----- nvinfo : EIATTR_COOP_GROUP_MASK_REGIDS
	.align		4
        /*03e4*/ 	.byte	0x04, 0x29
        /*03e6*/ 	.short	(.L_428 - .L_427)


	//   ....[0]....
.L_427:
        /*03e8*/ 	.word	0xffffffff


	//   ....[1]....
        /*03ec*/ 	.word	0xffffffff


	//   ....[2]....
        /*03f0*/ 	.word	0xffffffff


	//   ....[3]....
        /*03f4*/ 	.word	0xffffffff


	//   ....[4]....
        /*03f8*/ 	.word	0xffffffff


	//   ....[5]....
        /*03fc*/ 	.word	0xffffffff


	//   ....[6]....
        /*0400*/ 	.word	0xffffffff


	//   ....[7]....
        /*0404*/ 	.word	0xffffffff


	//   ....[8]....
        /*0408*/ 	.word	0xffffffff


	//   ....[9]....
        /*040c*/ 	.word	0xffffffff


	//   ....[10]....
        /*0410*/ 	.word	0xffffffff


	//   ....[11]....
        /*0414*/ 	.word	0xffffffff


	//   ....[12]....
        /*0418*/ 	.word	0xffffffff


	//   ....[13]....
        /*041c*/ 	.word	0xffffffff


	//   ....[14]....
        /*0420*/ 	.word	0xffffffff


	//   ....[15]....
        /*0424*/ 	.word	0xffffffff


	//   ....[16]....
        /*0428*/ 	.word	0xffffffff


	//   ....[17]....
        /*042c*/ 	.word	0xffffffff


	//   ....[18]....
        /*0430*/ 	.word	0xffffffff


	//   ....[19]....
        /*0434*/ 	.word	0xffffffff


	//   ....[20]....
        /*0438*/ 	.word	0xffffffff


	//   ....[21]....
        /*043c*/ 	.word	0xffffffff


	//   ....[22]....
        /*0440*/ 	.word	0xffffffff


	//   ....[23]....
        /*0444*/ 	.word	0xffffffff


	//   ....[24]....
        /*0448*/ 	.word	0xffffffff


	//   ....[25]....
        /*044c*/ 	.word	0xffffffff


	//   ....[26]....
        /*0450*/ 	.word	0xffffffff


	//   ....[27]....
        /*0454*/ 	.word	0xffffffff


	//   ....[28]....
        /*0458*/ 	.word	0xffffffff


	//   ....[29]....
        /*045c*/ 	.word	0xffffffff


	//   ....[30]....
        /*0460*/ 	.word	0xffffffff


	//   ....[31]....
        /*0464*/ 	.word	0xffffffff


	//   ....[32]....
        /*0468*/ 	.word	0xffffffff


	//   ....[33]....
        /*046c*/ 	.word	0xffffffff


	//   ....[34]....
        /*0470*/ 	.word	0xffffffff


	//   ....[35]....
        /*0474*/ 	.word	0xffffffff


	//   ....[36]....
        /*0478*/ 	.word	0xffffffff


	//   ....[37]....
        /*047c*/ 	.word	0xffffffff


	//   ....[38]....
        /*0480*/ 	.word	0xffffffff


	//   ....[39]....
        /*0484*/ 	.word	0xffffffff


	//   ....[40]....
        /*0488*/ 	.word	0xffffffff


	//   ....[41]....
        /*048c*/ 	.word	0xffffffff


	//   ....[42]....
        /*0490*/ 	.word	0xffffffff


	//   ....[43]....
        /*0494*/ 	.word	0xffffffff


	//   ....[44]....
        /*0498*/ 	.word	0xffffffff


	//   ....[45]....
        /*049c*/ 	.word	0xffffffff


	//   ....[46]....
        /*04a0*/ 	.word	0xffffffff


	//   ....[47]....
        /*04a4*/ 	.word	0xffffffff


	//   ....[48]....
        /*04a8*/ 	.word	0xffffffff


	//   ....[49]....
        /*04ac*/ 	.word	0xffffffff


	//   ....[50]....
        /*04b0*/ 	.word	0xffffffff


	//   ....[51]....
        /*04b4*/ 	.word	0xffffffff


	//   ....[52]....
        /*04b8*/ 	.word	0xffffffff


	//   ....[53]....
        /*04bc*/ 	.word	0xffffffff


	//   ....[54]....
        /*04c0*/ 	.word	0xffffffff


	//   ....[55]....
        /*04c4*/ 	.word	0xffffffff


	//   ....[56]....
        /*04c8*/ 	.word	0xffffffff


	//   ....[57]....
        /*04cc*/ 	.word	0xffffffff


	//   ....[58]....
        /*04d0*/ 	.word	0xffffffff


	//   ....[59]....
        /*04d4*/ 	.word	0xffffffff


	//   ....[60]....
        /*04d8*/ 	.word	0xffffffff


	//   ....[61]....
        /*04dc*/ 	.word	0xffffffff


	//   ....[62]....
        /*04e0*/ 	.word	0xffffffff


	//   ....[63]....
        /*04e4*/ 	.word	0xffffffff


	//   ....[64]....
        /*04e8*/ 	.word	0xffffffff


	//   ....[65]....
        /*04ec*/ 	.word	0xffffffff


	//   ....[66]....
        /*04f0*/ 	.word	0xffffffff


	//   ....[67]....
        /*04f4*/ 	.word	0xffffffff


	//   ....[68]....
        /*04f8*/ 	.word	0xffffffff


	//   ....[69]....
        /*04fc*/ 	.word	0xffffffff


	//   ....[70]....
        /*0500*/ 	.word	0xffffffff


	//   ....[71]....
        /*0504*/ 	.word	0xffffffff


	//   ....[72]....
        /*0508*/ 	.word	0xffffffff


	//   ....[73]....
        /*050c*/ 	.word	0xffffffff


	//   ....[74]....
        /*0510*/ 	.word	0xffffffff


	//   ....[75]....
        /*0514*/ 	.word	0xffffffff


	//   ....[76]....
        /*0518*/ 	.word	0xffffffff


	//   ....[77]....
        /*051c*/ 	.word	0xffffffff


	//   ....[78]....
        /*0520*/ 	.word	0xffffffff


	//   ....[79]....
        /*0524*/ 	.word	0xffffffff


	//   ....[80]....
        /*0528*/ 	.word	0xffffffff


	//   ....[81]....
        /*052c*/ 	.word	0xffffffff


	//   ....[82]....
        /*0530*/ 	.word	0xffffffff


	//   ....[83]....
        /*0534*/ 	.word	0xffffffff


	//   ....[84]....
        /*0538*/ 	.word	0xffffffff


	//   ....[85]....
        /*053c*/ 	.word	0xffffffff


	//   ....[86]....
        /*0540*/ 	.word	0xffffffff


	//   ....[87]....
        /*0544*/ 	.word	0xffffffff


	//   ....[88]....
        /*0548*/ 	.word	0xffffffff


	//   ....[89]....
        /*054c*/ 	.word	0xffffffff


	//   ....[90]....
        /*0550*/ 	.word	0xffffffff


	//----- nvinfo : EIATTR_COOP_GROUP_INSTR_OFFSETS
	.align		4
.L_428:
        /*0554*/ 	.byte	0x04, 0x28
        /*0556*/ 	.short	(.L_430 - .L_429)


	//   ....[0]....
.L_429:
        /*0558*/ 	.word	0x000000a0


	//   ....[1]....
        /*055c*/ 	.word	0x00001420


	//   ....[2]....
        /*0560*/ 	.word	0x00001450


	//   ....[3]....
        /*0564*/ 	.word	0x000016c0


	//   ....[4]....
        /*0568*/ 	.word	0x000016f0


	//   ....[5]....
        /*056c*/ 	.word	0x00001860


	//   ....[6]....
        /*0570*/ 	.word	0x00001890


	//   ....[7]....
        /*0574*/ 	.word	0x00001a10


	//   ....[8]....
        /*0578*/ 	.word	0x00001a60


	//   ....[9]....
        /*057c*/ 	.word	0x00002140


	//   ....[10]....
        /*0580*/ 	.word	0x00002180


	//   ....[11]....
        /*0584*/ 	.word	0x00002220


	//   ....[12]....
        /*0588*/ 	.word	0x00002260


	//   ....[13]....
        /*058c*/ 	.word	0x00002290


	//   ....[14]....
        /*0590*/ 	.word	0x000022c0


	//   ....[15]....
        /*0594*/ 	.word	0x00002300


	//   ....[16]....
        /*0598*/ 	.word	0x00002330


	//   ....[17]....
        /*059c*/ 	.word	0x00002360


	//   ....[18]....
        /*05a0*/ 	.word	0x00002390


	//   ....[19]....
        /*05a4*/ 	.word	0x00002550


	//   ....[20]....
        /*05a8*/ 	.word	0x000025a0


	//   ....[21]....
        /*05ac*/ 	.word	0x000041c0


	//   ....[22]....
        /*05b0*/ 	.word	0x000041d0


	//   ....[23]....
        /*05b4*/ 	.word	0x000041e0


	//   ....[24]....
        /*05b8*/ 	.word	0x000042c0


	//   ....[25]....
        /*05bc*/ 	.word	0x000042e0


	//   ....[26]....
        /*05c0*/ 	.word	0x000042f0


	//   ....[27]....
        /*05c4*/ 	.word	0x00004770


	//   ....[28]....
        /*05c8*/ 	.word	0x00004780


	//   ....[29]....
        /*05cc*/ 	.word	0x00004c90


	//   ....[30]....
        /*05d0*/ 	.word	0x00005090


	//   ....[31]....
        /*05d4*/ 	.word	0x000050e0


	//   ....[32]....
        /*05d8*/ 	.word	0x00005150


	//   ....[33]....
        /*05dc*/ 	.word	0x00008e70


	//   ....[34]....
        /*05e0*/ 	.word	0x00008ea0


	//   ....[35]....
        /*05e4*/ 	.word	0x00008f50


	//   ....[36]....
        /*05e8*/ 	.word	0x00008f90


	//   ....[37]....
        /*05ec*/ 	.word	0x00008fa0


	//   ....[38]....
        /*05f0*/ 	.word	0x00008fb0


	//   ....[39]....
        /*05f4*/ 	.word	0x0000a780


	//   ....[40]....
        /*05f8*/ 	.word	0x0000a790


	//   ....[41]....
        /*05fc*/ 	.word	0x0000a7a0


	//   ....[42]....
        /*0600*/ 	.word	0x0000a7b0


	//   ....[43]....
        /*0604*/ 	.word	0x0000a890


	//   ....[44]....
        /*0608*/ 	.word	0x0000a8f0


	//   ....[45]....
        /*060c*/ 	.word	0x0000ab50


	//   ....[46]....
        /*0610*/ 	.word	0x0000ab60


	//   ....[47]....
        /*0614*/ 	.word	0x0000b500


	//   ....[48]....
        /*0618*/ 	.word	0x0000b540


	//   ....[49]....
        /*061c*/ 	.word	0x0000b560


	//   ....[50]....
        /*0620*/ 	.word	0x0000b580


	//   ....[51]....
        /*0624*/ 	.word	0x0000e290


	//   ....[52]....
        /*0628*/ 	.word	0x0000e2a0


	//   ....[53]....
        /*062c*/ 	.word	0x0000e2b0


	//   ....[54]....
        /*0630*/ 	.word	0x0000e2c0


	//   ....[55]....
        /*0634*/ 	.word	0x0000e360


	//   ....[56]....
        /*0638*/ 	.word	0x0000e380


	//   ....[57]....
        /*063c*/ 	.word	0x0000e820


	//   ....[58]....
        /*0640*/ 	.word	0x0000e830


	//   ....[59]....
        /*0644*/ 	.word	0x0000e850


	//   ....[60]....
        /*0648*/ 	.word	0x0000e860


	//   ....[61]....
        /*064c*/ 	.word	0x0000e880


	//   ....[62]....
        /*0650*/ 	.word	0x0000e920


	//   ....[63]....
        /*0654*/ 	.word	0x000100a0


	//   ....[64]....
        /*0658*/ 	.word	0x000100c0


	//   ....[65]....
        /*065c*/ 	.word	0x000100f0


	//   ....[66]....
        /*0660*/ 	.word	0x00010100


	//   ....[67]....
        /*0664*/ 	.word	0x000126c0


	//   ....[68]....
        /*0668*/ 	.word	0x000126d0


	//   ....[69]....
        /*066c*/ 	.word	0x00012700


	//   ....[70]....
        /*0670*/ 	.word	0x00012720


	//   ....[71]....
        /*0674*/ 	.word	0x00014180


	//   ....[72]....
        /*0678*/ 	.word	0x000141e0


	//   ....[73]....
        /*067c*/ 	.word	0x00014210


	//   ....[74]....
        /*0680*/ 	.word	0x00014240


	//   ....[75]....
        /*0684*/ 	.word	0x00014470


	//   ....[76]....
        /*0688*/ 	.word	0x00014480


	//   ....[77]....
        /*068c*/ 	.word	0x00014680


	//   ....[78]....
        /*0690*/ 	.word	0x000146b0


	//   ....[79]....
        /*0694*/ 	.word	0x00014870


	//   ....[80]....
        /*0698*/ 	.word	0x000148a0


	//   ....[81]....
        /*069c*/ 	.word	0x00014a60


	//   ....[82]....
        /*06a0*/ 	.word	0x00014a80


	//   ....[83]....
        /*06a4*/ 	.word	0x00015400


	//   ....[84]....
        /*06a8*/ 	.word	0x00015420


	//   ....[85]....
        /*06ac*/ 	.word	0x000155e0


	//   ....[86]....
        /*06b0*/ 	.word	0x00015610


	//   ....[87]....
        /*06b4*/ 	.word	0x000157a0


	//   ....[88]....
        /*06b8*/ 	.word	0x000157d0


	//   ....[89]....
        /*06bc*/ 	.word	0x00015960


	//   ....[90]....
        /*06c0*/ 	.word	0x00015980


	//----- nvinfo : EIATTR_EXIT_INSTR_OFFSETS
	.align		4
.L_430:
        /*06c4*/ 	.byte	0x04, 0x1c
        /*06c6*/ 	.short	(.L_432 - .L_431)


	//   ....[0]....
.L_431:
        /*06c8*/ 	.word	0x00000450


	//   ....[1]....
        /*06cc*/ 	.word	0x00014a90


	//   ....[2]....
        /*06d0*/ 	.word	0x00014bd0


	//   ....[3]....
        /*06d4*/ 	.word	0x00014c30


	//   ....[4]....
        /*06d8*/ 	.word	0x00015990


	//   ....[5]....
        /*06dc*/ 	.word	0x00015aa0


	//   ....[6]....
        /*06e0*/ 	.word	0x00015b00


	//----- nvinfo : EIATTR_CTAIDZ_USED
	.align		4
.L_432:
        /*06e4*/ 	.byte	0x01, 0x04
	.zero		2


	//----- nvinfo : EIATTR_MAX_THREADS
	.align		4
        /*06e8*/ 	.byte	0x04, 0x05
        /*06ea*/ 	.short	(.L_434 - .L_433)
.L_433:
        /*06ec*/ 	.word	0x00000100
        /*06f0*/ 	.word	0x00000001
        /*06f4*/ 	.word	0x00000001


	//----- nvinfo : EIATTR_CRS_STACK_SIZE
	.align		4
.L_434:
        /*06f8*/ 	.byte	0x04, 0x1e
        /*06fa*/ 	.short	(.L_436 - .L_435)
.L_435:
        /*06fc*/ 	.word	0x00000000
.L_436:


//--------------------- .nv.info._ZN7cutlass13device_kernelIN5flash19enable_sm80_to_sm89INS1_16FlashAttnFwdSm80INS1_25CollectiveMainloopFwdSm80ILi8ELi1ELb0EN4cute5tupleIJNS5_1CILi128EEENS7_ILi48EEENS7_ILi256EEEEEELi256ENS_10bfloat16_tEfNS_4arch4Sm80ELb1ELb0ELb0ELb1ELb1ELb1ELb1ELb0EEENS1_21CollectiveEpilogueFwdINS6_IJS8_SA_S9_EEENS6_IJNS7_ILi1EEESI_SI_EEESC_SE_Li256ELb1ELb1ELb0ELb0EEENS1_19SingleTileSchedulerILb1ELb0ELb1ELi128EEEEEEEEEvNT_6ParamsE --------------------------
	.section	.nv.info._ZN7cutlass13device_kernelIN5flash19enable_sm80_to_sm89INS1_16FlashAttnFwdSm80INS1_25CollectiveMainloopFwdSm80ILi8ELi1ELb0EN4cute5tupleIJNS5_1CILi128EEENS7_ILi48EEENS7_ILi256EEEEEELi256ENS_10bfloat16_tEfNS_4arch4Sm80ELb1ELb0ELb0ELb1ELb1ELb1ELb1ELb0EEENS1_21CollectiveEpilogueFwdINS6_IJS8_SA_S9_EEENS6_IJNS7_ILi1EEESI_SI_EEESC_SE_Li256ELb1ELb1ELb0ELb0EEENS1_19SingleTileSchedulerILb1ELb0ELb1ELi128EEEEEEEEEvNT_6ParamsE,"",@"SHT_CUDA_INFO"
	.sectionflags	@""
	.align	4


	//----- nvinfo : EIATTR_CUDA_API_VERSION
	.align		4
        /*0000*/ 	.byte	0x04, 0x37
        /*0002*/ 	.short	(.L_438 - .L_437)
.L_437:
        /*0004*/ 	.word	0x00000082


	//----- nvinfo : EIATTR_SW2861232_WAR
	.align		4
.L_438:
        /*0008*/ 	.byte	0x01, 0x35
	.zero		2


	//----- nvinfo : EIATTR_PARAM_CBANK
	.align		4
        /*000c*/ 	.byte	0x04, 0x0a
        /*000e*/ 	.short	(.L_440 - .L_439)
	.align		4
.L_439:
        /*0010*/ 	.word	index@(.nv.constant0._ZN7cutlass13device_kernelIN5flash19enable_sm80_to_sm89INS1_16FlashAttnFwdSm80INS1_25CollectiveMainloopFwdSm80ILi8ELi1ELb0EN4cute5tupleIJNS5_1CILi128EEENS7_ILi48EEENS7_ILi256EEEEEELi256ENS_10bfloat16_tEfNS_4arch4Sm80ELb1ELb0ELb0ELb1ELb1ELb1ELb1ELb0EEENS1_21CollectiveEpilogueFwdINS6_IJS8_SA_S9_EEENS6_IJNS7_ILi1EEESI_SI_EEESC_SE_Li256ELb1ELb1ELb0ELb0EEENS1_19SingleTileSchedulerILb1ELb0ELb1ELi128EEEEEEEEEvNT_6ParamsE)
        /*0014*/ 	.short	0x0160
        /*0016*/ 	.short	0x0418


	//----- nvinfo : EIATTR_CBANK_PARAM_SIZE
	.align		4
.L_440:
        /*0018*/ 	.byte	0x03, 0x19
        /*001a*/ 	.short	0x0418


	//----- nvinfo : EIATTR_KPARAM_INFO
	.align		4
        /*001c*/ 	.byte	0x04, 0x17
        /*001e*/ 	.short	(.L_442 - .L_441)
.L_441:
        /*0020*/ 	.word	0x00000000
        /*0024*/ 	.short	0x0000
        /*0026*/ 	.short	0x0000
        /*0028*/ 	.byte	0x00, 0xf0, 0x61, 0x10


	//----- nvinfo : EIATTR_MAXREG_COUNT
	.align		4
.L_442:
        /*002c*/ 	.byte	0x03, 0x1b
        /*002e*/ 	.short	0x00ff


	//----- nvinfo : EIATTR_NUM_BARRIERS
	.align		4
        /*0030*/ 	.byte	0x02, 0x4c
        /*0032*/ 	.byte	0x02
	.zero		1


	//----- nvinfo : EIATTR_MERCURY_ISA_VERSION
	.align		4
        /*0034*/ 	.byte	0x03, 0x5f
        /*0036*/ 	.short	0x0000


	//----- nvinfo : EIATTR_COOP_GROUP_MASK_REGIDS
	.align		4
        /*0038*/ 	.byte	0x04, 0x29
        /*003a*/ 	.short	(.L_444 - .L_443)


	//   ....[0]....
.L_443:
        /*003c*/ 	.word	0xffffffff


	//   ....[1]....
        /*0040*/ 	.word	0xffffffff


	//   ....[2]....
        /*0044*/ 	.word	0xffffffff


	//   ....[3]....
        /*0048*/ 	.word	0xffffffff


	//   ....[4]....
        /*004c*/ 	.word	0xffffffff


	//   ....[5]....
        /*0050*/ 	.word	0xffffffff


	//   ....[6]....
        /*0054*/ 	.word	0xffffffff


	//   ....[7]....
        /*0058*/ 	.word	0xffffffff


	//   ....[8]....
        /*005c*/ 	.word	0xffffffff


	//   ....[9]....
        /*0060*/ 	.word	0xffffffff


	//   ....[10]....
        /*0064*/ 	.word	0xffffffff


	//   ....[11]....
        /*0068*/ 	.word	0xffffffff


	//   ....[12]....
        /*006c*/ 	.word	0xffffffff


	//   ....[13]....
        /*0070*/ 	.word	0xffffffff


	//   ....[14]....
        /*0074*/ 	.word	0xffffffff


	//   ....[15]....
        /*0078*/ 	.word	0xffffffff


	//   ....[16]....
        /*007c*/ 	.word	0xffffffff


	//   ....[17]....
        /*0080*/ 	.word	0xffffffff


	//   ....[18]....
        /*0084*/ 	.word	0xffffffff


	//   ....[19]....
        /*0088*/ 	.word	0xffffffff


	//   ....[20]....
        /*008c*/ 	.word	0xffffffff


	//   ....[21]....
        /*0090*/ 	.word	0xffffffff


	//   ....[22]....
        /*0094*/ 	.word	0xffffffff


	//   ....[23]....
        /*0098*/ 	.word	0xffffffff


	//   ....[24]....
        /*009c*/ 	.word	0xffffffff


	//   ....[25]....
        /*00a0*/ 	.word	0xffffffff


	//   ....[26]....
        /*00a4*/ 	.word	0xffffffff


	//   ....[27]....
        /*00a8*/ 	.word	0xffffffff


	//   ....[28]....
        /*00ac*/ 	.word	0xffffffff


	//   ....[29]....
        /*00b0*/ 	.word	0xffffffff


	//   ....[30]....
        /*00b4*/ 	.word	0xffffffff


	//   ....[31]....
        /*00b8*/ 	.word	0xffffffff


	//   ....[32]....
        /*00bc*/ 	.word	0xffffffff


	//   ....[33]....
        /*00c0*/ 	.word	0xffffffff


	//   ....[34]....
        /*00c4*/ 	.word	0xffffffff


	//   ....[35]....
        /*00c8*/ 	.word	0xffffffff


	//   ....[36]....
        /*00cc*/ 	.word	0xffffffff


	//   ....[37]....
        /*00d0*/ 	.word	0xffffffff


	//   ....[38]....
        /*00d4*/ 	.word	0xffffffff


	//   ....[39]....
        /*00d8*/ 	.word	0xffffffff


	//   ....[40]....
        /*00dc*/ 	.word	0xffffffff


	//   ....[41]....
        /*00e0*/ 	.word	0xffffffff


	//   ....[42]....
        /*00e4*/ 	.word	0xffffffff


	//   ....[43]....
        /*00e8*/ 	.word	0xffffffff


	//   ....[44]....
        /*00ec*/ 	.word	0xffffffff


	//   ....[45]....
        /*00f0*/ 	.word	0xffffffff


	//   ....[46]....
        /*00f4*/ 	.word	0xffffffff


	//   ....[47]....
        /*00f8*/ 	.word	0xffffffff


	//   ....[48]....
        /*00fc*/ 	.word	0xffffffff


	//   ....[49]....
        /*0100*/ 	.word	0xffffffff


	//   ....[50]....
        /*0104*/ 	.word	0xffffffff


	//   ....[51]....
        /*0108*/ 	.word	0xffffffff


	//   ....[52]....
        /*010c*/ 	.word	0xffffffff


	//   ....[53]....
        /*0110*/ 	.word	0xffffffff


	//   ....[54]....
        /*0114*/ 	.word	0xffffffff


	//   ....[55]....
        /*0118*/ 	.word	0xffffffff


	//   ....[56]....
        /*011c*/ 	.word	0xffffffff


	//   ....[57]....
        /*0120*/ 	.word	0xffffffff


	//   ....[58]....
        /*0124*/ 	.word	0xffffffff


	//   ....[59]....
        /*0128*/ 	.word	0xffffffff


	//   ....[60]....
        /*012c*/ 	.word	0xffffffff


	//   ....[61]....
        /*0130*/ 	.word	0xffffffff


	//   ....[62]....
        /*0134*/ 	.word	0xffffffff


	//   ....[63]....
        /*0138*/ 	.word	0xffffffff


	//   ....[64]....
        /*013c*/ 	.word	0xffffffff


	//   ....[65]....
        /*0140*/ 	.word	0xffffffff


	//   ....[66]....
        /*0144*/ 	.word	0xffffffff


	//   ....[67]....
        /*0148*/ 	.word	0xffffffff


	//   ....[68]....
        /*014c*/ 	.word	0xffffffff


	//   ....[69]....
        /*0150*/ 	.word	0xffffffff


	//   ....[70]....
        /*0154*/ 	.word	0xffffffff


	//   ....[71]....
        /*0158*/ 	.word	0xffffffff


	//   ....[72]....
        /*015c*/ 	.word	0xffffffff


	//   ....[73]....
        /*0160*/ 	.word	0xffffffff


	//   ....[74]....
        /*0164*/ 	.word	0xffffffff


	//   ....[75]....
        /*0168*/ 	.word	0xffffffff


	//   ....[76]....
        /*016c*/ 	.word	0xffffffff


	//   ....[77]....
        /*0170*/ 	.word	0xffffffff


	//   ....[78]....
        /*0174*/ 	.word	0xffffffff


	//   ....[79]....
        /*0178*/ 	.word	0xffffffff


	//   ....[80]....
        /*017c*/ 	.word	0xffffffff


	//   ....[81]....
        /*0180*/ 	.word	0xffffffff


	//   ....[82]....
        /*0184*/ 	.word	0xffffffff


	//   ....[83]....
        /*0188*/ 	.word	0xffffffff


	//   ....[84]....
        /*018c*/ 	.word	0xffffffff


	//   ....[85]....
        /*0190*/ 	.word	0xffffffff


	//   ....[86]....
        /*0194*/ 	.word	0xffffffff


	//   ....[87]....
        /*0198*/ 	.word	0xffffffff


	//   ....[88]....
        /*019c*/ 	.word	0xffffffff


	//   ....[89]....
        /*01a0*/ 	.word	0xffffffff


	//   ....[90]....
        /*01a4*/ 	.word	0xffffffff


	//   ....[91]....
        /*01a8*/ 	.word	0xffffffff


	//   ....[92]....
        /*01ac*/ 	.word	0xffffffff


	//   ....[93]....
        /*01b0*/ 	.word	0xffffffff


	//   ....[94]....
        /*01b4*/ 	.word	0xffffffff


	//   ....[95]....
        /*01b8*/ 	.word	0xffffffff


	//   ....[96]....
        /*01bc*/ 	.word	0xffffffff


	//   ....[97]....
        /*01c0*/ 	.word	0xffffffff


	//   ....[98]....
        /*01c4*/ 	.word	0xffffffff


	//   ....[99]....
        /*01c8*/ 	.word	0xffffffff


	//   ....[100]....
        /*01cc*/ 	.word	0xffffffff


	//   ....[101]....
        /*01d0*/ 	.word	0xffffffff


	//   ....[102]....
        /*01d4*/ 	.word	0xffffffff


	//   ....[103]....
        /*01d8*/ 	.word	0xffffffff


	//   ....[104]....
        /*01dc*/ 	.word	0xffffffff


	//   ....[105]....
        /*01e0*/ 	.word	0xffffffff


	//   ....[106]....
        /*01e4*/ 	.word	0xffffffff


	//   ....[107]....
        /*01e8*/ 	.word	0xffffffff


	//   ....[108]....
        /*01ec*/ 	.word	0xffffffff


	//   ....[109]....
        /*01f0*/ 	.word	0xffffffff


	//   ....[110]....
        /*01f4*/ 	.word	0xffffffff


	//   ....[111]....
        /*01f8*/ 	.word	0xffffffff


	//   ....[112]....
        /*01fc*/ 	.word	0xffffffff


	//   ....[113]....
        /*0200*/ 	.word	0xffffffff


	//   ....[114]....
        /*0204*/ 	.word	0xffffffff


	//   ....[115]....
        /*0208*/ 	.word	0xffffffff


	//   ....[116]....
        /*020c*/ 	.word	0xffffffff


	//   ....[117]....
        /*0210*/ 	.word	0xffffffff


	//   ....[118]....
        /*0214*/ 	.word	0xffffffff


	//   ....[119]....
        /*0218*/ 	.word	0xffffffff


	//   ....[120]....
        /*021c*/ 	.word	0xffffffff


	//   ....[121]....
        /*0220*/ 	.word	0xffffffff


	//   ....[122]....
        /*0224*/ 	.word	0xffffffff


	//   ....[123]....
        /*0228*/ 	.word	0xffffffff


	//   ....[124]....
        /*022c*/ 	.word	0xffffffff


	//   ....[125]....
        /*0230*/ 	.word	0xffffffff


	//   ....[126]....
        /*0234*/ 	.word	0xffffffff


	//   ....[127]....
        /*0238*/ 	.word	0xffffffff


	//   ....[128]....
        /*023c*/ 	.word	0xffffffff


	//   ....[129]....
        /*0240*/ 	.word	0xffffffff


	//   ....[130]....
        /*0244*/ 	.word	0xffffffff


	//----- nvinfo : EIATTR_COOP_GROUP_INSTR_OFFSETS
	.align		4
.L_444:
        /*0248*/ 	.byte	0x04, 0x28
        /*024a*/ 	.short	(.L_446 - .L_445)


	//   ....[0]....
.L_445:
        /*024c*/ 	.word	0x00000090


	//   ....[1]....
        /*0250*/ 	.word	0x00002710


	//   ....[2]....
        /*0254*/ 	.word	0x00002790


	//   ....[3]....
        /*0258*/ 	.word	0x00003800


	//   ....[4]....
        /*025c*/ 	.word	0x00003810


	//   ....[5]....
        /*0260*/ 	.word	0x00004db0


	//   ....[6]....
        /*0264*/ 	.word	0x00004e30


	//   ....[7]....
        /*0268*/ 	.word	0x00005f40


	//   ....[8]....
        /*026c*/ 	.word	0x00005f50


	//   ....[9]....
        /*0270*/ 	.word	0x00006ef0


	//   ....[10]....
        /*0274*/ 	.word	0x00006f20


	//   ....[11]....
        /*0278*/ 	.word	0x000070f0


	//   ....[12]....
        /*027c*/ 	.word	0x00007110


	//   ....[13]....
        /*0280*/ 	.word	0x00007540


	//   ....[14]....
        /*0284*/ 	.word	0x00007560


	//   ....[15]....
        /*0288*/ 	.word	0x00007790


	//   ....[16]....
        /*028c*/ 	.word	0x000077b0


	//   ....[17]....
        /*0290*/ 	.word	0x000086b0


	//   ....[18]....
        /*0294*/ 	.word	0x000086d0


	//   ....[19]....
        /*0298*/ 	.word	0x000088c0


	//   ....[20]....
        /*029c*/ 	.word	0x000088f0


	//   ....[21]....
        /*02a0*/ 	.word	0x00008a70


	//   ....[22]....
        /*02a4*/ 	.word	0x00008aa0


	//   ....[23]....
        /*02a8*/ 	.word	0x00008c20


	//   ....[24]....
        /*02ac*/ 	.word	0x00008c60


	//   ....[25]....
        /*02b0*/ 	.word	0x00009170


	//   ....[26]....
        /*02b4*/ 	.word	0x00009190


	//   ....[27]....
        /*02b8*/ 	.word	0x000091a0


	//   ....[28]....
        /*02bc*/ 	.word	0x000091b0


	//   ....[29]....
        /*02c0*/ 	.word	0x00009710


	//   ....[30]....
        /*02c4*/ 	.word	0x00009770


	//   ....[31]....
        /*02c8*/ 	.word	0x00009790


	//   ....[32]....
        /*02cc*/ 	.word	0x000097a0


	//   ....[33]....
        /*02d0*/ 	.word	0x00009a70


	//   ....[34]....
        /*02d4*/ 	.word	0x00009c30


	//   ....[35]....
        /*02d8*/ 	.word	0x00009c70


	//   ....[36]....
        /*02dc*/ 	.word	0x00009cb0


	//   ....[37]....
        /*02e0*/ 	.word	0x00009fe0


	//   ....[38]....
        /*02e4*/ 	.word	0x0000a1a0


	//   ....[39]....
        /*02e8*/ 	.word	0x0000a1e0


	//   ....[40]....
        /*02ec*/ 	.word	0x0000a220


	//   ....[41]....
        /*02f0*/ 	.word	0x0000a560


	//   ....[42]....
        /*02f4*/ 	.word	0x0000a720


	//   ....[43]....
        /*02f8*/ 	.word	0x0000a760


	//   ....[44]....
        /*02fc*/ 	.word	0x0000a7a0


	//   ....[45]....
        /*0300*/ 	.word	0x0000e1c0


	//   ....[46]....
        /*0304*/ 	.word	0x0000e220


	//   ....[47]....
        /*0308*/ 	.word	0x0000e260


	//   ....[48]....
        /*030c*/ 	.word	0x0000e280


	//   ....[49]....
        /*0310*/ 	.word	0x0000e420


	//   ....[50]....
        /*0314*/ 	.word	0x0000e5e0


	//   ....[51]....
        /*0318*/ 	.word	0x0000e620


	//   ....[52]....
        /*031c*/ 	.word	0x0000e660


	//   ....[53]....
        /*0320*/ 	.word	0x0000e860


	//   ....[54]....
        /*0324*/ 	.word	0x0000ea20


	//   ....[55]....
        /*0328*/ 	.word	0x0000ea60


	//   ....[56]....
        /*032c*/ 	.word	0x0000eaa0


	//   ....[57]....
        /*0330*/ 	.word	0x0000ecb0


	//   ....[58]....
        /*0334*/ 	.word	0x0000edc0


	//   ....[59]....
        /*0338*/ 	.word	0x0000ee00


	//   ....[60]....
        /*033c*/ 	.word	0x0000ee40


	//   ....[61]....
        /*0340*/ 	.word	0x000130f0


	//   ....[62]....
        /*0344*/ 	.word	0x00013130


	//   ....[63]....
        /*0348*/ 	.word	0x00013510


	//   ....[64]....
        /*034c*/ 	.word	0x00013520


	//   ....[65]....
        /*0350*/ 	.word	0x00014390


	//   ....[66]....
        /*0354*/ 	.word	0x000143a0


	//   ....[67]....
        /*0358*/ 	.word	0x000144b0


	//   ....[68]....
        /*035c*/ 	.word	0x000144d0


	//   ....[69]....
        /*0360*/ 	.word	0x00014900


	//   ....[70]....
        /*0364*/ 	.word	0x00014920


	//   ....[71]....
        /*0368*/ 	.word	0x00014de0


	//   ....[72]....
        /*036c*/ 	.word	0x00014ea0


	//   ....[73]....
        /*0370*/ 	.word	0x00014eb0


	//   ....[74]....
        /*0374*/ 	.word	0x00014f00


	//   ....[75]....
        /*0378*/ 	.word	0x00015ed0


	//   ....[76]....
        /*037c*/ 	.word	0x00015ef0


	//   ....[77]....
        /*0380*/ 	.word	0x00016000


	//   ....[78]....
        /*0384*/ 	.word	0x00016010


	//   ....[79]....
        /*0388*/ 	.word	0x00016ce0


	//   ....[80]....
        /*038c*/ 	.word	0x00016d00


	//   ....[81]....
        /*0390*/ 	.word	0x00016dc0


	//   ....[82]....
        /*0394*/ 	.word	0x00016de0


	//   ....[83]....
        /*0398*/ 	.word	0x00016fe0


	//   ....[84]....
        /*039c*/ 	.word	0x00017030


	//   ....[85]....
        /*03a0*/ 	.word	0x00017410


	//   ....[86]....
        /*03a4*/ 	.word	0x00017440


	//   ....[87]....
        /*03a8*/ 	.word	0x00017590


	//   ....[88]....
        /*03ac*/ 	.word	0x00017680


	//   ....[89]....
        /*03b0*/ 	.word	0x00018e90


	//   ....[90]....
        /*03b4*/ 	.word	0x00018eb0


	//   ....[91]....
        /*03b8*/ 	.word	0x00019040


	//   ....[92]....
        /*03bc*/ 	.word	0x00019050


	//   ....[93]....
        /*03c0*/ 	.word	0x00019d30


	//   ....[94]....
        /*03c4*/ 	.word	0x00019d40


	//   ....[95]....
        /*03c8*/ 	.word	0x00019d50


	//   ....[96]....
        /*03cc*/ 	.word	0x00019d60


	//   ....[97]....
        /*03d0*/ 	.word	0x0001a110


	//   ....[98]....
        /*03d4*/ 	.word	0x0001a130


	//   ....[99]....
        /*03d8*/ 	.word	0x0001a160


	//   ....[100]....
        /*03dc*/ 	.word	0x0001a170


	//   ....[101]....
        /*03e0*/ 	.word	0x0001b850


	//   ....[102]....
        /*03e4*/ 	.word	0x0001b880


	//   ....[103]....
        /*03e8*/ 	.word	0x0001b8c0


	//   ....[104]....
        /*03ec*/ 	.word	0x0001b8d0


	//   ....[105]....
        /*03f0*/ 	.word	0x0001d360


	//   ....[106]....
        /*03f4*/ 	.word	0x0001d3a0


	//   ....[107]....
        /*03f8*/ 	.word	0x0001d3d0


	//   ....[108]....
        /*03fc*/ 	.word	0x0001d400


	//   ....[109]....
        /*0400*/ 	.word	0x0001d620


	//   ....[110]....
        /*0404*/ 	.word	0x0001d630


	//   ....[111]....
        /*0408*/ 	.word	0x0001d830


	//   ....[112]....
        /*040c*/ 	.word	0x0001d860


	//   ....[113]....
        /*0410*/ 	.word	0x0001da20


	//   ....[114]....
        /*0414*/ 	.word	0x0001da50


	//   ....[115]....
        /*0418*/ 	.word	0x0001dc10


	//   ....[116]....
        /*041c*/ 	.word	0x0001dc30


	//   ....[117]....
        /*0420*/ 	.word	0x0001e5e0


	//   ....[118]....
        /*0424*/ 	.word	0x0001e600


	//   ....[119]....
        /*0428*/ 	.word	0x0001e790


	//   ....[120]....
        /*042c*/ 	.word	0x0001e7c0


	//   ....[121]....
        /*0430*/ 	.word	0x0001e950


	//   ....[122]....
        /*0434*/ 	.word	0x0001e980


	//   ....[123]....
        /*0438*/ 	.word	0x0001eb10


	//   ....[124]....
        /*043c*/ 	.word	0x0001eb30


	//   ....[125]....
        /*0440*/ 	.word	0x0001ecf0


	//   ....[126]....
        /*0444*/ 	.word	0x0001ed50


	//   ....[127]....
        /*0448*/ 	.word	0x0001eda0


	//   ....[128]....
        /*044c*/ 	.word	0x0001ee00


	//   ....[129]....
        /*0450*/ 	.word	0x0001ee50


	//   ....[130]....
        /*0454*/ 	.word	0x0001eeb0


	//----- nvinfo : EIATTR_EXIT_INSTR_OFFSETS
	.align		4
.L_446:
        /*0458*/ 	.byte	0x04, 0x1c
        /*045a*/ 	.short	(.L_448 - .L_447)


	//   ....[0]....
.L_447:
        /*045c*/ 	.word	0x00000440


	//   ....[1]....
        /*0460*/ 	.word	0x0001dc40


	//   ....[2]....
        /*0464*/ 	.word	0x0001dd80


	//   ....[3]....
        /*0468*/ 	.word	0x0001dde0


	//   ....[4]....
        /*046c*/ 	.word	0x0001eb40


	//   ....[5]....
        /*0470*/ 	.word	0x0001ec50


	//   ....[6]....
        /*0474*/ 	.word	0x0001ecb0


	//----- nvinfo : EIATTR_CTAIDZ_USED
	.align		4
.L_448:
        /*0478*/ 	.byte	0x01, 0x04
	.zero		2


	//----- nvinfo : EIATTR_MAX_THREADS
	.align		4
        /*047c*/ 	.byte	0x04, 0x05
        /*047e*/ 	.short	(.L_450 - .L_449)
.L_449:
        /*0480*/ 	.word	0x00000100
        /*0484*/ 	.word	0x00000001
        /*0488*/ 	.word	0x00000001


	//----- nvinfo : EIATTR_CRS_STACK_SIZE
	.align		4
.L_450:
        /*048c*/ 	.byte	0x04, 0x1e
        /*048e*/ 	.short	(.L_452 - .L_451)
.L_451:
        /*0490*/ 	.word	0x00000000
.L_452:


//--------------------- .nv.callgraph             --------------------------
	.section	.nv.callgraph,"",@"SHT_CUDA_CALLGRAPH"
	.align	4
	.sectionentsize	8
	.align		4
        /*0000*/ 	.word	0x00000000
	.align		4
        /*0004*/ 	.word	0xffffffff
	.align		4
        /*0008*/ 	.word	0x00000000
	.align		4
        /*000c*/ 	.word	0xfffffffe
	.align		4
        /*0010*/ 	.word	0x00000000
	.align		4
        /*0014*/ 	.word	0xfffffffd
	.align		4
        /*0018*/ 	.word	0x00000000
	.align		4
        /*001c*/ 	.word	0xfffffffc


//--------------------- .nv.rel.action            --------------------------
	.section	.nv.rel.action,"",@"SHT_CUDA_RELOCINFO"
	.align	8
	.sectionentsize	8
        /*0000*/ 	.byte	0x73, 0x00, 0x00, 0x00, 0x00, 0x00, 0x00, 0x00, 0x00, 0x00, 0x00, 0x11, 0x25, 0x00, 0x05, 0x36


//--------------------- .nv.constant4             --------------------------
	.section	.nv.constant4,"a",@progbits
	.align	8
	.align		8
.nv.constant4:
        /*0000*/ 	.dword	_ZN72_INTERNAL_fae0b772_36_flash_fwd_hdim256_bf16_paged_sm80_cu_f3e6f9ee_34194cuda3std3__45__cpo5beginE
	.align		8
        /*0008*/ 	.dword	_ZN72_INTERNAL_fae0b772_36_flash_fwd_hdim256_bf16_paged_sm80_cu_f3e6f9ee_34194cuda3std3__45__cpo3endE
	.align		8
        /*0010*/ 	.dword	_ZN72_INTERNAL_fae0b772_36_flash_fwd_hdim256_bf16_paged_sm80_cu_f3e6f9ee_34194cuda3std3__45__cpo6cbeginE
	.align		8
        /*0018*/ 	.dword	_ZN72_INTERNAL_fae0b772_36_flash_fwd_hdim256_bf16_paged_sm80_cu_f3e6f9ee_34194cuda3std3__45__cpo4cendE
	.align		8
        /*0020*/ 	.dword	_ZN72_INTERNAL_fae0b772_36_flash_fwd_hdim256_bf16_paged_sm80_cu_f3e6f9ee_34194cuda3std3__474_GLOBAL__N__fae0b772_36_flash_fwd_hdim256_bf16_paged_sm80_cu_f3e6f9ee_34196ignoreE
	.align		8
        /*0028*/ 	.dword	_ZN72_INTERNAL_fae0b772_36_flash_fwd_hdim256_bf16_paged_sm80_cu_f3e6f9ee_34194cuda3std3__419piecewise_constructE
	.align		8
        /*0030*/ 	.dword	_ZN72_INTERNAL_fae0b772_36_flash_fwd_hdim256_bf16_paged_sm80_cu_f3e6f9ee_34194cuda3std3__48in_placeE
	.align		8
        /*0038*/ 	.dword	_ZN72_INTERNAL_fae0b772_36_flash_fwd_hdim256_bf16_paged_sm80_cu_f3e6f9ee_34194cuda3std6ranges3__45__cpo4swapE
	.align		8
        /*0040*/ 	.dword	_ZN72_INTERNAL_fae0b772_36_flash_fwd_hdim256_bf16_paged_sm80_cu_f3e6f9ee_34194cuda3std6ranges3__45__cpo9iter_moveE
	.align		8
        /*0048*/ 	.dword	_ZN72_INTERNAL_fae0b772_36_flash_fwd_hdim256_bf16_paged_sm80_cu_f3e6f9ee_34194cute7productE
	.align		8
        /*0050*/ 	.dword	_ZN72_INTERNAL_fae0b772_36_flash_fwd_hdim256_bf16_paged_sm80_cu_f3e6f9ee_34194cute1_E


//--------------------- .nv.constant0._ZN7cutlass13device_kernelIN5flash19enable_sm80_to_sm89INS1_16FlashAttnFwdSm80INS1_25CollectiveMainloopFwdSm80ILi8ELi1ELb1EN4cute5tupleIJNS5_1CILi128EEENS7_ILi64EEENS7_ILi256EEEEEELi256ENS_10bfloat16_tEfNS_4arch4Sm80ELb0ELb0ELb0ELb0ELb1ELb0ELb1ELb0EEENS1_21CollectiveEpilogueFwdINS6_IJS8_SA_S9_EEENS6_IJNS7_ILi1EEESI_SI_EEESC_SE_Li256ELb0ELb1ELb0ELb0EEENS1_19SingleTileSchedulerILb0ELb0ELb1ELi128EEEEEEEEEvNT_6ParamsE --------------------------
	.section	.nv.constant0._ZN7cutlass13device_kernelIN5flash19enable_sm80_to_sm89INS1_16FlashAttnFwdSm80INS1_25CollectiveMainloopFwdSm80ILi8ELi1ELb1EN4cute5tupleIJNS5_1CILi128EEENS7_ILi64EEENS7_ILi256EEEEEELi256ENS_10bfloat16_tEfNS_4arch4Sm80ELb0ELb0ELb0ELb0ELb1ELb0ELb1ELb0EEENS1_21CollectiveEpilogueFwdINS6_IJS8_SA_S9_EEENS6_IJNS7_ILi1EEESI_SI_EEESC_SE_Li256ELb0ELb1ELb0ELb0EEENS1_19SingleTileSchedulerILb0ELb0ELb1ELi128EEEEEEEEEvNT_6ParamsE,"a",@progbits
	.sectionflags	@""
	.align	4
.nv.constant0._ZN7cutlass13device_kernelIN5flash19enable_sm80_to_sm89INS1_16FlashAttnFwdSm80INS1_25CollectiveMainloopFwdSm80ILi8ELi1ELb1EN4cute5tupleIJNS5_1CILi128EEENS7_ILi64EEENS7_ILi256EEEEEELi256ENS_10bfloat16_tEfNS_4arch4Sm80ELb0ELb0ELb0ELb0ELb1ELb0ELb1ELb0EEENS1_21CollectiveEpilogueFwdINS6_IJS8_SA_S9_EEENS6_IJNS7_ILi1EEESI_SI_EEESC_SE_Li256ELb0ELb1ELb0ELb0EEENS1_19SingleTileSchedulerILb0ELb0ELb1ELi128EEEEEEEEEvNT_6ParamsE:
	.zero		1400


//--------------------- .nv.constant0._ZN7cutlass13device_kernelIN5flash19enable_sm80_to_sm89INS1_16FlashAttnFwdSm80INS1_25CollectiveMainloopFwdSm80ILi8ELi1ELb1EN4cute5tupleIJNS5_1CILi128EEENS7_ILi64EEENS7_ILi256EEEEEELi256ENS_10bfloat16_tEfNS_4arch4Sm80ELb0ELb0ELb0ELb1ELb1ELb0ELb1ELb0EEENS1_21CollectiveEpilogueFwdINS6_IJS8_SA_S9_EEENS6_IJNS7_ILi1EEESI_SI_EEESC_SE_Li256ELb1ELb1ELb0ELb0EEENS1_19SingleTileSchedulerILb1ELb0ELb1ELi128EEEEEEEEEvNT_6ParamsE --------------------------
	.section	.nv.constant0._ZN7cutlass13device_kernelIN5flash19enable_sm80_to_sm89INS1_16FlashAttnFwdSm80INS1_25CollectiveMainloopFwdSm80ILi8ELi1ELb1EN4cute5tupleIJNS5_1CILi128EEENS7_ILi64EEENS7_ILi256EEEEEELi256ENS_10bfloat16_tEfNS_4arch4Sm80ELb0ELb0ELb0ELb1ELb1ELb0ELb1ELb0EEENS1_21CollectiveEpilogueFwdINS6_IJS8_SA_S9_EEENS6_IJNS7_ILi1EEESI_SI_EEESC_SE_Li256ELb1ELb1ELb0ELb0EEENS1_19SingleTileSchedulerILb1ELb0ELb1ELi128EEEEEEEEEvNT_6ParamsE,"a",@progbits
	.sectionflags	@""
	.align	4
.nv.constant0._ZN7cutlass13device_kernelIN5flash19enable_sm80_to_sm89INS1_16FlashAttnFwdSm80INS1_25CollectiveMainloopFwdSm80ILi8ELi1ELb1EN4cute5tupleIJNS5_1CILi128EEENS7_ILi64EEENS7_ILi256EEEEEELi256ENS_10bfloat16_tEfNS_4arch4Sm80ELb0ELb0ELb0ELb1ELb1ELb0ELb1ELb0EEENS1_21CollectiveEpilogueFwdINS6_IJS8_SA_S9_EEENS6_IJNS7_ILi1EEESI_SI_EEESC_SE_Li256ELb1ELb1ELb0ELb0EEENS1_19SingleTileSchedulerILb1ELb0ELb1ELi128EEEEEEEEEvNT_6ParamsE:
	.zero		1400


//--------------------- .nv.constant0._ZN7cutlass13device_kernelIN5flash19enable_sm80_to_sm89INS1_16FlashAttnFwdSm80INS1_25CollectiveMainloopFwdSm80ILi8ELi1ELb0EN4cute5tupleIJNS5_1CILi128EEENS7_ILi32EEENS7_ILi256EEEEEELi256ENS_10bfloat16_tEfNS_4arch4Sm80ELb0ELb0ELb0ELb1ELb1ELb1ELb1ELb0EEENS1_21CollectiveEpilogueFwdINS6_IJS8_SA_S9_EEENS6_IJNS7_ILi1EEESI_SI_EEESC_SE_Li256ELb1ELb1ELb0ELb0EEENS1_19SingleTileSchedulerILb1ELb0ELb1ELi128EEEEEEEEEvNT_6ParamsE --------------------------
	.section	.nv.constant0._ZN7cutlass13device_kernelIN5flash19enable_sm80_to_sm89INS1_16FlashAttnFwdSm80INS1_25CollectiveMainloopFwdSm80ILi8ELi1ELb0EN4cute5tupleIJNS5_1CILi128EEENS7_ILi32EEENS7_ILi256EEEEEELi256ENS_10bfloat16_tEfNS_4arch4Sm80ELb0ELb0ELb0ELb1ELb1ELb1ELb1ELb0EEENS1_21CollectiveEpilogueFwdINS6_IJS8_SA_S9_EEENS6_IJNS7_ILi1EEESI_SI_EEESC_SE_Li256ELb1ELb1ELb0ELb0EEENS1_19SingleTileSchedulerILb1ELb0ELb1ELi128EEEEEEEEEvNT_6ParamsE,"a",@progbits
	.sectionflags	@""
	.align	4
.nv.constant0._ZN7cutlass13device_kernelIN5flash19enable_sm80_to_sm89INS1_16FlashAttnFwdSm80INS1_25CollectiveMainloopFwdSm80ILi8ELi1ELb0EN4cute5tupleIJNS5_1CILi128EEENS7_ILi32EEENS7_ILi256EEEEEELi256ENS_10bfloat16_tEfNS_4arch4Sm80ELb0ELb0ELb0ELb1ELb1ELb1ELb1ELb0EEENS1_21CollectiveEpilogueFwdINS6_IJS8_SA_S9_EEENS6_IJNS7_ILi1EEESI_SI_EEESC_SE_Li256ELb1ELb1ELb0ELb0EEENS1_19SingleTileSchedulerILb1ELb0ELb1ELi128EEEEEEEEEvNT_6ParamsE:
	.zero		1400


//--------------------- .nv.constant0._ZN7cutlass13device_kernelIN5flash19enable_sm80_to_sm89INS1_16FlashAttnFwdSm80INS1_25CollectiveMainloopFwdSm80ILi8ELi1ELb1EN4cute5tupleIJNS5_1CILi128EEENS7_ILi48EEENS7_ILi256EEEEEELi256ENS_10bfloat16_tEfNS_4arch4Sm80ELb0ELb1ELb0ELb0ELb1ELb0ELb1ELb0EEENS1_21CollectiveEpilogueFwdINS6_IJS8_SA_S9_EEENS6_IJNS7_ILi1EEESI_SI_EEESC_SE_Li256ELb0ELb1ELb0ELb0EEENS1_19SingleTileSchedulerILb0ELb0ELb1ELi128EEEEEEEEEvNT_6ParamsE --------------------------
	.section	.nv.constant0._ZN7cutlass13device_kernelIN5flash19enable_sm80_to_sm89INS1_16FlashAttnFwdSm80INS1_25CollectiveMainloopFwdSm80ILi8ELi1ELb1EN4cute5tupleIJNS5_1CILi128EEENS7_ILi48EEENS7_ILi256EEEEEELi256ENS_10bfloat16_tEfNS_4arch4Sm80ELb0ELb1ELb0ELb0ELb1ELb0ELb1ELb0EEENS1_21CollectiveEpilogueFwdINS6_IJS8_SA_S9_EEENS6_IJNS7_ILi1EEESI_SI_EEESC_SE_Li256ELb0ELb1ELb0ELb0EEENS1_19SingleTileSchedulerILb0ELb0ELb1ELi128EEEEEEEEEvNT_6ParamsE,"a",@progbits
	.sectionflags	@""
	.align	4
.nv.constant0._ZN7cutlass13device_kernelIN5flash19enable_sm80_to_sm89INS1_16FlashAttnFwdSm80INS1_25CollectiveMainloopFwdSm80ILi8ELi1ELb1EN4cute5tupleIJNS5_1CILi128EEENS7_ILi48EEENS7_ILi256EEEEEELi256ENS_10bfloat16_tEfNS_4arch4Sm80ELb0ELb1ELb0ELb0ELb1ELb0ELb1ELb0EEENS1_21CollectiveEpilogueFwdINS6_IJS8_SA_S9_EEENS6_IJNS7_ILi1EEESI_SI_EEESC_SE_Li256ELb0ELb1ELb0ELb0EEENS1_19SingleTileSchedulerILb0ELb0ELb1ELi128EEEEEEEEEvNT_6ParamsE:
	.zero		1400


//--------------------- .nv.constant0._ZN7cutlass13device_kernelIN5flash19enable_sm80_to_sm89INS1_16FlashAttnFwdSm80INS1_25CollectiveMainloopFwdSm80ILi8ELi1ELb1EN4cute5tupleIJNS5_1CILi128EEENS7_ILi48EEENS7_ILi256EEEEEELi256ENS_10bfloat16_tEfNS_4arch4Sm80ELb0ELb1ELb0ELb1ELb1ELb0ELb1ELb0EEENS1_21CollectiveEpilogueFwdINS6_IJS8_SA_S9_EEENS6_IJNS7_ILi1EEESI_SI_EEESC_SE_Li256ELb1ELb1ELb0ELb0EEENS1_19SingleTileSchedulerILb1ELb0ELb1ELi128EEEEEEEEEvNT_6ParamsE --------------------------
	.section	.nv.constant0._ZN7cutlass13device_kernelIN5flash19enable_sm80_to_sm89INS1_16FlashAttnFwdSm80INS1_25CollectiveMainloopFwdSm80ILi8ELi1ELb1EN4cute5tupleIJNS5_1CILi128EEENS7_ILi48EEENS7_ILi256EEEEEELi256ENS_10bfloat16_tEfNS_4arch4Sm80ELb0ELb1ELb0ELb1ELb1ELb0ELb1ELb0EEENS1_21CollectiveEpilogueFwdINS6_IJS8_SA_S9_EEENS6_IJNS7_ILi1EEESI_SI_EEESC_SE_Li256ELb1ELb1ELb0ELb0EEENS1_19SingleTileSchedulerILb1ELb0ELb1ELi128EEEEEEEEEvNT_6ParamsE,"a",@progbits
	.sectionflags	@""
	.align	4
.nv.constant0._ZN7cutlass13device_kernelIN5flash19enable_sm80_to_sm89INS1_16FlashAttnFwdSm80INS1_25CollectiveMainloopFwdSm80ILi8ELi1ELb1EN4cute5tupleIJNS5_1CILi128EEENS7_ILi48EEENS7_ILi256EEEEEELi256ENS_10bfloat16_tEfNS_4arch4Sm80ELb0ELb1ELb0ELb1ELb1ELb0ELb1ELb0EEENS1_21CollectiveEpilogueFwdINS6_IJS8_SA_S9_EEENS6_IJNS7_ILi1EEESI_SI_EEESC_SE_Li256ELb1ELb1ELb0ELb0EEENS1_19SingleTileSchedulerILb1ELb0ELb1ELi128EEEEEEEEEvNT_6ParamsE:
	.zero		1400


//--------------------- .nv.constant0._ZN7cutlass13device_kernelIN5flash19enable_sm80_to_sm89INS1_16FlashAttnFwdSm80INS1_25CollectiveMainloopFwdSm80ILi8ELi1ELb0EN4cute5tupleIJNS5_1CILi128EEENS7_ILi32EEENS7_ILi256EEEEEELi256ENS_10bfloat16_tEfNS_4arch4Sm80ELb0ELb1ELb0ELb1ELb1ELb1ELb1ELb0EEENS1_21CollectiveEpilogueFwdINS6_IJS8_SA_S9_EEENS6_IJNS7_ILi1EEESI_SI_EEESC_SE_Li256ELb1ELb1ELb0ELb0EEENS1_19SingleTileSchedulerILb1ELb0ELb1ELi128EEEEEEEEEvNT_6ParamsE --------------------------
	.section	.nv.constant0._ZN7cutlass13device_kernelIN5flash19enable_sm80_to_sm89INS1_16FlashAttnFwdSm80INS1_25CollectiveMainloopFwdSm80ILi8ELi1ELb0EN4cute5tupleIJNS5_1CILi128EEENS7_ILi32EEENS7_ILi256EEEEEELi256ENS_10bfloat16_tEfNS_4arch4Sm80ELb0ELb1ELb0ELb1ELb1ELb1ELb1ELb0EEENS1_21CollectiveEpilogueFwdINS6_IJS8_SA_S9_EEENS6_IJNS7_ILi1EEESI_SI_EEESC_SE_Li256ELb1ELb1ELb0ELb0EEENS1_19SingleTileSchedulerILb1ELb0ELb1ELi128EEEEEEEEEvNT_6ParamsE,"a",@progbits
	.sectionflags	@""
	.align	4
.nv.constant0._ZN7cutlass13device_kernelIN5flash19enable_sm80_to_sm89INS1_16FlashAttnFwdSm80INS1_25CollectiveMainloopFwdSm80ILi8ELi1ELb0EN4cute5tupleIJNS5_1CILi128EEENS7_ILi32EEENS7_ILi256EEEEEELi256ENS_10bfloat16_tEfNS_4arch4Sm80ELb0ELb1ELb0ELb1ELb1ELb1ELb1ELb0EEENS1_21CollectiveEpilogueFwdINS6_IJS8_SA_S9_EEENS6_IJNS7_ILi1EEESI_SI_EEESC_SE_Li256ELb1ELb1ELb0ELb0EEENS1_19SingleTileSchedulerILb1ELb0ELb1ELi128EEEEEEEEEvNT_6ParamsE:
	.zero		1400


//--------------------- .nv.constant0._ZN7cutlass13device_kernelIN5flash19enable_sm80_to_sm89INS1_16FlashAttnFwdSm80INS1_25CollectiveMainloopFwdSm80ILi8ELi1ELb1EN4cute5tupleIJNS5_1CILi128EEENS7_ILi64EEENS7_ILi256EEEEEELi256ENS_10bfloat16_tEfNS_4arch4Sm80ELb1ELb0ELb0ELb0ELb1ELb0ELb1ELb0EEENS1_21CollectiveEpilogueFwdINS6_IJS8_SA_S9_EEENS6_IJNS7_ILi1EEESI_SI_EEESC_SE_Li256ELb0ELb1ELb0ELb0EEENS1_30DynamicPersistentTileSchedulerILi256ELi256ELb0ELb1ELb0EEEEEEEEEvNT_6ParamsE --------------------------
	.section	.nv.constant0._ZN7cutlass13device_kernelIN5flash19enable_sm80_to_sm89INS1_16FlashAttnFwdSm80INS1_25CollectiveMainloopFwdSm80ILi8ELi1ELb1EN4cute5tupleIJNS5_1CILi128EEENS7_ILi64EEENS7_ILi256EEEEEELi256ENS_10bfloat16_tEfNS_4arch4Sm80ELb1ELb0ELb0ELb0ELb1ELb0ELb1ELb0EEENS1_21CollectiveEpilogueFwdINS6_IJS8_SA_S9_EEENS6_IJNS7_ILi1EEESI_SI_EEESC_SE_Li256ELb0ELb1ELb0ELb0EEENS1_30DynamicPersistentTileSchedulerILi256ELi256ELb0ELb1ELb0EEEEEEEEEvNT_6ParamsE,"a",@progbits
	.sectionflags	@""
	.align	4
.nv.constant0._ZN7cutlass13device_kernelIN5flash19enable_sm80_to_sm89INS1_16FlashAttnFwdSm80INS1_25CollectiveMainloopFwdSm80ILi8ELi1ELb1EN4cute5tupleIJNS5_1CILi128EEENS7_ILi64EEENS7_ILi256EEEEEELi256ENS_10bfloat16_tEfNS_4arch4Sm80ELb1ELb0ELb0ELb0ELb1ELb0ELb1ELb0EEENS1_21CollectiveEpilogueFwdINS6_IJS8_SA_S9_EEENS6_IJNS7_ILi1EEESI_SI_EEESC_SE_Li256ELb0ELb1ELb0ELb0EEENS1_30DynamicPersistentTileSchedulerILi256ELi256ELb0ELb1ELb0EEEEEEEEEvNT_6ParamsE:
	.zero		1416


//--------------------- .nv.constant0._ZN7cutlass13device_kernelIN5flash19enable_sm80_to_sm89INS1_16FlashAttnFwdSm80INS1_25CollectiveMainloopFwdSm80ILi8ELi1ELb1EN4cute5tupleIJNS5_1CILi128EEENS7_ILi64EEENS7_ILi256EEEEEELi256ENS_10bfloat16_tEfNS_4arch4Sm80ELb1ELb0ELb0ELb1ELb1ELb0ELb1ELb0EEENS1_21CollectiveEpilogueFwdINS6_IJS8_SA_S9_EEENS6_IJNS7_ILi1EEESI_SI_EEESC_SE_Li256ELb1ELb1ELb0ELb0EEENS1_19SingleTileSchedulerILb1ELb0ELb1ELi128EEEEEEEEEvNT_6ParamsE --------------------------
	.section	.nv.constant0._ZN7cutlass13device_kernelIN5flash19enable_sm80_to_sm89INS1_16FlashAttnFwdSm80INS1_25CollectiveMainloopFwdSm80ILi8ELi1ELb1EN4cute5tupleIJNS5_1CILi128EEENS7_ILi64EEENS7_ILi256EEEEEELi256ENS_10bfloat16_tEfNS_4arch4Sm80ELb1ELb0ELb0ELb1ELb1ELb0ELb1ELb0EEENS1_21CollectiveEpilogueFwdINS6_IJS8_SA_S9_EEENS6_IJNS7_ILi1EEESI_SI_EEESC_SE_Li256ELb1ELb1ELb0ELb0EEENS1_19SingleTileSchedulerILb1ELb0ELb1ELi128EEEEEEEEEvNT_6ParamsE,"a",@progbits
	.sectionflags	@""
	.align	4
.nv.constant0._ZN7cutlass13device_kernelIN5flash19enable_sm80_to_sm89INS1_16FlashAttnFwdSm80INS1_25CollectiveMainloopFwdSm80ILi8ELi1ELb1EN4cute5tupleIJNS5_1CILi128EEENS7_ILi64EEENS7_ILi256EEEEEELi256ENS_10bfloat16_tEfNS_4arch4Sm80ELb1ELb0ELb0ELb1ELb1ELb0ELb1ELb0EEENS1_21CollectiveEpilogueFwdINS6_IJS8_SA_S9_EEENS6_IJNS7_ILi1EEESI_SI_EEESC_SE_Li256ELb1ELb1ELb0ELb0EEENS1_19SingleTileSchedulerILb1ELb0ELb1ELi128EEEEEEEEEvNT_6ParamsE:
	.zero		1400


//--------------------- .nv.constant0._ZN7cutlass13device_kernelIN5flash19enable_sm80_to_sm89INS1_16FlashAttnFwdSm80INS1_25CollectiveMainloopFwdSm80ILi8ELi1ELb0EN4cute5tupleIJNS5_1CILi128EEENS7_ILi32EEENS7_ILi256EEEEEELi256ENS_10bfloat16_tEfNS_4arch4Sm80ELb1ELb0ELb0ELb1ELb1ELb1ELb1ELb0EEENS1_21CollectiveEpilogueFwdINS6_IJS8_SA_S9_EEENS6_IJNS7_ILi1EEESI_SI_EEESC_SE_Li256ELb1ELb1ELb0ELb0EEENS1_19SingleTileSchedulerILb1ELb0ELb1ELi128EEEEEEEEEvNT_6ParamsE --------------------------
	.section	.nv.constant0._ZN7cutlass13device_kernelIN5flash19enable_sm80_to_sm89INS1_16FlashAttnFwdSm80INS1_25CollectiveMainloopFwdSm80ILi8ELi1ELb0EN4cute5tupleIJNS5_1CILi128EEENS7_ILi32EEENS7_ILi256EEEEEELi256ENS_10bfloat16_tEfNS_4arch4Sm80ELb1ELb0ELb0ELb1ELb1ELb1ELb1ELb0EEENS1_21CollectiveEpilogueFwdINS6_IJS8_SA_S9_EEENS6_IJNS7_ILi1EEESI_SI_EEESC_SE_Li256ELb1ELb1ELb0ELb0EEENS1_19SingleTileSchedulerILb1ELb0ELb1ELi128EEEEEEEEEvNT_6ParamsE,"a",@progbits
	.sectionflags	@""
	.align	4
.nv.constant0._ZN7cutlass13device_kernelIN5flash19enable_sm80_to_sm89INS1_16FlashAttnFwdSm80INS1_25CollectiveMainloopFwdSm80ILi8ELi1ELb0EN4cute5tupleIJNS5_1CILi128EEENS7_ILi32EEENS7_ILi256EEEEEELi256ENS_10bfloat16_tEfNS_4arch4Sm80ELb1ELb0ELb0ELb1ELb1ELb1ELb1ELb0EEENS1_21CollectiveEpilogueFwdINS6_IJS8_SA_S9_EEENS6_IJNS7_ILi1EEESI_SI_EEESC_SE_Li256ELb1ELb1ELb0ELb0EEENS1_19SingleTileSchedulerILb1ELb0ELb1ELi128EEEEEEEEEvNT_6ParamsE:
	.zero		1400


//--------------------- .nv.constant0._ZN7cutlass13device_kernelIN5flash19enable_sm80_to_sm89INS1_16FlashAttnFwdSm80INS1_25CollectiveMainloopFwdSm80ILi8ELi1ELb0EN4cute5tupleIJNS5_1CILi128EEENS7_ILi96EEENS7_ILi256EEEEEELi256ENS_10bfloat16_tEfNS_4arch4Sm80ELb0ELb0ELb0ELb0ELb1ELb0ELb1ELb0EEENS1_21CollectiveEpilogueFwdINS6_IJS8_SA_S9_EEENS6_IJNS7_ILi1EEESI_SI_EEESC_SE_Li256ELb0ELb1ELb0ELb0EEENS1_19SingleTileSchedulerILb0ELb0ELb1ELi128EEEEEEEEEvNT_6ParamsE --------------------------
	.section	.nv.constant0._ZN7cutlass13device_kernelIN5flash19enable_sm80_to_sm89INS1_16FlashAttnFwdSm80INS1_25CollectiveMainloopFwdSm80ILi8ELi1ELb0EN4cute5tupleIJNS5_1CILi128EEENS7_ILi96EEENS7_ILi256EEEEEELi256ENS_10bfloat16_tEfNS_4arch4Sm80ELb0ELb0ELb0ELb0ELb1ELb0ELb1ELb0EEENS1_21CollectiveEpilogueFwdINS6_IJS8_SA_S9_EEENS6_IJNS7_ILi1EEESI_SI_EEESC_SE_Li256ELb0ELb1ELb0ELb0EEENS1_19SingleTileSchedulerILb0ELb0ELb1ELi128EEEEEEEEEvNT_6ParamsE,"a",@progbits
	.sectionflags	@""
	.align	4
.nv.constant0._ZN7cutlass13device_kernelIN5flash19enable_sm80_to_sm89INS1_16FlashAttnFwdSm80INS1_25CollectiveMainloopFwdSm80ILi8ELi1ELb0EN4cute5tupleIJNS5_1CILi128EEENS7_ILi96EEENS7_ILi256EEEEEELi256ENS_10bfloat16_tEfNS_4arch4Sm80ELb0ELb0ELb0ELb0ELb1ELb0ELb1ELb0EEENS1_21CollectiveEpilogueFwdINS6_IJS8_SA_S9_EEENS6_IJNS7_ILi1EEESI_SI_EEESC_SE_Li256ELb0ELb1ELb0ELb0EEENS1_19SingleTileSchedulerILb0ELb0ELb1ELi128EEEEEEEEEvNT_6ParamsE:
	.zero		1400


//--------------------- .nv.constant0._ZN7cutlass13device_kernelIN5flash19enable_sm80_to_sm89INS1_16FlashAttnFwdSm80INS1_25CollectiveMainloopFwdSm80ILi8ELi1ELb0EN4cute5tupleIJNS5_1CILi128EEENS7_ILi96EEENS7_ILi256EEEEEELi256ENS_10bfloat16_tEfNS_4arch4Sm80ELb0ELb0ELb0ELb1ELb1ELb0ELb1ELb0EEENS1_21CollectiveEpilogueFwdINS6_IJS8_SA_S9_EEENS6_IJNS7_ILi1EEESI_SI_EEESC_SE_Li256ELb1ELb1ELb0ELb0EEENS1_19SingleTileSchedulerILb1ELb0ELb1ELi128EEEEEEEEEvNT_6ParamsE --------------------------
	.section	.nv.constant0._ZN7cutlass13device_kernelIN5flash19enable_sm80_to_sm89INS1_16FlashAttnFwdSm80INS1_25CollectiveMainloopFwdSm80ILi8ELi1ELb0EN4cute5tupleIJNS5_1CILi128EEENS7_ILi96EEENS7_ILi256EEEEEELi256ENS_10bfloat16_tEfNS_4arch4Sm80ELb0ELb0ELb0ELb1ELb1ELb0ELb1ELb0EEENS1_21CollectiveEpilogueFwdINS6_IJS8_SA_S9_EEENS6_IJNS7_ILi1EEESI_SI_EEESC_SE_Li256ELb1ELb1ELb0ELb0EEENS1_19SingleTileSchedulerILb1ELb0ELb1ELi128EEEEEEEEEvNT_6ParamsE,"a",@progbits
	.sectionflags	@""
	.align	4
.nv.constant0._ZN7cutlass13device_kernelIN5flash19enable_sm80_to_sm89INS1_16FlashAttnFwdSm80INS1_25CollectiveMainloopFwdSm80ILi8ELi1ELb0EN4cute5tupleIJNS5_1CILi128EEENS7_ILi96EEENS7_ILi256EEEEEELi256ENS_10bfloat16_tEfNS_4arch4Sm80ELb0ELb0ELb0ELb1ELb1ELb0ELb1ELb0EEENS1_21CollectiveEpilogueFwdINS6_IJS8_SA_S9_EEENS6_IJNS7_ILi1EEESI_SI_EEESC_SE_Li256ELb1ELb1ELb0ELb0EEENS1_19SingleTileSchedulerILb1ELb0ELb1ELi128EEEEEEEEEvNT_6ParamsE:
	.zero		1400


//--------------------- .nv.constant0._ZN7cutlass13device_kernelIN5flash19enable_sm80_to_sm89INS1_16FlashAttnFwdSm80INS1_25CollectiveMainloopFwdSm80ILi8ELi1ELb0EN4cute5tupleIJNS5_1CILi128EEENS7_ILi48EEENS7_ILi256EEEEEELi256ENS_10bfloat16_tEfNS_4arch4Sm80ELb0ELb0ELb0ELb1ELb1ELb1ELb1ELb0EEENS1_21CollectiveEpilogueFwdINS6_IJS8_SA_S9_EEENS6_IJNS7_ILi1EEESI_SI_EEESC_SE_Li256ELb1ELb1ELb0ELb0EEENS1_19SingleTileSchedulerILb1ELb0ELb1ELi128EEEEEEEEEvNT_6ParamsE --------------------------
	.section	.nv.constant0._ZN7cutlass13device_kernelIN5flash19enable_sm80_to_sm89INS1_16FlashAttnFwdSm80INS1_25CollectiveMainloopFwdSm80ILi8ELi1ELb0EN4cute5tupleIJNS5_1CILi128EEENS7_ILi48EEENS7_ILi256EEEEEELi256ENS_10bfloat16_tEfNS_4arch4Sm80ELb0ELb0ELb0ELb1ELb1ELb1ELb1ELb0EEENS1_21CollectiveEpilogueFwdINS6_IJS8_SA_S9_EEENS6_IJNS7_ILi1EEESI_SI_EEESC_SE_Li256ELb1ELb1ELb0ELb0EEENS1_19SingleTileSchedulerILb1ELb0ELb1ELi128EEEEEEEEEvNT_6ParamsE,"a",@progbits
	.sectionflags	@""
	.align	4
.nv.constant0._ZN7cutlass13device_kernelIN5flash19enable_sm80_to_sm89INS1_16FlashAttnFwdSm80INS1_25CollectiveMainloopFwdSm80ILi8ELi1ELb0EN4cute5tupleIJNS5_1CILi128EEENS7_ILi48EEENS7_ILi256EEEEEELi256ENS_10bfloat16_tEfNS_4arch4Sm80ELb0ELb0ELb0ELb1ELb1ELb1ELb1ELb0EEENS1_21CollectiveEpilogueFwdINS6_IJS8_SA_S9_EEENS6_IJNS7_ILi1EEESI_SI_EEESC_SE_Li256ELb1ELb1ELb0ELb0EEENS1_19SingleTileSchedulerILb1ELb0ELb1ELi128EEEEEEEEEvNT_6ParamsE:
	.zero		1400


//--------------------- .nv.constant0._ZN7cutlass13device_kernelIN5flash19enable_sm80_to_sm89INS1_16FlashAttnFwdSm80INS1_25CollectiveMainloopFwdSm80ILi8ELi1ELb0EN4cute5tupleIJNS5_1CILi128EEENS7_ILi64EEENS7_ILi256EEEEEELi256ENS_10bfloat16_tEfNS_4arch4Sm80ELb0ELb1ELb0ELb0ELb1ELb0ELb1ELb0EEENS1_21CollectiveEpilogueFwdINS6_IJS8_SA_S9_EEENS6_IJNS7_ILi1EEESI_SI_EEESC_SE_Li256ELb0ELb1ELb0ELb0EEENS1_19SingleTileSchedulerILb0ELb0ELb1ELi128EEEEEEEEEvNT_6ParamsE --------------------------
	.section	.nv.constant0._ZN7cutlass13device_kernelIN5flash19enable_sm80_to_sm89INS1_16FlashAttnFwdSm80INS1_25CollectiveMainloopFwdSm80ILi8ELi1ELb0EN4cute5tupleIJNS5_1CILi128EEENS7_ILi64EEENS7_ILi256EEEEEELi256ENS_10bfloat16_tEfNS_4arch4Sm80ELb0ELb1ELb0ELb0ELb1ELb0ELb1ELb0EEENS1_21CollectiveEpilogueFwdINS6_IJS8_SA_S9_EEENS6_IJNS7_ILi1EEESI_SI_EEESC_SE_Li256ELb0ELb1ELb0ELb0EEENS1_19SingleTileSchedulerILb0ELb0ELb1ELi128EEEEEEEEEvNT_6ParamsE,"a",@progbits
	.sectionflags	@""
	.align	4
.nv.constant0._ZN7cutlass13device_kernelIN5flash19enable_sm80_to_sm89INS1_16FlashAttnFwdSm80INS1_25CollectiveMainloopFwdSm80ILi8ELi1ELb0EN4cute5tupleIJNS5_1CILi128EEENS7_ILi64EEENS7_ILi256EEEEEELi256ENS_10bfloat16_tEfNS_4arch4Sm80ELb0ELb1ELb0ELb0ELb1ELb0ELb1ELb0EEENS1_21CollectiveEpilogueFwdINS6_IJS8_SA_S9_EEENS6_IJNS7_ILi1EEESI_SI_EEESC_SE_Li256ELb0ELb1ELb0ELb0EEENS1_19SingleTileSchedulerILb0ELb0ELb1ELi128EEEEEEEEEvNT_6ParamsE:
	.zero		1400


//--------------------- .nv.constant0._ZN7cutlass13device_kernelIN5flash19enable_sm80_to_sm89INS1_16FlashAttnFwdSm80INS1_25CollectiveMainloopFwdSm80ILi8ELi1ELb0EN4cute5tupleIJNS5_1CILi128EEENS7_ILi64EEENS7_ILi256EEEEEELi256ENS_10bfloat16_tEfNS_4arch4Sm80ELb0ELb1ELb0ELb1ELb1ELb0ELb1ELb0EEENS1_21CollectiveEpilogueFwdINS6_IJS8_SA_S9_EEENS6_IJNS7_ILi1EEESI_SI_EEESC_SE_Li256ELb1ELb1ELb0ELb0EEENS1_19SingleTileSchedulerILb1ELb0ELb1ELi128EEEEEEEEEvNT_6ParamsE --------------------------
	.section	.nv.constant0._ZN7cutlass13device_kernelIN5flash19enable_sm80_to_sm89INS1_16FlashAttnFwdSm80INS1_25CollectiveMainloopFwdSm80ILi8ELi1ELb0EN4cute5tupleIJNS5_1CILi128EEENS7_ILi64EEENS7_ILi256EEEEEELi256ENS_10bfloat16_tEfNS_4arch4Sm80ELb0ELb1ELb0ELb1ELb1ELb0ELb1ELb0EEENS1_21CollectiveEpilogueFwdINS6_IJS8_SA_S9_EEENS6_IJNS7_ILi1EEESI_SI_EEESC_SE_Li256ELb1ELb1ELb0ELb0EEENS1_19SingleTileSchedulerILb1ELb0ELb1ELi128EEEEEEEEEvNT_6ParamsE,"a",@progbits
	.sectionflags	@""
	.align	4
.nv.constant0._ZN7cutlass13device_kernelIN5flash19enable_sm80_to_sm89INS1_16FlashAttnFwdSm80INS1_25CollectiveMainloopFwdSm80ILi8ELi1ELb0EN4cute5tupleIJNS5_1CILi128EEENS7_ILi64EEENS7_ILi256EEEEEELi256ENS_10bfloat16_tEfNS_4arch4Sm80ELb0ELb1ELb0ELb1ELb1ELb0ELb1ELb0EEENS1_21CollectiveEpilogueFwdINS6_IJS8_SA_S9_EEENS6_IJNS7_ILi1EEESI_SI_EEESC_SE_Li256ELb1ELb1ELb0ELb0EEENS1_19SingleTileSchedulerILb1ELb0ELb1ELi128EEEEEEEEEvNT_6ParamsE:
	.zero		1400


//--------------------- .nv.constant0._ZN7cutlass13device_kernelIN5flash19enable_sm80_to_sm89INS1_16FlashAttnFwdSm80INS1_25CollectiveMainloopFwdSm80ILi8ELi1ELb0EN4cute5tupleIJNS5_1CILi128EEENS7_ILi48EEENS7_ILi256EEEEEELi256ENS_10bfloat16_tEfNS_4arch4Sm80ELb0ELb1ELb0ELb1ELb1ELb1ELb1ELb0EEENS1_21CollectiveEpilogueFwdINS6_IJS8_SA_S9_EEENS6_IJNS7_ILi1EEESI_SI_EEESC_SE_Li256ELb1ELb1ELb0ELb0EEENS1_19SingleTileSchedulerILb1ELb0ELb1ELi128EEEEEEEEEvNT_6ParamsE --------------------------
	.section	.nv.constant0._ZN7cutlass13device_kernelIN5flash19enable_sm80_to_sm89INS1_16FlashAttnFwdSm80INS1_25CollectiveMainloopFwdSm80ILi8ELi1ELb0EN4cute5tupleIJNS5_1CILi128EEENS7_ILi48EEENS7_ILi256EEEEEELi256ENS_10bfloat16_tEfNS_4arch4Sm80ELb0ELb1ELb0ELb1ELb1ELb1ELb1ELb0EEENS1_21CollectiveEpilogueFwdINS6_IJS8_SA_S9_EEENS6_IJNS7_ILi1EEESI_SI_EEESC_SE_Li256ELb1ELb1ELb0ELb0EEENS1_19SingleTileSchedulerILb1ELb0ELb1ELi128EEEEEEEEEvNT_6ParamsE,"a",@progbits
	.sectionflags	@""
	.align	4
.nv.constant0._ZN7cutlass13device_kernelIN5flash19enable_sm80_to_sm89INS1_16FlashAttnFwdSm80INS1_25CollectiveMainloopFwdSm80ILi8ELi1ELb0EN4cute5tupleIJNS5_1CILi128EEENS7_ILi48EEENS7_ILi256EEEEEELi256ENS_10bfloat16_tEfNS_4arch4Sm80ELb0ELb1ELb0ELb1ELb1ELb1ELb1ELb0EEENS1_21CollectiveEpilogueFwdINS6_IJS8_SA_S9_EEENS6_IJNS7_ILi1EEESI_SI_EEESC_SE_Li256ELb1ELb1ELb0ELb0EEENS1_19SingleTileSchedulerILb1ELb0ELb1ELi128EEEEEEEEEvNT_6ParamsE:
	.zero		1400


//--------------------- .nv.constant0._ZN7cutlass13device_kernelIN5flash19enable_sm80_to_sm89INS1_16FlashAttnFwdSm80INS1_25CollectiveMainloopFwdSm80ILi8ELi1ELb0EN4cute5tupleIJNS5_1CILi128EEENS7_ILi96EEENS7_ILi256EEEEEELi256ENS_10bfloat16_tEfNS_4arch4Sm80ELb1ELb0ELb0ELb0ELb1ELb0ELb1ELb0EEENS1_21CollectiveEpilogueFwdINS6_IJS8_SA_S9_EEENS6_IJNS7_ILi1EEESI_SI_EEESC_SE_Li256ELb0ELb1ELb0ELb0EEENS1_30DynamicPersistentTileSchedulerILi256ELi256ELb0ELb1ELb0EEEEEEEEEvNT_6ParamsE --------------------------
	.section	.nv.constant0._ZN7cutlass13device_kernelIN5flash19enable_sm80_to_sm89INS1_16FlashAttnFwdSm80INS1_25CollectiveMainloopFwdSm80ILi8ELi1ELb0EN4cute5tupleIJNS5_1CILi128EEENS7_ILi96EEENS7_ILi256EEEEEELi256ENS_10bfloat16_tEfNS_4arch4Sm80ELb1ELb0ELb0ELb0ELb1ELb0ELb1ELb0EEENS1_21CollectiveEpilogueFwdINS6_IJS8_SA_S9_EEENS6_IJNS7_ILi1EEESI_SI_EEESC_SE_Li256ELb0ELb1ELb0ELb0EEENS1_30DynamicPersistentTileSchedulerILi256ELi256ELb0ELb1ELb0EEEEEEEEEvNT_6ParamsE,"a",@progbits
	.sectionflags	@""
	.align	4
.nv.constant0._ZN7cutlass13device_kernelIN5flash19enable_sm80_to_sm89INS1_16FlashAttnFwdSm80INS1_25CollectiveMainloopFwdSm80ILi8ELi1ELb0EN4cute5tupleIJNS5_1CILi128EEENS7_ILi96EEENS7_ILi256EEEEEELi256ENS_10bfloat16_tEfNS_4arch4Sm80ELb1ELb0ELb0ELb0ELb1ELb0ELb1ELb0EEENS1_21CollectiveEpilogueFwdINS6_IJS8_SA_S9_EEENS6_IJNS7_ILi1EEESI_SI_EEESC_SE_Li256ELb0ELb1ELb0ELb0EEENS1_30DynamicPersistentTileSchedulerILi256ELi256ELb0ELb1ELb0EEEEEEEEEvNT_6ParamsE:
	.zero		1416


//--------------------- .nv.constant0._ZN7cutlass13device_kernelIN5flash19enable_sm80_to_sm89INS1_16FlashAttnFwdSm80INS1_25CollectiveMainloopFwdSm80ILi8ELi1ELb0EN4cute5tupleIJNS5_1CILi128EEENS7_ILi96EEENS7_ILi256EEEEEELi256ENS_10bfloat16_tEfNS_4arch4Sm80ELb1ELb0ELb0ELb1ELb1ELb0ELb1ELb0EEENS1_21CollectiveEpilogueFwdINS6_IJS8_SA_S9_EEENS6_IJNS7_ILi1EEESI_SI_EEESC_SE_Li256ELb1ELb1ELb0ELb0EEENS1_19SingleTileSchedulerILb1ELb0ELb1ELi128EEEEEEEEEvNT_6ParamsE --------------------------
	.section	.nv.constant0._ZN7cutlass13device_kernelIN5flash19enable_sm80_to_sm89INS1_16FlashAttnFwdSm80INS1_25CollectiveMainloopFwdSm80ILi8ELi1ELb0EN4cute5tupleIJNS5_1CILi128EEENS7_ILi96EEENS7_ILi256EEEEEELi256ENS_10bfloat16_tEfNS_4arch4Sm80ELb1ELb0ELb0ELb1ELb1ELb0ELb1ELb0EEENS1_21CollectiveEpilogueFwdINS6_IJS8_SA_S9_EEENS6_IJNS7_ILi1EEESI_SI_EEESC_SE_Li256ELb1ELb1ELb0ELb0EEENS1_19SingleTileSchedulerILb1ELb0ELb1ELi128EEEEEEEEEvNT_6ParamsE,"a",@progbits
	.sectionflags	@""
	.align	4
.nv.constant0._ZN7cutlass13device_kernelIN5flash19enable_sm80_to_sm89INS1_16FlashAttnFwdSm80INS1_25CollectiveMainloopFwdSm80ILi8ELi1ELb0EN4cute5tupleIJNS5_1CILi128EEENS7_ILi96EEENS7_ILi256EEEEEELi256ENS_10bfloat16_tEfNS_4arch4Sm80ELb1ELb0ELb0ELb1ELb1ELb0ELb1ELb0EEENS1_21CollectiveEpilogueFwdINS6_IJS8_SA_S9_EEENS6_IJNS7_ILi1EEESI_SI_EEESC_SE_Li256ELb1ELb1ELb0ELb0EEENS1_19SingleTileSchedulerILb1ELb0ELb1ELi128EEEEEEEEEvNT_6ParamsE:
	.zero		1400


//--------------------- .nv.constant0._ZN7cutlass13device_kernelIN5flash19enable_sm80_to_sm89INS1_16FlashAttnFwdSm80INS1_25CollectiveMainloopFwdSm80ILi8ELi1ELb0EN4cute5tupleIJNS5_1CILi128EEENS7_ILi48EEENS7_ILi256EEEEEELi256ENS_10bfloat16_tEfNS_4arch4Sm80ELb1ELb0ELb0ELb1ELb1ELb1ELb1ELb0EEENS1_21CollectiveEpilogueFwdINS6_IJS8_SA_S9_EEENS6_IJNS7_ILi1EEESI_SI_EEESC_SE_Li256ELb1ELb1ELb0ELb0EEENS1_19SingleTileSchedulerILb1ELb0ELb1ELi128EEEEEEEEEvNT_6ParamsE --------------------------
	.section	.nv.constant0._ZN7cutlass13device_kernelIN5flash19enable_sm80_to_sm89INS1_16FlashAttnFwdSm80INS1_25CollectiveMainloopFwdSm80ILi8ELi1ELb0EN4cute5tupleIJNS5_1CILi128EEENS7_ILi48EEENS7_ILi256EEEEEELi256ENS_10bfloat16_tEfNS_4arch4Sm80ELb1ELb0ELb0ELb1ELb1ELb1ELb1ELb0EEENS1_21CollectiveEpilogueFwdINS6_IJS8_SA_S9_EEENS6_IJNS7_ILi1EEESI_SI_EEESC_SE_Li256ELb1ELb1ELb0ELb0EEENS1_19SingleTileSchedulerILb1ELb0ELb1ELi128EEEEEEEEEvNT_6ParamsE,"a",@progbits
	.sectionflags	@""
	.align	4
.nv.constant0._ZN7cutlass13device_kernelIN5flash19enable_sm80_to_sm89INS1_16FlashAttnFwdSm80INS1_25CollectiveMainloopFwdSm80ILi8ELi1ELb0EN4cute5tupleIJNS5_1CILi128EEENS7_ILi48EEENS7_ILi256EEEEEELi256ENS_10bfloat16_tEfNS_4arch4Sm80ELb1ELb0ELb0ELb1ELb1ELb1ELb1ELb0EEENS1_21CollectiveEpilogueFwdINS6_IJS8_SA_S9_EEENS6_IJNS7_ILi1EEESI_SI_EEESC_SE_Li256ELb1ELb1ELb0ELb0EEENS1_19SingleTileSchedulerILb1ELb0ELb1ELi128EEEEEEEEEvNT_6ParamsE:
	.zero		1400


//--------------------- .text._ZN7cutlass13device_kernelIN5flash19enable_sm80_to_sm89INS1_16FlashAttnFwdSm80INS1_25CollectiveMainloopFwdSm80ILi8ELi1ELb1EN4cute5tupleIJNS5_1CILi128EEENS7_ILi64EEENS7_ILi256EEEEEELi256ENS_10bfloat16_tEfNS_4arch4Sm80ELb0ELb0ELb0ELb0ELb1ELb0ELb1ELb0EEENS1_21CollectiveEpilogueFwdINS6_IJS8_SA_S9_EEENS6_IJNS7_ILi1EEESI_SI_EEESC_SE_Li256ELb0ELb1ELb0ELb0EEENS1_19SingleTileSchedulerILb0ELb0ELb1ELi128EEEEEEEEEvNT_6ParamsE --------------------------
	.section	.text._ZN7cutlass13device_kernelIN5flash19enable_sm80_to_sm89INS1_16FlashAttnFwdSm80INS1_25CollectiveMainloopFwdSm80ILi8ELi1ELb1EN4cute5tupleIJNS5_1CILi128EEENS7_ILi64EEENS7_ILi256EEEEEELi256ENS_10bfloat16_tEfNS_4arch4Sm80ELb0ELb0ELb0ELb0ELb1ELb0ELb1ELb0EEENS1_21CollectiveEpilogueFwdINS6_IJS8_SA_S9_EEENS6_IJNS7_ILi1EEESI_SI_EEESC_SE_Li256ELb0ELb1ELb0ELb0EEENS1_19SingleTileSchedulerILb0ELb0ELb1ELi128EEEEEEEEEvNT_6ParamsE,"ax",@progbits
	.sectioninfo	@"SHI_REGISTERS=255"
	.align	128
.text._ZN7cutlass13device_kernelIN5flash19enable_sm80_to_sm89INS1_16FlashAttnFwdSm80INS1_25CollectiveMainloopFwdSm80ILi8ELi1ELb1EN4cute5tupleIJNS5_1CILi128EEENS7_ILi64EEENS7_ILi256EEEEEELi256ENS_10bfloat16_tEfNS_4arch4Sm80ELb0ELb0ELb0ELb0ELb1ELb0ELb1ELb0EEENS1_21CollectiveEpilogueFwdINS6_IJS8_SA_S9_EEENS6_IJNS7_ILi1EEESI_SI_EEESC_SE_Li256ELb0ELb1ELb0ELb0EEENS1_19SingleTileSchedulerILb0ELb0ELb1ELi128EEEEEEEEEvNT_6ParamsE:
        .type           _ZN7cutlass13device_kernelIN5flash19enable_sm80_to_sm89INS1_16FlashAttnFwdSm80INS1_25CollectiveMainloopFwdSm80ILi8ELi1ELb1EN4cute5tupleIJNS5_1CILi128EEENS7_ILi64EEENS7_ILi256EEEEEELi256ENS_10bfloat16_tEfNS_4arch4Sm80ELb0ELb0ELb0ELb0ELb1ELb0ELb1ELb0EEENS1_21CollectiveEpilogueFwdINS6_IJS8_SA_S9_EEENS6_IJNS7_ILi1EEESI_SI_EEESC_SE_Li256ELb0ELb1ELb0ELb0EEENS1_19SingleTileSchedulerILb0ELb0ELb1ELi128EEEEEEEEEvNT_6ParamsE,@function
        .size           _ZN7cutlass13device_kernelIN5flash19enable_sm80_to_sm89INS1_16FlashAttnFwdSm80INS1_25CollectiveMainloopFwdSm80ILi8ELi1ELb1EN4cute5tupleIJNS5_1CILi128EEENS7_ILi64EEENS7_ILi256EEEEEELi256ENS_10bfloat16_tEfNS_4arch4Sm80ELb0ELb0ELb0ELb0ELb1ELb0ELb1ELb0EEENS1_21CollectiveEpilogueFwdINS6_IJS8_SA_S9_EEENS6_IJNS7_ILi1EEESI_SI_EEESC_SE_Li256ELb0ELb1ELb0ELb0EEENS1_19SingleTileSchedulerILb0ELb0ELb1ELi128EEEEEEEEEvNT_6ParamsE,(.L_x_1766 - _ZN7cutlass13device_kernelIN5flash19enable_sm80_to_sm89INS1_16FlashAttnFwdSm80INS1_25CollectiveMainloopFwdSm80ILi8ELi1ELb1EN4cute5tupleIJNS5_1CILi128EEENS7_ILi64EEENS7_ILi256EEEEEELi256ENS_10bfloat16_tEfNS_4arch4Sm80ELb0ELb0ELb0ELb0ELb1ELb0ELb1ELb0EEENS1_21CollectiveEpilogueFwdINS6_IJS8_SA_S9_EEENS6_IJNS7_ILi1EEESI_SI_EEESC_SE_Li256ELb0ELb1ELb0ELb0EEENS1_19SingleTileSchedulerILb0ELb0ELb1ELi128EEEEEEEEEvNT_6ParamsE)
        .other          _ZN7cutlass13device_kernelIN5flash19enable_sm80_to_sm89INS1_16FlashAttnFwdSm80INS1_25CollectiveMainloopFwdSm80ILi8ELi1ELb1EN4cute5tupleIJNS5_1CILi128EEENS7_ILi64EEENS7_ILi256EEEEEELi256ENS_10bfloat16_tEfNS_4arch4Sm80ELb0ELb0ELb0ELb0ELb1ELb0ELb1ELb0EEENS1_21CollectiveEpilogueFwdINS6_IJS8_SA_S9_EEENS6_IJNS7_ILi1EEESI_SI_EEESC_SE_Li256ELb0ELb1ELb0ELb0EEENS1_19SingleTileSchedulerILb0ELb0ELb1ELi128EEEEEEEEEvNT_6ParamsE,@"STO_CUDA_ENTRY STV_DEFAULT"
_ZN7cutlass13device_kernelIN5flash19enable_sm80_to_sm89INS1_16FlashAttnFwdSm80INS1_25CollectiveMainloopFwdSm80ILi8ELi1ELb1EN4cute5tupleIJNS5_1CILi128EEENS7_ILi64EEENS7_ILi256EEEEEELi256ENS_10bfloat16_tEfNS_4arch4Sm80ELb0ELb0ELb0ELb0ELb1ELb0ELb1ELb0EEENS1_21CollectiveEpilogueFwdINS6_IJS8_SA_S9_EEENS6_IJNS7_ILi1EEESI_SI_EEESC_SE_Li256ELb0ELb1ELb0ELb0EEENS1_19SingleTileSchedulerILb0ELb0ELb1ELi128EEEEEEEEEvNT_6ParamsE:
[----:B------:R-:W-:-:S03]  /*0000*/  MOV R1, c[0x0][0x28] ;  /* 0x00000a0000017a02 */ /* 0x000fc60000000f00 */
[----:B------:R-:W1:Y:S01]  /*0010*/  S2UR UR16, SR_CTAID.Z ;  /* 0x00000000001079c3 */ /* 0x000e620000002700 */
[----:B------:R-:W-:Y:S02]  /*0020*/  IADD3 R1, R1, -0xb0, RZ ;  /* 0xffffff5001017810 */ /* 0x000fe40007ffe0ff */
[----:B-1----:R-:W-:-:S13]  /*0030*/  ISETP.LE.AND P0, PT, RZ, UR16, PT ;  /* 0x00000010ff007c0c */ /* 0x002fda000bf03270 */
[----:B------:R-:W-:Y:S05]  /*0040*/  @!P0 EXIT ;  /* 0x000000000000894d */ /* 0x000fea0003800000 */
[----:B------:R-:W-:Y:S02]  /*0050*/  ULDC.64 UR6, c[0x0][0x370] ;  /* 0x0000dc0000067ab9 */ /* 0x000fe40000000a00 */
[----:B------:R-:W-:Y:S02]  /*0060*/  UISETP.NE.U32.AND UP1, UPT, URZ, UR6, UPT ;  /* 0x000000063f00728c */ /* 0x000fe4000bf25070 */
[----:B------:R-:W-:Y:S02]  /*0070*/  ULDC.64 UR4, c[0x0][0x340] ;  /* 0x0000d00000047ab9 */ /* 0x000fe40000000a00 */
[----:B------:R-:W-:Y:S02]  /*0080*/  UISETP.NE.AND.EX UP1, UPT, URZ, UR7, UPT, UP1 ;  /* 0x000000073f00728c */ /* 0x000fe4000bf25310 */
[----:B------:R-:W-:Y:S02]  /*0090*/  UISETP.NE.U32.AND UP0, UPT, URZ, UR4, UPT ;  /* 0x000000043f00728c */ /* 0x000fe4000bf05070 */
[----:B------:R-:W-:-:S02]  /*00a0*/  ULDC.64 UR8, c[0x0][0x370] ;  /* 0x0000dc0000087ab9 */ /* 0x000fc40000000a00 */
[----:B------:R-:W-:Y:S01]  /*00b0*/  UISETP.NE.AND.EX UP0, UPT, URZ, UR5, UPT, UP0 ;  /* 0x000000053f00728c */ /* 0x000fe2000bf05300 */
[----:B------:R-:W-:Y:S01]  /*00c0*/  PLOP3.LUT P1, PT, PT, PT, UP1, 0x80, 0x0 ;  /* 0x000000000000781c */ /* 0x000fe20003f2f018 */
[----:B------:R-:W-:Y:S02]  /*00d0*/  ULDC.64 UR14, c[0x0][0x118] ;  /* 0x00004600000e7ab9 */ /* 0x000fe40000000a00 */
[----:B------:R-:W-:Y:S02]  /*00e0*/  ULDC.64 UR6, c[0x0][0x340] ;  /* 0x0000d00000067ab9 */ /* 0x000fe40000000a00 */
[----:B------:R-:W-:Y:S01]  /*00f0*/  @UP1 UMOV UR5, 0x4 ;  /* 0x0000000400051882 */ /* 0x000fe20000000000 */
[----:B------:R-:W-:Y:S01]  /*0100*/  PLOP3.LUT P0, PT, PT, PT, UP0, 0x80, 0x0 ;  /* 0x000000000000781c */ /* 0x000fe20003f0f008 */
[----:B------:R-:W-:-:S03]  /*0110*/  @UP1 UIMAD.WIDE UR8, UR16, UR5, UR8 ;  /* 0x00000005100812a5 */ /* 0x000fc6000f8e0208 */
[----:B------:R-:W-:Y:S02]  /*0120*/  @UP0 UMOV UR4, 0x4 ;  /* 0x0000000400040882 */ /* 0x000fe40000000000 */
[----:B------:R-:W-:Y:S01]  /*0130*/  @UP0 UIMAD.WIDE UR4, UR16, UR4, UR6 ;  /* 0x00000004100402a5 */ /* 0x000fe2000f8e0206 */
[----:B------:R-:W-:Y:S02]  /*0140*/  IMAD.U32 R4, RZ, RZ, UR8 ;  /* 0x00000008ff047e24 */ /* 0x000fe4000f8e00ff */
[----:B------:R-:W-:-:S03]  /*0150*/  IMAD.U32 R5, RZ, RZ, UR9 ;  /* 0x00000009ff057e24 */ /* 0x000fc6000f8e00ff */
[----:B------:R-:W-:Y:S01]  /*0160*/  IMAD.U32 R2, RZ, RZ, UR4 ;  /* 0x00000004ff027e24 */ /* 0x000fe2000f8e00ff */
[----:B------:R-:W-:Y:S01]  /*0170*/  ULDC UR4, c[0x0][0x2ac] ;  /* 0x0000ab0000047ab9 */ /* 0x000fe20000000800 */
[----:B------:R-:W2:Y:S01]  /*0180*/  @P1 LDG.E R4, [R4.64] ;  /* 0x0000000e04041981 */ /* 0x000ea2000c1e1900 */
[----:B------:R-:W-:-:S05]  /*0190*/  IMAD.U32 R3, RZ, RZ, UR5 ;  /* 0x00000005ff037e24 */ /* 0x000fca000f8e00ff */
[----:B------:R1:W3:Y:S04]  /*01a0*/  @P0 LDG.E R2, [R2.64] ;  /* 0x0000000e02020981 */ /* 0x0002e8000c1e1900 */
[----:B------:R-:W4:Y:S01]  /*01b0*/  S2R R84, SR_TID.X ;  /* 0x0000000000547919 */ /* 0x000f220000002100 */
[----:B------:R-:W-:Y:S02]  /*01c0*/  ULDC UR6, c[0x0][0x1d0] ;  /* 0x0000740000067ab9 */ /* 0x000fe40000000800 */
[----:B------:R-:W-:Y:S02]  /*01d0*/  UIMAD UR6, UR4, UR6, 0x3f ;  /* 0x0000003f040674a4 */ /* 0x000fe4000f8e0206 */
[----:B------:R-:W-:Y:S02]  /*01e0*/  UMOV UR11, URZ ;  /* 0x0000003f000b7c82 */ /* 0x000fe40008000000 */
[----:B------:R-:W-:-:S04]  /*01f0*/  USHF.R.S32.HI UR5, URZ, 0x1f, UR6 ;  /* 0x0000001f3f057899 */ /* 0x000fc80008011406 */
[----:B------:R-:W-:Y:S01]  /*0200*/  ULEA.HI UR5, UR5, UR6, URZ, 0x6 ;  /* 0x0000000605057291 */ /* 0x000fe2000f8f303f */
[----:B----4-:R-:W-:-:S04]  /*0210*/  SHF.R.S32.HI R26, RZ, 0x1f, R84 ;  /* 0x0000001fff1a7819 */ /* 0x010fc80000011454 */
[----:B-1----:R-:W-:Y:S01]  /*0220*/  LEA.HI R3, R26, R84, RZ, 0x3 ;  /* 0x000000541a037211 */ /* 0x002fe200078f18ff */
[----:B------:R-:W-:-:S03]  /*0230*/  USHF.R.S32.HI UR8, URZ, 0x6, UR5 ;  /* 0x000000063f087899 */ /* 0x000fc60008011405 */
[----:B------:R-:W-:Y:S02]  /*0240*/  LOP3.LUT R0, R3, 0xfffffff8, RZ, 0xc0, !PT ;  /* 0xfffffff803007812 */ /* 0x000fe400078ec0ff */
[----:B------:R-:W-:-:S03]  /*0250*/  SHF.R.S32.HI R18, RZ, 0x3, R3 ;  /* 0x00000003ff127819 */ /* 0x000fc60000011403 */
[----:B------:R-:W-:Y:S02]  /*0260*/  IMAD.IADD R20, R84, 0x1, -R0 ;  /* 0x0000000154147824 */ /* 0x000fe400078e0a00 */
[----:B------:R-:W-:Y:S02]  /*0270*/  IMAD.U32 R0, RZ, RZ, UR8 ;  /* 0x00000008ff007e24 */ /* 0x000fe4000f8e00ff */
[----:B------:R-:W-:Y:S02]  /*0280*/  IMAD R87, R20, 0x20, R18 ;  /* 0x0000002014577824 */ /* 0x000fe400078e0212 */
[----:B------:R-:W-:Y:S01]  /*0290*/  IMAD.MOV.U32 R88, RZ, RZ, c[0x0][0x2b8] ;  /* 0x0000ae00ff587624 */ /* 0x000fe200078e00ff */
[----:B------:R-:W-:Y:S01]  /*02a0*/  ULDC UR10, c[0x0][0x1d0] ;  /* 0x00007400000a7ab9 */ /* 0x000fe20000000800 */
[----:B------:R-:W-:Y:S01]  /*02b0*/  IMAD R0, R0, 0x40, R87 ;  /* 0x0000004000007824 */ /* 0x000fe200078e0257 */
[----:B------:R-:W-:Y:S02]  /*02c0*/  UIMAD UR10, UR4, UR10, URZ ;  /* 0x0000000a040a72a4 */ /* 0x000fe4000f8e023f */
[----:B------:R-:W-:Y:S01]  /*02d0*/  ISETP.NE.AND P2, PT, R88, 0x1, PT ;  /* 0x000000015800780c */ /* 0x000fe20003f45270 */
[----:B------:R-:W-:Y:S01]  /*02e0*/  ULDC.64 UR4, c[0x0][0x2b0] ;  /* 0x0000ac0000047ab9 */ /* 0x000fe20000000a00 */
[----:B------:R-:W-:-:S02]  /*02f0*/  IADD3 R0, R0, -0x40, RZ ;  /* 0xffffffc000007810 */ /* 0x000fc40007ffe0ff */
[----:B------:R-:W-:Y:S01]  /*0300*/  LOP3.LUT R176, R176, 0xffffffef, RZ, 0xc0, !PT ;  /* 0xffffffefb0b07812 */ /* 0x000fe200078ec0ff */
[----:B------:R-:W-:-:S08]  /*0310*/  IMAD.MOV.U32 R27, RZ, RZ, RZ ;  /* 0x000000ffff1b7224 */ /* 0x000fd000078e00ff */
[----:B------:R-:W-:Y:S01]  /*0320*/  @P2 LOP3.LUT R176, R176, 0x10, RZ, 0xfc, !PT ;  /* 0x00000010b0b02812 */ /* 0x000fe200078efcff */
[----:B------:R-:W1:Y:S01]  /*0330*/  S2UR UR9, SR_CTAID.Y ;  /* 0x00000000000979c3 */ /* 0x000e620000002600 */
[----:B------:R-:W4:Y:S01]  /*0340*/  S2R R7, SR_CTAID.X ;  /* 0x0000000000077919 */ /* 0x000f220000002500 */
[----:B------:R-:W-:Y:S01]  /*0350*/  IMAD.MOV.U32 R11, RZ, RZ, c[0x0][0x2c4] ;  /* 0x0000b100ff0b7624 */ /* 0x000fe200078e00ff */
[----:B------:R-:W-:Y:S01]  /*0360*/  USHF.R.S32.HI UR18, URZ, 0x1f, UR16 ;  /* 0x0000001f3f127899 */ /* 0x000fe20008011410 */
[----:B----4-:R-:W-:Y:S01]  /*0370*/  IMAD R8, R7, 0x80, R87 ;  /* 0x0000008007087824 */ /* 0x010fe200078e0257 */
[----:B------:R-:W-:Y:S06]  /*0380*/  BAR.SYNC.DEFER_BLOCKING 0x0 ;  /* 0x0000000000007b1d */ /* 0x000fec0000010000 */
[----:B--2---:R-:W2:Y:S08]  /*0390*/  @P1 R2UR UR11, R4 ;  /* 0x00000000040b13c2 */ /* 0x004eb000000e0000 */
[----:B---3--:R3:W4:Y:S01]  /*03a0*/  @P0 R2UR UR7, R2 ;  /* 0x00000000020703c2 */ /* 0x00872200000e0000 */
[----:B------:R-:W-:Y:S01]  /*03b0*/  ISETP.GE.AND P0, PT, R0, UR10, PT ;  /* 0x0000000a00007c0c */ /* 0x000fe2000bf06270 */
[----:B----4-:R-:W-:-:S02]  /*03c0*/  @!UP0 UMOV UR7, UR16 ;  /* 0x0000001000078c82 */ /* 0x010fc40008000000 */
[----:B------:R-:W-:Y:S01]  /*03d0*/  USHF.R.S32.HI UR6, URZ, 0x1f, UR7 ;  /* 0x0000001f3f067899 */ /* 0x000fe20008011407 */
[----:B------:R-:W-:-:S03]  /*03e0*/  ISETP.GT.OR P0, PT, R87, 0x3f, P0 ;  /* 0x0000003f5700780c */ /* 0x000fc60000704670 */
[----:B------:R-:W-:Y:S01]  /*03f0*/  UIMAD UR6, UR6, UR4, URZ ;  /* 0x00000004060672a4 */ /* 0x000fe2000f8e023f */
[----:B--2---:R-:W-:Y:S01]  /*0400*/  IADD3 R15, R0, UR11, RZ ;  /* 0x0000000b000f7c10 */ /* 0x004fe2000fffe0ff */
[----:B------:R-:W-:-:S04]  /*0410*/  UIMAD.WIDE.U32 UR12, UR7, UR4, URZ ;  /* 0x00000004070c72a5 */ /* 0x000fc8000f8e003f */
[----:B------:R-:W-:Y:S01]  /*0420*/  @P2 IMAD.HI.U32 R0, R15, c[0x0][0x2bc], RZ ;  /* 0x0000af000f002a27 */ /* 0x000fe200078e00ff */
[----:B------:R-:W-:-:S03]  /*0430*/  UIMAD UR6, UR7, UR5, UR6 ;  /* 0x00000005070672a4 */ /* 0x000fc6000f8e0206 */
[----:B------:R-:W-:Y:S01]  /*0440*/  IMAD.MOV.U32 R12, RZ, RZ, R15 ;  /* 0x000000ffff0c7224 */ /* 0x000fe200078e000f */
[----:B------:R-:W-:Y:S01]  /*0450*/  @P2 SHF.R.U32.HI R12, RZ, c[0x0][0x2c0], R0 ;  /* 0x0000b000ff0c2a19 */ /* 0x000fe20000011600 */
[----:B------:R-:W-:Y:S02]  /*0460*/  UIADD3 UR6, UR13, UR6, URZ ;  /* 0x000000060d067290 */ /* 0x000fe4000fffe03f */
[----:B-1----:R-:W-:Y:S01]  /*0470*/  USHF.R.S32.HI UR7, URZ, 0x1f, UR9 ;  /* 0x0000001f3f077899 */ /* 0x002fe20008011409 */
[----:B------:R-:W-:Y:S01]  /*0480*/  @!P0 IADD3 R0, P2, R12, UR12, RZ ;  /* 0x0000000c0c008c10 */ /* 0x000fe2000ff5e0ff */
[----:B------:R-:W-:-:S03]  /*0490*/  ULDC.64 UR4, c[0x0][0x1b8] ;  /* 0x00006e0000047ab9 */ /* 0x000fc60000000a00 */
[----:B---3--:R-:W-:Y:S02]  /*04a0*/  @!P0 LEA R2, P1, R0, c[0x0][0x2a0], 0x2 ;  /* 0x0000a80000028a11 */ /* 0x008fe400078210ff */
[----:B------:R-:W-:-:S04]  /*04b0*/  @!P0 LEA.HI.X.SX32 R3, R12, UR6, 0x1, P2 ;  /* 0x000000060c038c11 */ /* 0x000fc800090f0eff */
[----:B------:R-:W-:-:S05]  /*04c0*/  @!P0 LEA.HI.X R3, R0, c[0x0][0x2a4], R3, 0x2, P1 ;  /* 0x0000a90000038a11 */ /* 0x000fca00008f1403 */
[----:B------:R1:W2:Y:S01]  /*04d0*/  @!P0 LDG.E R27, [R2.64] ;  /* 0x0000000e021b8981 */ /* 0x0002a2000c1e1900 */
[----:B------:R-:W-:Y:S01]  /*04e0*/  ISETP.NE.AND P0, PT, R11, 0x1, PT ;  /* 0x000000010b00780c */ /* 0x000fe20003f05270 */
[----:B------:R-:W-:Y:S02]  /*04f0*/  UIMAD UR17, UR7, UR4, URZ ;  /* 0x00000004071172a4 */ /* 0x000fe4000f8e023f */
[----:B------:R-:W-:Y:S02]  /*0500*/  UIMAD.WIDE.U32 UR20, UR9, UR4, URZ ;  /* 0x00000004091472a5 */ /* 0x000fe4000f8e003f */
[----:B------:R-:W-:-:S03]  /*0510*/  UIMAD UR17, UR9, UR5, UR17 ;  /* 0x00000005091172a4 */ /* 0x000fc6000f8e0211 */
[----:B------:R-:W-:Y:S02]  /*0520*/  ULDC.64 UR4, c[0x0][0x1c0] ;  /* 0x0000700000047ab9 */ /* 0x000fe40000000a00 */
[----:B------:R-:W-:Y:S02]  /*0530*/  UIMAD UR18, UR18, UR4, URZ ;  /* 0x00000004121272a4 */ /* 0x000fe4000f8e023f */
[----:B------:R-:W-:Y:S01]  /*0540*/  UIADD3 UR21, UR21, UR17, URZ ;  /* 0x0000001115157290 */ /* 0x000fe2000fffe03f */
[----:B------:R-:W-:Y:S01]  /*0550*/  @P0 IMAD.HI.U32 R0, R8, c[0x0][0x2c8], RZ ;  /* 0x0000b20008000a27 */ /* 0x000fe200078e00ff */
[----:B------:R-:W-:Y:S02]  /*0560*/  UIMAD UR5, UR16, UR5, UR18 ;  /* 0x00000005100572a4 */ /* 0x000fe4000f8e0212 */
[----:B------:R-:W-:Y:S01]  /*0570*/  UIMAD.WIDE.U32 UR16, UR16, UR4, UR20 ;  /* 0x00000004101072a5 */ /* 0x000fe2000f8e0014 */
[----:B------:R-:W-:Y:S01]  /*0580*/  IMAD.MOV.U32 R4, RZ, RZ, R8 ;  /* 0x000000ffff047224 */ /* 0x000fe200078e0008 */
[----:B------:R-:W-:-:S02]  /*0590*/  @P0 SHF.R.U32.HI R4, RZ, c[0x0][0x2cc], R0 ;  /* 0x0000b300ff040a19 */ /* 0x000fc40000011600 */
[----:B------:R-:W-:Y:S02]  /*05a0*/  UIADD3 UR5, UR17, UR5, URZ ;  /* 0x0000000511057290 */ /* 0x000fe4000fffe03f */
[--C-:B------:R-:W-:Y:S01]  /*05b0*/  SHF.R.S32.HI R5, RZ, 0x1f, R4.reuse ;  /* 0x0000001fff057819 */ /* 0x100fe20000011404 */
[----:B------:R-:W-:Y:S02]  /*05c0*/  IMAD.MOV R0, RZ, RZ, -R4 ;  /* 0x000000ffff007224 */ /* 0x000fe400078e0a04 */
[----:B-1----:R-:W-:Y:S02]  /*05d0*/  IMAD.U32 R3, RZ, RZ, UR17 ;  /* 0x00000011ff037e24 */ /* 0x002fe4000f8e00ff */
[----:B------:R-:W-:Y:S02]  /*05e0*/  IMAD R6, R5, c[0x0][0x1b0], RZ ;  /* 0x00006c0005067a24 */ /* 0x000fe400078e02ff */
[----:B------:R-:W-:Y:S02]  /*05f0*/  IMAD.U32 R2, RZ, RZ, UR16 ;  /* 0x00000010ff027e24 */ /* 0x000fe4000f8e00ff */
[----:B------:R-:W-:-:S02]  /*0600*/  IMAD.U32 R3, RZ, RZ, UR5 ;  /* 0x00000005ff037e24 */ /* 0x000fc4000f8e00ff */
[----:B------:R-:W-:Y:S01]  /*0610*/  IMAD.SHL.U32 R86, R20, 0x8, RZ ;  /* 0x0000000814567824 */ /* 0x000fe200078e00ff */
[----:B------:R-:W-:Y:S01]  /*0620*/  STL [R1+0x78], R87 ;  /* 0x0000785701007387 */ /* 0x000fe20000100800 */
[----:B------:R-:W-:Y:S01]  /*0630*/  IMAD R5, R0, c[0x0][0x2c4], R8 ;  /* 0x0000b10000057a24 */ /* 0x000fe200078e0208 */
[----:B------:R-:W-:Y:S01]  /*0640*/  LEA.HI R16, R26, R84, RZ, 0x4 ;  /* 0x000000541a107211 */ /* 0x000fe200078f20ff */
[----:B------:R-:W-:Y:S01]  /*0650*/  IMAD.WIDE.U32 R2, R4, c[0x0][0x1b0], R2 ;  /* 0x00006c0004027a25 */ /* 0x000fe200078e0002 */
[----:B------:R-:W-:-:S03]  /*0660*/  ULDC.64 UR4, c[0x0][0x1e8] ;  /* 0x00007a0000047ab9 */ /* 0x000fc60000000a00 */
[----:B------:R-:W-:Y:S01]  /*0670*/  IMAD R0, R4, c[0x0][0x1b4], R6 ;  /* 0x00006d0004007a24 */ /* 0x000fe200078e0206 */
[----:B------:R-:W-:-:S03]  /*0680*/  SHF.R.S32.HI R4, RZ, 0x1f, R5 ;  /* 0x0000001fff047819 */ /* 0x000fc60000011405 */
[----:B------:R-:W-:Y:S02]  /*0690*/  IMAD.IADD R3, R3, 0x1, R0 ;  /* 0x0000000103037824 */ /* 0x000fe400078e0200 */
[----:B------:R-:W-:Y:S02]  /*06a0*/  IMAD R0, R4, c[0x0][0x1a8], RZ ;  /* 0x00006a0004007a24 */ /* 0x000fe400078e02ff */
[----:B------:R-:W-:-:S04]  /*06b0*/  IMAD.WIDE.U32 R2, R5, c[0x0][0x1a8], R2 ;  /* 0x00006a0005027a25 */ /* 0x000fc800078e0002 */
[----:B------:R-:W-:Y:S01]  /*06c0*/  IMAD R0, R5, c[0x0][0x1ac], R0 ;  /* 0x00006b0005007a24 */ /* 0x000fe200078e0200 */
[----:B------:R-:W-:-:S03]  /*06d0*/  LEA R14, P0, R2, c[0x0][0x160], 0x1 ;  /* 0x00005800020e7a11 */ /* 0x000fc600078008ff */
[----:B------:R-:W-:Y:S02]  /*06e0*/  IMAD.IADD R0, R3, 0x1, R0 ;  /* 0x0000000103007824 */ /* 0x000fe400078e0200 */
[----:B------:R-:W-:Y:S02]  /*06f0*/  IMAD.SHL.U32 R3, R18, 0x40, RZ ;  /* 0x0000004012037824 */ /* 0x000fe400078e00ff */
[----:B------:R-:W-:Y:S01]  /*0700*/  IMAD R11, R11, c[0x0][0x168], RZ ;  /* 0x00005a000b0b7a24 */ /* 0x000fe200078e02ff */
[----:B------:R-:W-:Y:S01]  /*0710*/  LEA.HI.X R13, R2, c[0x0][0x164], R0, 0x1, P0 ;  /* 0x00005900020d7a11 */ /* 0x000fe200000f0c00 */
[----:B------:R-:W-:Y:S01]  /*0720*/  IMAD R17, R7, 0x80, R18 ;  /* 0x0000008007117824 */ /* 0x000fe200078e0212 */
[----:B------:R-:W-:Y:S01]  /*0730*/  LOP3.LUT R0, R3, 0x1c0, RZ, 0xc0, !PT ;  /* 0x000001c003007812 */ /* 0x000fe200078ec0ff */
[----:B------:R-:W-:Y:S01]  /*0740*/  SHFL.IDX PT, R2, R14, RZ, 0x181f ;  /* 0x00181fff0e027589 */ /* 0x000fe200000e0000 */
[----:B------:R-:W-:Y:S02]  /*0750*/  LEA.HI R5, R26, R84, RZ, 0x6 ;  /* 0x000000541a057211 */ /* 0x000fe400078f30ff */
[----:B------:R-:W-:Y:S01]  /*0760*/  ISETP.GE.AND P0, PT, R17, R11, PT ;  /* 0x0000000b1100720c */ /* 0x000fe20003f06270 */
[----:B------:R-:W1:Y:S01]  /*0770*/  SHFL.IDX PT, R3, R13, RZ, 0x181f ;  /* 0x00181fff0d037589 */ /* 0x000e6200000e0000 */
[----:B------:R-:W-:-:S02]  /*0780*/  SHF.R.U32.HI R4, RZ, 0x3, R0 ;  /* 0x00000003ff047819 */ /* 0x000fc40000011600 */
[----:B------:R-:W-:-:S04]  /*0790*/  LOP3.LUT R0, R0, 0x38, R86, 0xf8, !PT ;  /* 0x0000003800007812 */ /* 0x000fc800078ef856 */
[----:B------:R-:W-:Y:S01]  /*07a0*/  LOP3.LUT R0, R0, R4, RZ, 0x3c, !PT ;  /* 0x0000000400007212 */ /* 0x000fe200078e3cff */
[----:B------:R-:W-:Y:S01]  /*07b0*/  IMAD.SHL.U32 R4, R5, 0x8, RZ ;  /* 0x0000000805047824 */ /* 0x000fe200078e00ff */
[C---:B------:R-:W-:Y:S02]  /*07c0*/  IADD3 R177, R86.reuse, 0x40, RZ ;  /* 0x0000004056b17810 */ /* 0x040fe40007ffe0ff */
[C---:B------:R-:W-:Y:S02]  /*07d0*/  IADD3 R133, R86.reuse, 0x80, RZ ;  /* 0x0000008056857810 */ /* 0x040fe40007ffe0ff */
[----:B------:R-:W-:Y:S02]  /*07e0*/  IADD3 R178, R86, 0xc0, RZ ;  /* 0x000000c056b27810 */ /* 0x000fe40007ffe0ff */
[----:B------:R-:W-:Y:S02]  /*07f0*/  LOP3.LUT R179, R0, 0xfffffe00, R4, 0xf8, !PT ;  /* 0xfffffe0000b37812 */ /* 0x000fe400078ef804 */
[----:B------:R-:W-:-:S02]  /*0800*/  @!P0 SHF.R.S32.HI R4, RZ, 0x1f, R177 ;  /* 0x0000001fff048819 */ /* 0x000fc400000114b1 */
[----:B------:R-:W-:Y:S02]  /*0810*/  @!P0 SHF.R.S32.HI R0, RZ, 0x1f, R133 ;  /* 0x0000001fff008819 */ /* 0x000fe40000011485 */
[----:B------:R-:W-:Y:S02]  /*0820*/  @!P0 SHF.R.S32.HI R5, RZ, 0x1f, R178 ;  /* 0x0000001fff058819 */ /* 0x000fe400000114b2 */
[----:B------:R-:W-:Y:S02]  /*0830*/  ISETP.GE.AND P6, PT, R86, c[0x0][0x198], PT ;  /* 0x0000660056007a0c */ /* 0x000fe40003fc6270 */
[----:B------:R-:W-:Y:S02]  /*0840*/  @!P0 LEA.HI R6, R4, R177, RZ, 0x3 ;  /* 0x000000b104068211 */ /* 0x000fe400078f18ff */
[----:B------:R-:W-:Y:S02]  /*0850*/  ISETP.GE.AND P5, PT, R177, c[0x0][0x198], PT ;  /* 0x00006600b1007a0c */ /* 0x000fe40003fa6270 */
[----:B------:R-:W-:-:S02]  /*0860*/  @!P0 LEA.HI R4, R0, R133, RZ, 0x3 ;  /* 0x0000008500048211 */ /* 0x000fc400078f18ff */
[----:B------:R-:W-:Y:S02]  /*0870*/  ISETP.GE.AND P4, PT, R133, c[0x0][0x198], PT ;  /* 0x0000660085007a0c */ /* 0x000fe40003f86270 */
[----:B------:R-:W-:Y:S02]  /*0880*/  @!P0 LEA.HI R0, R5, R178, RZ, 0x3 ;  /* 0x000000b205008211 */ /* 0x000fe400078f18ff */
[----:B------:R-:W-:Y:S02]  /*0890*/  ISETP.GE.AND P3, PT, R178, c[0x0][0x198], PT ;  /* 0x00006600b2007a0c */ /* 0x000fe40003f66270 */
[----:B------:R-:W-:Y:S01]  /*08a0*/  @!P0 LOP3.LUT R6, R6, 0xfffffff8, RZ, 0xc0, !PT ;  /* 0xfffffff806068812 */ /* 0x000fe200078ec0ff */
[----:B------:R3:W-:Y:S01]  /*08b0*/  STL [R1+0xa4], R8 ;  /* 0x0000a40801007387 */ /* 0x0007e20000100800 */
[----:B------:R-:W-:Y:S02]  /*08c0*/  @!P0 LOP3.LUT R4, R4, 0xfffffff8, RZ, 0xc0, !PT ;  /* 0xfffffff804048812 */ /* 0x000fe400078ec0ff */
[----:B------:R-:W-:Y:S01]  /*08d0*/  @!P0 LOP3.LUT R10, R0, 0xfffffff8, RZ, 0xc0, !PT ;  /* 0xfffffff8000a8812 */ /* 0x000fe200078ec0ff */
[----:B------:R-:W-:-:S02]  /*08e0*/  @!P0 IMAD.SHL.U32 R0, R179, 0x2, RZ ;  /* 0x00000002b3008824 */ /* 0x000fc400078e00ff */
[----:B-1----:R-:W-:-:S04]  /*08f0*/  @!P0 IMAD.WIDE R6, R6, 0x2, R2 ;  /* 0x0000000206068825 */ /* 0x002fc800078e0202 */
[----:B------:R-:W-:-:S04]  /*0900*/  @!P0 IMAD.WIDE R4, R4, 0x2, R2 ;  /* 0x0000000204048825 */ /* 0x000fc800078e0202 */
[----:B---3--:R-:W-:-:S04]  /*0910*/  @!P0 IMAD.WIDE R8, R86, 0x2, R2 ;  /* 0x0000000256088825 */ /* 0x008fc800078e0202 */
[----:B------:R-:W-:Y:S01]  /*0920*/  @!P0 IMAD.WIDE R2, R10, 0x2, R2 ;  /* 0x000000020a028825 */ /* 0x000fe200078e0202 */
[----:B------:R-:W-:Y:S01]  /*0930*/  @!PT LDS RZ, [RZ] ;  /* 0x00000000fffff984 */ /* 0x000fe20000000800 */
[----:B------:R1:W-:Y:S04]  /*0940*/  @!P0 LDGSTS.E.BYPASS.LTC128B.128 [R0+0x100], [R8.64], !P6 ;  /* 0x0010000008008fae */ /* 0x0003e8000f101d4e */
[----:B------:R3:W-:Y:S04]  /*0950*/  @!P0 LDGSTS.E.BYPASS.LTC128B.128 [R0+0x4100], [R6.64], !P5 ;  /* 0x0410000006008fae */ /* 0x0007e8000e901d4e */
[----:B------:R4:W-:Y:S04]  /*0960*/  @!P0 LDGSTS.E.BYPASS.LTC128B.128 [R0+0x8100], [R4.64], !P4 ;  /* 0x0810000004008fae */ /* 0x0009e8000e101d4e */
[----:B------:R5:W-:Y:S01]  /*0970*/  @!P0 LDGSTS.E.BYPASS.LTC128B.128 [R0+0xc100], [R2.64], !P3 ;  /* 0x0c10000002008fae */ /* 0x000be2000d901d4e */
[----:B-1----:R-:W-:-:S04]  /*0980*/  IADD3 R8, R17, 0x20, RZ ;  /* 0x0000002011087810 */ /* 0x002fc80007ffe0ff */
[----:B------:R-:W-:Y:S01]  /*0990*/  ISETP.GE.AND P0, PT, R8, R11, PT ;  /* 0x0000000b0800720c */ /* 0x000fe20003f06270 */
[----:B-----5:R-:W-:Y:S04]  /*09a0*/  SHFL.IDX PT, R2, R14, 0x1, 0x181f ;  /* 0x00381f000e027f89 */ /* 0x020fe800000e0000 */
[----:B------:R-:W1:Y:S08]  /*09b0*/  SHFL.IDX PT, R3, R13, 0x1, 0x181f ;  /* 0x00381f000d037f89 */ /* 0x000e7000000e0000 */
[----:B----4-:R-:W-:-:S02]  /*09c0*/  @!P0 SHF.R.S32.HI R4, RZ, 0x1f, R177 ;  /* 0x0000001fff048819 */ /* 0x010fc400000114b1 */
[----:B---3--:R-:W-:Y:S02]  /*09d0*/  @!P0 SHF.R.S32.HI R0, RZ, 0x1f, R133 ;  /* 0x0000001fff008819 */ /* 0x008fe40000011485 */
[----:B------:R-:W-:Y:S02]  /*09e0*/  @!P0 SHF.R.S32.HI R5, RZ, 0x1f, R178 ;  /* 0x0000001fff058819 */ /* 0x000fe400000114b2 */
[----:B------:R-:W-:Y:S02]  /*09f0*/  @!P0 LEA.HI R6, R4, R177, RZ, 0x3 ;  /* 0x000000b104068211 */ /* 0x000fe400078f18ff */
[----:B------:R-:W-:Y:S02]  /*0a00*/  @!P0 LEA.HI R4, R0, R133, RZ, 0x3 ;  /* 0x0000008500048211 */ /* 0x000fe400078f18ff */
[----:B------:R-:W-:Y:S02]  /*0a10*/  @!P0 LEA.HI R0, R5, R178, RZ, 0x3 ;  /* 0x000000b205008211 */ /* 0x000fe400078f18ff */
[----:B------:R-:W-:-:S02]  /*0a20*/  @!P0 LOP3.LUT R6, R6, 0xfffffff8, RZ, 0xc0, !PT ;  /* 0xfffffff806068812 */ /* 0x000fc400078ec0ff */
[----:B------:R-:W-:Y:S02]  /*0a30*/  @!P0 LOP3.LUT R4, R4, 0xfffffff8, RZ, 0xc0, !PT ;  /* 0xfffffff804048812 */ /* 0x000fe400078ec0ff */
[----:B------:R-:W-:Y:S01]  /*0a40*/  @!P0 LOP3.LUT R10, R0, 0xfffffff8, RZ, 0xc0, !PT ;  /* 0xfffffff8000a8812 */ /* 0x000fe200078ec0ff */
[----:B------:R-:W-:Y:S02]  /*0a50*/  @!P0 IMAD.SHL.U32 R0, R179, 0x2, RZ ;  /* 0x00000002b3008824 */ /* 0x000fe400078e00ff */
[----:B-1----:R-:W-:-:S04]  /*0a60*/  @!P0 IMAD.WIDE R8, R86, 0x2, R2 ;  /* 0x0000000256088825 */ /* 0x002fc800078e0202 */
[--C-:B------:R-:W-:Y:S01]  /*0a70*/  @!P0 IMAD.WIDE R6, R6, 0x2, R2.reuse ;  /* 0x0000000206068825 */ /* 0x100fe200078e0202 */
[----:B------:R1:W-:Y:S03]  /*0a80*/  @!P0 LDGSTS.E.BYPASS.LTC128B.128 [R0+0x1100], [R8.64], !P6 ;  /* 0x0110000008008fae */ /* 0x0003e6000f101d4e */
[--C-:B------:R-:W-:Y:S01]  /*0a90*/  @!P0 IMAD.WIDE R4, R4, 0x2, R2.reuse ;  /* 0x0000000204048825 */ /* 0x100fe200078e0202 */
[----:B------:R3:W-:Y:S03]  /*0aa0*/  @!P0 LDGSTS.E.BYPASS.LTC128B.128 [R0+0x5100], [R6.64], !P5 ;  /* 0x0510000006008fae */ /* 0x0007e6000e901d4e */
[----:B------:R-:W-:Y:S01]  /*0ab0*/  @!P0 IMAD.WIDE R2, R10, 0x2, R2 ;  /* 0x000000020a028825 */ /* 0x000fe200078e0202 */
[----:B------:R1:W-:Y:S04]  /*0ac0*/  @!P0 LDGSTS.E.BYPASS.LTC128B.128 [R0+0x9100], [R4.64], !P4 ;  /* 0x0910000004008fae */ /* 0x0003e8000e101d4e */
[----:B------:R4:W-:Y:S01]  /*0ad0*/  @!P0 LDGSTS.E.BYPASS.LTC128B.128 [R0+0xd100], [R2.64], !P3 ;  /* 0x0d10000002008fae */ /* 0x0009e2000d901d4e */
[----:B---3--:R-:W-:-:S04]  /*0ae0*/  IADD3 R6, R17, 0x40, RZ ;  /* 0x0000004011067810 */ /* 0x008fc80007ffe0ff */
[----:B------:R-:W-:Y:S02]  /*0af0*/  ISETP.GE.AND P0, PT, R6, R11, PT ;  /* 0x0000000b0600720c */ /* 0x000fe40003f06270 */
[----:B------:R-:W-:Y:S01]  /*0b00*/  SHF.R.S32.HI R6, RZ, 0x4, R16 ;  /* 0x00000004ff067819 */ /* 0x000fe20000011410 */
[----:B----4-:R-:W-:Y:S01]  /*0b10*/  SHFL.IDX PT, R2, R14, 0x2, 0x181f ;  /* 0x00581f000e027f89 */ /* 0x010fe200000e0000 */
[----:B-1----:R-:W-:-:S03]  /*0b20*/  IMAD.MOV R0, RZ, RZ, -R12 ;  /* 0x000000ffff007224 */ /* 0x002fc600078e0a0c */
[----:B------:R-:W1:Y:S01]  /*0b30*/  SHFL.IDX PT, R3, R13, 0x2, 0x181f ;  /* 0x00581f000d037f89 */ /* 0x000e6200000e0000 */
[----:B------:R-:W-:Y:S01]  /*0b40*/  LEA.HI R5, R16, R6, RZ, 0x1 ;  /* 0x0000000610057211 */ /* 0x000fe200078f08ff */
[----:B------:R-:W-:Y:S01]  /*0b50*/  IMAD R40, R0, c[0x0][0x2b8], R15 ;  /* 0x0000ae0000287a24 */ /* 0x000fe200078e020f */
[----:B------:R-:W-:Y:S02]  /*0b60*/  IADD3 R4, R17, 0x60, RZ ;  /* 0x0000006011047810 */ /* 0x000fe40007ffe0ff */
[----:B------:R-:W-:Y:S02]  /*0b70*/  LOP3.LUT R0, R5, 0xfffffffe, RZ, 0xc0, !PT ;  /* 0xfffffffe05007812 */ /* 0x000fe400078ec0ff */
[----:B------:R-:W-:Y:S02]  /*0b80*/  ISETP.GE.AND P2, PT, R4, R11, PT ;  /* 0x0000000b0400720c */ /* 0x000fe40003f46270 */
[----:B------:R-:W-:Y:S02]  /*0b90*/  @!P0 SHF.R.S32.HI R5, RZ, 0x1f, R177 ;  /* 0x0000001fff058819 */ /* 0x000fe400000114b1 */
[----:B------:R-:W-:Y:S01]  /*0ba0*/  SHF.R.S32.HI R25, RZ, 0x1f, R40 ;  /* 0x0000001fff197819 */ /* 0x000fe20000011428 */
[----:B------:R-:W-:Y:S01]  /*0bb0*/  IMAD.IADD R23, R6, 0x1, -R0 ;  /* 0x0000000106177824 */ /* 0x000fe200078e0a00 */
[----:B------:R-:W-:-:S02]  /*0bc0*/  @!P0 SHF.R.S32.HI R4, RZ, 0x1f, R133 ;  /* 0x0000001fff048819 */ /* 0x000fc40000011485 */
[----:B------:R-:W-:Y:S01]  /*0bd0*/  @!P0 SHF.R.S32.HI R0, RZ, 0x1f, R178 ;  /* 0x0000001fff008819 */ /* 0x000fe200000114b2 */
[----:B------:R-:W-:Y:S01]  /*0be0*/  IMAD R7, R25, c[0x0][0x1e0], RZ ;  /* 0x0000780019077a24 */ /* 0x000fe200078e02ff */
[----:B------:R-:W-:Y:S02]  /*0bf0*/  @!P0 LEA.HI R8, R5, R177, RZ, 0x3 ;  /* 0x000000b105088211 */ /* 0x000fe400078f18ff */
[----:B------:R-:W-:Y:S02]  /*0c00*/  @!P0 LEA.HI R6, R4, R133, RZ, 0x3 ;  /* 0x0000008504068211 */ /* 0x000fe400078f18ff */
[----:B------:R-:W-:Y:S01]  /*0c10*/  @!P0 LEA.HI R0, R0, R178, RZ, 0x3 ;  /* 0x000000b200008211 */ /* 0x000fe200078f18ff */
[----:B------:R-:W-:Y:S01]  /*0c20*/  IMAD.WIDE.U32 R4, R40, c[0x0][0x1e0], RZ ;  /* 0x0000780028047a25 */ /* 0x000fe200078e00ff */
[----:B------:R-:W-:Y:S02]  /*0c30*/  @!P0 LOP3.LUT R8, R8, 0xfffffff8, RZ, 0xc0, !PT ;  /* 0xfffffff808088812 */ /* 0x000fe400078ec0ff */
[----:B------:R-:W-:Y:S01]  /*0c40*/  @!P0 LOP3.LUT R6, R6, 0xfffffff8, RZ, 0xc0, !PT ;  /* 0xfffffff806068812 */ /* 0x000fe200078ec0ff */
[----:B------:R-:W-:Y:S01]  /*0c50*/  IMAD R7, R40, c[0x0][0x1e4], R7 ;  /* 0x0000790028077a24 */ /* 0x000fe200078e0207 */
[----:B------:R-:W-:Y:S01]  /*0c60*/  @!P0 LOP3.LUT R12, R0, 0xfffffff8, RZ, 0xc0, !PT ;  /* 0xfffffff8000c8812 */ /* 0x000fe200078ec0ff */
[----:B------:R-:W-:-:S02]  /*0c70*/  @!P0 IMAD.SHL.U32 R0, R179, 0x2, RZ ;  /* 0x00000002b3008824 */ /* 0x000fc400078e00ff */
[----:B-1----:R-:W-:-:S04]  /*0c80*/  @!P0 IMAD.WIDE R10, R86, 0x2, R2 ;  /* 0x00000002560a8825 */ /* 0x002fc800078e0202 */
[----:B------:R-:W-:Y:S01]  /*0c90*/  IMAD.IADD R5, R5, 0x1, R7 ;  /* 0x0000000105057824 */ /* 0x000fe200078e0207 */
[----:B------:R1:W-:Y:S01]  /*0ca0*/  @!P0 LDGSTS.E.BYPASS.LTC128B.128 [R0+0x2100], [R10.64], !P6 ;  /* 0x021000000a008fae */ /* 0x0003e2000f101d4e */
[----:B------:R-:W-:-:S04]  /*0cb0*/  @!P0 IMAD.WIDE R8, R8, 0x2, R2 ;  /* 0x0000000208088825 */ /* 0x000fc800078e0202 */
[--C-:B------:R-:W-:Y:S01]  /*0cc0*/  @!P0 IMAD.WIDE R6, R6, 0x2, R2.reuse ;  /* 0x0000000206068825 */ /* 0x100fe200078e0202 */
[----:B------:R1:W-:Y:S04]  /*0cd0*/  @!P0 LDGSTS.E.BYPASS.LTC128B.128 [R0+0x6100], [R8.64], !P5 ;  /* 0x0610000008008fae */ /* 0x0003e8000e901d4e */
[----:B------:R3:W-:Y:S01]  /*0ce0*/  @!P0 LDGSTS.E.BYPASS.LTC128B.128 [R0+0xa100], [R6.64], !P4 ;  /* 0x0a10000006008fae */ /* 0x0007e2000e101d4e */
[----:B------:R-:W-:Y:S01]  /*0cf0*/  @!P0 IMAD.WIDE R2, R12, 0x2, R2 ;  /* 0x000000020c028825 */ /* 0x000fe200078e0202 */
[----:B------:R-:W-:Y:S01]  /*0d00*/  UIMAD.WIDE.U32 UR18, UR9, UR4, URZ ;  /* 0x00000004091272a5 */ /* 0x000fe2000f8e003f */
[----:B--2---:R-:W-:Y:S01]  /*0d10*/  SHF.R.S32.HI R24, RZ, 0x1f, R27 ;  /* 0x0000001fff187819 */ /* 0x004fe2000001141b */
[----:B------:R-:W-:Y:S02]  /*0d20*/  UIMAD UR4, UR7, UR4, URZ ;  /* 0x00000004070472a4 */ /* 0x000fe4000f8e023f */
[----:B------:R1:W-:Y:S01]  /*0d30*/  @!P0 LDGSTS.E.BYPASS.LTC128B.128 [R0+0xe100], [R2.64], !P3 ;  /* 0x0e10000002008fae */ /* 0x0003e2000d901d4e */
[----:B------:R-:W-:Y:S01]  /*0d40*/  IMAD.WIDE.U32 R4, R27, c[0x0][0x1f0], R4 ;  /* 0x00007c001b047a25 */ /* 0x000fe200078e0004 */
[----:B------:R-:W-:Y:S01]  /*0d50*/  UIMAD UR4, UR9, UR5, UR4 ;  /* 0x00000005090472a4 */ /* 0x000fe2000f8e0204 */
[----:B---3--:R-:W-:-:S05]  /*0d60*/  LOP3.LUT R6, R16, 0xfffffff0, RZ, 0xc0, !PT ;  /* 0xfffffff010067812 */ /* 0x008fca00078ec0ff */
[----:B------:R-:W-:Y:S02]  /*0d70*/  IMAD.IADD R6, R84, 0x1, -R6 ;  /* 0x0000000154067824 */ /* 0x000fe400078e0a06 */
[----:B-1----:R-:W-:-:S03]  /*0d80*/  IMAD R0, R24, c[0x0][0x1f0], RZ ;  /* 0x00007c0018007a24 */ /* 0x002fc600078e02ff */
[----:B------:R-:W-:Y:S01]  /*0d90*/  SHF.R.S32.HI R2, RZ, 0x1f, R6 ;  /* 0x0000001fff027819 */ /* 0x000fe20000011406 */
[----:B------:R-:W-:Y:S01]  /*0da0*/  UIADD3 UR16, UR19, UR4, URZ ;  /* 0x0000000413107290 */ /* 0x000fe2000fffe03f */
[----:B------:R1:W-:Y:S02]  /*0db0*/  SHFL.IDX PT, R3, R13, 0x3, 0x181f ;  /* 0x00781f000d037f89 */ /* 0x0003e400000e0000 */
[----:B------:R-:W-:Y:S01]  /*0dc0*/  LEA.HI R21, R2, R6, RZ, 0x3 ;  /* 0x0000000602157211 */ /* 0x000fe200078f18ff */
[----:B------:R-:W-:Y:S01]  /*0dd0*/  IMAD R0, R27, c[0x0][0x1f4], R0 ;  /* 0x00007d001b007a24 */ /* 0x000fe200078e0200 */
[----:B------:R2:W3:Y:S01]  /*0de0*/  SHFL.IDX PT, R2, R14, 0x3, 0x181f ;  /* 0x00781f000e027f89 */ /* 0x0004e200000e0000 */
[----:B------:R-:W-:Y:S01]  /*0df0*/  IADD3 R4, P0, R4, UR18, RZ ;  /* 0x0000001204047c10 */ /* 0x000fe2000ff1e0ff */
[----:B------:R-:W-:Y:S01]  /*0e00*/  ULEA UR17, UR8, 0xffffffc0, 0x6 ;  /* 0xffffffc008117891 */ /* 0x000fe2000f8e303f */
[----:B------:R-:W-:Y:S01]  /*0e10*/  LOP3.LUT R8, R21, 0xfffffff8, RZ, 0xc0, !PT ;  /* 0xfffffff815087812 */ /* 0x000fe200078ec0ff */
[----:B------:R-:W-:Y:S01]  /*0e20*/  IMAD.SHL.U32 R7, R18, 0x8, RZ ;  /* 0x0000000812077824 */ /* 0x000fe200078e00ff */
[----:B------:R-:W-:Y:S01]  /*0e30*/  IADD3.X R5, R5, UR16, R0, P0, !PT ;  /* 0x0000001005057c10 */ /* 0x000fe200087fe400 */
[----:B------:R-:W-:Y:S01]  /*0e40*/  IMAD.SHL.U32 R0, R20, 0x40, RZ ;  /* 0x0000004014007824 */ /* 0x000fe200078e00ff */
[----:B------:R-:W-:Y:S01]  /*0e50*/  LEA R16, P0, R4, c[0x0][0x1c8], 0x1 ;  /* 0x0000720004107a11 */ /* 0x000fe200078008ff */
[----:B------:R-:W-:Y:S01]  /*0e60*/  UIADD3 UR17, UR10, -UR17, URZ ;  /* 0x800000110a117290 */ /* 0x000fe2000fffe03f */
[----:B------:R-:W-:Y:S01]  /*0e70*/  IMAD.IADD R19, R6, 0x1, -R8 ;  /* 0x0000000106137824 */ /* 0x000fe200078e0a08 */
[----:B------:R-:W-:Y:S01]  /*0e80*/  @!P2 SHF.R.S32.HI R6, RZ, 0x1f, R178 ;  /* 0x0000001fff06a819 */ /* 0x000fe200000114b2 */
[----:B------:R-:W-:Y:S01]  /*0e90*/  STL [R1+0x44], R27 ;  /* 0x0000441b01007387 */ /* 0x000fe20000100800 */
[----:B------:R-:W-:Y:S01]  /*0ea0*/  LOP3.LUT R0, R0, 0x1c0, RZ, 0xc0, !PT ;  /* 0x000001c000007812 */ /* 0x000fe200078ec0ff */
[----:B------:R-:W-:Y:S01]  /*0eb0*/  UISETP.GE.AND UP0, UPT, UR10, 0x1, UPT ;  /* 0x000000010a00788c */ /* 0x000fe2000bf06270 */
[----:B------:R-:W-:Y:S01]  /*0ec0*/  IADD3 R18, -R18, UR17, RZ ;  /* 0x0000001112127c10 */ /* 0x000fe2000fffe1ff */
[----:B------:R-:W-:Y:S01]  /*0ed0*/  ULDC.64 UR4, c[0x0][0x210] ;  /* 0x0000840000047ab9 */ /* 0x000fe20000000a00 */
[----:B-1----:R-:W-:-:S02]  /*0ee0*/  LEA.HI.X R13, R4, c[0x0][0x1cc], R5, 0x1, P0 ;  /* 0x00007300040d7a11 */ /* 0x002fc400000f0c05 */
[----:B------:R-:W-:Y:S02]  /*0ef0*/  @!P2 SHF.R.S32.HI R5, RZ, 0x1f, R177 ;  /* 0x0000001fff05a819 */ /* 0x000fe400000114b1 */
[----:B------:R-:W-:Y:S02]  /*0f00*/  @!P2 SHF.R.S32.HI R4, RZ, 0x1f, R133 ;  /* 0x0000001fff04a819 */ /* 0x000fe40000011485 */
[----:B------:R-:W-:Y:S02]  /*0f10*/  @!P2 LEA.HI R5, R5, R177, RZ, 0x3 ;  /* 0x000000b10505a211 */ /* 0x000fe400078f18ff */
[----:B------:R-:W-:Y:S02]  /*0f20*/  LOP3.LUT R15, R0, 0x8, R7, 0xf8, !PT ;  /* 0x00000008000f7812 */ /* 0x000fe400078ef807 */
[----:B--2---:R-:W-:Y:S02]  /*0f30*/  SHF.R.U32.HI R14, RZ, 0x3, R0 ;  /* 0x00000003ff0e7819 */ /* 0x004fe40000011600 */
[----:B------:R-:W-:-:S02]  /*0f40*/  @!P2 LEA.HI R4, R4, R133, RZ, 0x3 ;  /* 0x000000850404a211 */ /* 0x000fc400078f18ff */
[----:B------:R-:W-:Y:S02]  /*0f50*/  @!P2 LEA.HI R0, R6, R178, RZ, 0x3 ;  /* 0x000000b20600a211 */ /* 0x000fe400078f18ff */
[----:B------:R-:W-:Y:S02]  /*0f60*/  ISETP.GE.AND P1, PT, R18, 0x1, PT ;  /* 0x000000011200780c */ /* 0x000fe40003f26270 */
[----:B------:R-:W-:Y:S02]  /*0f70*/  @!P2 LOP3.LUT R8, R5, 0xfffffff8, RZ, 0xc0, !PT ;  /* 0xfffffff80508a812 */ /* 0x000fe400078ec0ff */
[----:B------:R-:W-:Y:S02]  /*0f80*/  @!P2 LOP3.LUT R6, R4, 0xfffffff8, RZ, 0xc0, !PT ;  /* 0xfffffff80406a812 */ /* 0x000fe400078ec0ff */
[----:B------:R-:W-:Y:S01]  /*0f90*/  @!P2 LOP3.LUT R12, R0, 0xfffffff8, RZ, 0xc0, !PT ;  /* 0xfffffff8000ca812 */ /* 0x000fe200078ec0ff */
[----:B------:R-:W-:Y:S01]  /*0fa0*/  @!P2 IMAD.SHL.U32 R0, R179, 0x2, RZ ;  /* 0x00000002b300a824 */ /* 0x000fe200078e00ff */
[----:B------:R-:W-:Y:S01]  /*0fb0*/  SHFL.IDX PT, R4, R16, RZ, 0x181f ;  /* 0x00181fff10047589 */ /* 0x000fe200000e0000 */
[----:B---3--:R-:W-:-:S03]  /*0fc0*/  @!P2 IMAD.WIDE R10, R86, 0x2, R2 ;  /* 0x00000002560aa825 */ /* 0x008fc600078e0202 */
[----:B------:R-:W1:Y:S01]  /*0fd0*/  SHFL.IDX PT, R5, R13, RZ, 0x181f ;  /* 0x00181fff0d057589 */ /* 0x000e6200000e0000 */
[----:B------:R-:W-:-:S03]  /*0fe0*/  @!P2 IMAD.WIDE R8, R8, 0x2, R2 ;  /* 0x000000020808a825 */ /* 0x000fc600078e0202 */
[----:B------:R2:W-:Y:S01]  /*0ff0*/  @!P2 LDGSTS.E.BYPASS.LTC128B.128 [R0+0x3100], [R10.64], !P6 ;  /* 0x031000000a00afae */ /* 0x0005e2000f101d4e */
[----:B------:R-:W-:-:S03]  /*1000*/  @!P2 IMAD.WIDE R6, R6, 0x2, R2 ;  /* 0x000000020606a825 */ /* 0x000fc600078e0202 */
[----:B------:R2:W-:Y:S01]  /*1010*/  @!P2 LDGSTS.E.BYPASS.LTC128B.128 [R0+0x7100], [R8.64], !P5 ;  /* 0x071000000800afae */ /* 0x0005e2000e901d4e */
[----:B------:R-:W-:-:S03]  /*1020*/  @!P2 IMAD.WIDE R2, R12, 0x2, R2 ;  /* 0x000000020c02a825 */ /* 0x000fc600078e0202 */
[----:B------:R2:W-:Y:S04]  /*1030*/  @!P2 LDGSTS.E.BYPASS.LTC128B.128 [R0+0xb100], [R6.64], !P4 ;  /* 0x0b1000000600afae */ /* 0x0005e8000e101d4e */
[----:B------:R3:W-:Y:S01]  /*1040*/  @!P2 LDGSTS.E.BYPASS.LTC128B.128 [R0+0xf100], [R2.64], !P3 ;  /* 0x0f1000000200afae */ /* 0x0007e2000d901d4e */
[----:B------:R-:W-:Y:S02]  /*1050*/  ISETP.GE.AND P0, PT, R18, 0x21, PT ;  /* 0x000000211200780c */ /* 0x000fe40003f06270 */
[----:B------:R-:W-:Y:S01]  /*1060*/  ISETP.GE.AND P5, PT, R86, c[0x0][0x1d4], PT ;  /* 0x0000750056007a0c */ /* 0x000fe20003fa6270 */
[----:B------:R-:W-:Y:S01]  /*1070*/  STL [R1+0x74], R86 ;  /* 0x0000745601007387 */ /* 0x000fe20000100800 */
[----:B------:R-:W-:Y:S01]  /*1080*/  ISETP.GE.AND P4, PT, R177, c[0x0][0x1d4], PT ;  /* 0x00007500b1007a0c */ /* 0x000fe20003f86270 */
[----:B------:R-:W-:Y:S01]  /*1090*/  @P1 IMAD.SHL.U32 R12, R179, 0x2, RZ ;  /* 0x00000002b30c1824 */ /* 0x000fe200078e00ff */
[----:B------:R-:W-:Y:S01]  /*10a0*/  LOP3.LUT R22, R15, R14, RZ, 0x3c, !PT ;  /* 0x0000000e0f167212 */ /* 0x000fe200078e3cff */
[----:B------:R-:W-:Y:S04]  /*10b0*/  STL [R1+0x9c], R17 ;  /* 0x00009c1101007387 */ /* 0x000fe80000100800 */
[----:B------:R-:W0:Y:S01]  /*10c0*/  LDGDEPBAR ;  /* 0x00000000000079af */ /* 0x000e220000000000 */
[----:B---3--:R-:W-:-:S02]  /*10d0*/  @P1 SHF.R.S32.HI R3, RZ, 0x1f, R177 ;  /* 0x0000001fff031819 */ /* 0x008fc400000114b1 */
[----:B------:R-:W-:Y:S02]  /*10e0*/  @P1 SHF.R.S32.HI R2, RZ, 0x1f, R133 ;  /* 0x0000001fff021819 */ /* 0x000fe40000011485 */
[----:B------:R-:W-:Y:S02]  /*10f0*/  @P1 LEA.HI R3, R3, R177, RZ, 0x3 ;  /* 0x000000b103031211 */ /* 0x000fe400078f18ff */
[----:B--2---:R-:W-:Y:S02]  /*1100*/  @P1 SHF.R.S32.HI R0, RZ, 0x1f, R178 ;  /* 0x0000001fff001819 */ /* 0x004fe400000114b2 */
[----:B------:R-:W-:Y:S02]  /*1110*/  @P1 LEA.HI R6, R2, R133, RZ, 0x3 ;  /* 0x0000008502061211 */ /* 0x000fe400078f18ff */
[----:B------:R-:W-:Y:S01]  /*1120*/  @P1 LEA.HI R0, R0, R178, RZ, 0x3 ;  /* 0x000000b200001211 */ /* 0x000fe200078f18ff */
[----:B------:R2:W-:Y:S01]  /*1130*/  SHFL.IDX PT, R2, R16, 0x1, 0x181f ;  /* 0x00381f0010027f89 */ /* 0x0005e200000e0000 */
[----:B------:R-:W-:-:S03]  /*1140*/  @P1 LOP3.LUT R7, R3, 0xfffffff8, RZ, 0xc0, !PT ;  /* 0xfffffff803071812 */ /* 0x000fc600078ec0ff */
[----:B------:R-:W3:Y:S01]  /*1150*/  SHFL.IDX PT, R3, R13, 0x1, 0x181f ;  /* 0x00381f000d037f89 */ /* 0x000ee200000e0000 */
[----:B------:R-:W-:Y:S02]  /*1160*/  @P1 LOP3.LUT R10, R6, 0xfffffff8, RZ, 0xc0, !PT ;  /* 0xfffffff8060a1812 */ /* 0x000fe400078ec0ff */
[----:B------:R-:W-:Y:S01]  /*1170*/  @P1 LOP3.LUT R0, R0, 0xfffffff8, RZ, 0xc0, !PT ;  /* 0xfffffff800001812 */ /* 0x000fe200078ec0ff */
[----:B-1----:R-:W-:-:S04]  /*1180*/  @P1 IMAD.WIDE R8, R86, 0x2, R4 ;  /* 0x0000000256081825 */ /* 0x002fc800078e0204 */
[--C-:B------:R-:W-:Y:S01]  /*1190*/  @P1 IMAD.WIDE R6, R7, 0x2, R4.reuse ;  /* 0x0000000207061825 */ /* 0x100fe200078e0204 */
[----:B------:R1:W-:Y:S03]  /*11a0*/  @P1 LDGSTS.E.BYPASS.LTC128B.128 [R12+0x10100], [R8.64], !P5 ;  /* 0x10100000080c1fae */ /* 0x0003e6000e901d4e */
[----:B------:R-:W-:Y:S01]  /*11b0*/  @P1 IMAD.WIDE R14, R0, 0x2, R4 ;  /* 0x00000002000e1825 */ /* 0x000fe200078e0204 */
[----:B------:R-:W-:Y:S01]  /*11c0*/  @P0 SHF.R.S32.HI R0, RZ, 0x1f, R133 ;  /* 0x0000001fff000819 */ /* 0x000fe20000011485 */
[----:B------:R4:W-:Y:S02]  /*11d0*/  @P1 LDGSTS.E.BYPASS.LTC128B.128 [R12+0x12100], [R6.64], !P4 ;  /* 0x12100000060c1fae */ /* 0x0009e4000e101d4e */
[----:B--2---:R-:W-:Y:S01]  /*11e0*/  @P1 IMAD.WIDE R16, R10, 0x2, R4 ;  /* 0x000000020a101825 */ /* 0x004fe200078e0204 */
[----:B------:R-:W-:Y:S02]  /*11f0*/  @P0 SHF.R.S32.HI R4, RZ, 0x1f, R177 ;  /* 0x0000001fff040819 */ /* 0x000fe400000114b1 */
[----:B------:R-:W-:-:S02]  /*1200*/  @P0 SHF.R.S32.HI R5, RZ, 0x1f, R178 ;  /* 0x0000001fff050819 */ /* 0x000fc400000114b2 */
[----:B------:R-:W-:Y:S02]  /*1210*/  ISETP.GE.AND P3, PT, R133, c[0x0][0x1d4], PT ;  /* 0x0000750085007a0c */ /* 0x000fe40003f66270 */
[----:B------:R-:W-:-:S11]  /*1220*/  ISETP.GE.AND P6, PT, R178, c[0x0][0x1d4], PT ;  /* 0x00007500b2007a0c */ /* 0x000fd60003fc6270 */
[----:B------:R2:W-:Y:S01]  /*1230*/  @P1 LDGSTS.E.BYPASS.LTC128B.128 [R12+0x14100], [R16.64], !P3 ;  /* 0x14100000100c1fae */ /* 0x0005e2000d901d4e */
[----:B----4-:R-:W-:-:S03]  /*1240*/  @P0 LEA.HI R6, R4, R177, RZ, 0x3 ;  /* 0x000000b104060211 */ /* 0x010fc600078f18ff */
[----:B------:R2:W-:Y:S01]  /*1250*/  @P1 LDGSTS.E.BYPASS.LTC128B.128 [R12+0x16100], [R14.64], !P6 ;  /* 0x161000000e0c1fae */ /* 0x0005e2000f101d4e */
[----:B------:R-:W-:Y:S02]  /*1260*/  @P0 LEA.HI R4, R0, R133, RZ, 0x3 ;  /* 0x0000008500040211 */ /* 0x000fe400078f18ff */
[----:B------:R-:W-:Y:S02]  /*1270*/  @P0 LEA.HI R0, R5, R178, RZ, 0x3 ;  /* 0x000000b205000211 */ /* 0x000fe400078f18ff */
[----:B------:R-:W-:Y:S02]  /*1280*/  @P0 LOP3.LUT R6, R6, 0xfffffff8, RZ, 0xc0, !PT ;  /* 0xfffffff806060812 */ /* 0x000fe400078ec0ff */
[----:B------:R-:W-:Y:S02]  /*1290*/  @P0 LOP3.LUT R5, R4, 0xfffffff8, RZ, 0xc0, !PT ;  /* 0xfffffff804050812 */ /* 0x000fe400078ec0ff */
[----:B------:R-:W-:Y:S01]  /*12a0*/  @P0 LOP3.LUT R0, R0, 0xfffffff8, RZ, 0xc0, !PT ;  /* 0xfffffff800000812 */ /* 0x000fe200078ec0ff */
[----:B---3--:R-:W-:-:S04]  /*12b0*/  @P0 IMAD.WIDE R6, R6, 0x2, R2 ;  /* 0x0000000206060825 */ /* 0x008fc800078e0202 */
[----:B------:R-:W-:-:S04]  /*12c0*/  @P0 IMAD.WIDE R10, R5, 0x2, R2 ;  /* 0x00000002050a0825 */ /* 0x000fc800078e0202 */
[----:B-1----:R-:W-:-:S04]  /*12d0*/  @P0 IMAD.WIDE R8, R0, 0x2, R2 ;  /* 0x0000000200080825 */ /* 0x002fc800078e0202 */
[----:B------:R-:W-:Y:S02]  /*12e0*/  @P0 IMAD.SHL.U32 R4, R179, 0x2, RZ ;  /* 0x00000002b3040824 */ /* 0x000fe400078e00ff */
[----:B------:R-:W-:-:S05]  /*12f0*/  @P0 IMAD.WIDE R2, R86, 0x2, R2 ;  /* 0x0000000256020825 */ /* 0x000fca00078e0202 */
[----:B------:R1:W-:Y:S04]  /*1300*/  @P0 LDGSTS.E.BYPASS.LTC128B.128 [R4+0x11100], [R2.64], !P5 ;  /* 0x1110000002040fae */ /* 0x0003e8000e901d4e */
[----:B------:R3:W-:Y:S04]  /*1310*/  @P0 LDGSTS.E.BYPASS.LTC128B.128 [R4+0x13100], [R6.64], !P4 ;  /* 0x1310000006040fae */ /* 0x0007e8000e101d4e */
[----:B------:R3:W-:Y:S04]  /*1320*/  @P0 LDGSTS.E.BYPASS.LTC128B.128 [R4+0x15100], [R10.64], !P3 ;  /* 0x151000000a040fae */ /* 0x0007e8000d901d4e */
[----:B------:R3:W-:Y:S04]  /*1330*/  @P0 LDGSTS.E.BYPASS.LTC128B.128 [R4+0x17100], [R8.64], !P6 ;  /* 0x1710000008040fae */ /* 0x0007e8000f101d4e */
[----:B------:R-:W0:Y:S01]  /*1340*/  LDGDEPBAR ;  /* 0x00000000000079af */ /* 0x000e220000000000 */
[----:B------:R-:W-:-:S02]  /*1350*/  IMAD.SHL.U32 R13, R19, 0x40, RZ ;  /* 0x00000040130d7824 */ /* 0x000fc400078e00ff */
[----:B------:R-:W-:-:S03]  /*1360*/  IMAD.SHL.U32 R5, R23, 0x8, RZ ;  /* 0x0000000817057824 */ /* 0x000fc600078e00ff */
[----:B------:R-:W-:-:S04]  /*1370*/  LOP3.LUT R0, R13, 0x1c0, RZ, 0xc0, !PT ;  /* 0x000001c00d007812 */ /* 0x000fc800078ec0ff */
[----:B-1----:R-:W-:Y:S02]  /*1380*/  LOP3.LUT R2, R0, 0x8, R5, 0xf8, !PT ;  /* 0x0000000800027812 */ /* 0x002fe400078ef805 */
[----:B------:R-:W-:Y:S01]  /*1390*/  SHF.R.U32.HI R0, RZ, 0x3, R0 ;  /* 0x00000003ff007819 */ /* 0x000fe20000011600 */
[----:B------:R-:W-:Y:S01]  /*13a0*/  IMAD.SHL.U32 R3, R21, 0x40, RZ ;  /* 0x0000004015037824 */ /* 0x000fe200078e00ff */
[----:B------:R-:W-:Y:S02]  /*13b0*/  LEA.HI R5, R26, R84, RZ, 0x5 ;  /* 0x000000541a057211 */ /* 0x000fe400078f28ff */
[----:B------:R-:W-:Y:S02]  /*13c0*/  LOP3.LUT R2, R2, R0, RZ, 0x3c, !PT ;  /* 0x0000000002027212 */ /* 0x000fe400078e3cff */
[----:B------:R-:W-:Y:S02]  /*13d0*/  SHF.R.S32.HI R232, RZ, 0x5, R5 ;  /* 0x00000005ffe87819 */ /* 0x000fe40000011405 */
[----:B------:R-:W-:Y:S01]  /*13e0*/  LOP3.LUT R3, R2, 0xfffffe00, R3, 0xf8, !PT ;  /* 0xfffffe0002037812 */ /* 0x000fe200078ef803 */
[----:B------:R-:W-:-:S04]  /*13f0*/  DEPBAR.LE SB0, 0x1 ;  /* 0x000080400000791a */ /* 0x000fc80000000000 */
[----:B------:R-:W-:Y:S01]  /*1400*/  IMAD R0, R23, 0x200, R22 ;  /* 0x0000020017007824 */ /* 0x000fe200078e0216 */
[----:B------:R-:W-:Y:S01]  /*1410*/  R2P PR, R19, 0x6 ;  /* 0x0000000613007804 */ /* 0x000fe20000000000 */
[----:B---3--:R-:W-:Y:S02]  /*1420*/  IMAD.MOV.U32 R4, RZ, RZ, 0x10 ;  /* 0x00000010ff047424 */ /* 0x008fe400078e00ff */
[----:B------:R-:W-:Y:S02]  /*1430*/  IMAD R232, R232, 0x400, R3 ;  /* 0x00000400e8e87824 */ /* 0x000fe400078e0203 */
[----:B------:R-:W-:Y:S01]  /*1440*/  IMAD.SHL.U32 R134, R0, 0x2, RZ ;  /* 0x0000000200867824 */ /* 0x000fe200078e00ff */
[----:B------:R-:W-:Y:S01]  /*1450*/  BAR.SYNC.DEFER_BLOCKING 0x0 ;  /* 0x0000000000007b1d */ /* 0x000fe20000010000 */
[----:B------:R-:W-:Y:S01]  /*1460*/  IMAD.MOV.U32 R0, RZ, RZ, 0x20 ;  /* 0x00000020ff007424 */ /* 0x000fe200078e00ff */
[----:B------:R-:W-:Y:S01]  /*1470*/  SEL R4, R4, 0xfffffff0, !P1 ;  /* 0xfffffff004047807 */ /* 0x000fe20004800000 */
[----:B------:R-:W-:-:S03]  /*1480*/  IMAD.SHL.U32 R232, R232, 0x2, RZ ;  /* 0x00000002e8e87824 */ /* 0x000fc600078e00ff */
[----:B------:R-:W-:Y:S01]  /*1490*/  SEL R0, R0, 0xffffffe0, !P2 ;  /* 0xffffffe000007807 */ /* 0x000fe20005000000 */
[----:B------:R-:W-:-:S04]  /*14a0*/  IMAD R236, R4, 0x2, R232 ;  /* 0x0000000204ec7824 */ /* 0x000fc800078e02e8 */
[C---:B------:R-:W-:Y:S02]  /*14b0*/  IMAD R240, R0.reuse, 0x2, R232 ;  /* 0x0000000200f07824 */ /* 0x040fe400078e02e8 */
[----:B------:R-:W-:Y:S01]  /*14c0*/  IMAD R244, R0, 0x2, R236 ;  /* 0x0000000200f47824 */ /* 0x000fe200078e02ec */
[----:B------:R-:W-:Y:S01]  /*14d0*/  LOP3.LUT P0, RZ, R20, 0x2, RZ, 0xc0, !PT ;  /* 0x0000000214ff7812 */ /* 0x000fe2000780c0ff */
[----:B------:R2:W1:Y:S04]  /*14e0*/  LDSM.16.M88.4 R168, [R232+0x100] ;  /* 0x00010000e8a8783b */ /* 0x0004680000000200 */
[----:B------:R2:W3:Y:S04]  /*14f0*/  LDSM.16.M88.4 R200, [R232+0x4100] ;  /* 0x00410000e8c8783b */ /* 0x0004e80000000200 */
[----:B------:R2:W4:Y:S04]  /*1500*/  LDSM.16.M88.4 R216, [R232+0x8100] ;  /* 0x00810000e8d8783b */ /* 0x0005280000000200 */
[----:B------:R2:W1:Y:S04]  /*1510*/  LDSM.16.M88.4 R172, [R236+0x100] ;  /* 0x00010000ecac783b */ /* 0x0004680000000200 */
        /* <DEDUP_REMOVED lines=8> */
[----:B------:R-:W1:Y:S04]  /*15a0*/  LDSM.16.M88.4 R232, [R232+0xc100] ;  /* 0x00c10000e8e8783b */ /* 0x000e680000000200 */
[----:B------:R-:W1:Y:S04]  /*15b0*/  LDSM.16.M88.4 R236, [R236+0xc100] ;  /* 0x00c10000ecec783b */ /* 0x000e680000000200 */
[----:B------:R-:W1:Y:S04]  /*15c0*/  LDSM.16.M88.4 R240, [R240+0xc100] ;  /* 0x00c10000f0f0783b */ /* 0x000e680000000200 */
[----:B------:R-:W1:Y:S04]  /*15d0*/  LDSM.16.M88.4 R244, [R244+0xc100] ;  /* 0x00c10000f4f4783b */ /* 0x000e680000000200 */
[----:B------:R-:W-:Y:S01]  /*15e0*/  BAR.SYNC.DEFER_BLOCKING 0x0 ;  /* 0x0000000000007b1d */ /* 0x000fe20000010000 */
[----:B------:R-:W-:-:S02]  /*15f0*/  IADD3 R2, R134, 0x10100, RZ ;  /* 0x0001010086027810 */ /* 0x000fc40007ffe0ff */
[----:B------:R-:W-:Y:S02]  /*1600*/  IADD3 R89, R134, 0x10120, RZ ;  /* 0x0001012086597810 */ /* 0x000fe40007ffe0ff */
[----:B------:R-:W-:Y:S02]  /*1610*/  @P0 IADD3 R89, R2, -0x20, RZ ;  /* 0xffffffe002590810 */ /* 0x000fe40007ffe0ff */
[----:B------:R-:W-:Y:S02]  /*1620*/  LOP3.LUT R2, R5, 0xffffffe0, RZ, 0xc0, !PT ;  /* 0xffffffe005027812 */ /* 0x000fe400078ec0ff */
[C---:B------:R-:W-:Y:S01]  /*1630*/  IADD3 R6, R89.reuse, 0x800, RZ ;  /* 0x0000080059067810 */ /* 0x040fe20007ffe0ff */
[----:B------:R2:W-:Y:S02]  /*1640*/  STL [R1+0xa0], R179 ;  /* 0x0000a0b301007387 */ /* 0x0005e40000100800 */
[----:B------:R-:W-:Y:S01]  /*1650*/  IMAD.IADD R84, R84, 0x1, -R2 ;  /* 0x0000000154547824 */ /* 0x000fe200078e0a02 */
[C---:B------:R-:W-:Y:S01]  /*1660*/  IADD3 R2, R89.reuse, 0x1800, RZ ;  /* 0x0000180059027810 */ /* 0x040fe20007ffe0ff */
[----:B------:R2:W-:Y:S01]  /*1670*/  STL [R1+0x50], R40 ;  /* 0x0000502801007387 */ /* 0x0005e20000100800 */
[----:B------:R-:W-:-:S03]  /*1680*/  IADD3 R5, R89, 0x1000, RZ ;  /* 0x0000100059057810 */ /* 0x000fc60007ffe0ff */
[----:B------:R2:W-:Y:S01]  /*1690*/  STL [R1], R89 ;  /* 0x0000005901007387 */ /* 0x0005e20000100800 */
[----:B------:R-:W-:-:S04]  /*16a0*/  DEPBAR.LE SB0, 0x0 ;  /* 0x000080000000791a */ /* 0x000fc80000000000 */
[----:B------:R-:W-:Y:S06]  /*16b0*/  BAR.SYNC.DEFER_BLOCKING 0x0 ;  /* 0x0000000000007b1d */ /* 0x000fec0000010000 */
[----:B------:R2:W-:Y:S04]  /*16c0*/  STL [R1+0x3c], R6 ;  /* 0x00003c0601007387 */ /* 0x0005e80000100800 */
[----:B------:R2:W-:Y:S04]  /*16d0*/  STL [R1+0x34], R2 ;  /* 0x0000340201007387 */ /* 0x0005e80000100800 */
[----:B------:R2:W-:Y:S01]  /*16e0*/  STL [R1+0x38], R5 ;  /* 0x0000380501007387 */ /* 0x0005e20000100800 */
[----:B------:R-:W-:Y:S01]  /*16f0*/  PLOP3.LUT P0, PT, PT, PT, UP0, 0x80, 0x0 ;  /* 0x000000000000781c */ /* 0x000fe20003f0f008 */
[----:B------:R-:W-:-:S02]  /*1700*/  UIMAD UR7, UR7, UR4, URZ ;  /* 0x00000004070772a4 */ /* 0x000fc4000f8e023f */
[----:B------:R-:W-:Y:S02]  /*1710*/  UIMAD.WIDE.U32 UR20, UR9, UR4, URZ ;  /* 0x00000004091472a5 */ /* 0x000fe4000f8e003f */
[----:B------:R-:W-:Y:S01]  /*1720*/  UIMAD UR5, UR9, UR5, UR7 ;  /* 0x00000005090572a4 */ /* 0x000fe2000f8e0207 */
[----:B------:R-:W-:Y:S01]  /*1730*/  ISETP.GT.AND P2, PT, R87, 0x3f, PT ;  /* 0x0000003f5700780c */ /* 0x000fe20003f44270 */
[----:B------:R2:W1:Y:S02]  /*1740*/  LDSM.16.M88.4 R28, [R134+0x10100] ;  /* 0x01010000861c783b */ /* 0x0004640000000200 */
[----:B------:R-:W-:Y:S02]  /*1750*/  UIADD3 UR5, UR21, UR5, URZ ;  /* 0x0000000515057290 */ /* 0x000fe4000fffe03f */
[----:B------:R2:W1:Y:S01]  /*1760*/  LDSM.16.M88.4 R32, [R134+0x10900] ;  /* 0x010900008620783b */ /* 0x0004620000000200 */
[----:B------:R-:W-:-:S03]  /*1770*/  SEL R85, RZ, 0x10, P6 ;  /* 0x00000010ff557807 */ /* 0x000fc60003000000 */
[----:B------:R2:W1:Y:S04]  /*1780*/  LDSM.16.M88.4 R36, [R134+0x11100] ;  /* 0x011100008624783b */ /* 0x0004680000000200 */
[----:B------:R2:W1:Y:S04]  /*1790*/  LDSM.16.M88.4 R44, [R134+0x11900] ;  /* 0x01190000862c783b */ /* 0x0004680000000200 */
[----:B------:R2:W1:Y:S04]  /*17a0*/  LDSM.16.M88.4 R48, [R89] ;  /* 0x000000005930783b */ /* 0x0004680000000200 */
[----:B------:R2:W1:Y:S04]  /*17b0*/  LDSM.16.M88.4 R64, [R89+0x800] ;  /* 0x000800005940783b */ /* 0x0004680000000200 */
[----:B------:R2:W1:Y:S04]  /*17c0*/  LDSM.16.M88.4 R68, [R89+0x1000] ;  /* 0x001000005944783b */ /* 0x0004680000000200 */
[----:B------:R2:W1:Y:S01]  /*17d0*/  LDSM.16.M88.4 R72, [R89+0x1800] ;  /* 0x001800005948783b */ /* 0x0004620000000200 */
[----:B------:R-:W-:Y:S05]  /*17e0*/  @!P0 BRA `(.L_x_0) ;  /* 0x0000047000008947 */ /* 0x000fea0003800000 */
[----:B--234-:R-:W-:Y:S01]  /*17f0*/  IMAD R2, R25, c[0x0][0x208], RZ ;  /* 0x0000820019027a24 */ /* 0x01cfe200078e02ff */
[----:B------:R-:W-:Y:S01]  /*1800*/  SHF.R.S32.HI R8, RZ, 0x1f, R133 ;  /* 0x0000001fff087819 */ /* 0x000fe20000011485 */
[----:B------:R-:W-:Y:S01]  /*1810*/  IMAD.WIDE.U32 R6, R40, c[0x0][0x208], RZ ;  /* 0x0000820028067a25 */ /* 0x000fe200078e00ff */
[----:B------:R-:W-:-:S02]  /*1820*/  SHF.R.S32.HI R9, RZ, 0x1f, R178 ;  /* 0x0000001fff097819 */ /* 0x000fc400000114b2 */
[----:B------:R-:W-:Y:S01]  /*1830*/  LEA.HI R8, R8, R133, RZ, 0x3 ;  /* 0x0000008508087211 */ /* 0x000fe200078f18ff */
[----:B------:R-:W-:Y:S01]  /*1840*/  IMAD R2, R40, c[0x0][0x20c], R2 ;  /* 0x0000830028027a24 */ /* 0x000fe200078e0202 */
[----:B------:R-:W-:Y:S01]  /*1850*/  P2R R21, PR, RZ, 0x8 ;  /* 0x00000008ff157803 */ /* 0x000fe20000000000 */
[C---:B------:R-:W-:Y:S01]  /*1860*/  IMAD.WIDE R14, R86.reuse, 0x2, RZ ;  /* 0x00000002560e7825 */ /* 0x040fe200078e02ff */
[----:B------:R-:W-:Y:S02]  /*1870*/  ISETP.GE.AND P3, PT, R86, c[0x0][0x1d4], PT ;  /* 0x0000750056007a0c */ /* 0x000fe40003f66270 */
[----:B------:R-:W-:Y:S01]  /*1880*/  P2R R19, PR, RZ, 0x4 ;  /* 0x00000004ff137803 */ /* 0x000fe20000000000 */
[----:B------:R-:W-:Y:S01]  /*1890*/  IMAD.IADD R7, R7, 0x1, R2 ;  /* 0x0000000107077824 */ /* 0x000fe200078e0202 */
[----:B------:R-:W-:Y:S01]  /*18a0*/  ISETP.GE.AND P2, PT, R177, c[0x0][0x1d4], PT ;  /* 0x00007500b1007a0c */ /* 0x000fe20003f46270 */
[----:B------:R-:W-:Y:S01]  /*18b0*/  IMAD R2, R24, c[0x0][0x218], RZ ;  /* 0x0000860018027a24 */ /* 0x000fe200078e02ff */
[----:B------:R-:W-:Y:S01]  /*18c0*/  ISETP.GE.AND P1, PT, R133, c[0x0][0x1d4], PT ;  /* 0x0000750085007a0c */ /* 0x000fe20003f26270 */
[----:B------:R-:W-:Y:S01]  /*18d0*/  IMAD.WIDE.U32 R6, R27, c[0x0][0x218], R6 ;  /* 0x000086001b067a25 */ /* 0x000fe200078e0006 */
[----:B------:R-:W-:-:S03]  /*18e0*/  P2R R26, PR, RZ, 0x10 ;  /* 0x00000010ff1a7803 */ /* 0x000fc60000000000 */
[----:B------:R-:W-:Y:S01]  /*18f0*/  IMAD R5, R27, c[0x0][0x21c], R2 ;  /* 0x000087001b057a24 */ /* 0x000fe200078e0202 */
[----:B------:R-:W-:-:S04]  /*1900*/  IADD3 R2, P0, R6, UR20, RZ ;  /* 0x0000001406027c10 */ /* 0x000fc8000ff1e0ff */
[----:B------:R-:W-:Y:S02]  /*1910*/  IADD3.X R5, R7, UR5, R5, P0, !PT ;  /* 0x0000000507057c10 */ /* 0x000fe400087fe405 */
[----:B------:R-:W-:-:S04]  /*1920*/  LEA R6, P0, R2, c[0x0][0x1f8], 0x1 ;  /* 0x00007e0002067a11 */ /* 0x000fc800078008ff */
[----:B------:R-:W-:Y:S01]  /*1930*/  LEA.HI.X R5, R2, c[0x0][0x1fc], R5, 0x1, P0 ;  /* 0x00007f0002057a11 */ /* 0x000fe200000f0c05 */
[----:B------:R-:W2:Y:S01]  /*1940*/  SHFL.IDX PT, R12, R6, RZ, 0x181f ;  /* 0x00181fff060c7589 */ /* 0x000ea200000e0000 */
[----:B------:R-:W-:-:S03]  /*1950*/  SHF.R.S32.HI R2, RZ, 0x1f, R177 ;  /* 0x0000001fff027819 */ /* 0x000fc600000114b1 */
[----:B------:R-:W3:Y:S01]  /*1960*/  SHFL.IDX PT, R13, R5, RZ, 0x181f ;  /* 0x00181fff050d7589 */ /* 0x000ee200000e0000 */
[----:B------:R-:W-:-:S03]  /*1970*/  LEA.HI R7, R2, R177, RZ, 0x3 ;  /* 0x000000b102077211 */ /* 0x000fc600078f18ff */
[----:B------:R4:W5:Y:S04]  /*1980*/  SHFL.IDX PT, R2, R6, 0x1, 0x181f ;  /* 0x00381f0006027f89 */ /* 0x00096800000e0000 */
[----:B------:R-:W1:Y:S01]  /*1990*/  SHFL.IDX PT, R5, R5, 0x1, 0x181f ;  /* 0x00381f0005057f89 */ /* 0x000e6200000e0000 */
[----:B--2---:R-:W-:-:S05]  /*19a0*/  IADD3 R24, P0, R12, R14, RZ ;  /* 0x0000000e0c187210 */ /* 0x004fca0007f1e0ff */
[----:B---3--:R-:W-:Y:S01]  /*19b0*/  IMAD.X R25, R13, 0x1, R15, P0 ;  /* 0x000000010d197824 */ /* 0x008fe200000e060f */
[----:B----4-:R-:W-:Y:S02]  /*19c0*/  LOP3.LUT R6, R7, 0xfffffff8, RZ, 0xc0, !PT ;  /* 0xfffffff807067812 */ /* 0x010fe400078ec0ff */
[----:B------:R-:W-:-:S03]  /*19d0*/  LOP3.LUT R7, R8, 0xfffffff8, RZ, 0xc0, !PT ;  /* 0xfffffff808077812 */ /* 0x000fc600078ec0ff */
[----:B------:R-:W-:Y:S01]  /*19e0*/  IMAD.WIDE R10, R6, 0x2, RZ ;  /* 0x00000002060a7825 */ /* 0x000fe200078e02ff */
[----:B------:R-:W-:-:S03]  /*19f0*/  LEA.HI R6, R9, R178, RZ, 0x3 ;  /* 0x000000b209067211 */ /* 0x000fc600078f18ff */
[----:B------:R-:W-:Y:S01]  /*1a00*/  IMAD.WIDE R8, R7, 0x2, RZ ;  /* 0x0000000207087825 */ /* 0x000fe200078e02ff */
[----:B------:R-:W-:Y:S02]  /*1a10*/  IADD3 R22, P0, R12, R10, RZ ;  /* 0x0000000a0c167210 */ /* 0x000fe40007f1e0ff */
[----:B------:R-:W-:-:S03]  /*1a20*/  LOP3.LUT R6, R6, 0xfffffff8, RZ, 0xc0, !PT ;  /* 0xfffffff806067812 */ /* 0x000fc600078ec0ff */
[----:B------:R-:W-:Y:S01]  /*1a30*/  IMAD.X R23, R13, 0x1, R11, P0 ;  /* 0x000000010d177824 */ /* 0x000fe200000e060b */
[----:B------:R-:W-:Y:S01]  /*1a40*/  IADD3 R16, P0, R12, R8, RZ ;  /* 0x000000080c107210 */ /* 0x000fe20007f1e0ff */
[----:B------:R-:W-:-:S04]  /*1a50*/  IMAD.WIDE R6, R6, 0x2, RZ ;  /* 0x0000000206067825 */ /* 0x000fc800078e02ff */
[----:B------:R-:W-:Y:S01]  /*1a60*/  IMAD.X R17, R13, 0x1, R9, P0 ;  /* 0x000000010d117824 */ /* 0x000fe200000e0609 */
[----:B-----5:R-:W-:-:S05]  /*1a70*/  IADD3 R14, P0, R14, R2, RZ ;  /* 0x000000020e0e7210 */ /* 0x020fca0007f1e0ff */
[----:B-1----:R-:W-:Y:S01]  /*1a80*/  IMAD.X R15, R15, 0x1, R5, P0 ;  /* 0x000000010f0f7824 */ /* 0x002fe200000e0605 */
[----:B------:R-:W-:-:S05]  /*1a90*/  IADD3 R12, P0, R12, R6, RZ ;  /* 0x000000060c0c7210 */ /* 0x000fca0007f1e0ff */
[----:B------:R-:W-:Y:S01]  /*1aa0*/  IMAD.X R13, R13, 0x1, R7, P0 ;  /* 0x000000010d0d7824 */ /* 0x000fe200000e0607 */
[----:B------:R-:W-:-:S05]  /*1ab0*/  IADD3 R10, P0, R10, R2, RZ ;  /* 0x000000020a0a7210 */ /* 0x000fca0007f1e0ff */
[----:B------:R-:W-:Y:S01]  /*1ac0*/  IMAD.X R11, R11, 0x1, R5, P0 ;  /* 0x000000010b0b7824 */ /* 0x000fe200000e0605 */
[----:B------:R-:W-:-:S05]  /*1ad0*/  IADD3 R8, P0, R8, R2, RZ ;  /* 0x0000000208087210 */ /* 0x000fca0007f1e0ff */
[----:B------:R-:W-:Y:S01]  /*1ae0*/  IMAD.X R9, R9, 0x1, R5, P0 ;  /* 0x0000000109097824 */ /* 0x000fe200000e0605 */
[----:B------:R-:W-:Y:S01]  /*1af0*/  IADD3 R6, P0, R6, R2, RZ ;  /* 0x0000000206067210 */ /* 0x000fe20007f1e0ff */
[----:B------:R-:W-:-:S04]  /*1b00*/  IMAD.SHL.U32 R2, R179, 0x2, RZ ;  /* 0x00000002b3027824 */ /* 0x000fc800078e00ff */
[----:B------:R-:W-:Y:S01]  /*1b10*/  IMAD.X R7, R7, 0x1, R5, P0 ;  /* 0x0000000107077824 */ /* 0x000fe200000e0605 */
[C---:B------:R-:W-:Y:S02]  /*1b20*/  ISETP.LT.OR P0, PT, R18.reuse, 0x1, P3 ;  /* 0x000000011200780c */ /* 0x040fe40001f01670 */
[----:B------:R-:W-:-:S11]  /*1b30*/  ISETP.LT.OR P3, PT, R18, 0x21, P3 ;  /* 0x000000211200780c */ /* 0x000fd60001f61670 */
[----:B------:R1:W-:Y:S01]  /*1b40*/  LDGSTS.E.BYPASS.LTC128B.128 [R2+0x100], [R24.64], !P0 ;  /* 0x0010000018027fae */ /* 0x0003e2000c101d4e */
[C---:B------:R-:W-:Y:S02]  /*1b50*/  ISETP.LT.OR P0, PT, R18.reuse, 0x1, P2 ;  /* 0x000000011200780c */ /* 0x040fe40001701670 */
[----:B------:R-:W-:-:S11]  /*1b60*/  ISETP.LT.OR P2, PT, R18, 0x21, P2 ;  /* 0x000000211200780c */ /* 0x000fd60001741670 */
[----:B------:R1:W-:Y:S01]  /*1b70*/  LDGSTS.E.BYPASS.LTC128B.128 [R2+0x2100], [R22.64], !P0 ;  /* 0x0210000016027fae */ /* 0x0003e2000c101d4e */
[C---:B------:R-:W-:Y:S02]  /*1b80*/  ISETP.LT.OR P0, PT, R18.reuse, 0x1, P1 ;  /* 0x000000011200780c */ /* 0x040fe40000f01670 */
[----:B------:R-:W-:-:S11]  /*1b90*/  ISETP.LT.OR P1, PT, R18, 0x21, P1 ;  /* 0x000000211200780c */ /* 0x000fd60000f21670 */
[----:B------:R1:W-:Y:S01]  /*1ba0*/  LDGSTS.E.BYPASS.LTC128B.128 [R2+0x4100], [R16.64], !P0 ;  /* 0x0410000010027fae */ /* 0x0003e2000c101d4e */
[----:B------:R-:W-:-:S04]  /*1bb0*/  ISETP.GE.AND P0, PT, R178, c[0x0][0x1d4], PT ;  /* 0x00007500b2007a0c */ /* 0x000fc80003f06270 */
[C---:B------:R-:W-:Y:S02]  /*1bc0*/  ISETP.LT.OR P4, PT, R18.reuse, 0x1, P0 ;  /* 0x000000011200780c */ /* 0x040fe40000781670 */
[----:B------:R-:W-:-:S11]  /*1bd0*/  ISETP.LT.OR P0, PT, R18, 0x21, P0 ;  /* 0x000000211200780c */ /* 0x000fd60000701670 */
[----:B------:R1:W-:Y:S01]  /*1be0*/  LDGSTS.E.BYPASS.LTC128B.128 [R2+0x6100], [R12.64], !P4 ;  /* 0x061000000c027fae */ /* 0x0003e2000e101d4e */
[----:B------:R-:W-:-:S03]  /*1bf0*/  ISETP.NE.AND P4, PT, R26, RZ, PT ;  /* 0x000000ff1a00720c */ /* 0x000fc60003f85270 */
[----:B------:R1:W-:Y:S01]  /*1c00*/  LDGSTS.E.BYPASS.LTC128B.128 [R2+0x1100], [R14.64], !P3 ;  /* 0x011000000e027fae */ /* 0x0003e2000d901d4e */
[----:B------:R-:W-:-:S03]  /*1c10*/  ISETP.NE.AND P3, PT, R21, RZ, PT ;  /* 0x000000ff1500720c */ /* 0x000fc60003f65270 */
[----:B------:R1:W-:Y:S01]  /*1c20*/  LDGSTS.E.BYPASS.LTC128B.128 [R2+0x3100], [R10.64], !P2 ;  /* 0x031000000a027fae */ /* 0x0003e2000d101d4e */
[----:B------:R-:W-:-:S03]  /*1c30*/  ISETP.NE.AND P2, PT, R19, RZ, PT ;  /* 0x000000ff1300720c */ /* 0x000fc60003f45270 */
[----:B------:R1:W-:Y:S04]  /*1c40*/  LDGSTS.E.BYPASS.LTC128B.128 [R2+0x5100], [R8.64], !P1 ;  /* 0x0510000008027fae */ /* 0x0003e8000c901d4e */
[----:B------:R1:W-:Y:S04]  /*1c50*/  LDGSTS.E.BYPASS.LTC128B.128 [R2+0x7100], [R6.64], !P0 ;  /* 0x0710000006027fae */ /* 0x0003e8000c101d4e */
.L_x_0:
[C---:B-1-34-:R-:W-:Y:S01]  /*1c60*/  HMMA.16816.F32.BF16 R8, R168.reuse, R28, RZ ;  /* 0x0000001ca808723c */ /* 0x05afe200000418ff */
[----:B--2---:R-:W-:Y:S01]  /*1c70*/  IMAD.MOV.U32 R2, RZ, RZ, 0x40 ;  /* 0x00000040ff027424 */ /* 0x004fe200078e00ff */
[----:B------:R-:W-:Y:S01]  /*1c80*/  LOP3.LUT P0, RZ, R20, 0x4, RZ, 0xc0, !PT ;  /* 0x0000000414ff7812 */ /* 0x000fe2000780c0ff */
[----:B------:R-:W-:Y:S01]  /*1c90*/  LDSM.16.M88.4 R80, [R89+0x7800] ;  /* 0x007800005950783b */ /* 0x000fe20000000200 */
[C---:B------:R-:W-:Y:S01]  /*1ca0*/  IADD3 R6, R89.reuse, 0x2000, RZ ;  /* 0x0000200059067810 */ /* 0x040fe20007ffe0ff */
[----:B------:R-:W-:Y:S01]  /*1cb0*/  UISETP.GE.AND UP0, UPT, UR10, 0x41, UPT ;  /* 0x000000410a00788c */ /* 0x000fe2000bf06270 */
[----:B------:R-:W-:Y:S01]  /*1cc0*/  SEL R2, R2, 0xffffffc0, !P0 ;  /* 0xffffffc002027807 */ /* 0x000fe20004000000 */
[----:B------:R-:W0:Y:S01]  /*1cd0*/  LDGDEPBAR ;  /* 0x00000000000079af */ /* 0x000e220000000000 */
[----:B------:R-:W-:Y:S01]  /*1ce0*/  HMMA.16816.F32.BF16 R12, R168, R32, RZ ;  /* 0x00000020a80c723c */ /* 0x000fe200000418ff */
[----:B------:R-:W-:-:S02]  /*1cf0*/  IADD3 R5, R89, 0x2800, RZ ;  /* 0x0000280059057810 */ /* 0x000fc40007ffe0ff */
[--C-:B------:R-:W-:Y:S01]  /*1d00*/  IMAD.IADD R252, R134, 0x1, R2.reuse ;  /* 0x0000000186fc7824 */ /* 0x100fe200078e0202 */
[----:B------:R1:W-:Y:S01]  /*1d10*/  STL [R1+0x30], R6 ;  /* 0x0000300601007387 */ /* 0x0003e20000100800 */
[C---:B------:R-:W-:Y:S01]  /*1d20*/  IMAD.IADD R249, R89.reuse, 0x1, R2 ;  /* 0x0000000159f97824 */ /* 0x040fe200078e0202 */
[----:B------:R-:W-:Y:S02]  /*1d30*/  IADD3 R2, R89, 0x3000, RZ ;  /* 0x0000300059027810 */ /* 0x000fe40007ffe0ff */
[----:B------:R-:W-:Y:S01]  /*1d40*/  HMMA.16816.F32.BF16 R16, R168, R30, RZ ;  /* 0x0000001ea810723c */ /* 0x000fe200000418ff */
[----:B------:R-:W2:Y:S01]  /*1d50*/  LDSM.16.M88.4 R52, [R252+0x10900] ;  /* 0x01090000fc34783b */ /* 0x000ea20000000200 */
[----:B------:R-:W-:-:S03]  /*1d60*/  PLOP3.LUT P0, PT, PT, PT, UP0, 0x40, 0x0 ;  /* 0x000000000000781c */ /* 0x000fc60003f0e808 */
[----:B------:R-:W-:Y:S03]  /*1d70*/  LDSM.16.M88.4 R56, [R252+0x11100] ;  /* 0x01110000fc38783b */ /* 0x000fe60000000200 */
[----:B------:R-:W-:Y:S01]  /*1d80*/  HMMA.16816.F32.BF16 R40, R172, R48, R8 ;  /* 0x00000030ac28723c */ /* 0x000fe20000041808 */
[----:B------:R-:W-:Y:S04]  /*1d90*/  LDSM.16.M88.4 R60, [R252+0x11900] ;  /* 0x01190000fc3c783b */ /* 0x000fe80000000200 */
[----:B------:R-:W-:Y:S03]  /*1da0*/  LDSM.16.M88.4 R76, [R249+0x1800] ;  /* 0x00180000f94c783b */ /* 0x000fe60000000200 */
[----:B------:R-:W-:Y:S01]  /*1db0*/  HMMA.16816.F32.BF16 R8, R168, R34, RZ ;  /* 0x00000022a808723c */ /* 0x000fe200000418ff */
[----:B------:R3:W-:Y:S01]  /*1dc0*/  STL [R1+0x2c], R5 ;  /* 0x00002c0501007387 */ /* 0x0007e20000100800 */
[----:B-1----:R-:W-:-:S03]  /*1dd0*/  IADD3 R6, R89, 0x3800, RZ ;  /* 0x0000380059067810 */ /* 0x002fc60007ffe0ff */
[----:B------:R1:W-:Y:S03]  /*1de0*/  STL [R1+0x28], R2 ;  /* 0x0000280201007387 */ /* 0x0003e60000100800 */
[C---:B------:R-:W-:Y:S01]  /*1df0*/  HMMA.16816.F32.BF16 R24, R168.reuse, R36, RZ ;  /* 0x00000024a818723c */ /* 0x040fe200000418ff */
[----:B------:R4:W-:Y:S07]  /*1e00*/  STL [R1+0x24], R6 ;  /* 0x0000240601007387 */ /* 0x0009ee0000100800 */
[C---:B------:R-:W-:Y:S08]  /*1e10*/  HMMA.16816.F32.BF16 R28, R168.reuse, R38, RZ ;  /* 0x00000026a81c723c */ /* 0x040ff000000418ff */
[----:B------:R-:W-:Y:S01]  /*1e20*/  HMMA.16816.F32.BF16 R32, R168, R44, RZ ;  /* 0x0000002ca820723c */ /* 0x000fe200000418ff */
[----:B---3--:R-:W-:-:S02]  /*1e30*/  IADD3 R5, R89, 0x4000, RZ ;  /* 0x0000400059057810 */ /* 0x008fc40007ffe0ff */
[----:B-1----:R-:W-:-:S05]  /*1e40*/  IADD3 R2, R89, 0x4800, RZ ;  /* 0x0000480059027810 */ /* 0x002fca0007ffe0ff */
[----:B------:R-:W-:Y:S01]  /*1e50*/  HMMA.16816.F32.BF16 R36, R168, R46, RZ ;  /* 0x0000002ea824723c */ /* 0x000fe200000418ff */
[----:B------:R-:W1:Y:S01]  /*1e60*/  LDSM.16.M88.4 R44, [R252+0x10100] ;  /* 0x01010000fc2c783b */ /* 0x000e620000000200 */
[----:B----4-:R-:W-:-:S03]  /*1e70*/  IADD3 R6, R89, 0x5000, RZ ;  /* 0x0000500059067810 */ /* 0x010fc60007ffe0ff */
[----:B------:R3:W-:Y:S03]  /*1e80*/  STL [R1+0x20], R5 ;  /* 0x0000200501007387 */ /* 0x0007e60000100800 */
[C---:B------:R-:W-:Y:S01]  /*1e90*/  HMMA.16816.F32.BF16 R12, R172.reuse, R64, R12 ;  /* 0x00000040ac0c723c */ /* 0x040fe2000004180c */
[----:B------:R4:W-:Y:S04]  /*1ea0*/  STL [R1+0x1c], R2 ;  /* 0x00001c0201007387 */ /* 0x0009e80000100800 */
[----:B------:R5:W-:Y:S03]  /*1eb0*/  STL [R1+0x18], R6 ;  /* 0x0000180601007387 */ /* 0x000be60000100800 */
[C---:B------:R-:W-:Y:S01]  /*1ec0*/  HMMA.16816.F32.BF16 R8, R172.reuse, R66, R8 ;  /* 0x00000042ac08723c */ /* 0x040fe20000041808 */
[----:B------:R-:W1:Y:S07]  /*1ed0*/  LDSM.16.M88.4 R64, [R249+0x800] ;  /* 0x00080000f940783b */ /* 0x000e6e0000000200 */
[----:B------:R-:W-:Y:S01]  /*1ee0*/  HMMA.16816.F32.BF16 R20, R172, R68, R24 ;  /* 0x00000044ac14723c */ /* 0x000fe20000041818 */
[----:B---3--:R-:W-:-:S07]  /*1ef0*/  IADD3 R5, R89, 0x5800, RZ ;  /* 0x0000580059057810 */ /* 0x008fce0007ffe0ff */
[----:B------:R-:W-:Y:S01]  /*1f00*/  HMMA.16816.F32.BF16 R16, R172, R50, R16 ;  /* 0x00000032ac10723c */ /* 0x000fe20000041810 */
[----:B------:R-:W3:Y:S01]  /*1f10*/  LDSM.16.M88.4 R48, [R249] ;  /* 0x00000000f930783b */ /* 0x000ee20000000200 */
[----:B----4-:R-:W-:-:S03]  /*1f20*/  IADD3 R2, R89, 0x6000, RZ ;  /* 0x0000600059027810 */ /* 0x010fc60007ffe0ff */
[----:B------:R4:W-:Y:S01]  /*1f30*/  STL [R1+0x14], R5 ;  /* 0x0000140501007387 */ /* 0x0009e20000100800 */
[C---:B-----5:R-:W-:Y:S02]  /*1f40*/  IADD3 R6, R89.reuse, 0x6800, RZ ;  /* 0x0000680059067810 */ /* 0x060fe40007ffe0ff */
[C---:B------:R-:W-:Y:S01]  /*1f50*/  HMMA.16816.F32.BF16 R24, R172.reuse, R70, R28 ;  /* 0x00000046ac18723c */ /* 0x040fe2000004181c */
[----:B------:R-:W5:Y:S04]  /*1f60*/  LDSM.16.M88.4 R68, [R249+0x1000] ;  /* 0x00100000f944783b */ /* 0x000f680000000200 */
[----:B------:R1:W-:Y:S03]  /*1f70*/  STL [R1+0x10], R2 ;  /* 0x0000100201007387 */ /* 0x0003e60000100800 */
[C---:B------:R-:W-:Y:S01]  /*1f80*/  HMMA.16816.F32.BF16 R28, R172.reuse, R72, R32 ;  /* 0x00000048ac1c723c */ /* 0x040fe20000041820 */
[----:B------:R-:W-:Y:S07]  /*1f90*/  STL [R1+0xc], R6 ;  /* 0x00000c0601007387 */ /* 0x000fee0000100800 */
[----:B------:R-:W-:Y:S01]  /*1fa0*/  HMMA.16816.F32.BF16 R36, R172, R74, R36 ;  /* 0x0000004aac24723c */ /* 0x000fe20000041824 */
[----:B------:R-:W-:Y:S01]  /*1fb0*/  LDSM.16.M88.4 R72, [R134+0x13900] ;  /* 0x013900008648783b */ /* 0x000fe20000000200 */
[----:B----4-:R-:W-:-:S06]  /*1fc0*/  IADD3 R5, R89, 0x7000, RZ ;  /* 0x0000700059057810 */ /* 0x010fcc0007ffe0ff */
[----:B--2---:R-:W-:Y:S01]  /*1fd0*/  HMMA.16816.F32.BF16 R12, R192, R52, R12 ;  /* 0x00000034c00c723c */ /* 0x004fe2000004180c */
[----:B-1----:R-:W-:-:S07]  /*1fe0*/  IADD3 R2, R89, 0x7800, RZ ;  /* 0x0000780059027810 */ /* 0x002fce0007ffe0ff */
[C---:B------:R-:W-:Y:S01]  /*1ff0*/  HMMA.16816.F32.BF16 R8, R192.reuse, R54, R8 ;  /* 0x00000036c008723c */ /* 0x040fe20000041808 */
[----:B------:R-:W1:Y:S04]  /*2000*/  LDSM.16.M88.4 R52, [R134+0x12900] ;  /* 0x012900008634783b */ /* 0x000e680000000200 */
[----:B------:R-:W-:Y:S03]  /*2010*/  STL [R1+0x4], R2 ;  /* 0x0000040201007387 */ /* 0x000fe60000100800 */
[C---:B------:R-:W-:Y:S01]  /*2020*/  HMMA.16816.F32.BF16 R40, R192.reuse, R44, R40 ;  /* 0x0000002cc028723c */ /* 0x040fe20000041828 */
[----:B------:R-:W-:Y:S07]  /*2030*/  STL [R1+0x8], R5 ;  /* 0x0000080501007387 */ /* 0x000fee0000100800 */
[C---:B------:R-:W-:Y:S08]  /*2040*/  HMMA.16816.F32.BF16 R20, R192.reuse, R56, R20 ;  /* 0x00000038c014723c */ /* 0x040ff00000041814 */
[C---:B------:R-:W-:Y:S01]  /*2050*/  HMMA.16816.F32.BF16 R32, R192.reuse, R46, R16 ;  /* 0x0000002ec020723c */ /* 0x040fe20000041810 */
[----:B------:R-:W2:Y:S04]  /*2060*/  LDSM.16.M88.4 R16, [R134+0x12100] ;  /* 0x012100008610783b */ /* 0x000ea80000000200 */
[----:B------:R-:W-:Y:S03]  /*2070*/  LDSM.16.M88.4 R44, [R89+0x2000] ;  /* 0x00200000592c783b */ /* 0x000fe60000000200 */
[C---:B------:R-:W-:Y:S01]  /*2080*/  HMMA.16816.F32.BF16 R24, R192.reuse, R58, R24 ;  /* 0x0000003ac018723c */ /* 0x040fe20000041818 */
[----:B------:R-:W-:Y:S07]  /*2090*/  LDSM.16.M88.4 R56, [R89+0x2800] ;  /* 0x002800005938783b */ /* 0x000fee0000000200 */
[C---:B------:R-:W-:Y:S08]  /*20a0*/  HMMA.16816.F32.BF16 R28, R192.reuse, R60, R28 ;  /* 0x0000003cc01c723c */ /* 0x040ff0000004181c */
[----:B------:R-:W-:Y:S01]  /*20b0*/  HMMA.16816.F32.BF16 R36, R192, R62, R36 ;  /* 0x0000003ec024723c */ /* 0x000fe20000041824 */
[----:B------:R-:W4:Y:S07]  /*20c0*/  LDSM.16.M88.4 R60, [R134+0x13100] ;  /* 0x01310000863c783b */ /* 0x000f2e0000000200 */
[C---:B------:R-:W-:Y:S08]  /*20d0*/  HMMA.16816.F32.BF16 R12, R196.reuse, R64, R12 ;  /* 0x00000040c40c723c */ /* 0x040ff0000004180c */
[C---:B------:R-:W-:Y:S01]  /*20e0*/  HMMA.16816.F32.BF16 R8, R196.reuse, R66, R8 ;  /* 0x00000042c408723c */ /* 0x040fe20000041808 */
[----:B------:R-:W1:Y:S07]  /*20f0*/  LDSM.16.M88.4 R64, [R89+0x3000] ;  /* 0x003000005940783b */ /* 0x000e6e0000000200 */
[C---:B---3--:R-:W-:Y:S08]  /*2100*/  HMMA.16816.F32.BF16 R40, R196.reuse, R48, R40 ;  /* 0x00000030c428723c */ /* 0x048ff00000041828 */
[C---:B-----5:R-:W-:Y:S08]  /*2110*/  HMMA.16816.F32.BF16 R20, R196.reuse, R68, R20 ;  /* 0x00000044c414723c */ /* 0x060ff00000041814 */
[C---:B------:R-:W-:Y:S01]  /*2120*/  HMMA.16816.F32.BF16 R32, R196.reuse, R50, R32 ;  /* 0x00000032c420723c */ /* 0x040fe20000041820 */
[----:B------:R-:W-:Y:S07]  /*2130*/  LDSM.16.M88.4 R48, [R252+0x12900] ;  /* 0x01290000fc30783b */ /* 0x000fee0000000200 */
[C---:B------:R-:W-:Y:S01]  /*2140*/  HMMA.16816.F32.BF16 R24, R196.reuse, R70, R24 ;  /* 0x00000046c418723c */ /* 0x040fe20000041818 */
[----:B------:R-:W-:Y:S07]  /*2150*/  LDSM.16.M88.4 R68, [R252+0x13900] ;  /* 0x01390000fc44783b */ /* 0x000fee0000000200 */
[C---:B------:R-:W-:Y:S08]  /*2160*/  HMMA.16816.F32.BF16 R28, R196.reuse, R76, R28 ;  /* 0x0000004cc41c723c */ /* 0x040ff0000004181c */
[----:B------:R-:W-:Y:S01]  /*2170*/  HMMA.16816.F32.BF16 R36, R196, R78, R36 ;  /* 0x0000004ec424723c */ /* 0x000fe20000041824 */
[----:B------:R-:W3:Y:S07]  /*2180*/  LDSM.16.M88.4 R76, [R89+0x3800] ;  /* 0x00380000594c783b */ /* 0x000eee0000000200 */
[C---:B-1----:R-:W-:Y:S08]  /*2190*/  HMMA.16816.F32.BF16 R12, R200.reuse, R52, R12 ;  /* 0x00000034c80c723c */ /* 0x042ff0000004180c */
[C---:B------:R-:W-:Y:S01]  /*21a0*/  HMMA.16816.F32.BF16 R8, R200.reuse, R54, R8 ;  /* 0x00000036c808723c */ /* 0x040fe20000041808 */
[----:B------:R-:W-:Y:S07]  /*21b0*/  LDSM.16.M88.4 R52, [R249+0x2800] ;  /* 0x00280000f934783b */ /* 0x000fee0000000200 */
[C---:B--2---:R-:W-:Y:S08]  /*21c0*/  HMMA.16816.F32.BF16 R40, R200.reuse, R16, R40 ;  /* 0x00000010c828723c */ /* 0x044ff00000041828 */
[C---:B----4-:R-:W-:Y:S08]  /*21d0*/  HMMA.16816.F32.BF16 R20, R200.reuse, R60, R20 ;  /* 0x0000003cc814723c */ /* 0x050ff00000041814 */
[C---:B------:R-:W-:Y:S01]  /*21e0*/  HMMA.16816.F32.BF16 R32, R200.reuse, R18, R32 ;  /* 0x00000012c820723c */ /* 0x040fe20000041820 */
[----:B------:R-:W1:Y:S07]  /*21f0*/  LDSM.16.M88.4 R16, [R252+0x12100] ;  /* 0x01210000fc10783b */ /* 0x000e6e0000000200 */
[C---:B------:R-:W-:Y:S01]  /*2200*/  HMMA.16816.F32.BF16 R24, R200.reuse, R62, R24 ;  /* 0x0000003ec818723c */ /* 0x040fe20000041818 */
[----:B------:R-:W2:Y:S07]  /*2210*/  LDSM.16.M88.4 R60, [R252+0x13100] ;  /* 0x01310000fc3c783b */ /* 0x000eae0000000200 */
[C---:B------:R-:W-:Y:S08]  /*2220*/  HMMA.16816.F32.BF16 R28, R200.reuse, R72, R28 ;  /* 0x00000048c81c723c */ /* 0x040ff0000004181c */
[----:B------:R-:W-:Y:S01]  /*2230*/  HMMA.16816.F32.BF16 R36, R200, R74, R36 ;  /* 0x0000004ac824723c */ /* 0x000fe20000041824 */
[----:B------:R-:W-:Y:S07]  /*2240*/  LDSM.16.M88.4 R72, [R249+0x3800] ;  /* 0x00380000f948783b */ /* 0x000fee0000000200 */
[C---:B------:R-:W-:Y:S08]  /*2250*/  HMMA.16816.F32.BF16 R12, R204.reuse, R56, R12 ;  /* 0x00000038cc0c723c */ /* 0x040ff0000004180c */
[C---:B------:R-:W-:Y:S01]  /*2260*/  HMMA.16816.F32.BF16 R8, R204.reuse, R58, R8 ;  /* 0x0000003acc08723c */ /* 0x040fe20000041808 */
[----:B------:R-:W-:Y:S07]  /*2270*/  LDSM.16.M88.4 R56, [R134+0x15100] ;  /* 0x015100008638783b */ /* 0x000fee0000000200 */
[C---:B------:R-:W-:Y:S08]  /*2280*/  HMMA.16816.F32.BF16 R40, R204.reuse, R44, R40 ;  /* 0x0000002ccc28723c */ /* 0x040ff00000041828 */
[C---:B------:R-:W-:Y:S08]  /*2290*/  HMMA.16816.F32.BF16 R20, R204.reuse, R64, R20 ;  /* 0x00000040cc14723c */ /* 0x040ff00000041814 */
[C---:B------:R-:W-:Y:S01]  /*22a0*/  HMMA.16816.F32.BF16 R32, R204.reuse, R46, R32 ;  /* 0x0000002ecc20723c */ /* 0x040fe20000041820 */
[----:B------:R-:W4:Y:S07]  /*22b0*/  LDSM.16.M88.4 R44, [R249+0x2000] ;  /* 0x00200000f92c783b */ /* 0x000f2e0000000200 */
[C---:B------:R-:W-:Y:S01]  /*22c0*/  HMMA.16816.F32.BF16 R24, R204.reuse, R66, R24 ;  /* 0x00000042cc18723c */ /* 0x040fe20000041818 */
[----:B------:R-:W5:Y:S07]  /*22d0*/  LDSM.16.M88.4 R64, [R249+0x3000] ;  /* 0x00300000f940783b */ /* 0x000f6e0000000200 */
[C---:B---3--:R-:W-:Y:S08]  /*22e0*/  HMMA.16816.F32.BF16 R28, R204.reuse, R76, R28 ;  /* 0x0000004ccc1c723c */ /* 0x048ff0000004181c */
[----:B------:R-:W-:Y:S01]  /*22f0*/  HMMA.16816.F32.BF16 R36, R204, R78, R36 ;  /* 0x0000004ecc24723c */ /* 0x000fe20000041824 */
[----:B------:R-:W-:Y:S07]  /*2300*/  LDSM.16.M88.4 R76, [R249+0x5800] ;  /* 0x00580000f94c783b */ /* 0x000fee0000000200 */
[C---:B------:R-:W-:Y:S08]  /*2310*/  HMMA.16816.F32.BF16 R12, R208.reuse, R48, R12 ;  /* 0x00000030d00c723c */ /* 0x040ff0000004180c */
[C---:B------:R-:W-:Y:S01]  /*2320*/  HMMA.16816.F32.BF16 R8, R208.reuse, R50, R8 ;  /* 0x00000032d008723c */ /* 0x040fe20000041808 */
[----:B------:R-:W3:Y:S07]  /*2330*/  LDSM.16.M88.4 R48, [R134+0x14900] ;  /* 0x014900008630783b */ /* 0x000eee0000000200 */
[C---:B-1----:R-:W-:Y:S08]  /*2340*/  HMMA.16816.F32.BF16 R40, R208.reuse, R16, R40 ;  /* 0x00000010d028723c */ /* 0x042ff00000041828 */
[C---:B--2---:R-:W-:Y:S08]  /*2350*/  HMMA.16816.F32.BF16 R20, R208.reuse, R60, R20 ;  /* 0x0000003cd014723c */ /* 0x044ff00000041814 */
[C---:B------:R-:W-:Y:S01]  /*2360*/  HMMA.16816.F32.BF16 R32, R208.reuse, R18, R32 ;  /* 0x00000012d020723c */ /* 0x040fe20000041820 */
[----:B------:R-:W1:Y:S07]  /*2370*/  LDSM.16.M88.4 R16, [R134+0x14100] ;  /* 0x014100008610783b */ /* 0x000e6e0000000200 */
[C---:B------:R-:W-:Y:S01]  /*2380*/  HMMA.16816.F32.BF16 R24, R208.reuse, R62, R24 ;  /* 0x0000003ed018723c */ /* 0x040fe20000041818 */
[----:B------:R-:W-:Y:S07]  /*2390*/  LDSM.16.M88.4 R60, [R89+0x5000] ;  /* 0x00500000593c783b */ /* 0x000fee0000000200 */
[C---:B------:R-:W-:Y:S08]  /*23a0*/  HMMA.16816.F32.BF16 R28, R208.reuse, R68, R28 ;  /* 0x00000044d01c723c */ /* 0x040ff0000004181c */
[----:B------:R-:W-:Y:S01]  /*23b0*/  HMMA.16816.F32.BF16 R36, R208, R70, R36 ;  /* 0x00000046d024723c */ /* 0x000fe20000041824 */
[----:B------:R-:W2:Y:S07]  /*23c0*/  LDSM.16.M88.4 R68, [R134+0x15900] ;  /* 0x015900008644783b */ /* 0x000eae0000000200 */
[C---:B------:R-:W-:Y:S08]  /*23d0*/  HMMA.16816.F32.BF16 R12, R212.reuse, R52, R12 ;  /* 0x00000034d40c723c */ /* 0x040ff0000004180c */
[C---:B------:R-:W-:Y:S01]  /*23e0*/  HMMA.16816.F32.BF16 R8, R212.reuse, R54, R8 ;  /* 0x00000036d408723c */ /* 0x040fe20000041808 */
[----:B------:R-:W1:Y:S07]  /*23f0*/  LDSM.16.M88.4 R52, [R89+0x4800] ;  /* 0x004800005934783b */ /* 0x000e6e0000000200 */
[C---:B----4-:R-:W-:Y:S08]  /*2400*/  HMMA.16816.F32.BF16 R40, R212.reuse, R44, R40 ;  /* 0x0000002cd428723c */ /* 0x050ff00000041828 */
[C---:B-----5:R-:W-:Y:S08]  /*2410*/  HMMA.16816.F32.BF16 R20, R212.reuse, R64, R20 ;  /* 0x00000040d414723c */ /* 0x060ff00000041814 */
[C---:B------:R-:W-:Y:S01]  /*2420*/  HMMA.16816.F32.BF16 R32, R212.reuse, R46, R32 ;  /* 0x0000002ed420723c */ /* 0x040fe20000041820 */
[----:B------:R-:W4:Y:S07]  /*2430*/  LDSM.16.M88.4 R44, [R89+0x4000] ;  /* 0x00400000592c783b */ /* 0x000f2e0000000200 */
[C---:B------:R-:W-:Y:S01]  /*2440*/  HMMA.16816.F32.BF16 R24, R212.reuse, R66, R24 ;  /* 0x00000042d418723c */ /* 0x040fe20000041818 */
[----:B------:R-:W5:Y:S07]  /*2450*/  LDSM.16.M88.4 R64, [R89+0x5800] ;  /* 0x005800005940783b */ /* 0x000f6e0000000200 */
[C---:B------:R-:W-:Y:S08]  /*2460*/  HMMA.16816.F32.BF16 R28, R212.reuse, R72, R28 ;  /* 0x00000048d41c723c */ /* 0x040ff0000004181c */
[----:B------:R-:W-:Y:S01]  /*2470*/  HMMA.16816.F32.BF16 R36, R212, R74, R36 ;  /* 0x0000004ad424723c */ /* 0x000fe20000041824 */
[----:B------:R-:W-:Y:S07]  /*2480*/  LDSM.16.M88.4 R72, [R134+0x17900] ;  /* 0x017900008648783b */ /* 0x000fee0000000200 */
[C---:B---3--:R-:W-:Y:S08]  /*2490*/  HMMA.16816.F32.BF16 R12, R216.reuse, R48, R12 ;  /* 0x00000030d80c723c */ /* 0x048ff0000004180c */
[C---:B------:R-:W-:Y:S01]  /*24a0*/  HMMA.16816.F32.BF16 R8, R216.reuse, R50, R8 ;  /* 0x00000032d808723c */ /* 0x040fe20000041808 */
[----:B------:R-:W3:Y:S07]  /*24b0*/  LDSM.16.M88.4 R48, [R252+0x14900] ;  /* 0x01490000fc30783b */ /* 0x000eee0000000200 */
[C---:B-1----:R-:W-:Y:S08]  /*24c0*/  HMMA.16816.F32.BF16 R40, R216.reuse, R16, R40 ;  /* 0x00000010d828723c */ /* 0x042ff00000041828 */
[C---:B------:R-:W-:Y:S08]  /*24d0*/  HMMA.16816.F32.BF16 R20, R216.reuse, R56, R20 ;  /* 0x00000038d814723c */ /* 0x040ff00000041814 */
[C---:B------:R-:W-:Y:S01]  /*24e0*/  HMMA.16816.F32.BF16 R32, R216.reuse, R18, R32 ;  /* 0x00000012d820723c */ /* 0x040fe20000041820 */
[----:B------:R-:W1:Y:S07]  /*24f0*/  LDSM.16.M88.4 R16, [R252+0x14100] ;  /* 0x01410000fc10783b */ /* 0x000e6e0000000200 */
[C---:B------:R-:W-:Y:S01]  /*2500*/  HMMA.16816.F32.BF16 R24, R216.reuse, R58, R24 ;  /* 0x0000003ad818723c */ /* 0x040fe20000041818 */
[----:B------:R-:W1:Y:S07]  /*2510*/  LDSM.16.M88.4 R56, [R252+0x15100] ;  /* 0x01510000fc38783b */ /* 0x000e6e0000000200 */
[C---:B--2---:R-:W-:Y:S08]  /*2520*/  HMMA.16816.F32.BF16 R28, R216.reuse, R68, R28 ;  /* 0x00000044d81c723c */ /* 0x044ff0000004181c */
[----:B------:R-:W-:Y:S01]  /*2530*/  HMMA.16816.F32.BF16 R36, R216, R70, R36 ;  /* 0x00000046d824723c */ /* 0x000fe20000041824 */
[----:B------:R-:W2:Y:S07]  /*2540*/  LDSM.16.M88.4 R68, [R252+0x15900] ;  /* 0x01590000fc44783b */ /* 0x000eae0000000200 */
[C---:B------:R-:W-:Y:S08]  /*2550*/  HMMA.16816.F32.BF16 R12, R220.reuse, R52, R12 ;  /* 0x00000034dc0c723c */ /* 0x040ff0000004180c */
[C---:B------:R-:W-:Y:S01]  /*2560*/  HMMA.16816.F32.BF16 R8, R220.reuse, R54, R8 ;  /* 0x00000036dc08723c */ /* 0x040fe20000041808 */
[----:B------:R-:W1:Y:S07]  /*2570*/  LDSM.16.M88.4 R52, [R249+0x4800] ;  /* 0x00480000f934783b */ /* 0x000e6e0000000200 */
[C---:B----4-:R-:W-:Y:S08]  /*2580*/  HMMA.16816.F32.BF16 R40, R220.reuse, R44, R40 ;  /* 0x0000002cdc28723c */ /* 0x050ff00000041828 */
[C---:B------:R-:W-:Y:S08]  /*2590*/  HMMA.16816.F32.BF16 R20, R220.reuse, R60, R20 ;  /* 0x0000003cdc14723c */ /* 0x040ff00000041814 */
[C---:B------:R-:W-:Y:S01]  /*25a0*/  HMMA.16816.F32.BF16 R32, R220.reuse, R46, R32 ;  /* 0x0000002edc20723c */ /* 0x040fe20000041820 */
[----:B------:R-:W4:Y:S07]  /*25b0*/  LDSM.16.M88.4 R44, [R249+0x4000] ;  /* 0x00400000f92c783b */ /* 0x000f2e0000000200 */
[C---:B------:R-:W-:Y:S01]  /*25c0*/  HMMA.16816.F32.BF16 R24, R220.reuse, R62, R24 ;  /* 0x0000003edc18723c */ /* 0x040fe20000041818 */
[----:B------:R-:W-:Y:S07]  /*25d0*/  LDSM.16.M88.4 R60, [R134+0x17100] ;  /* 0x01710000863c783b */ /* 0x000fee0000000200 */
[C---:B-----5:R-:W-:Y:S08]  /*25e0*/  HMMA.16816.F32.BF16 R28, R220.reuse, R64, R28 ;  /* 0x00000040dc1c723c */ /* 0x060ff0000004181c */
[----:B------:R-:W-:Y:S01]  /*25f0*/  HMMA.16816.F32.BF16 R36, R220, R66, R36 ;  /* 0x00000042dc24723c */ /* 0x000fe20000041824 */
[----:B------:R-:W5:Y:S07]  /*2600*/  LDSM.16.M88.4 R64, [R249+0x5000] ;  /* 0x00500000f940783b */ /* 0x000f6e0000000200 */
[C---:B---3--:R-:W-:Y:S08]  /*2610*/  HMMA.16816.F32.BF16 R12, R224.reuse, R48, R12 ;  /* 0x00000030e00c723c */ /* 0x048ff0000004180c */
[C---:B------:R-:W-:Y:S01]  /*2620*/  HMMA.16816.F32.BF16 R8, R224.reuse, R50, R8 ;  /* 0x00000032e008723c */ /* 0x040fe20000041808 */
[----:B------:R-:W-:Y:S07]  /*2630*/  LDSM.16.M88.4 R48, [R134+0x16100] ;  /* 0x016100008630783b */ /* 0x000fee0000000200 */
[C---:B-1----:R-:W-:Y:S08]  /*2640*/  HMMA.16816.F32.BF16 R40, R224.reuse, R16, R40 ;  /* 0x00000010e028723c */ /* 0x042ff00000041828 */
[C---:B------:R-:W-:Y:S08]  /*2650*/  HMMA.16816.F32.BF16 R20, R224.reuse, R56, R20 ;  /* 0x00000038e014723c */ /* 0x040ff00000041814 */
[C---:B------:R-:W-:Y:S08]  /*2660*/  HMMA.16816.F32.BF16 R32, R224.reuse, R18, R32 ;  /* 0x00000012e020723c */ /* 0x040ff00000041820 */
[C---:B------:R-:W-:Y:S01]  /*2670*/  HMMA.16816.F32.BF16 R24, R224.reuse, R58, R24 ;  /* 0x0000003ae018723c */ /* 0x040fe20000041818 */
[----:B------:R-:W1:Y:S07]  /*2680*/  LDSM.16.M88.4 R56, [R134+0x16900] ;  /* 0x016900008638783b */ /* 0x000e6e0000000200 */
[C---:B--2---:R-:W-:Y:S08]  /*2690*/  HMMA.16816.F32.BF16 R28, R224.reuse, R68, R28 ;  /* 0x00000044e01c723c */ /* 0x044ff0000004181c */
[----:B------:R-:W-:Y:S01]  /*26a0*/  HMMA.16816.F32.BF16 R36, R224, R70, R36 ;  /* 0x00000046e024723c */ /* 0x000fe20000041824 */
[----:B------:R-:W-:Y:S07]  /*26b0*/  LDSM.16.M88.4 R68, [R89+0x7000] ;  /* 0x007000005944783b */ /* 0x000fee0000000200 */
[C---:B------:R-:W-:Y:S08]  /*26c0*/  HMMA.16816.F32.BF16 R16, R228.reuse, R52, R12 ;  /* 0x00000034e410723c */ /* 0x040ff0000004180c */
[C---:B------:R-:W-:Y:S01]  /*26d0*/  HMMA.16816.F32.BF16 R12, R228.reuse, R54, R8 ;  /* 0x00000036e40c723c */ /* 0x040fe20000041808 */
[----:B------:R-:W2:Y:S07]  /*26e0*/  LDSM.16.M88.4 R52, [R89+0x6800] ;  /* 0x006800005934783b */ /* 0x000eae0000000200 */
[C---:B----4-:R-:W-:Y:S08]  /*26f0*/  HMMA.16816.F32.BF16 R40, R228.reuse, R44, R40 ;  /* 0x0000002ce428723c */ /* 0x050ff00000041828 */
[C---:B-----5:R-:W-:Y:S08]  /*2700*/  HMMA.16816.F32.BF16 R8, R228.reuse, R64, R20 ;  /* 0x00000040e408723c */ /* 0x060ff00000041814 */
[C---:B------:R-:W-:Y:S01]  /*2710*/  HMMA.16816.F32.BF16 R32, R228.reuse, R46, R32 ;  /* 0x0000002ee420723c */ /* 0x040fe20000041820 */
[----:B------:R-:W3:Y:S07]  /*2720*/  LDSM.16.M88.4 R44, [R89+0x6000] ;  /* 0x00600000592c783b */ /* 0x000eee0000000200 */
[C---:B------:R-:W-:Y:S01]  /*2730*/  HMMA.16816.F32.BF16 R24, R228.reuse, R66, R24 ;  /* 0x00000042e418723c */ /* 0x040fe20000041818 */
[----:B------:R-:W4:Y:S07]  /*2740*/  LDSM.16.M88.4 R64, [R252+0x16900] ;  /* 0x01690000fc40783b */ /* 0x000f2e0000000200 */
[C---:B------:R-:W-:Y:S08]  /*2750*/  HMMA.16816.F32.BF16 R28, R228.reuse, R76, R28 ;  /* 0x0000004ce41c723c */ /* 0x040ff0000004181c */
[----:B------:R-:W-:Y:S01]  /*2760*/  HMMA.16816.F32.BF16 R36, R228, R78, R36 ;  /* 0x0000004ee424723c */ /* 0x000fe20000041824 */
[----:B------:R-:W-:Y:S07]  /*2770*/  LDSM.16.M88.4 R76, [R252+0x17900] ;  /* 0x01790000fc4c783b */ /* 0x000fee0000000200 */
[C---:B-1----:R-:W-:Y:S08]  /*2780*/  HMMA.16816.F32.BF16 R20, R232.reuse, R56, R16 ;  /* 0x00000038e814723c */ /* 0x042ff00000041810 */
[C---:B------:R-:W-:Y:S01]  /*2790*/  HMMA.16816.F32.BF16 R16, R232.reuse, R58, R12 ;  /* 0x0000003ae810723c */ /* 0x040fe2000004180c */
[----:B------:R-:W-:Y:S07]  /*27a0*/  LDSM.16.M88.4 R56, [R249+0x6000] ;  /* 0x00600000f938783b */ /* 0x000fee0000000200 */
[C---:B------:R-:W-:Y:S08]  /*27b0*/  HMMA.16816.F32.BF16 R40, R232.reuse, R48, R40 ;  /* 0x00000030e828723c */ /* 0x040ff00000041828 */
[C---:B------:R-:W-:Y:S08]  /*27c0*/  HMMA.16816.F32.BF16 R12, R232.reuse, R60, R8 ;  /* 0x0000003ce80c723c */ /* 0x040ff00000041808 */
[C---:B------:R-:W-:Y:S01]  /*27d0*/  HMMA.16816.F32.BF16 R32, R232.reuse, R50, R32 ;  /* 0x00000032e820723c */ /* 0x040fe20000041820 */
[----:B------:R-:W-:Y:S07]  /*27e0*/  LDSM.16.M88.4 R48, [R249+0x7000] ;  /* 0x00700000f930783b */ /* 0x000fee0000000200 */
[C---:B------:R-:W-:Y:S01]  /*27f0*/  HMMA.16816.F32.BF16 R8, R232.reuse, R62, R24 ;  /* 0x0000003ee808723c */ /* 0x040fe20000041818 */
[----:B------:R-:W1:Y:S07]  /*2800*/  LDSM.16.M88.4 R60, [R252+0x16100] ;  /* 0x01610000fc3c783b */ /* 0x000e6e0000000200 */
[C---:B------:R-:W-:Y:S08]  /*2810*/  HMMA.16816.F32.BF16 R28, R232.reuse, R72, R28 ;  /* 0x00000048e81c723c */ /* 0x040ff0000004181c */
[----:B------:R-:W-:Y:S01]  /*2820*/  HMMA.16816.F32.BF16 R36, R232, R74, R36 ;  /* 0x0000004ae824723c */ /* 0x000fe20000041824 */
[----:B------:R-:W5:Y:S07]  /*2830*/  LDSM.16.M88.4 R72, [R252+0x17100] ;  /* 0x01710000fc48783b */ /* 0x000f6e0000000200 */
[C---:B--2---:R-:W-:Y:S08]  /*2840*/  HMMA.16816.F32.BF16 R24, R236.reuse, R52, R20 ;  /* 0x00000034ec18723c */ /* 0x044ff00000041814 */
[C---:B------:R-:W-:Y:S01]  /*2850*/  HMMA.16816.F32.BF16 R20, R236.reuse, R54, R16 ;  /* 0x00000036ec14723c */ /* 0x040fe20000041810 */
[----:B------:R-:W2:Y:S07]  /*2860*/  LDSM.16.M88.4 R52, [R249+0x6800] ;  /* 0x00680000f934783b */ /* 0x000eae0000000200 */
[C---:B---3--:R-:W-:Y:S08]  /*2870*/  HMMA.16816.F32.BF16 R40, R236.reuse, R44, R40 ;  /* 0x0000002cec28723c */ /* 0x048ff00000041828 */
[C---:B------:R-:W-:Y:S08]  /*2880*/  HMMA.16816.F32.BF16 R16, R236.reuse, R68, R12 ;  /* 0x00000044ec10723c */ /* 0x040ff0000004180c */
[----:B------:R-:W-:Y:S01]  /*2890*/  HMMA.16816.F32.BF16 R32, R236, R46, R32 ;  /* 0x0000002eec20723c */ /* 0x000fe20000041820 */
[----:B------:R-:W3:Y:S01]  /*28a0*/  LDSM.16.M88.4 R44, [R249+0x7800] ;  /* 0x00780000f92c783b */ /* 0x000ee20000000200 */
[----:B------:R-:W-:-:S06]  /*28b0*/  DEPBAR.LE SB0, 0x0 ;  /* 0x000080000000791a */ /* 0x000fcc0000000000 */
[C---:B------:R-:W-:Y:S08]  /*28c0*/  HMMA.16816.F32.BF16 R12, R236.reuse, R70, R8 ;  /* 0x00000046ec0c723c */ /* 0x040ff00000041808 */
[C---:B------:R-:W-:Y:S08]  /*28d0*/  HMMA.16816.F32.BF16 R8, R236.reuse, R80, R28 ;  /* 0x00000050ec08723c */ /* 0x040ff0000004181c */
[----:B------:R-:W-:Y:S08]  /*28e0*/  HMMA.16816.F32.BF16 R36, R236, R82, R36 ;  /* 0x00000052ec24723c */ /* 0x000ff00000041824 */
[C---:B----4-:R-:W-:Y:S08]  /*28f0*/  HMMA.16816.F32.BF16 R28, R240.reuse, R64, R24 ;  /* 0x00000040f01c723c */ /* 0x050ff00000041818 */
[C---:B------:R-:W-:Y:S08]  /*2900*/  HMMA.16816.F32.BF16 R24, R240.reuse, R66, R20 ;  /* 0x00000042f018723c */ /* 0x040ff00000041814 */
[C---:B-1----:R-:W-:Y:S08]  /*2910*/  HMMA.16816.F32.BF16 R40, R240.reuse, R60, R40 ;  /* 0x0000003cf028723c */ /* 0x042ff00000041828 */
[C---:B-----5:R-:W-:Y:S08]  /*2920*/  HMMA.16816.F32.BF16 R20, R240.reuse, R72, R16 ;  /* 0x00000048f014723c */ /* 0x060ff00000041810 */
[C---:B------:R-:W-:Y:S08]  /*2930*/  HMMA.16816.F32.BF16 R32, R240.reuse, R62, R32 ;  /* 0x0000003ef020723c */ /* 0x040ff00000041820 */
[C---:B------:R-:W-:Y:S08]  /*2940*/  HMMA.16816.F32.BF16 R16, R240.reuse, R74, R12 ;  /* 0x0000004af010723c */ /* 0x040ff0000004180c */
[C---:B------:R-:W-:Y:S08]  /*2950*/  HMMA.16816.F32.BF16 R12, R240.reuse, R76, R8 ;  /* 0x0000004cf00c723c */ /* 0x040ff00000041808 */
[----:B------:R-:W-:Y:S08]  /*2960*/  HMMA.16816.F32.BF16 R8, R240, R78, R36 ;  /* 0x0000004ef008723c */ /* 0x000ff00000041824 */
[C---:B------:R-:W-:Y:S08]  /*2970*/  HMMA.16816.F32.BF16 R40, R244.reuse, R56, R40 ;  /* 0x00000038f428723c */ /* 0x040ff00000041828 */
[C---:B------:R-:W-:Y:S08]  /*2980*/  HMMA.16816.F32.BF16 R56, R244.reuse, R58, R32 ;  /* 0x0000003af438723c */ /* 0x040ff00000041820 */
[C---:B--2---:R-:W-:Y:S08]  /*2990*/  HMMA.16816.F32.BF16 R36, R244.reuse, R52, R28 ;  /* 0x00000034f424723c */ /* 0x044ff0000004181c */
[C---:B------:R-:W-:Y:S08]  /*29a0*/  HMMA.16816.F32.BF16 R32, R244.reuse, R48, R20 ;  /* 0x00000030f420723c */ /* 0x040ff00000041814 */
[C---:B---3--:R-:W-:Y:S08]  /*29b0*/  HMMA.16816.F32.BF16 R28, R244.reuse, R44, R12 ;  /* 0x0000002cf41c723c */ /* 0x048ff0000004180c */
[C---:B------:R-:W-:Y:S08]  /*29c0*/  HMMA.16816.F32.BF16 R52, R244.reuse, R54, R24 ;  /* 0x00000036f434723c */ /* 0x040ff00000041818 */
[C---:B------:R-:W-:Y:S08]  /*29d0*/  HMMA.16816.F32.BF16 R48, R244.reuse, R50, R16 ;  /* 0x00000032f430723c */ /* 0x040ff00000041810 */
[----:B------:R-:W-:Y:S01]  /*29e0*/  HMMA.16816.F32.BF16 R44, R244, R46, R8 ;  /* 0x0000002ef42c723c */ /* 0x000fe20000041808 */
[----:B------:R-:W-:Y:S06]  /*29f0*/  BAR.SYNC.DEFER_BLOCKING 0x0 ;  /* 0x0000000000007b1d */ /* 0x000fec0000010000 */
[----:B------:R-:W-:Y:S05]  /*2a00*/  @P0 BRA `(.L_x_1) ;  /* 0x0000057000000947 */ /* 0x000fea0003800000 */
[----:B------:R-:W-:Y:S01]  /*2a10*/  ULEA UR4, UR8, UR11, 0x6 ;  /* 0x0000000b08047291 */ /* 0x000fe2000f8e303f */
[----:B------:R-:W-:Y:S01]  /*2a20*/  ISETP.NE.AND P1, PT, R88, 0x1, PT ;  /* 0x000000015800780c */ /* 0x000fe20003f25270 */
[----:B------:R-:W-:-:S04]  /*2a30*/  IMAD.MOV.U32 R9, RZ, RZ, RZ ;  /* 0x000000ffff097224 */ /* 0x000fc800078e00ff */
[----:B------:R-:W-:-:S05]  /*2a40*/  IMAD.U32 R2, RZ, RZ, UR4 ;  /* 0x00000004ff027e24 */ /* 0x000fca000f8e00ff */
[----:B------:R-:W-:-:S05]  /*2a50*/  IADD3 R5, R2, -0x80, R87 ;  /* 0xffffff8002057810 */ /* 0x000fca0007ffe057 */
[----:B------:R-:W-:-:S04]  /*2a60*/  @P1 IMAD.HI.U32 R6, R5, c[0x0][0x2bc], RZ ;  /* 0x0000af0005061a27 */ /* 0x000fc800078e00ff */
[----:B------:R-:W-:Y:S01]  /*2a70*/  IMAD.MOV.U32 R2, RZ, RZ, R5 ;  /* 0x000000ffff027224 */ /* 0x000fe200078e0005 */
[----:B------:R-:W-:-:S04]  /*2a80*/  @P1 SHF.R.U32.HI R2, RZ, c[0x0][0x2c0], R6 ;  /* 0x0000b000ff021a19 */ /* 0x000fc80000011606 */
[----:B------:R-:W-:-:S04]  /*2a90*/  @!P2 IADD3 R7, P0, R2, UR12, RZ ;  /* 0x0000000c0207ac10 */ /* 0x000fc8000ff1e0ff */
[----:B------:R-:W-:Y:S02]  /*2aa0*/  @!P2 LEA.HI.X.SX32 R8, R2, UR6, 0x1, P0 ;  /* 0x000000060208ac11 */ /* 0x000fe400080f0eff */
[----:B------:R-:W-:-:S04]  /*2ab0*/  @!P2 LEA R6, P0, R7, c[0x0][0x2a0], 0x2 ;  /* 0x0000a8000706aa11 */ /* 0x000fc800078010ff */
[----:B------:R-:W-:-:S05]  /*2ac0*/  @!P2 LEA.HI.X R7, R7, c[0x0][0x2a4], R8, 0x2, P0 ;  /* 0x0000a9000707aa11 */ /* 0x000fca00000f1408 */
[----:B------:R1:W2:Y:S01]  /*2ad0*/  @!P2 LDG.E R9, [R6.64] ;  /* 0x0000000e0609a981 */ /* 0x0002a2000c1e1900 */
[----:B------:R-:W-:Y:S01]  /*2ae0*/  IMAD.MOV R2, RZ, RZ, -R2 ;  /* 0x000000ffff027224 */ /* 0x000fe200078e0a02 */
[----:B------:R-:W-:Y:S01]  /*2af0*/  SEL R24, RZ, 0x10, P5 ;  /* 0x00000010ff187807 */ /* 0x000fe20002800000 */
[----:B------:R-:W-:Y:S01]  /*2b00*/  IMAD.WIDE R26, R86, 0x2, RZ ;  /* 0x00000002561a7825 */ /* 0x000fe200078e02ff */
[----:B------:R-:W-:Y:S02]  /*2b10*/  SEL R23, RZ, 0x10, P4 ;  /* 0x00000010ff177807 */ /* 0x000fe40002000000 */
[----:B------:R-:W-:Y:S01]  /*2b20*/  SEL R22, RZ, 0x10, P3 ;  /* 0x00000010ff167807 */ /* 0x000fe20001800000 */
[----:B------:R-:W-:Y:S01]  /*2b30*/  IMAD R10, R2, c[0x0][0x2b8], R5 ;  /* 0x0000ae00020a7a24 */ /* 0x000fe200078e0205 */
[----:B------:R-:W-:-:S04]  /*2b40*/  IADD3 R14, -R85, 0x10, RZ ;  /* 0x00000010550e7810 */ /* 0x000fc80007ffe1ff */
[----:B------:R-:W-:Y:S01]  /*2b50*/  SHF.R.S32.HI R2, RZ, 0x1f, R10 ;  /* 0x0000001fff027819 */ /* 0x000fe2000001140a */
[----:B------:R-:W-:Y:S01]  /*2b60*/  STL [R1+0x50], R10 ;  /* 0x0000500a01007387 */ /* 0x000fe20000100800 */
[----:B------:R-:W-:-:S03]  /*2b70*/  LOP3.LUT R14, R14, 0xf, RZ, 0xc0, !PT ;  /* 0x0000000f0e0e7812 */ /* 0x000fc600078ec0ff */
[----:B------:R-:W-:-:S04]  /*2b80*/  IMAD R2, R2, c[0x0][0x1e0], RZ ;  /* 0x0000780002027a24 */ /* 0x000fc800078e02ff */
[C---:B------:R-:W-:Y:S02]  /*2b90*/  IMAD R2, R10.reuse, c[0x0][0x1e4], R2 ;  /* 0x000079000a027a24 */ /* 0x040fe400078e0202 */
[----:B-1----:R-:W-:-:S04]  /*2ba0*/  IMAD.WIDE.U32 R6, R10, c[0x0][0x1e0], RZ ;  /* 0x000078000a067a25 */ /* 0x002fc800078e00ff */
[----:B------:R-:W-:Y:S01]  /*2bb0*/  IMAD.IADD R7, R7, 0x1, R2 ;  /* 0x0000000107077824 */ /* 0x000fe200078e0202 */
[----:B--2---:R-:W-:-:S03]  /*2bc0*/  SHF.R.S32.HI R2, RZ, 0x1f, R9 ;  /* 0x0000001fff027819 */ /* 0x004fc60000011409 */
[----:B------:R-:W-:Y:S01]  /*2bd0*/  IMAD.WIDE.U32 R6, R9, c[0x0][0x1f0], R6 ;  /* 0x00007c0009067a25 */ /* 0x000fe200078e0006 */
[----:B------:R-:W-:Y:S03]  /*2be0*/  STL [R1+0x44], R9 ;  /* 0x0000440901007387 */ /* 0x000fe60000100800 */
[----:B------:R-:W-:-:S04]  /*2bf0*/  IMAD R2, R2, c[0x0][0x1f0], RZ ;  /* 0x00007c0002027a24 */ /* 0x000fc800078e02ff */
[----:B------:R-:W-:Y:S01]  /*2c00*/  IMAD R5, R9, c[0x0][0x1f4], R2 ;  /* 0x00007d0009057a24 */ /* 0x000fe200078e0202 */
[----:B------:R-:W-:-:S04]  /*2c10*/  IADD3 R2, P0, R6, UR18, RZ ;  /* 0x0000001206027c10 */ /* 0x000fc8000ff1e0ff */
[----:B------:R-:W-:Y:S02]  /*2c20*/  IADD3.X R6, R7, UR16, R5, P0, !PT ;  /* 0x0000001007067c10 */ /* 0x000fe400087fe405 */
[C---:B------:R-:W-:Y:S02]  /*2c30*/  LEA R13, P0, R2.reuse, c[0x0][0x1c8], 0x1 ;  /* 0x00007200020d7a11 */ /* 0x040fe400078008ff */
[----:B------:R-:W-:Y:S02]  /*2c40*/  IADD3 R7, -R23, 0x10, RZ ;  /* 0x0000001017077810 */ /* 0x000fe40007ffe1ff */
[----:B------:R-:W-:Y:S02]  /*2c50*/  LEA.HI.X R12, R2, c[0x0][0x1cc], R6, 0x1, P0 ;  /* 0x00007300020c7a11 */ /* 0x000fe400000f0c06 */
[----:B------:R-:W1:Y:S01]  /*2c60*/  SHFL.IDX PT, R2, R13, 0x1, 0x181f ;  /* 0x00381f000d027f89 */ /* 0x000e6200000e0000 */
[----:B------:R-:W-:-:S03]  /*2c70*/  IADD3 R6, -R24, 0x10, RZ ;  /* 0x0000001018067810 */ /* 0x000fc60007ffe1ff */
[----:B------:R-:W2:Y:S01]  /*2c80*/  SHFL.IDX PT, R5, R12, 0x1, 0x181f ;  /* 0x00381f000c057f89 */ /* 0x000ea200000e0000 */
[----:B------:R-:W-:-:S04]  /*2c90*/  LOP3.LUT R6, R6, 0xf, RZ, 0xc0, !PT ;  /* 0x0000000f06067812 */ /* 0x000fc800078ec0ff */
[----:B-1----:R-:W-:Y:S02]  /*2ca0*/  IADD3 R20, P1, P0, R6, R2, R26 ;  /* 0x0000000206147210 */ /* 0x002fe4000783e01a */
[----:B------:R-:W-:Y:S02]  /*2cb0*/  SHF.R.S32.HI R6, RZ, 0x1f, R177 ;  /* 0x0000001fff067819 */ /* 0x000fe400000114b1 */
[----:B--2---:R-:W-:Y:S02]  /*2cc0*/  IADD3.X R21, RZ, R5, R27, P1, P0 ;  /* 0x00000005ff157210 */ /* 0x004fe40000fe041b */
[----:B------:R-:W-:-:S04]  /*2cd0*/  LEA.HI R6, R6, R177, RZ, 0x3 ;  /* 0x000000b106067211 */ /* 0x000fc800078f18ff */
[----:B------:R-:W-:-:S05]  /*2ce0*/  LOP3.LUT R6, R6, 0xfffffff8, RZ, 0xc0, !PT ;  /* 0xfffffff806067812 */ /* 0x000fca00078ec0ff */
[----:B------:R-:W-:Y:S01]  /*2cf0*/  IMAD.WIDE R10, R6, 0x2, RZ ;  /* 0x00000002060a7825 */ /* 0x000fe200078e02ff */
[----:B------:R-:W-:Y:S02]  /*2d00*/  LOP3.LUT R6, R7, 0xf, RZ, 0xc0, !PT ;  /* 0x0000000f07067812 */ /* 0x000fe400078ec0ff */
[----:B------:R-:W-:Y:S02]  /*2d10*/  IADD3 R7, -R22, 0x10, RZ ;  /* 0x0000001016077810 */ /* 0x000fe40007ffe1ff */
[----:B------:R-:W-:Y:S02]  /*2d20*/  IADD3 R18, P1, P0, R6, R2, R10 ;  /* 0x0000000206127210 */ /* 0x000fe4000783e00a */
[----:B------:R-:W-:Y:S02]  /*2d30*/  SHF.R.S32.HI R6, RZ, 0x1f, R133 ;  /* 0x0000001fff067819 */ /* 0x000fe40000011485 */
[----:B------:R-:W-:Y:S02]  /*2d40*/  IADD3.X R19, RZ, R5, R11, P1, P0 ;  /* 0x00000005ff137210 */ /* 0x000fe40000fe040b */
[----:B------:R-:W-:-:S04]  /*2d50*/  LEA.HI R6, R6, R133, RZ, 0x3 ;  /* 0x0000008506067211 */ /* 0x000fc800078f18ff */
[----:B------:R-:W-:-:S05]  /*2d60*/  LOP3.LUT R6, R6, 0xfffffff8, RZ, 0xc0, !PT ;  /* 0xfffffff806067812 */ /* 0x000fca00078ec0ff */
[----:B------:R-:W-:Y:S01]  /*2d70*/  IMAD.WIDE R8, R6, 0x2, RZ ;  /* 0x0000000206087825 */ /* 0x000fe200078e02ff */
[----:B------:R-:W-:-:S04]  /*2d80*/  LOP3.LUT R6, R7, 0xf, RZ, 0xc0, !PT ;  /* 0x0000000f07067812 */ /* 0x000fc800078ec0ff */
[----:B------:R-:W-:Y:S02]  /*2d90*/  IADD3 R16, P1, P0, R6, R2, R8 ;  /* 0x0000000206107210 */ /* 0x000fe4000783e008 */
[----:B------:R-:W-:Y:S02]  /*2da0*/  SHF.R.S32.HI R6, RZ, 0x1f, R178 ;  /* 0x0000001fff067819 */ /* 0x000fe400000114b2 */
[----:B------:R-:W-:Y:S02]  /*2db0*/  IADD3.X R17, RZ, R5, R9, P1, P0 ;  /* 0x00000005ff117210 */ /* 0x000fe40000fe0409 */
[----:B------:R-:W-:-:S04]  /*2dc0*/  LEA.HI R6, R6, R178, RZ, 0x3 ;  /* 0x000000b206067211 */ /* 0x000fc800078f18ff */
[----:B------:R-:W-:-:S05]  /*2dd0*/  LOP3.LUT R6, R6, 0xfffffff8, RZ, 0xc0, !PT ;  /* 0xfffffff806067812 */ /* 0x000fca00078ec0ff */
[----:B------:R-:W-:-:S05]  /*2de0*/  IMAD.WIDE R6, R6, 0x2, RZ ;  /* 0x0000000206067825 */ /* 0x000fca00078e02ff */
[----:B------:R-:W-:Y:S02]  /*2df0*/  IADD3 R14, P1, P0, R14, R2, R6 ;  /* 0x000000020e0e7210 */ /* 0x000fe4000783e006 */
[----:B------:R-:W1:Y:S02]  /*2e00*/  SHFL.IDX PT, R2, R13, RZ, 0x181f ;  /* 0x00181fff0d027589 */ /* 0x000e6400000e0000 */
[----:B------:R-:W-:Y:S02]  /*2e10*/  IADD3.X R15, RZ, R5, R7, P1, P0 ;  /* 0x00000005ff0f7210 */ /* 0x000fe40000fe0407 */
[----:B------:R1:W2:Y:S02]  /*2e20*/  SHFL.IDX PT, R5, R12, RZ, 0x181f ;  /* 0x00181fff0c057589 */ /* 0x0002a400000e0000 */
[----:B-1----:R-:W-:-:S05]  /*2e30*/  IADD3 R12, P0, R26, R2, RZ ;  /* 0x000000021a0c7210 */ /* 0x002fca0007f1e0ff */
[----:B--2---:R-:W-:Y:S01]  /*2e40*/  IMAD.X R13, R27, 0x1, R5, P0 ;  /* 0x000000011b0d7824 */ /* 0x004fe200000e0605 */
[----:B------:R-:W-:-:S05]  /*2e50*/  IADD3 R10, P0, R10, R2, RZ ;  /* 0x000000020a0a7210 */ /* 0x000fca0007f1e0ff */
[----:B------:R-:W-:Y:S01]  /*2e60*/  IMAD.X R11, R11, 0x1, R5, P0 ;  /* 0x000000010b0b7824 */ /* 0x000fe200000e0605 */
[----:B------:R-:W-:-:S05]  /*2e70*/  IADD3 R8, P0, R8, R2, RZ ;  /* 0x0000000208087210 */ /* 0x000fca0007f1e0ff */
[----:B------:R-:W-:Y:S01]  /*2e80*/  IMAD.X R9, R9, 0x1, R5, P0 ;  /* 0x0000000109097824 */ /* 0x000fe200000e0605 */
[----:B------:R-:W-:Y:S01]  /*2e90*/  IADD3 R6, P0, R6, R2, RZ ;  /* 0x0000000206067210 */ /* 0x000fe20007f1e0ff */
[----:B------:R-:W-:-:S04]  /*2ea0*/  IMAD.SHL.U32 R2, R179, 0x2, RZ ;  /* 0x00000002b3027824 */ /* 0x000fc800078e00ff */
[----:B------:R-:W-:Y:S01]  /*2eb0*/  IMAD.X R7, R7, 0x1, R5, P0 ;  /* 0x0000000107077824 */ /* 0x000fe200000e0605 */
[----:B------:R-:W-:Y:S01]  /*2ec0*/  ISETP.NE.U32.AND P0, PT, R24, RZ, PT ;  /* 0x000000ff1800720c */ /* 0x000fe20003f05070 */
[----:B------:R1:W-:Y:S04]  /*2ed0*/  LDGSTS.E.BYPASS.LTC128B.128 [R2+0x10100], [R12.64], !P5 ;  /* 0x101000000c027fae */ /* 0x0003e8000e901d4e */
[----:B------:R1:W-:Y:S04]  /*2ee0*/  LDGSTS.E.BYPASS.LTC128B.128 [R2+0x12100], [R10.64], !P4 ;  /* 0x121000000a027fae */ /* 0x0003e8000e101d4e */
[----:B------:R1:W-:Y:S04]  /*2ef0*/  LDGSTS.E.BYPASS.LTC128B.128 [R2+0x14100], [R8.64], !P3 ;  /* 0x1410000008027fae */ /* 0x0003e8000d901d4e */
[----:B------:R1:W-:Y:S04]  /*2f00*/  LDGSTS.E.BYPASS.LTC128B.128 [R2+0x16100], [R6.64], !P6 ;  /* 0x1610000006027fae */ /* 0x0003e8000f101d4e */
[----:B------:R1:W-:Y:S01]  /*2f10*/  LDGSTS.E.BYPASS.LTC128B.128.ZFILL [R2+0x11100], [R20.64], P0 ;  /* 0x1110000014027fae */ /* 0x0003e20008141d4e */
[----:B------:R-:W-:-:S13]  /*2f20*/  ISETP.NE.U32.AND P0, PT, R23, RZ, PT ;  /* 0x000000ff1700720c */ /* 0x000fda0003f05070 */
[----:B------:R1:W-:Y:S01]  /*2f30*/  LDGSTS.E.BYPASS.LTC128B.128.ZFILL [R2+0x13100], [R18.64], P0 ;  /* 0x1310000012027fae */ /* 0x0003e20008141d4e */
[----:B------:R-:W-:-:S13]  /*2f40*/  ISETP.NE.U32.AND P0, PT, R22, RZ, PT ;  /* 0x000000ff1600720c */ /* 0x000fda0003f05070 */
[----:B------:R1:W-:Y:S01]  /*2f50*/  LDGSTS.E.BYPASS.LTC128B.128.ZFILL [R2+0x15100], [R16.64], P0 ;  /* 0x1510000010027fae */ /* 0x0003e20008141d4e */
[----:B------:R-:W-:-:S13]  /*2f60*/  ISETP.NE.U32.AND P0, PT, R85, RZ, PT ;  /* 0x000000ff5500720c */ /* 0x000fda0003f05070 */
[----:B------:R1:W-:Y:S02]  /*2f70*/  LDGSTS.E.BYPASS.LTC128B.128.ZFILL [R2+0x17100], [R14.64], P0 ;  /* 0x171000000e027fae */ /* 0x0003e40008141d4e */
.L_x_1:
[----:B-1----:R-:W-:Y:S01]  /*2f80*/  SHF.R.S32.HI R2, RZ, 0x1f, R84 ;  /* 0x0000001fff027819 */ /* 0x002fe20000011454 */
[----:B------:R-:W0:Y:S01]  /*2f90*/  LDGDEPBAR ;  /* 0x00000000000079af */ /* 0x000e220000000000 */
[----:B------:R-:W-:Y:S02]  /*2fa0*/  SHF.L.U32 R135, R3, 0x1, RZ ;  /* 0x0000000103877819 */ /* 0x000fe400000006ff */
[----:B------:R-:W-:-:S03]  /*2fb0*/  LEA.HI R5, R2, R84, RZ, 0x2 ;  /* 0x0000005402057211 */ /* 0x000fc600078f10ff */
[--C-:B------:R-:W-:Y:S01]  /*2fc0*/  IMAD R248, R4, 0x2, R135.reuse ;  /* 0x0000000204f87824 */ /* 0x100fe200078e0287 */
[----:B------:R-:W-:Y:S01]  /*2fd0*/  LOP3.LUT R2, R5, 0x7ffffffc, RZ, 0xc0, !PT ;  /* 0x7ffffffc05027812 */ /* 0x000fe200078ec0ff */
[----:B------:R1:W-:Y:S01]  /*2fe0*/  STL [R1+0xa8], R5 ;  /* 0x0000a80501007387 */ /* 0x0003e20000100800 */
[C---:B------:R-:W-:Y:S02]  /*2ff0*/  IMAD R251, R0.reuse, 0x2, R135 ;  /* 0x0000000200fb7824 */ /* 0x040fe400078e0287 */
[----:B------:R-:W-:Y:S01]  /*3000*/  LEA R250, R0, R248, 0x1 ;  /* 0x000000f800fa7211 */ /* 0x000fe200078e08ff */
[----:B------:R-:W-:Y:S01]  /*3010*/  IMAD.IADD R2, R84, 0x1, -R2 ;  /* 0x0000000154027824 */ /* 0x000fe200078e0a02 */
[----:B------:R-:W-:Y:S04]  /*3020*/  LDSM.16.MT88.4 R76, [R135+0x2100] ;  /* 0x00210000874c783b */ /* 0x000fe80000004200 */
[----:B------:R-:W-:Y:S04]  /*3030*/  LDSM.16.MT88.4 R24, [R251+0x100] ;  /* 0x00010000fb18783b */ /* 0x000fe80000004200 */
[----:B------:R-:W-:Y:S04]  /*3040*/  LDSM.16.MT88.4 R60, [R248+0x900] ;  /* 0x00090000f83c783b */ /* 0x000fe80000004200 */
[----:B------:R-:W-:Y:S01]  /*3050*/  LDSM.16.MT88.4 R72, [R248+0x2100] ;  /* 0x00210000f848783b */ /* 0x000fe20000004200 */
[----:B-1----:R-:W-:-:S04]  /*3060*/  IMAD.U32 R5, RZ, RZ, UR17 ;  /* 0x00000011ff057e24 */ /* 0x002fc8000f8e00ff */
[----:B------:R-:W-:-:S05]  /*3070*/  IMAD R2, R2, -0x2, R5 ;  /* 0xfffffffe02027824 */ /* 0x000fca00078e0205 */
[----:B------:R-:W-:-:S04]  /*3080*/  ISETP.GT.AND P0, PT, R2, RZ, PT ;  /* 0x000000ff0200720c */ /* 0x000fc80003f04270 */
[----:B------:R-:W-:Y:S02]  /*3090*/  FSEL R15, R42, -INF , P0 ;  /* 0xff8000002a0f7808 */ /* 0x000fe40000000000 */
[----:B------:R-:W-:Y:S02]  /*30a0*/  FSEL R9, R40, -INF , P0 ;  /* 0xff80000028097808 */ /* 0x000fe40000000000 */
[----:B------:R-:W-:-:S04]  /*30b0*/  ISETP.GT.AND P0, PT, R2, 0x1, PT ;  /* 0x000000010200780c */ /* 0x000fc80003f04270 */
[----:B------:R-:W-:Y:S02]  /*30c0*/  FSEL R20, R43, -INF , P0 ;  /* 0xff8000002b147808 */ /* 0x000fe40000000000 */
[----:B------:R-:W-:Y:S02]  /*30d0*/  FSEL R8, R41, -INF , P0 ;  /* 0xff80000029087808 */ /* 0x000fe40000000000 */
[----:B------:R-:W-:Y:S02]  /*30e0*/  ISETP.GT.AND P0, PT, R2, 0x8, PT ;  /* 0x000000080200780c */ /* 0x000fe40003f04270 */
[----:B------:R-:W-:Y:S02]  /*30f0*/  FMNMX.FTZ R12, R9, R8, !PT ;  /* 0x00000008090c7209 */ /* 0x000fe40007810000 */
[----:B------:R-:W-:Y:S02]  /*3100*/  FSEL R19, R58, -INF , P0 ;  /* 0xff8000003a137808 */ /* 0x000fe40000000000 */
[----:B------:R-:W-:-:S02]  /*3110*/  FSEL R7, R56, -INF , P0 ;  /* 0xff80000038077808 */ /* 0x000fc40000000000 */
[C---:B------:R-:W-:Y:S02]  /*3120*/  ISETP.GT.AND P0, PT, R2.reuse, 0x9, PT ;  /* 0x000000090200780c */ /* 0x040fe40003f04270 */
[----:B------:R-:W-:Y:S02]  /*3130*/  FMNMX.FTZ R12, R7, R12, !PT ;  /* 0x0000000c070c7209 */ /* 0x000fe40007810000 */
[----:B------:R-:W-:Y:S02]  /*3140*/  FSEL R18, R59, -INF , P0 ;  /* 0xff8000003b127808 */ /* 0x000fe40000000000 */
[----:B------:R-:W-:Y:S02]  /*3150*/  FSEL R6, R57, -INF , P0 ;  /* 0xff80000039067808 */ /* 0x000fe40000000000 */
[----:B------:R-:W-:Y:S01]  /*3160*/  ISETP.GT.AND P0, PT, R2, 0x10, PT ;  /* 0x000000100200780c */ /* 0x000fe20003f04270 */
[----:B------:R-:W-:Y:S01]  /*3170*/  LDSM.16.MT88.4 R56, [R251+0x900] ;  /* 0x00090000fb38783b */ /* 0x000fe20000004200 */
[----:B------:R-:W-:-:S02]  /*3180*/  FMNMX.FTZ R12, R6, R12, !PT ;  /* 0x0000000c060c7209 */ /* 0x000fc40007810000 */
[----:B------:R-:W-:Y:S02]  /*3190*/  FSEL R17, R38, -INF , P0 ;  /* 0xff80000026117808 */ /* 0x000fe40000000000 */
[----:B------:R-:W-:Y:S02]  /*31a0*/  FSEL R5, R36, -INF , P0 ;  /* 0xff80000024057808 */ /* 0x000fe40000000000 */
[----:B------:R-:W-:Y:S02]  /*31b0*/  ISETP.GT.AND P0, PT, R2, 0x11, PT ;  /* 0x000000110200780c */ /* 0x000fe40003f04270 */
[----:B------:R-:W-:Y:S02]  /*31c0*/  FMNMX.FTZ R12, R5, R12, !PT ;  /* 0x0000000c050c7209 */ /* 0x000fe40007810000 */
[----:B------:R-:W-:Y:S02]  /*31d0*/  FSEL R16, R39, -INF , P0 ;  /* 0xff80000027107808 */ /* 0x000fe40000000000 */
[----:B------:R-:W-:-:S02]  /*31e0*/  FSEL R11, R37, -INF , P0 ;  /* 0xff800000250b7808 */ /* 0x000fc40000000000 */
[----:B------:R-:W-:Y:S02]  /*31f0*/  ISETP.GT.AND P0, PT, R2, 0x18, PT ;  /* 0x000000180200780c */ /* 0x000fe40003f04270 */
[----:B------:R-:W-:Y:S02]  /*3200*/  FMNMX.FTZ R12, R11, R12, !PT ;  /* 0x0000000c0b0c7209 */ /* 0x000fe40007810000 */
[----:B------:R-:W-:Y:S02]  /*3210*/  FSEL R21, R54, -INF , P0 ;  /* 0xff80000036157808 */ /* 0x000fe40000000000 */
[----:B------:R-:W-:Y:S02]  /*3220*/  FSEL R10, R52, -INF , P0 ;  /* 0xff800000340a7808 */ /* 0x000fe40000000000 */
[----:B------:R-:W-:Y:S02]  /*3230*/  ISETP.GT.AND P0, PT, R2, 0x19, PT ;  /* 0x000000190200780c */ /* 0x000fe40003f04270 */
[----:B------:R-:W-:-:S02]  /*3240*/  FMNMX.FTZ R12, R10, R12, !PT ;  /* 0x0000000c0a0c7209 */ /* 0x000fc40007810000 */
[----:B------:R-:W-:Y:S02]  /*3250*/  FSEL R23, R55, -INF , P0 ;  /* 0xff80000037177808 */ /* 0x000fe40000000000 */
[----:B------:R-:W-:Y:S02]  /*3260*/  FSEL R14, R53, -INF , P0 ;  /* 0xff800000350e7808 */ /* 0x000fe40000000000 */
[----:B------:R-:W-:Y:S01]  /*3270*/  ISETP.GT.AND P0, PT, R2, 0x20, PT ;  /* 0x000000200200780c */ /* 0x000fe20003f04270 */
[----:B------:R-:W-:Y:S01]  /*3280*/  LDSM.16.MT88.4 R52, [R135+0x900] ;  /* 0x000900008734783b */ /* 0x000fe20000004200 */
        /* <DEDUP_REMOVED lines=16> */
[----:B------:R-:W-:Y:S01]  /*3390*/  ISETP.GT.AND P0, PT, R2, 0x30, PT ;  /* 0x000000300200780c */ /* 0x000fe20003f04270 */
[----:B------:R-:W-:Y:S01]  /*33a0*/  LDSM.16.MT88.4 R48, [R250+0x900] ;  /* 0x00090000fa30783b */ /* 0x000fe20000004200 */
        /* <DEDUP_REMOVED lines=12> */
[----:B------:R-:W-:Y:S02]  /*3470*/  ISETP.GT.AND P0, PT, R2, 0x39, PT ;  /* 0x000000390200780c */ /* 0x000fe40003f04270 */
[----:B------:R-:W-:Y:S02]  /*3480*/  FMNMX.FTZ R2, R18, R13, !PT ;  /* 0x0000000d12027209 */ /* 0x000fe40007810000 */
[----:B------:R-:W-:Y:S02]  /*3490*/  FMNMX.FTZ R12, R97, R12, !PT ;  /* 0x0000000c610c7209 */ /* 0x000fe40007810000 */
[----:B------:R-:W-:Y:S02]  /*34a0*/  FMNMX.FTZ R2, R17, R2, !PT ;  /* 0x0000000211027209 */ /* 0x000fe40007810000 */
[----:B------:R-:W-:Y:S02]  /*34b0*/  FMNMX.FTZ R132, R96, R12, !PT ;  /* 0x0000000c60847209 */ /* 0x000fe40007810000 */
[----:B------:R-:W-:-:S02]  /*34c0*/  FMNMX.FTZ R2, R16, R2, !PT ;  /* 0x0000000210027209 */ /* 0x000fc40007810000 */
[----:B------:R-:W-:Y:S02]  /*34d0*/  FSEL R94, R45, -INF , P0 ;  /* 0xff8000002d5e7808 */ /* 0x000fe40000000000 */
[----:B------:R-:W-:Y:S02]  /*34e0*/  FMNMX.FTZ R2, R21, R2, !PT ;  /* 0x0000000215027209 */ /* 0x000fe40007810000 */
[----:B------:R-:W-:Y:S02]  /*34f0*/  FMNMX.FTZ R132, R95, R132, !PT ;  /* 0x000000845f847209 */ /* 0x000fe40007810000 */
[----:B------:R-:W-:Y:S02]  /*3500*/  FMNMX.FTZ R2, R23, R2, !PT ;  /* 0x0000000217027209 */ /* 0x000fe40007810000 */
[----:B------:R-:W-:Y:S02]  /*3510*/  FMNMX.FTZ R132, R94, R132, !PT ;  /* 0x000000845e847209 */ /* 0x000fe40007810000 */
[----:B------:R-:W-:-:S02]  /*3520*/  FMNMX.FTZ R2, R113, R2, !PT ;  /* 0x0000000271027209 */ /* 0x000fc40007810000 */
[----:B------:R-:W-:Y:S01]  /*3530*/  FSEL R102, R47, -INF , P0 ;  /* 0xff8000002f667808 */ /* 0x000fe20000000000 */
[----:B------:R-:W1:Y:S01]  /*3540*/  SHFL.BFLY PT, R12, R132, 0x2, 0x1f ;  /* 0x0c401f00840c7f89 */ /* 0x000e6200000e0000 */
[----:B------:R-:W-:-:S03]  /*3550*/  FMNMX.FTZ R2, R112, R2, !PT ;  /* 0x0000000270027209 */ /* 0x000fc60007810000 */
[----:B------:R-:W-:Y:S01]  /*3560*/  LDSM.16.MT88.4 R44, [R135+0x2900] ;  /* 0x00290000872c783b */ /* 0x000fe20000004200 */
[----:B------:R-:W-:-:S04]  /*3570*/  FMNMX.FTZ R2, R111, R2, !PT ;  /* 0x000000026f027209 */ /* 0x000fc80007810000 */
[----:B------:R-:W-:-:S04]  /*3580*/  FMNMX.FTZ R2, R110, R2, !PT ;  /* 0x000000026e027209 */ /* 0x000fc80007810000 */
[----:B------:R-:W-:-:S04]  /*3590*/  FMNMX.FTZ R2, R109, R2, !PT ;  /* 0x000000026d027209 */ /* 0x000fc80007810000 */
[----:B------:R-:W-:-:S04]  /*35a0*/  FMNMX.FTZ R2, R108, R2, !PT ;  /* 0x000000026c027209 */ /* 0x000fc80007810000 */
[----:B------:R-:W-:Y:S02]  /*35b0*/  FMNMX.FTZ R2, R103, R2, !PT ;  /* 0x0000000267027209 */ /* 0x000fe40007810000 */
[----:B-1----:R-:W-:Y:S02]  /*35c0*/  FMNMX.FTZ R132, R132, R12, !PT ;  /* 0x0000000c84847209 */ /* 0x002fe40007810000 */
[----:B------:R-:W-:-:S03]  /*35d0*/  FMNMX.FTZ R2, R102, R2, !PT ;  /* 0x0000000266027209 */ /* 0x000fc60007810000 */
[----:B------:R-:W1:Y:S04]  /*35e0*/  SHFL.BFLY PT, R12, R132, 0x1, 0x1f ;  /* 0x0c201f00840c7f89 */ /* 0x000e6800000e0000 */
[----:B------:R-:W2:Y:S01]  /*35f0*/  SHFL.BFLY PT, R22, R2, 0x2, 0x1f ;  /* 0x0c401f0002167f89 */ /* 0x000ea200000e0000 */
[----:B-1----:R-:W-:Y:S02]  /*3600*/  FMNMX.FTZ R132, R132, R12, !PT ;  /* 0x0000000c84847209 */ /* 0x002fe40007810000 */
[----:B--2---:R-:W-:-:S03]  /*3610*/  FMNMX.FTZ R2, R2, R22, !PT ;  /* 0x0000001602027209 */ /* 0x004fc60007810000 */
[C---:B------:R-:W-:Y:S01]  /*3620*/  FMUL.FTZ R13, R132.reuse, c[0x0][0x2d0] ;  /* 0x0000b400840d7a20 */ /* 0x040fe20000410000 */
[----:B------:R-:W-:Y:S01]  /*3630*/  FSETP.NEU.FTZ.AND P0, PT, R132, -INF , PT ;  /* 0xff8000008400780b */ /* 0x000fe20003f1d000 */
[----:B------:R-:W1:Y:S03]  /*3640*/  SHFL.BFLY PT, R12, R2, 0x1, 0x1f ;  /* 0x0c201f00020c7f89 */ /* 0x000e6600000e0000 */
[----:B------:R-:W-:-:S05]  /*3650*/  FSEL R13, R13, RZ, P0 ;  /* 0x000000ff0d0d7208 */ /* 0x000fca0000000000 */
[--C-:B------:R-:W-:Y:S02]  /*3660*/  FFMA.FTZ R14, R14, c[0x0][0x2d0], -R13.reuse ;  /* 0x0000b4000e0e7a23 */ /* 0x100fe4000001080d */
[--C-:B------:R-:W-:Y:S02]  /*3670*/  FFMA.FTZ R9, R9, c[0x0][0x2d0], -R13.reuse ;  /* 0x0000b40009097a23 */ /* 0x100fe4000001080d */
[--C-:B------:R-:W-:Y:S01]  /*3680*/  FFMA.FTZ R8, R8, c[0x0][0x2d0], -R13.reuse ;  /* 0x0000b40008087a23 */ /* 0x100fe2000001080d */
[----:B------:R-:W-:Y:S01]  /*3690*/  MUFU.EX2 R91, R14 ;  /* 0x0000000e005b7308 */ /* 0x000fe20000000800 */
[--C-:B------:R-:W-:Y:S02]  /*36a0*/  FFMA.FTZ R7, R7, c[0x0][0x2d0], -R13.reuse ;  /* 0x0000b40007077a23 */ /* 0x100fe4000001080d */
[--C-:B------:R-:W-:Y:S02]  /*36b0*/  FFMA.FTZ R6, R6, c[0x0][0x2d0], -R13.reuse ;  /* 0x0000b40006067a23 */ /* 0x100fe4000001080d */
[----:B------:R-:W-:-:S02]  /*36c0*/  FFMA.FTZ R11, R11, c[0x0][0x2d0], -R13 ;  /* 0x0000b4000b0b7a23 */ /* 0x000fc4000001080d */
[--C-:B------:R-:W-:Y:S01]  /*36d0*/  FFMA.FTZ R10, R10, c[0x0][0x2d0], -R13.reuse ;  /* 0x0000b4000a0a7a23 */ /* 0x100fe2000001080d */
[----:B------:R-:W-:Y:S01]  /*36e0*/  MUFU.EX2 R85, R9 ;  /* 0x0000000900557308 */ /* 0x000fe20000000800 */
[----:B------:R-:W-:Y:S01]  /*36f0*/  FFMA.FTZ R5, R5, c[0x0][0x2d0], -R13 ;  /* 0x0000b40005057a23 */ /* 0x000fe2000001080d */
[----:B-1----:R-:W-:-:S06]  /*3700*/  FMNMX.FTZ R2, R2, R12, !PT ;  /* 0x0000000c02027209 */ /* 0x002fcc0007810000 */
[----:B------:R-:W1:Y:S01]  /*3710*/  MUFU.EX2 R83, R8 ;  /* 0x0000000800537308 */ /* 0x000e620000000800 */
[C---:B------:R-:W-:Y:S01]  /*3720*/  FSETP.NEU.FTZ.AND P0, PT, R2.reuse, -INF , PT ;  /* 0xff8000000200780b */ /* 0x040fe20003f1d000 */
[----:B------:R-:W-:-:S05]  /*3730*/  FMUL.FTZ R12, R2, c[0x0][0x2d0] ;  /* 0x0000b400020c7a20 */ /* 0x000fca0000410000 */
[----:B------:R-:W-:Y:S01]  /*3740*/  FSEL R12, R12, RZ, P0 ;  /* 0x000000ff0c0c7208 */ /* 0x000fe20000000000 */
[----:B------:R-:W-:Y:S01]  /*3750*/  MUFU.EX2 R82, R7 ;  /* 0x0000000700527308 */ /* 0x000fe20000000800 */
[----:B------:R-:W-:-:S03]  /*3760*/  PLOP3.LUT P0, PT, PT, PT, UP0, 0x40, 0x0 ;  /* 0x000000000000781c */ /* 0x000fc60003f0e808 */
[--C-:B------:R-:W-:Y:S02]  /*3770*/  FFMA.FTZ R3, R19, c[0x0][0x2d0], -R12.reuse ;  /* 0x0000b40013037a23 */ /* 0x100fe4000001080c */
[--C-:B------:R-:W-:Y:S02]  /*3780*/  FFMA.FTZ R15, R15, c[0x0][0x2d0], -R12.reuse ;  /* 0x0000b4000f0f7a23 */ /* 0x100fe4000001080c */
[----:B------:R2:W-:Y:S01]  /*3790*/  MUFU.EX2 R80, R3 ;  /* 0x0000000300507308 */ /* 0x0005e20000000800 */
[--C-:B------:R-:W-:Y:S01]  /*37a0*/  FFMA.FTZ R20, R20, c[0x0][0x2d0], -R12.reuse ;  /* 0x0000b40014147a23 */ /* 0x100fe2000001080c */
[----:B-1----:R-:W-:Y:S01]  /*37b0*/  F2FP.BF16.PACK_AB R8, R83, R85 ;  /* 0x000000555308723e */ /* 0x002fe200000010ff */
[----:B------:R-:W-:-:S05]  /*37c0*/  FFMA.FTZ R0, R23, c[0x0][0x2d0], -R12 ;  /* 0x0000b40017007a23 */ /* 0x000fca000001080c */
[----:B------:R-:W-:Y:S01]  /*37d0*/  MUFU.EX2 R86, R6 ;  /* 0x0000000600567308 */ /* 0x000fe20000000800 */
[----:B--2---:R-:W-:-:S07]  /*37e0*/  FFMA.FTZ R3, R18, c[0x0][0x2d0], -R12 ;  /* 0x0000b40012037a23 */ /* 0x004fce000001080c */
[----:B------:R-:W-:Y:S08]  /*37f0*/  MUFU.EX2 R15, R15 ;  /* 0x0000000f000f7308 */ /* 0x000ff00000000800 */
[----:B------:R1:W-:Y:S08]  /*3800*/  MUFU.EX2 R81, R3 ;  /* 0x0000000300517308 */ /* 0x0003f00000000800 */
[----:B------:R-:W2:Y:S01]  /*3810*/  MUFU.EX2 R14, R20 ;  /* 0x00000014000e7308 */ /* 0x000ea20000000800 */
[----:B-1----:R-:W-:-:S07]  /*3820*/  FFMA.FTZ R3, R17, c[0x0][0x2d0], -R12 ;  /* 0x0000b40011037a23 */ /* 0x002fce000001080c */
[----:B------:R1:W-:Y:S01]  /*3830*/  MUFU.EX2 R89, R11 ;  /* 0x0000000b00597308 */ /* 0x0003e20000000800 */
[----:B--2---:R-:W-:-:S07]  /*3840*/  F2FP.BF16.PACK_AB R9, R14, R15 ;  /* 0x0000000f0e09723e */ /* 0x004fce00000010ff */
[----:B------:R2:W-:Y:S08]  /*3850*/  MUFU.EX2 R84, R3 ;  /* 0x0000000300547308 */ /* 0x0005f00000000800 */
[----:B------:R3:W4:Y:S01]  /*3860*/  MUFU.EX2 R90, R10 ;  /* 0x0000000a005a7308 */ /* 0x0007220000000800 */
[----:B-1----:R-:W-:Y:S01]  /*3870*/  F2FP.BF16.PACK_AB R11, R81, R80 ;  /* 0x00000050510b723e */ /* 0x002fe200000010ff */
[----:B--2---:R-:W-:-:S06]  /*3880*/  FFMA.FTZ R3, R16, c[0x0][0x2d0], -R12 ;  /* 0x0000b40010037a23 */ /* 0x004fcc000001080c */
[----:B------:R-:W1:Y:S01]  /*3890*/  MUFU.EX2 R88, R5 ;  /* 0x0000000500587308 */ /* 0x000e620000000800 */
[----:B------:R-:W2:Y:S01]  /*38a0*/  LDSM.16.MT88.4 R16, [R250+0x100] ;  /* 0x00010000fa10783b */ /* 0x000ea20000004200 */
[----:B---3--:R-:W-:-:S06]  /*38b0*/  F2FP.BF16.PACK_AB R10, R86, R82 ;  /* 0x00000052560a723e */ /* 0x008fcc00000010ff */
[----:B------:R3:W5:Y:S01]  /*38c0*/  MUFU.EX2 R87, R3 ;  /* 0x0000000300577308 */ /* 0x0007620000000800 */
[----:B----4-:R-:W-:Y:S01]  /*38d0*/  F2FP.BF16.PACK_AB R6, R91, R90 ;  /* 0x0000005a5b06723e */ /* 0x010fe200000010ff */
[C---:B------:R-:W-:Y:S06]  /*38e0*/  HMMA.16816.F32.BF16 R68, R8.reuse, R34, RZ ;  /* 0x000000220844723c */ /* 0x040fec00000418ff */
[----:B------:R-:W-:Y:S01]  /*38f0*/  MUFU.EX2 R92, R0 ;  /* 0x00000000005c7308 */ /* 0x000fe20000000800 */
[----:B-1----:R-:W-:Y:S01]  /*3900*/  F2FP.BF16.PACK_AB R4, R89, R88 ;  /* 0x000000585904723e */ /* 0x002fe200000010ff */
[----:B------:R-:W-:Y:S01]  /*3910*/  HMMA.16816.F32.BF16 R64, R8, R28, RZ ;  /* 0x0000001c0840723c */ /* 0x000fe200000418ff */
[----:B---3--:R-:W-:Y:S01]  /*3920*/  FFMA.FTZ R3, R21, c[0x0][0x2d0], -R12 ;  /* 0x0000b40015037a23 */ /* 0x008fe2000001080c */
[----:B-----5:R-:W-:-:S04]  /*3930*/  F2FP.BF16.PACK_AB R5, R87, R84 ;  /* 0x000000545705723e */ /* 0x020fc800000010ff */
[----:B------:R-:W1:Y:S02]  /*3940*/  MUFU.EX2 R93, R3 ;  /* 0x00000003005d7308 */ /* 0x000e640000000800 */
[C---:B------:R-:W-:Y:S08]  /*3950*/  HMMA.16816.F32.BF16 R20, R8.reuse, R32, RZ ;  /* 0x000000200814723c */ /* 0x040ff000000418ff */
[----:B------:R-:W-:Y:S01]  /*3960*/  HMMA.16816.F32.BF16 R40, R8, R30, RZ ;  /* 0x0000001e0828723c */ /* 0x000fe200000418ff */
[----:B-1----:R-:W-:-:S07]  /*3970*/  F2FP.BF16.PACK_AB R7, R92, R93 ;  /* 0x0000005d5c07723e */ /* 0x002fce00000010ff */
[C---:B------:R-:W-:Y:S08]  /*3980*/  HMMA.16816.F32.BF16 R36, R8.reuse, R24, RZ ;  /* 0x000000180824723c */ /* 0x040ff000000418ff */
[C---:B------:R-:W-:Y:S08]  /*3990*/  HMMA.16816.F32.BF16 R32, R8.reuse, R26, RZ ;  /* 0x0000001a0820723c */ /* 0x040ff000000418ff */
[C---:B--2---:R-:W-:Y:S08]  /*39a0*/  HMMA.16816.F32.BF16 R28, R8.reuse, R16, RZ ;  /* 0x00000010081c723c */ /* 0x044ff000000418ff */
[----:B------:R-:W-:Y:S08]  /*39b0*/  HMMA.16816.F32.BF16 R24, R8, R18, RZ ;  /* 0x000000120818723c */ /* 0x000ff000000418ff */
[----:B------:R-:W-:Y:S08]  /*39c0*/  HMMA.16816.F32.BF16 R164, R4, R52, R20 ;  /* 0x0000003404a4723c */ /* 0x000ff00000041814 */
[----:B------:R-:W-:Y:S08]  /*39d0*/  HMMA.16816.F32.BF16 R20, R8, R76, RZ ;  /* 0x0000004c0814723c */ /* 0x000ff000000418ff */
[C---:B------:R-:W-:Y:S01]  /*39e0*/  HMMA.16816.F32.BF16 R104, R4.reuse, R60, R64 ;  /* 0x0000003c0468723c */ /* 0x040fe20000041840 */
[----:B------:R-:W-:Y:S07]  /*39f0*/  LDSM.16.MT88.4 R64, [R251+0x4100] ;  /* 0x00410000fb40783b */ /* 0x000fee0000004200 */
[C---:B------:R-:W-:Y:S08]  /*3a00*/  HMMA.16816.F32.BF16 R28, R4.reuse, R48, R28 ;  /* 0x00000030041c723c */ /* 0x040ff0000004181c */
[----:B------:R-:W-:Y:S01]  /*3a10*/  HMMA.16816.F32.BF16 R24, R4, R50, R24 ;  /* 0x000000320418723c */ /* 0x000fe20000041818 */
[----:B------:R-:W-:Y:S07]  /*3a20*/  LDSM.16.MT88.4 R48, [R248+0x4900] ;  /* 0x00490000f830783b */ /* 0x000fee0000004200 */
[----:B------:R-:W-:Y:S01]  /*3a30*/  HMMA.16816.F32.BF16 R16, R8, R78, RZ ;  /* 0x0000004e0810723c */ /* 0x000fe200000418ff */
[----:B------:R-:W-:Y:S01]  /*3a40*/  IMAD.MOV.U32 R139, RZ, RZ, R106 ;  /* 0x000000ffff8b7224 */ /* 0x000fe200078e006a */
[----:B------:R-:W-:Y:S01]  /*3a50*/  MOV R137, R104 ;  /* 0x0000006800897202 */ /* 0x000fe20000000f00 */
[----:B------:R-:W-:-:S02]  /*3a60*/  IMAD.MOV.U32 R138, RZ, RZ, R107 ;  /* 0x000000ffff8a7224 */ /* 0x000fc400078e006b */
[----:B------:R-:W-:-:S03]  /*3a70*/  IMAD.MOV.U32 R136, RZ, RZ, R105 ;  /* 0x000000ffff887224 */ /* 0x000fc600078e0069 */
[C---:B------:R-:W-:Y:S01]  /*3a80*/  HMMA.16816.F32.BF16 R20, R4.reuse, R44, R20 ;  /* 0x0000002c0414723c */ /* 0x040fe20000041814 */
[----:B------:R-:W-:Y:S01]  /*3a90*/  MOV R107, R29 ;  /* 0x0000001d006b7202 */ /* 0x000fe20000000f00 */
[----:B------:R-:W-:Y:S01]  /*3aa0*/  IMAD.MOV.U32 R106, RZ, RZ, R28 ;  /* 0x000000ffff6a7224 */ /* 0x000fe200078e001c */
[----:B------:R-:W-:Y:S01]  /*3ab0*/  MOV R115, R31 ;  /* 0x0000001f00737202 */ /* 0x000fe20000000f00 */
[----:B------:R-:W-:Y:S02]  /*3ac0*/  IMAD.MOV.U32 R114, RZ, RZ, R30 ;  /* 0x000000ffff727224 */ /* 0x000fe400078e001e */
[----:B------:R-:W-:Y:S02]  /*3ad0*/  LDSM.16.MT88.4 R28, [R248+0x2900] ;  /* 0x00290000f81c783b */ /* 0x000fe40000004200 */
[----:B------:R-:W-:Y:S01]  /*3ae0*/  HMMA.16816.F32.BF16 R156, R4, R54, R68 ;  /* 0x00000036049c723c */ /* 0x000fe20000041844 */
[----:B------:R-:W-:Y:S01]  /*3af0*/  IMAD.MOV.U32 R155, RZ, RZ, R26 ;  /* 0x000000ffff9b7224 */ /* 0x000fe200078e001a */
[----:B------:R-:W1:Y:S01]  /*3b00*/  LDSM.16.MT88.4 R52, [R251+0x2100] ;  /* 0x00210000fb34783b */ /* 0x000e620000004200 */
[----:B------:R-:W-:Y:S01]  /*3b10*/  IMAD.MOV.U32 R154, RZ, RZ, R27 ;  /* 0x000000ffff9a7224 */ /* 0x000fe200078e001b */
[----:B------:R-:W-:Y:S01]  /*3b20*/  MOV R153, R24 ;  /* 0x0000001800997202 */ /* 0x000fe20000000f00 */
[----:B------:R-:W-:-:S02]  /*3b30*/  IMAD.MOV.U32 R152, RZ, RZ, R25 ;  /* 0x000000ffff987224 */ /* 0x000fc400078e0019 */
[----:B------:R-:W2:Y:S01]  /*3b40*/  LDSM.16.MT88.4 R24, [R250+0x2100] ;  /* 0x00210000fa18783b */ /* 0x000ea20000004200 */
[C---:B------:R-:W-:Y:S03]  /*3b50*/  HMMA.16816.F32.BF16 R16, R4.reuse, R46, R16 ;  /* 0x0000002e0410723c */ /* 0x040fe60000041810 */
[----:B------:R-:W3:Y:S05]  /*3b60*/  LDSM.16.MT88.4 R44, [R251+0x2900] ;  /* 0x00290000fb2c783b */ /* 0x000eea0000004200 */
[----:B------:R-:W-:Y:S01]  /*3b70*/  IMAD.MOV.U32 R131, RZ, RZ, R22 ;  /* 0x000000ffff837224 */ /* 0x000fe200078e0016 */
[----:B------:R-:W-:Y:S01]  /*3b80*/  MOV R130, R23 ;  /* 0x0000001700827202 */ /* 0x000fe20000000f00 */
[----:B------:R-:W-:Y:S01]  /*3b90*/  IMAD.MOV.U32 R129, RZ, RZ, R20 ;  /* 0x000000ffff817224 */ /* 0x000fe200078e0014 */
[----:B------:R-:W-:Y:S01]  /*3ba0*/  HMMA.16816.F32.BF16 R148, R4, R62, R40 ;  /* 0x0000003e0494723c */ /* 0x000fe20000041828 */
[----:B------:R-:W-:Y:S01]  /*3bb0*/  IMAD.MOV.U32 R128, RZ, RZ, R21 ;  /* 0x000000ffff807224 */ /* 0x000fe200078e0015 */
[----:B------:R-:W4:Y:S04]  /*3bc0*/  LDSM.16.MT88.4 R40, [R250+0x2900] ;  /* 0x00290000fa28783b */ /* 0x000f280000004200 */
[----:B------:R-:W-:Y:S02]  /*3bd0*/  LDSM.16.MT88.4 R60, [R248+0x4100] ;  /* 0x00410000f83c783b */ /* 0x000fe40000004200 */
[----:B------:R-:W-:Y:S05]  /*3be0*/  HMMA.16816.F32.BF16 R20, R8, R72, RZ ;  /* 0x000000480814723c */ /* 0x000fea00000418ff */
[----:B------:R-:W-:Y:S01]  /*3bf0*/  MOV R127, R17 ;  /* 0x00000011007f7202 */ /* 0x000fe20000000f00 */
[----:B------:R-:W-:Y:S01]  /*3c00*/  IMAD.MOV.U32 R126, RZ, RZ, R18 ;  /* 0x000000ffff7e7224 */ /* 0x000fe200078e0012 */
[----:B------:R-:W-:Y:S01]  /*3c10*/  MOV R124, R16 ;  /* 0x00000010007c7202 */ /* 0x000fe20000000f00 */
[----:B------:R-:W-:Y:S01]  /*3c20*/  HMMA.16816.F32.BF16 R36, R4, R56, R36 ;  /* 0x000000380424723c */ /* 0x000fe20000041824 */
[----:B------:R-:W-:-:S07]  /*3c30*/  IMAD.MOV.U32 R125, RZ, RZ, R19 ;  /* 0x000000ffff7d7224 */ /* 0x000fce00078e0013 */
[----:B------:R-:W-:Y:S08]  /*3c40*/  HMMA.16816.F32.BF16 R16, R8, R74, RZ ;  /* 0x0000004a0810723c */ /* 0x000ff000000418ff */
[----:B------:R-:W-:Y:S01]  /*3c50*/  HMMA.16816.F32.BF16 R140, R4, R58, R32 ;  /* 0x0000003a048c723c */ /* 0x000fe20000041820 */
[----:B------:R-:W5:Y:S07]  /*3c60*/  LDSM.16.MT88.4 R56, [R135+0x4100] ;  /* 0x004100008738783b */ /* 0x000f6e0000004200 */
[----:B-1----:R-:W-:Y:S01]  /*3c70*/  HMMA.16816.F32.BF16 R32, R8, R54, RZ ;  /* 0x000000360820723c */ /* 0x002fe200000418ff */
[----:B------:R-:W-:Y:S01]  /*3c80*/  IMAD.MOV.U32 R147, RZ, RZ, R38 ;  /* 0x000000ffff937224 */ /* 0x000fe200078e0026 */
[----:B------:R-:W-:Y:S01]  /*3c90*/  MOV R146, R39 ;  /* 0x0000002700927202 */ /* 0x000fe20000000f00 */
[----:B------:R-:W-:-:S02]  /*3ca0*/  IMAD.MOV.U32 R145, RZ, RZ, R36 ;  /* 0x000000ffff917224 */ /* 0x000fc400078e0024 */
[----:B------:R-:W-:-:S03]  /*3cb0*/  IMAD.MOV.U32 R144, RZ, RZ, R37 ;  /* 0x000000ffff907224 */ /* 0x000fc600078e0025 */
[----:B------:R-:W-:Y:S08]  /*3cc0*/  HMMA.16816.F32.BF16 R68, R4, R28, R20 ;  /* 0x0000001c0444723c */ /* 0x000ff00000041814 */
[C---:B--2---:R-:W-:Y:S08]  /*3cd0*/  HMMA.16816.F32.BF16 R20, R8.reuse, R24, RZ ;  /* 0x000000180814723c */ /* 0x044ff000000418ff */
[----:B------:R-:W-:Y:S01]  /*3ce0*/  HMMA.16816.F32.BF16 R36, R8, R52, RZ ;  /* 0x000000340824723c */ /* 0x000fe200000418ff */
[----:B------:R-:W1:Y:S07]  /*3cf0*/  LDSM.16.MT88.4 R52, [R135+0x4900] ;  /* 0x004900008734783b */ /* 0x000e6e0000004200 */
[----:B------:R-:W-:Y:S08]  /*3d00*/  HMMA.16816.F32.BF16 R72, R4, R30, R16 ;  /* 0x0000001e0448723c */ /* 0x000ff00000041810 */
[----:B------:R-:W-:Y:S08]  /*3d10*/  HMMA.16816.F32.BF16 R16, R8, R26, RZ ;  /* 0x0000001a0810723c */ /* 0x000ff000000418ff */
[C---:B---3--:R-:W-:Y:S08]  /*3d20*/  HMMA.16816.F32.BF16 R116, R4.reuse, R46, R32 ;  /* 0x0000002e0474723c */ /* 0x048ff00000041820 */
[C---:B----4-:R-:W-:Y:S07]  /*3d30*/  HMMA.16816.F32.BF16 R20, R4.reuse, R40, R20 ;  /* 0x000000280414723c */ /* 0x050fee0000041814 */
[----:B------:R-:W-:Y:S01]  /*3d40*/  IMAD.MOV.U32 R40, RZ, RZ, R137 ;  /* 0x000000ffff287224 */ /* 0x000fe200078e0089 */
[----:B------:R-:W-:Y:S01]  /*3d50*/  HMMA.16816.F32.BF16 R76, R4, R44, R36 ;  /* 0x0000002c044c723c */ /* 0x000fe20000041824 */
[----:B------:R-:W2:Y:S01]  /*3d60*/  LDSM.16.MT88.4 R36, [R250+0x4100] ;  /* 0x00410000fa24783b */ /* 0x000ea20000004200 */
[----:B------:R-:W-:-:S03]  /*3d70*/  MOV R41, R136 ;  /* 0x0000008800297202 */ /* 0x000fc60000000f00 */
[----:B------:R-:W3:Y:S03]  /*3d80*/  LDSM.16.MT88.4 R44, [R251+0x4900] ;  /* 0x00490000fb2c783b */ /* 0x000ee60000004200 */
[----:B-----5:R-:W-:Y:S01]  /*3d90*/  HMMA.16816.F32.BF16 R28, R8, R58, RZ ;  /* 0x0000003a081c723c */ /* 0x020fe200000418ff */
[----:B------:R-:W-:Y:S01]  /*3da0*/  IMAD.MOV.U32 R123, RZ, RZ, R118 ;  /* 0x000000ffff7b7224 */ /* 0x000fe200078e0076 */
[----:B------:R-:W-:Y:S01]  /*3db0*/  MOV R121, R117 ;  /* 0x0000007500797202 */ /* 0x000fe20000000f00 */
[----:B------:R-:W-:Y:S02]  /*3dc0*/  IMAD.MOV.U32 R122, RZ, RZ, R119 ;  /* 0x000000ffff7a7224 */ /* 0x000fe400078e0077 */
[----:B------:R-:W-:Y:S02]  /*3dd0*/  IMAD.MOV.U32 R120, RZ, RZ, R116 ;  /* 0x000000ffff787224 */ /* 0x000fe400078e0074 */
[----:B------:R-:W-:Y:S01]  /*3de0*/  MOV R58, R153 ;  /* 0x00000099003a7202 */ /* 0x000fe20000000f00 */
[----:B------:R-:W-:Y:S01]  /*3df0*/  HMMA.16816.F32.BF16 R16, R4, R42, R16 ;  /* 0x0000002a0410723c */ /* 0x000fe20000041810 */
[----:B------:R-:W-:Y:S01]  /*3e00*/  IMAD.MOV.U32 R119, RZ, RZ, R22 ;  /* 0x000000ffff777224 */ /* 0x000fe200078e0016 */
[----:B------:R-:W-:Y:S01]  /*3e10*/  MOV R118, R23 ;  /* 0x0000001700767202 */ /* 0x000fe20000000f00 */
[----:B------:R-:W-:-:S02]  /*3e20*/  IMAD.MOV.U32 R117, RZ, RZ, R21 ;  /* 0x000000ffff757224 */ /* 0x000fc400078e0015 */
[----:B------:R-:W-:Y:S02]  /*3e30*/  IMAD.MOV.U32 R116, RZ, RZ, R20 ;  /* 0x000000ffff747224 */ /* 0x000fe400078e0014 */
[----:B------:R-:W-:Y:S01]  /*3e40*/  IMAD.MOV.U32 R59, RZ, RZ, R152 ;  /* 0x000000ffff3b7224 */ /* 0x000fe200078e0098 */
[----:B------:R-:W-:Y:S01]  /*3e50*/  HMMA.16816.F32.BF16 R20, R8, R62, RZ ;  /* 0x0000003e0814723c */ /* 0x000fe200000418ff */
[----:B------:R-:W-:Y:S01]  /*3e60*/  MOV R42, R139 ;  /* 0x0000008b002a7202 */ /* 0x000fe20000000f00 */
[----:B------:R-:W-:-:S05]  /*3e70*/  IMAD.MOV.U32 R43, RZ, RZ, R138 ;  /* 0x000000ffff2b7224 */ /* 0x000fca00078e008a */
[----:B------:R-:W-:Y:S01]  /*3e80*/  IMAD.MOV.U32 R62, RZ, RZ, R131 ;  /* 0x000000ffff3e7224 */ /* 0x000fe200078e0083 */
[----:B------:R-:W-:Y:S01]  /*3e90*/  HMMA.16816.F32.BF16 R32, R8, R56, RZ ;  /* 0x000000380820723c */ /* 0x000fe200000418ff */
[----:B------:R-:W-:-:S06]  /*3ea0*/  IMAD.MOV.U32 R63, RZ, RZ, R130 ;  /* 0x000000ffff3f7224 */ /* 0x000fcc00078e0082 */
[----:B------:R-:W-:Y:S01]  /*3eb0*/  IMAD.MOV.U32 R56, RZ, RZ, R155 ;  /* 0x000000ffff387224 */ /* 0x000fe200078e009b */
[----:B-1----:R-:W-:Y:S01]  /*3ec0*/  HMMA.16816.F32.BF16 R160, R4, R54, R28 ;  /* 0x0000003604a0723c */ /* 0x002fe2000004181c */
[----:B------:R-:W1:Y:S01]  /*3ed0*/  LDSM.16.MT88.4 R28, [R250+0x4900] ;  /* 0x00490000fa1c783b */ /* 0x000e620000004200 */
[----:B------:R-:W-:Y:S01]  /*3ee0*/  MOV R105, R18 ;  /* 0x0000001200697202 */ /* 0x000fe20000000f00 */
[----:B------:R-:W-:Y:S01]  /*3ef0*/  IMAD.MOV.U32 R104, RZ, RZ, R19 ;  /* 0x000000ffff687224 */ /* 0x000fe200078e0013 */
[----:B------:R-:W-:Y:S01]  /*3f00*/  MOV R0, R16 ;  /* 0x0000001000007202 */ /* 0x000fe20000000f00 */
[----:B------:R-:W-:Y:S02]  /*3f10*/  IMAD.MOV.U32 R3, RZ, RZ, R17 ;  /* 0x000000ffff037224 */ /* 0x000fe400078e0011 */
[----:B------:R-:W-:Y:S01]  /*3f20*/  IMAD.MOV.U32 R57, RZ, RZ, R154 ;  /* 0x000000ffff397224 */ /* 0x000fe200078e009a */
[----:B------:R-:W-:Y:S01]  /*3f30*/  HMMA.16816.F32.BF16 R16, R8, R64, RZ ;  /* 0x000000400810723c */ /* 0x000fe200000418ff */
[----:B------:R-:W-:-:S02]  /*3f40*/  IMAD.MOV.U32 R54, RZ, RZ, R145 ;  /* 0x000000ffff367224 */ /* 0x000fc400078e0091 */
[----:B------:R-:W-:-:S04]  /*3f50*/  IMAD.MOV.U32 R55, RZ, RZ, R144 ;  /* 0x000000ffff377224 */ /* 0x000fc800078e0090 */
[----:B------:R-:W-:Y:S01]  /*3f60*/  IMAD.MOV.U32 R65, RZ, RZ, R127 ;  /* 0x000000ffff417224 */ /* 0x000fe200078e007f */
[----:B------:R-:W-:Y:S01]  /*3f70*/  HMMA.16816.F32.BF16 R152, R4, R50, R20 ;  /* 0x000000320498723c */ /* 0x000fe20000041814 */
[----:B------:R-:W-:-:S06]  /*3f80*/  IMAD.MOV.U32 R64, RZ, RZ, R124 ;  /* 0x000000ffff407224 */ /* 0x000fcc00078e007c */
[----:B------:R-:W-:Y:S01]  /*3f90*/  MOV R50, R126 ;  /* 0x0000007e00327202 */ /* 0x000fe20000000f00 */
[----:B------:R-:W-:Y:S01]  /*3fa0*/  HMMA.16816.F32.BF16 R188, R4, R52, R32 ;  /* 0x0000003404bc723c */ /* 0x000fe20000041820 */
[----:B------:R-:W4:Y:S01]  /*3fb0*/  LDSM.16.MT88.4 R32, [R135+0x6100] ;  /* 0x006100008720783b */ /* 0x000f220000004200 */
[----:B------:R-:W-:-:S05]  /*3fc0*/  IMAD.MOV.U32 R51, RZ, RZ, R125 ;  /* 0x000000ffff337224 */ /* 0x000fca00078e007d */
[----:B------:R-:W-:Y:S01]  /*3fd0*/  IMAD.MOV.U32 R52, RZ, RZ, R147 ;  /* 0x000000ffff347224 */ /* 0x000fe200078e0093 */
[----:B--2---:R-:W-:Y:S01]  /*3fe0*/  HMMA.16816.F32.BF16 R20, R8, R36, RZ ;  /* 0x000000240814723c */ /* 0x004fe200000418ff */
[----:B------:R-:W-:-:S06]  /*3ff0*/  MOV R53, R146 ;  /* 0x0000009200357202 */ /* 0x000fcc0000000f00 */
[----:B------:R-:W-:Y:S01]  /*4000*/  IMAD.MOV.U32 R36, RZ, RZ, R119 ;  /* 0x000000ffff247224 */ /* 0x000fe200078e0077 */
[----:B---3--:R-:W-:Y:S01]  /*4010*/  HMMA.16816.F32.BF16 R180, R4, R44, R16 ;  /* 0x0000002c04b4723c */ /* 0x008fe20000041810 */
[----:B------:R-:W-:-:S06]  /*4020*/  IMAD.MOV.U32 R37, RZ, RZ, R118 ;  /* 0x000000ffff257224 */ /* 0x000fcc00078e0076 */
[----:B------:R-:W-:Y:S01]  /*4030*/  MOV R44, R123 ;  /* 0x0000007b002c7202 */ /* 0x000fe20000000f00 */
[----:B------:R-:W-:Y:S01]  /*4040*/  HMMA.16816.F32.BF16 R16, R8, R38, RZ ;  /* 0x000000260810723c */ /* 0x000fe200000418ff */
[----:B------:R-:W-:-:S06]  /*4050*/  IMAD.MOV.U32 R45, RZ, RZ, R122 ;  /* 0x000000ffff2d7224 */ /* 0x000fcc00078e007a */
[----:B------:R-:W-:Y:S01]  /*4060*/  MOV R39, R117 ;  /* 0x0000007500277202 */ /* 0x000fe20000000f00 */
[----:B------:R-:W-:Y:S01]  /*4070*/  HMMA.16816.F32.BF16 R24, R8, R60, RZ ;  /* 0x0000003c0818723c */ /* 0x000fe200000418ff */
[----:B------:R-:W-:-:S06]  /*4080*/  IMAD.MOV.U32 R38, RZ, RZ, R116 ;  /* 0x000000ffff267224 */ /* 0x000fcc00078e0074 */
[----:B------:R-:W-:Y:S01]  /*4090*/  MOV R60, R129 ;  /* 0x00000081003c7202 */ /* 0x000fe20000000f00 */
[----:B-1----:R-:W-:Y:S01]  /*40a0*/  HMMA.16816.F32.BF16 R136, R4, R28, R20 ;  /* 0x0000001c0488723c */ /* 0x002fe20000041814 */
[----:B------:R-:W1:Y:S01]  /*40b0*/  LDSM.16.MT88.4 R20, [R135+0x6900] ;  /* 0x006900008714783b */ /* 0x000e620000004200 */
[----:B------:R-:W-:-:S05]  /*40c0*/  IMAD.MOV.U32 R61, RZ, RZ, R128 ;  /* 0x000000ffff3d7224 */ /* 0x000fca00078e0080 */
[----:B------:R-:W-:Y:S01]  /*40d0*/  MOV R29, R3 ;  /* 0x00000003001d7202 */ /* 0x000fe20000000f00 */
[C---:B------:R-:W-:Y:S01]  /*40e0*/  HMMA.16816.F32.BF16 R128, R4.reuse, R30, R16 ;  /* 0x0000001e0480723c */ /* 0x040fe20000041810 */
[----:B------:R-:W-:Y:S02]  /*40f0*/  FADD.FTZ R3, R15, R14 ;  /* 0x0000000e0f037221 */ /* 0x000fe40000010000 */
[----:B------:R-:W-:Y:S02]  /*4100*/  FFMA.FTZ R28, R99, c[0x0][0x2d0], -R13 ;  /* 0x0000b400631c7a23 */ /* 0x000fe4000001080d */
[----:B------:R-:W-:Y:S02]  /*4110*/  FADD.FTZ R3, R80, R3 ;  /* 0x0000000350037221 */ /* 0x000fe40000010000 */
[----:B------:R-:W-:Y:S01]  /*4120*/  IMAD.MOV.U32 R30, RZ, RZ, R0 ;  /* 0x000000ffff1e7224 */ /* 0x000fe200078e0000 */
[----:B------:R-:W-:Y:S01]  /*4130*/  HMMA.16816.F32.BF16 R184, R4, R48, R24 ;  /* 0x0000003004b8723c */ /* 0x000fe20000041818 */
[----:B------:R-:W-:-:S02]  /*4140*/  FADD.FTZ R3, R81, R3 ;  /* 0x0000000351037221 */ /* 0x000fc40000010000 */
[----:B------:R-:W-:Y:S02]  /*4150*/  FADD.FTZ R0, R85, R83 ;  /* 0x0000005355007221 */ /* 0x000fe40000010000 */
[----:B------:R-:W-:Y:S02]  /*4160*/  FFMA.FTZ R31, R98, c[0x0][0x2d0], -R13 ;  /* 0x0000b400621f7a23 */ /* 0x000fe4000001080d */
[----:B------:R-:W-:Y:S01]  /*4170*/  IMAD.MOV.U32 R48, RZ, RZ, R107 ;  /* 0x000000ffff307224 */ /* 0x000fe200078e006b */
[----:B----4-:R-:W-:Y:S01]  /*4180*/  HMMA.16816.F32.BF16 R16, R8, R32, RZ ;  /* 0x000000200810723c */ /* 0x010fe200000418ff */
[----:B------:R-:W-:Y:S01]  /*4190*/  MOV R49, R106 ;  /* 0x0000006a00317202 */ /* 0x000fe20000000f00 */
[----:B------:R-:W-:Y:S01]  /*41a0*/  FADD.FTZ R0, R82, R0 ;  /* 0x0000000052007221 */ /* 0x000fe20000010000 */
[----:B------:R-:W-:Y:S01]  /*41b0*/  MOV R82, R44 ;  /* 0x0000002c00527202 */ /* 0x000fe20000000f00 */
[----:B------:R-:W-:Y:S02]  /*41c0*/  IMAD.MOV.U32 R83, RZ, RZ, R45 ;  /* 0x000000ffff537224 */ /* 0x000fe400078e002d */
[----:B------:R-:W-:-:S02]  /*41d0*/  IMAD.MOV.U32 R85, RZ, RZ, R49 ;  /* 0x000000ffff557224 */ /* 0x000fc400078e0031 */
[----:B------:R-:W-:Y:S01]  /*41e0*/  HMMA.16816.F32.BF16 R24, R8, R66, RZ ;  /* 0x000000420818723c */ /* 0x000fe200000418ff */
[----:B------:R-:W-:Y:S01]  /*41f0*/  IMAD.MOV.U32 R32, RZ, RZ, R48 ;  /* 0x000000ffff207224 */ /* 0x000fe200078e0030 */
[----:B------:R-:W-:Y:S01]  /*4200*/  MOV R48, R54 ;  /* 0x0000003600307202 */ /* 0x000fe20000000f00 */
[----:B------:R-:W-:Y:S01]  /*4210*/  IMAD.MOV.U32 R49, RZ, RZ, R55 ;  /* 0x000000ffff317224 */ /* 0x000fe200078e0037 */
[----:B------:R-:W-:Y:S01]  /*4220*/  MOV R54, R56 ;  /* 0x0000003800367202 */ /* 0x000fe20000000f00 */
[----:B------:R-:W-:Y:S02]  /*4230*/  IMAD.MOV.U32 R55, RZ, RZ, R57 ;  /* 0x000000ffff377224 */ /* 0x000fe400078e0039 */
[----:B------:R-:W-:Y:S01]  /*4240*/  IMAD.MOV.U32 R67, RZ, RZ, R121 ;  /* 0x000000ffff437224 */ /* 0x000fe200078e0079 */
[----:B------:R-:W-:Y:S01]  /*4250*/  MOV R66, R120 ;  /* 0x0000007800427202 */ /* 0x000fe20000000f00 */
[----:B------:R-:W-:Y:S02]  /*4260*/  FADD.FTZ R0, R86, R0 ;  /* 0x0000000056007221 */ /* 0x000fe40000010000 */
[----:B------:R-:W-:Y:S01]  /*4270*/  IMAD.MOV.U32 R81, RZ, RZ, R67 ;  /* 0x000000ffff517224 */ /* 0x000fe200078e0043 */
[----:B------:R-:W-:Y:S01]  /*4280*/  MOV R67, R51 ;  /* 0x0000003300437202 */ /* 0x000fe20000000f00 */
[----:B------:R-:W-:Y:S01]  /*4290*/  IMAD.MOV.U32 R80, RZ, RZ, R66 ;  /* 0x000000ffff507224 */ /* 0x000fe200078e0042 */
[----:B------:R-:W-:Y:S01]  /*42a0*/  MOV R51, R53 ;  /* 0x0000003500337202 */ /* 0x000fe20000000f00 */
[----:B------:R-:W-:Y:S01]  /*42b0*/  IMAD.MOV.U32 R66, RZ, RZ, R50 ;  /* 0x000000ffff427224 */ /* 0x000fe200078e0032 */
[----:B-1----:R-:W-:Y:S01]  /*42c0*/  HMMA.16816.F32.BF16 R124, R4, R20, R16 ;  /* 0x00000014047c723c */ /* 0x002fe20000041810 */
[----:B------:R-:W-:-:S02]  /*42d0*/  IMAD.MOV.U32 R50, RZ, RZ, R52 ;  /* 0x000000ffff327224 */ /* 0x000fc400078e0034 */
[----:B------:R-:W-:Y:S02]  /*42e0*/  IMAD.MOV.U32 R52, RZ, RZ, R58 ;  /* 0x000000ffff347224 */ /* 0x000fe400078e003a */
[----:B------:R-:W-:Y:S02]  /*42f0*/  IMAD.MOV.U32 R53, RZ, RZ, R59 ;  /* 0x000000ffff357224 */ /* 0x000fe400078e003b */
[----:B------:R-:W-:Y:S01]  /*4300*/  FADD.FTZ R0, R88, R0 ;  /* 0x0000000058007221 */ /* 0x000fe20000010000 */
[----:B------:R-:W-:Y:S01]  /*4310*/  HMMA.16816.F32.BF16 R144, R4, R46, R24 ;  /* 0x0000002e0490723c */ /* 0x000fe20000041818 */
[----:B------:R-:W1:Y:S01]  /*4320*/  LDSM.16.MT88.4 R24, [R248+0x6100] ;  /* 0x00610000f818783b */ /* 0x000e620000004200 */
[----:B------:R-:W-:Y:S01]  /*4330*/  FADD.FTZ R3, R84, R3 ;  /* 0x0000000354037221 */ /* 0x000fe20000010000 */
[----:B------:R-:W-:Y:S01]  /*4340*/  MOV R88, R38 ;  /* 0x0000002600587202 */ /* 0x000fe20000000f00 */
[----:B------:R-:W-:Y:S02]  /*4350*/  FADD.FTZ R0, R89, R0 ;  /* 0x0000000059007221 */ /* 0x000fe40000010000 */
[----:B------:R-:W-:-:S02]  /*4360*/  FFMA.FTZ R14, R101, c[0x0][0x2d0], -R13 ;  /* 0x0000b400650e7a23 */ /* 0x000fc4000001080d */
[----:B------:R-:W-:Y:S01]  /*4370*/  HMMA.16816.F32.BF16 R16, R8, R34, RZ ;  /* 0x000000220810723c */ /* 0x000fe200000418ff */
[----:B------:R-:W-:Y:S02]  /*4380*/  IMAD.MOV.U32 R46, RZ, RZ, R105 ;  /* 0x000000ffff2e7224 */ /* 0x000fe400078e0069 */
[----:B------:R-:W-:Y:S02]  /*4390*/  IMAD.MOV.U32 R47, RZ, RZ, R104 ;  /* 0x000000ffff2f7224 */ /* 0x000fe400078e0068 */
[----:B------:R-:W-:Y:S02]  /*43a0*/  IMAD.MOV.U32 R98, RZ, RZ, R46 ;  /* 0x000000ffff627224 */ /* 0x000fe400078e002e */
[----:B------:R-:W-:Y:S02]  /*43b0*/  IMAD.MOV.U32 R99, RZ, RZ, R47 ;  /* 0x000000ffff637224 */ /* 0x000fe400078e002f */
[----:B------:R-:W-:Y:S01]  /*43c0*/  FFMA.FTZ R84, R97, c[0x0][0x2d0], -R13 ;  /* 0x0000b40061547a23 */ /* 0x000fe2000001080d */
[----:B------:R-:W-:Y:S01]  /*43d0*/  MOV R97, R29 ;  /* 0x0000001d00617202 */ /* 0x000fe20000000f00 */
[----:B------:R-:W-:-:S02]  /*43e0*/  FADD.FTZ R0, R90, R0 ;  /* 0x000000005a007221 */ /* 0x000fc40000010000 */
[----:B------:R-:W-:Y:S02]  /*43f0*/  FADD.FTZ R29, R87, R3 ;  /* 0x00000003571d7221 */ /* 0x000fe40000010000 */
[--C-:B------:R-:W-:Y:S01]  /*4400*/  FFMA.FTZ R15, R100, c[0x0][0x2d0], -R13.reuse ;  /* 0x0000b400640f7a23 */ /* 0x100fe2000001080d */
[----:B------:R2:W3:Y:S01]  /*4410*/  MUFU.EX2 R3, R14 ;  /* 0x0000000e00037308 */ /* 0x0004e20000000800 */
[----:B------:R-:W-:Y:S02]  /*4420*/  FFMA.FTZ R35, R96, c[0x0][0x2d0], -R13 ;  /* 0x0000b40060237a23 */ /* 0x000fe4000001080d */
[----:B------:R-:W-:Y:S02]  /*4430*/  IMAD.MOV.U32 R96, RZ, RZ, R30 ;  /* 0x000000ffff607224 */ /* 0x000fe400078e001e */
[----:B------:R-:W-:Y:S01]  /*4440*/  FADD.FTZ R30, R91, R0 ;  /* 0x000000005b1e7221 */ /* 0x000fe20000010000 */
[----:B------:R-:W-:Y:S01]  /*4450*/  MOV R91, R37 ;  /* 0x00000025005b7202 */ /* 0x000fe20000000f00 */
[----:B------:R-:W-:Y:S01]  /*4460*/  IMAD.MOV.U32 R89, RZ, RZ, R39 ;  /* 0x000000ffff597224 */ /* 0x000fe200078e0027 */
[----:B------:R-:W-:Y:S01]  /*4470*/  HMMA.16816.F32.BF16 R120, R4, R22, R16 ;  /* 0x000000160478723c */ /* 0x000fe20000041810 */
[----:B------:R-:W4:Y:S01]  /*4480*/  LDSM.16.MT88.4 R20, [R248+0x6900] ;  /* 0x00690000f814783b */ /* 0x000f220000004200 */
[----:B------:R5:W3:Y:S01]  /*4490*/  MUFU.EX2 R0, R15 ;  /* 0x0000000f00007308 */ /* 0x000ae20000000800 */
[----:B------:R-:W-:-:S02]  /*44a0*/  IMAD.MOV.U32 R90, RZ, RZ, R36 ;  /* 0x000000ffff5a7224 */ /* 0x000fc400078e0024 */
[--C-:B------:R-:W-:Y:S02]  /*44b0*/  FFMA.FTZ R34, R95, c[0x0][0x2d0], -R13.reuse ;  /* 0x0000b4005f227a23 */ /* 0x100fe4000001080d */
[----:B------:R-:W-:Y:S01]  /*44c0*/  FFMA.FTZ R33, R94, c[0x0][0x2d0], -R13 ;  /* 0x0000b4005e217a23 */ /* 0x000fe2000001080d */
[----:B-1----:R-:W-:Y:S01]  /*44d0*/  HMMA.16816.F32.BF16 R16, R8, R24, RZ ;  /* 0x000000180810723c */ /* 0x002fe200000418ff */
[--C-:B------:R-:W-:Y:S02]  /*44e0*/  FFMA.FTZ R13, R112, c[0x0][0x2d0], -R12.reuse ;  /* 0x0000b400700d7a23 */ /* 0x100fe4000001080c */
[--C-:B--2---:R-:W-:Y:S02]  /*44f0*/  FFMA.FTZ R14, R110, c[0x0][0x2d0], -R12.reuse ;  /* 0x0000b4006e0e7a23 */ /* 0x104fe4000001080c */
[----:B------:R-:W-:Y:S02]  /*4500*/  IMAD.MOV.U32 R112, RZ, RZ, R85 ;  /* 0x000000ffff707224 */ /* 0x000fe400078e0055 */
[----:B-----5:R-:W-:-:S02]  /*4510*/  FFMA.FTZ R15, R111, c[0x0][0x2d0], -R12 ;  /* 0x0000b4006f0f7a23 */ /* 0x020fc4000001080c */
[----:B------:R-:W-:Y:S08]  /*4520*/  MUFU.EX2 R14, R14 ;  /* 0x0000000e000e7308 */ /* 0x000ff00000000800 */
[----:B------:R-:W-:Y:S07]  /*4530*/  MUFU.EX2 R15, R15 ;  /* 0x0000000f000f7308 */ /* 0x000fee0000000800 */
[----:B----4-:R-:W-:Y:S08]  /*4540*/  HMMA.16816.F32.BF16 R116, R4, R20, R16 ;  /* 0x000000140474723c */ /* 0x010ff00000041810 */
[----:B------:R-:W-:Y:S01]  /*4550*/  HMMA.16816.F32.BF16 R16, R8, R26, RZ ;  /* 0x0000001a0810723c */ /* 0x000fe200000418ff */
[----:B------:R-:W1:Y:S11]  /*4560*/  LDSM.16.MT88.4 R24, [R251+0x6100] ;  /* 0x00610000fb18783b */ /* 0x000e760000004200 */
[----:B------:R-:W-:Y:S11]  /*4570*/  @!UPT UIADD3 URZ, URZ, URZ, URZ ;  /* 0x0000003f3f3ff290 */ /* 0x000ff6000fffe03f */
[----:B------:R-:W-:Y:S01]  /*4580*/  @!UPT UIADD3 URZ, URZ, URZ, URZ ;  /* 0x0000003f3f3ff290 */ /* 0x000fe2000fffe03f */
[----:B------:R-:W-:Y:S01]  /*4590*/  HMMA.16816.F32.BF16 R104, R4, R22, R16 ;  /* 0x000000160468723c */ /* 0x000fe20000041810 */
[----:B------:R-:W2:Y:S07]  /*45a0*/  LDSM.16.MT88.4 R20, [R251+0x6900] ;  /* 0x00690000fb14783b */ /* 0x000eae0000004200 */
[----:B-1----:R-:W-:Y:S11]  /*45b0*/  HMMA.16816.F32.BF16 R16, R8, R24, RZ ;  /* 0x000000180810723c */ /* 0x002ff600000418ff */
[----:B------:R-:W-:Y:S11]  /*45c0*/  @!UPT UIADD3 URZ, URZ, URZ, URZ ;  /* 0x0000003f3f3ff290 */ /* 0x000ff6000fffe03f */
[----:B------:R-:W-:Y:S02]  /*45d0*/  @!UPT UIADD3 URZ, URZ, URZ, URZ ;  /* 0x0000003f3f3ff290 */ /* 0x000fe4000fffe03f */
[----:B--2---:R-:W-:Y:S08]  /*45e0*/  HMMA.16816.F32.BF16 R56, R4, R20, R16 ;  /* 0x000000140438723c */ /* 0x004ff00000041810 */
[----:B------:R-:W-:Y:S11]  /*45f0*/  HMMA.16816.F32.BF16 R16, R8, R26, RZ ;  /* 0x0000001a0810723c */ /* 0x000ff600000418ff */
[----:B------:R-:W-:Y:S11]  /*4600*/  @!UPT UIADD3 URZ, URZ, URZ, URZ ;  /* 0x0000003f3f3ff290 */ /* 0x000ff6000fffe03f */
[----:B------:R-:W-:Y:S02]  /*4610*/  @!UPT UIADD3 URZ, URZ, URZ, URZ ;  /* 0x0000003f3f3ff290 */ /* 0x000fe4000fffe03f */
[----:B------:R-:W-:Y:S01]  /*4620*/  HMMA.16816.F32.BF16 R44, R4, R22, R16 ;  /* 0x00000016042c723c */ /* 0x000fe20000041810 */
[----:B------:R-:W1:Y:S07]  /*4630*/  LDSM.16.MT88.4 R16, [R250+0x6100] ;  /* 0x00610000fa10783b */ /* 0x000e6e0000004200 */
[C---:B-1----:R-:W-:Y:S08]  /*4640*/  HMMA.16816.F32.BF16 R20, R8.reuse, R16, RZ ;  /* 0x000000100814723c */ /* 0x042ff000000418ff */
[----:B------:R-:W-:Y:S01]  /*4650*/  HMMA.16816.F32.BF16 R8, R8, R18, RZ ;  /* 0x000000120808723c */ /* 0x000fe200000418ff */
[----:B------:R-:W1:Y:S11]  /*4660*/  LDSM.16.MT88.4 R16, [R250+0x6900] ;  /* 0x00690000fa10783b */ /* 0x000e760000004200 */
[----:B------:R-:W-:Y:S04]  /*4670*/  @!UPT UIADD3 URZ, URZ, URZ, URZ ;  /* 0x0000003f3f3ff290 */ /* 0x000fe8000fffe03f */
[C---:B-1----:R-:W-:Y:S01]  /*4680*/  HMMA.16816.F32.BF16 R36, R4.reuse, R16, R20 ;  /* 0x000000100424723c */ /* 0x042fe20000041814 */
[----:B------:R-:W-:Y:S07]  /*4690*/  MUFU.EX2 R16, R31 ;  /* 0x0000001f00107308 */ /* 0x000fee0000000800 */
[----:B------:R-:W-:Y:S01]  /*46a0*/  HMMA.16816.F32.BF16 R20, R4, R18, R8 ;  /* 0x000000120414723c */ /* 0x000fe20000041808 */
[----:B------:R-:W1:Y:S01]  /*46b0*/  LDSM.16.MT88.4 R8, [R135+0x1100] ;  /* 0x001100008708783b */ /* 0x000e620000004200 */
[----:B------:R2:W4:Y:S05]  /*46c0*/  MUFU.EX2 R6, R28 ;  /* 0x0000001c00067308 */ /* 0x00052a0000000800 */
[----:B---3--:R-:W-:-:S02]  /*46d0*/  FADD.FTZ R4, R3, R30 ;  /* 0x0000001e03047221 */ /* 0x008fc40000010000 */
[--C-:B------:R-:W-:Y:S01]  /*46e0*/  FFMA.FTZ R7, R113, c[0x0][0x2d0], -R12.reuse ;  /* 0x0000b40071077a23 */ /* 0x100fe2000001080c */
[----:B------:R-:W-:Y:S01]  /*46f0*/  MOV R113, R32 ;  /* 0x0000002000717202 */ /* 0x000fe20000000f00 */
[--C-:B------:R-:W-:Y:S01]  /*4700*/  FFMA.FTZ R18, R109, c[0x0][0x2d0], -R12.reuse ;  /* 0x0000b4006d127a23 */ /* 0x100fe2000001080c */
[----:B------:R-:W-:Y:S01]  /*4710*/  MUFU.EX2 R17, R33 ;  /* 0x0000002100117308 */ /* 0x000fe20000000800 */
[--C-:B------:R-:W-:Y:S02]  /*4720*/  FFMA.FTZ R19, R108, c[0x0][0x2d0], -R12.reuse ;  /* 0x0000b4006c137a23 */ /* 0x100fe4000001080c */
[--C-:B------:R-:W-:Y:S02]  /*4730*/  FFMA.FTZ R32, R102, c[0x0][0x2d0], -R12.reuse ;  /* 0x0000b40066207a23 */ /* 0x100fe4000001080c */
[----:B------:R-:W-:Y:S02]  /*4740*/  FADD.FTZ R5, R93, R29 ;  /* 0x0000001d5d057221 */ /* 0x000fe40000010000 */
[----:B--2---:R-:W-:-:S02]  /*4750*/  FFMA.FTZ R28, R103, c[0x0][0x2d0], -R12 ;  /* 0x0000b400671c7a23 */ /* 0x004fc4000001080c */
[C---:B------:R-:W-:Y:S01]  /*4760*/  FADD.FTZ R12, R0.reuse, R4 ;  /* 0x00000004000c7221 */ /* 0x040fe20000010000 */
[----:B------:R-:W-:Y:S01]  /*4770*/  F2FP.BF16.PACK_AB R4, R0, R3 ;  /* 0x000000030004723e */ /* 0x000fe200000010ff */
[----:B------:R-:W-:Y:S01]  /*4780*/  FADD.FTZ R5, R92, R5 ;  /* 0x000000055c057221 */ /* 0x000fe20000010000 */
[----:B------:R-:W2:Y:S01]  /*4790*/  MUFU.EX2 R3, R7 ;  /* 0x0000000700037308 */ /* 0x000ea20000000800 */
[----:B----4-:R-:W-:Y:S01]  /*47a0*/  FADD.FTZ R12, R6, R12 ;  /* 0x0000000c060c7221 */ /* 0x010fe20000010000 */
[----:B------:R-:W-:-:S06]  /*47b0*/  F2FP.BF16.PACK_AB R6, R16, R6 ;  /* 0x000000061006723e */ /* 0x000fcc00000010ff */
[----:B------:R-:W3:Y:S01]  /*47c0*/  MUFU.EX2 R0, R13 ;  /* 0x0000000d00007308 */ /* 0x000ee20000000800 */
[----:B--2---:R-:W-:Y:S01]  /*47d0*/  FADD.FTZ R5, R3, R5 ;  /* 0x0000000503057221 */ /* 0x004fe20000010000 */
[----:B------:R-:W-:-:S03]  /*47e0*/  F2FP.BF16.PACK_AB R7, R14, R15 ;  /* 0x0000000f0e07723e */ /* 0x000fc600000010ff */
[C---:B---3--:R-:W-:Y:S01]  /*47f0*/  FADD.FTZ R13, R0.reuse, R5 ;  /* 0x00000005000d7221 */ /* 0x048fe20000010000 */
[----:B------:R-:W-:Y:S02]  /*4800*/  F2FP.BF16.PACK_AB R5, R0, R3 ;  /* 0x000000030005723e */ /* 0x000fe400000010ff */
[----:B------:R2:W-:Y:S05]  /*4810*/  MUFU.EX2 R3, R84 ;  /* 0x0000005400037308 */ /* 0x0005ea0000000800 */
[C---:B-1----:R-:W-:Y:S03]  /*4820*/  HMMA.16816.F32.BF16 R164, R4.reuse, R8, R164 ;  /* 0x0000000804a4723c */ /* 0x042fe600000418a4 */
[----:B------:R1:W3:Y:S05]  /*4830*/  MUFU.EX2 R0, R35 ;  /* 0x0000002300007308 */ /* 0x0002ea0000000800 */
[C---:B------:R-:W-:Y:S01]  /*4840*/  HMMA.16816.F32.BF16 R24, R4.reuse, R10, R156 ;  /* 0x0000000a0418723c */ /* 0x040fe2000004189c */
[----:B------:R-:W4:Y:S07]  /*4850*/  LDSM.16.MT88.4 R8, [R248+0x1100] ;  /* 0x00110000f808783b */ /* 0x000f2e0000004200 */
[C---:B----4-:R-:W-:Y:S08]  /*4860*/  HMMA.16816.F32.BF16 R156, R4.reuse, R8, R40 ;  /* 0x00000008049c723c */ /* 0x050ff00000041828 */
        /* <DEDUP_REMOVED lines=27> */
[----:B------:R-:W-:Y:S11]  /*4a20*/  HMMA.16816.F32.BF16 R8, R4, R10, R144 ;  /* 0x0000000a0408723c */ /* 0x000ff60000041890 */
[----:B------:R-:W-:Y:S05]  /*4a30*/  @!UPT UIADD3 URZ, URZ, URZ, URZ ;  /* 0x0000003f3f3ff290 */ /* 0x000fea000fffe03f */
[----:B------:R-:W-:Y:S01]  /*4a40*/  IMAD.MOV.U32 R152, RZ, RZ, R180 ;  /* 0x000000ffff987224 */ /* 0x000fe200078e00b4 */
[----:B------:R-:W-:Y:S01]  /*4a50*/  MOV R86, R182 ;  /* 0x000000b600567202 */ /* 0x000fe20000000f00 */
[----:B------:R-:W-:Y:S02]  /*4a60*/  IMAD.MOV.U32 R85, RZ, RZ, R181 ;  /* 0x000000ffff557224 */ /* 0x000fe400078e00b5 */
[----:B------:R-:W-:Y:S01]  /*4a70*/  IMAD.MOV.U32 R87, RZ, RZ, R183 ;  /* 0x000000ffff577224 */ /* 0x000fe200078e00b7 */
[----:B--2---:R-:W-:Y:S02]  /*4a80*/  MOV R84, R152 ;  /* 0x0000009800547202 */ /* 0x004fe40000000f00 */
[----:B------:R-:W-:Y:S01]  /*4a90*/  LDSM.16.MT88.4 R152, [R248+0x1900] ;  /* 0x00190000f898783b */ /* 0x000fe20000004200 */
[----:B------:R-:W-:Y:S01]  /*4aa0*/  IMAD.MOV.U32 R147, RZ, RZ, R8 ;  /* 0x000000ffff937224 */ /* 0x000fe200078e0008 */
[----:B------:R-:W-:Y:S01]  /*4ab0*/  MOV R146, R9 ;  /* 0x0000000900927202 */ /* 0x000fe20000000f00 */
[----:B------:R-:W-:-:S02]  /*4ac0*/  IMAD.MOV.U32 R145, RZ, RZ, R10 ;  /* 0x000000ffff917224 */ /* 0x000fc400078e000a */
[----:B------:R-:W-:Y:S02]  /*4ad0*/  IMAD.MOV.U32 R144, RZ, RZ, R11 ;  /* 0x000000ffff907224 */ /* 0x000fe400078e000b */
[----:B------:R-:W2:Y:S02]  /*4ae0*/  LDSM.16.MT88.4 R8, [R250+0x5100] ;  /* 0x00510000fa08783b */ /* 0x000ea40000004200 */
[C---:B--2---:R-:W-:Y:S08]  /*4af0*/  HMMA.16816.F32.BF16 R160, R4.reuse, R8, R136 ;  /* 0x0000000804a0723c */ /* 0x044ff00000041888 */
[C---:B------:R-:W-:Y:S01]  /*4b00*/  HMMA.16816.F32.BF16 R188, R4.reuse, R10, R128 ;  /* 0x0000000a04bc723c */ /* 0x040fe20000041880 */
[----:B------:R-:W2:Y:S11]  /*4b10*/  LDSM.16.MT88.4 R8, [R135+0x7100] ;  /* 0x007100008708783b */ /* 0x000eb60000004200 */
[----:B------:R-:W-:Y:S04]  /*4b20*/  @!UPT UIADD3 URZ, URZ, URZ, URZ ;  /* 0x0000003f3f3ff290 */ /* 0x000fe8000fffe03f */
[----:B------:R-:W-:Y:S01]  /*4b30*/  MOV R139, R160 ;  /* 0x000000a0008b7202 */ /* 0x000fe20000000f00 */
[----:B------:R-:W-:Y:S01]  /*4b40*/  IMAD.MOV.U32 R138, RZ, RZ, R161 ;  /* 0x000000ffff8a7224 */ /* 0x000fe200078e00a1 */
[----:B------:R-:W-:Y:S01]  /*4b50*/  MOV R136, R163 ;  /* 0x000000a300887202 */ /* 0x000fe20000000f00 */
[----:B------:R-:W-:Y:S02]  /*4b60*/  IMAD.MOV.U32 R137, RZ, RZ, R162 ;  /* 0x000000ffff897224 */ /* 0x000fe400078e00a2 */
[----:B------:R-:W-:Y:S01]  /*4b70*/  LDSM.16.MT88.4 R160, [R135+0x1900] ;  /* 0x0019000087a0783b */ /* 0x000fe20000004200 */
[C---:B--2---:R-:W-:Y:S08]  /*4b80*/  HMMA.16816.F32.BF16 R180, R4.reuse, R8, R124 ;  /* 0x0000000804b4723c */ /* 0x044ff0000004187c */
[C---:B------:R-:W-:Y:S01]  /*4b90*/  HMMA.16816.F32.BF16 R120, R4.reuse, R10, R120 ;  /* 0x0000000a0478723c */ /* 0x040fe20000041878 */
[----:B------:R-:W2:Y:S07]  /*4ba0*/  LDSM.16.MT88.4 R8, [R248+0x7100] ;  /* 0x00710000f808783b */ /* 0x000eae0000004200 */
[C---:B--2---:R-:W-:Y:S08]  /*4bb0*/  HMMA.16816.F32.BF16 R116, R4.reuse, R8, R116 ;  /* 0x000000080474723c */ /* 0x044ff00000041874 */
[----:B------:R-:W-:Y:S11]  /*4bc0*/  HMMA.16816.F32.BF16 R8, R4, R10, R104 ;  /* 0x0000000a0408723c */ /* 0x000ff60000041868 */
[----:B------:R-:W-:Y:S05]  /*4bd0*/  @!UPT UIADD3 URZ, URZ, URZ, URZ ;  /* 0x0000003f3f3ff290 */ /* 0x000fea000fffe03f */
[----:B------:R-:W-:Y:S01]  /*4be0*/  IMAD.MOV.U32 R131, RZ, RZ, R116 ;  /* 0x000000ffff837224 */ /* 0x000fe200078e0074 */
[----:B------:R-:W-:Y:S01]  /*4bf0*/  MOV R130, R117 ;  /* 0x0000007500827202 */ /* 0x000fe20000000f00 */
[----:B------:R-:W-:Y:S01]  /*4c00*/  IMAD.MOV.U32 R129, RZ, RZ, R118 ;  /* 0x000000ffff817224 */ /* 0x000fe200078e0076 */
[----:B------:R-:W-:-:S03]  /*4c10*/  MOV R128, R119 ;  /* 0x0000007700807202 */ /* 0x000fc60000000f00 */
[----:B------:R-:W-:Y:S02]  /*4c20*/  IMAD.MOV.U32 R33, RZ, RZ, R130 ;  /* 0x000000ffff217224 */ /* 0x000fe400078e0082 */
[----:B------:R-:W-:Y:S01]  /*4c30*/  IMAD.MOV.U32 R104, RZ, RZ, R8 ;  /* 0x000000ffff687224 */ /* 0x000fe200078e0008 */
[----:B------:R-:W-:Y:S01]  /*4c40*/  MOV R29, R9 ;  /* 0x00000009001d7202 */ /* 0x000fe20000000f00 */
[----:B------:R-:W-:Y:S01]  /*4c50*/  IMAD.MOV.U32 R30, RZ, RZ, R10 ;  /* 0x000000ffff1e7224 */ /* 0x000fe200078e000a */
[----:B------:R-:W-:Y:S01]  /*4c60*/  MOV R31, R11 ;  /* 0x0000000b001f7202 */ /* 0x000fe20000000f00 */
[----:B-1----:R-:W-:Y:S01]  /*4c70*/  IMAD.MOV.U32 R35, RZ, RZ, R128 ;  /* 0x000000ffff237224 */ /* 0x002fe200078e0080 */
[----:B------:R-:W1:Y:S01]  /*4c80*/  LDSM.16.MT88.4 R8, [R251+0x7100] ;  /* 0x00710000fb08783b */ /* 0x000e620000004200 */
[----:B---3--:R-:W-:Y:S01]  /*4c90*/  F2FP.BF16.PACK_AB R128, R0, R3 ;  /* 0x000000030080723e */ /* 0x008fe200000010ff */
[C---:B-1----:R-:W-:Y:S02]  /*4ca0*/  HMMA.16816.F32.BF16 R116, R4.reuse, R8, R56 ;  /* 0x000000080474723c */ /* 0x042fe40000041838 */
[----:B------:R-:W-:Y:S06]  /*4cb0*/  LDSM.16.MT88.4 R56, [R251+0x3900] ;  /* 0x00390000fb38783b */ /* 0x000fec0000004200 */
[C---:B------:R-:W-:Y:S01]  /*4cc0*/  HMMA.16816.F32.BF16 R184, R4.reuse, R10, R44 ;  /* 0x0000000a04b8723c */ /* 0x040fe2000004182c */
[----:B------:R-:W1:Y:S07]  /*4cd0*/  LDSM.16.MT88.4 R8, [R250+0x7100] ;  /* 0x00710000fa08783b */ /* 0x000e6e0000004200 */
[C---:B-1----:R-:W-:Y:S07]  /*4ce0*/  HMMA.16816.F32.BF16 R124, R4.reuse, R8, R36 ;  /* 0x00000008047c723c */ /* 0x042fee0000041824 */
[----:B------:R-:W-:Y:S01]  /*4cf0*/  FADD.FTZ R9, R16, R12 ;  /* 0x0000000c10097221 */ /* 0x000fe20000010000 */
[----:B------:R-:W-:Y:S01]  /*4d00*/  HMMA.16816.F32.BF16 R20, R4, R10, R20 ;  /* 0x0000000a0414723c */ /* 0x000fe20000041814 */
[----:B------:R-:W1:Y:S01]  /*4d10*/  MUFU.EX2 R5, R18 ;  /* 0x0000001200057308 */ /* 0x000e620000000800 */
[----:B------:R-:W-:-:S05]  /*4d20*/  MOV R12, R139 ;  /* 0x0000008b000c7202 */ /* 0x000fca0000000f00 */
[----:B------:R-:W-:Y:S02]  /*4d30*/  FADD.FTZ R7, R15, R13 ;  /* 0x0000000d0f077221 */ /* 0x000fe40000010000 */
[----:B------:R2:W3:Y:S01]  /*4d40*/  MUFU.EX2 R6, R34 ;  /* 0x0000002200067308 */ /* 0x0004e20000000800 */
[----:B------:R-:W-:Y:S02]  /*4d50*/  IMAD.MOV.U32 R13, RZ, RZ, R138 ;  /* 0x000000ffff0d7224 */ /* 0x000fe400078e008a */
[----:B------:R-:W-:Y:S01]  /*4d60*/  FADD.FTZ R8, R14, R7 ;  /* 0x000000070e087221 */ /* 0x000fe20000010000 */
[----:B------:R-:W-:Y:S01]  /*4d70*/  MOV R14, R137 ;  /* 0x00000089000e7202 */ /* 0x000fe20000000f00 */
[----:B------:R-:W-:Y:S02]  /*4d80*/  FADD.FTZ R7, R3, R9 ;  /* 0x0000000903077221 */ /* 0x000fe40000010000 */
[----:B------:R-:W-:Y:S01]  /*4d90*/  IMAD.MOV.U32 R15, RZ, RZ, R136 ;  /* 0x000000ffff0f7224 */ /* 0x000fe200078e0088 */
[----:B------:R-:W4:Y:S01]  /*4da0*/  MUFU.EX2 R4, R19 ;  /* 0x0000001300047308 */ /* 0x000f220000000800 */
[----:B-1----:R-:W-:Y:S01]  /*4db0*/  FADD.FTZ R8, R5, R8 ;  /* 0x0000000805087221 */ /* 0x002fe20000010000 */
[----:B------:R-:W1:Y:S01]  /*4dc0*/  LDSM.16.MT88.4 R136, [R250+0x1900] ;  /* 0x00190000fa88783b */ /* 0x000e620000004200 */
[----:B------:R-:W-:-:S05]  /*4dd0*/  FADD.FTZ R7, R0, R7 ;  /* 0x0000000700077221 */ /* 0x000fca0000010000 */
[----:B------:R5:W-:Y:S01]  /*4de0*/  MUFU.EX2 R11, R28 ;  /* 0x0000001c000b7308 */ /* 0x000be20000000800 */
[----:B--2---:R-:W-:Y:S01]  /*4df0*/  MOV R34, R129 ;  /* 0x0000008100227202 */ /* 0x004fe20000000f00 */
[----:B---3--:R-:W-:Y:S01]  /*4e00*/  FADD.FTZ R0, R6, R7 ;  /* 0x0000000706007221 */ /* 0x008fe20000010000 */
[----:B------:R-:W-:Y:S01]  /*4e10*/  F2FP.BF16.PACK_AB R130, R17, R6 ;  /* 0x000000061182723e */ /* 0x000fe200000010ff */
[----:B------:R-:W-:Y:S01]  /*4e20*/  IMAD.MOV.U32 R7, RZ, RZ, R144 ;  /* 0x000000ffff077224 */ /* 0x000fe200078e0090 */
[----:B------:R-:W-:-:S03]  /*4e30*/  MOV R6, R145 ;  /* 0x0000009100067202 */ /* 0x000fc60000000f00 */
[----:B------:R2:W3:Y:S01]  /*4e40*/  MUFU.EX2 R10, R32 ;  /* 0x00000020000a7308 */ /* 0x0004e20000000800 */
[C---:B----4-:R-:W-:Y:S01]  /*4e50*/  F2FP.BF16.PACK_AB R129, R4.reuse, R5 ;  /* 0x000000050481723e */ /* 0x050fe200000010ff */
[----:B------:R-:W-:Y:S01]  /*4e60*/  FADD.FTZ R3, R4, R8 ;  /* 0x0000000804037221 */ /* 0x000fe20000010000 */
[----:B------:R-:W-:Y:S01]  /*4e70*/  MOV R4, R147 ;  /* 0x0000009300047202 */ /* 0x000fe20000000f00 */
[----:B------:R-:W-:Y:S02]  /*4e80*/  IMAD.MOV.U32 R5, RZ, RZ, R146 ;  /* 0x000000ffff057224 */ /* 0x000fe400078e0092 */
[----:B------:R-:W4:Y:S01]  /*4e90*/  LDSM.16.MT88.4 R144, [R251+0x1900] ;  /* 0x00190000fb90783b */ /* 0x000f220000004200 */
[----:B-----5:R-:W-:-:S03]  /*4ea0*/  IMAD.MOV.U32 R28, RZ, RZ, R104 ;  /* 0x000000ffff1c7224 */ /* 0x020fc600078e0068 */
[----:B------:R-:W-:Y:S01]  /*4eb0*/  LDSM.16.MT88.4 R104, [R135+0x7900] ;  /* 0x007900008768783b */ /* 0x000fe20000004200 */
[----:B--2---:R-:W-:Y:S02]  /*4ec0*/  MOV R32, R131 ;  /* 0x0000008300207202 */ /* 0x004fe40000000f00 */
[C---:B---3--:R-:W-:Y:S01]  /*4ed0*/  F2FP.BF16.PACK_AB R131, R10.reuse, R11 ;  /* 0x0000000b0a83723e */ /* 0x048fe200000010ff */
[----:B------:R-:W-:Y:S02]  /*4ee0*/  FADD.FTZ R11, R11, R3 ;  /* 0x000000030b0b7221 */ /* 0x000fe40000010000 */
[----:B------:R-:W-:Y:S02]  /*4ef0*/  FADD.FTZ R3, R17, R0 ;  /* 0x0000000011037221 */ /* 0x000fe40000010000 */
[----:B------:R-:W-:Y:S02]  /*4f00*/  FADD.FTZ R0, R10, R11 ;  /* 0x0000000b0a007221 */ /* 0x000fe40000010000 */
[C---:B------:R-:W-:Y:S03]  /*4f10*/  HMMA.16816.F32.BF16 R156, R128.reuse, R152, R156 ;  /* 0x00000098809c723c */ /* 0x040fe6000004189c */
[----:B------:R-:W-:Y:S04]  /*4f20*/  STL [R1+0x70], R0 ;  /* 0x0000700001007387 */ /* 0x000fe80000100800 */
[----:B------:R-:W-:Y:S01]  /*4f30*/  STL [R1+0x54], R3 ;  /* 0x0000540301007387 */ /* 0x000fe20000100800 */
[C---:B------:R-:W-:Y:S03]  /*4f40*/  HMMA.16816.F32.BF16 R152, R128.reuse, R154, R40 ;  /* 0x0000009a8098723c */ /* 0x040fe60000041828 */
[----:B------:R-:W2:Y:S05]  /*4f50*/  LDSM.16.MT88.4 R40, [R135+0x3900] ;  /* 0x003900008728783b */ /* 0x000eaa0000004200 */
[C---:B-1----:R-:W-:Y:S08]  /*4f60*/  HMMA.16816.F32.BF16 R140, R128.reuse, R136, R140 ;  /* 0x00000088808c723c */ /* 0x042ff0000004188c */
[C---:B----4-:R-:W-:Y:S08]  /*4f70*/  HMMA.16816.F32.BF16 R148, R128.reuse, R144, R148 ;  /* 0x000000908094723c */ /* 0x050ff00000041894 */
[C---:B------:R-:W-:Y:S01]  /*4f80*/  HMMA.16816.F32.BF16 R144, R128.reuse, R146, R48 ;  /* 0x000000928090723c */ /* 0x040fe20000041830 */
[----:B------:R-:W1:Y:S07]  /*4f90*/  LDSM.16.MT88.4 R48, [R248+0x3900] ;  /* 0x00390000f830783b */ /* 0x000e6e0000004200 */
[C---:B------:R-:W-:Y:S08]  /*4fa0*/  HMMA.16816.F32.BF16 R136, R128.reuse, R138, R52 ;  /* 0x0000008a8088723c */ /* 0x040ff00000041834 */
[C---:B------:R-:W-:Y:S08]  /*4fb0*/  HMMA.16816.F32.BF16 R52, R128.reuse, R56, R76 ;  /* 0x000000388034723c */ /* 0x040ff0000004184c */
[C---:B--2---:R-:W-:Y:S08]  /*4fc0*/  HMMA.16816.F32.BF16 R36, R128.reuse, R40, R60 ;  /* 0x000000288024723c */ /* 0x044ff0000004183c */
[C---:B------:R-:W-:Y:S01]  /*4fd0*/  HMMA.16816.F32.BF16 R40, R128.reuse, R42, R64 ;  /* 0x0000002a8028723c */ /* 0x040fe20000041840 */
[----:B------:R-:W2:Y:S07]  /*4fe0*/  LDSM.16.MT88.4 R64, [R250+0x3900] ;  /* 0x00390000fa40783b */ /* 0x000eae0000004200 */
[C---:B------:R-:W-:Y:S01]  /*4ff0*/  HMMA.16816.F32.BF16 R56, R128.reuse, R58, R80 ;  /* 0x0000003a8038723c */ /* 0x040fe20000041850 */
[----:B------:R-:W3:Y:S07]  /*5000*/  LDSM.16.MT88.4 R80, [R248+0x5900] ;  /* 0x00590000f850783b */ /* 0x000eee0000004200 */
[C---:B-1----:R-:W-:Y:S08]  /*5010*/  HMMA.16816.F32.BF16 R44, R128.reuse, R48, R68 ;  /* 0x00000030802c723c */ /* 0x042ff00000041844 */
[C---:B------:R-:W-:Y:S01]  /*5020*/  HMMA.16816.F32.BF16 R48, R128.reuse, R50, R72 ;  /* 0x000000328030723c */ /* 0x040fe20000041848 */
[----:B------:R-:W1:Y:S07]  /*5030*/  LDSM.16.MT88.4 R72, [R135+0x5900] ;  /* 0x005900008748783b */ /* 0x000e6e0000004200 */
[C---:B------:R-:W-:Y:S08]  /*5040*/  HMMA.16816.F32.BF16 R164, R128.reuse, R160, R164 ;  /* 0x000000a080a4723c */ /* 0x040ff000000418a4 */
[C---:B------:R-:W-:Y:S08]  /*5050*/  HMMA.16816.F32.BF16 R160, R128.reuse, R162, R24 ;  /* 0x000000a280a0723c */ /* 0x040ff00000041818 */
[C---:B--2---:R-:W-:Y:S01]  /*5060*/  HMMA.16816.F32.BF16 R60, R128.reuse, R64, R88 ;  /* 0x00000040803c723c */ /* 0x044fe20000041858 */
[----:B------:R-:W2:Y:S07]  /*5070*/  LDSM.16.MT88.4 R88, [R251+0x5900] ;  /* 0x00590000fb58783b */ /* 0x000eae0000004200 */
[C---:B---3--:R-:W-:Y:S08]  /*5080*/  HMMA.16816.F32.BF16 R76, R128.reuse, R80, R108 ;  /* 0x00000050804c723c */ /* 0x048ff0000004186c */
[C---:B------:R-:W-:Y:S01]  /*5090*/  HMMA.16816.F32.BF16 R80, R128.reuse, R82, R112 ;  /* 0x000000528050723c */ /* 0x040fe20000041870 */
[----:B------:R-:W-:Y:S07]  /*50a0*/  LDSM.16.MT88.4 R112, [R248+0x7900] ;  /* 0x00790000f870783b */ /* 0x000fee0000004200 */
[C---:B-1----:R-:W-:Y:S01]  /*50b0*/  HMMA.16816.F32.BF16 R68, R128.reuse, R72, R96 ;  /* 0x000000488044723c */ /* 0x042fe20000041860 */
        /* <DEDUP_REMOVED lines=8> */
[C---:B------:R-:W-:Y:S08]  /*5140*/  HMMA.16816.F32.BF16 R64, R128.reuse, R66, R92 ;  /* 0x000000428040723c */ /* 0x040ff0000004185c */
[C---:B-1----:R-:W-:Y:S08]  /*5150*/  HMMA.16816.F32.BF16 R92, R128.reuse, R96, R12 ;  /* 0x00000060805c723c */ /* 0x042ff0000004180c */
[C---:B------:R-:W-:Y:S08]  /*5160*/  HMMA.16816.F32.BF16 R108, R128.reuse, R112, R32 ;  /* 0x00000070806c723c */ /* 0x040ff00000041820 */
[C---:B------:R-:W-:Y:S08]  /*5170*/  HMMA.16816.F32.BF16 R96, R128.reuse, R98, R188 ;  /* 0x000000628060723c */ /* 0x040ff000000418bc */
[C---:B--2---:R-:W-:Y:S08]  /*5180*/  HMMA.16816.F32.BF16 R116, R128.reuse, R120, R116 ;  /* 0x000000788074723c */ /* 0x044ff00000041874 */
[C---:B------:R-:W-:Y:S08]  /*5190*/  HMMA.16816.F32.BF16 R112, R128.reuse, R114, R28 ;  /* 0x000000728070723c */ /* 0x040ff0000004181c */
[C---:B------:R-:W-:Y:S08]  /*51a0*/  HMMA.16816.F32.BF16 R120, R128.reuse, R122, R184 ;  /* 0x0000007a8078723c */ /* 0x040ff000000418b8 */
[C---:B---3--:R-:W-:Y:S08]  /*51b0*/  HMMA.16816.F32.BF16 R124, R128.reuse, R4, R124 ;  /* 0x00000004807c723c */ /* 0x048ff0000004187c */
[----:B------:R-:W-:Y:S01]  /*51c0*/  HMMA.16816.F32.BF16 R128, R128, R6, R20 ;  /* 0x000000068080723c */ /* 0x000fe20000041814 */
[----:B------:R-:W-:Y:S07]  /*51d0*/  @P0 BRA `(.L_x_2) ;  /* 0x000039b000000947 */ /* 0x000fee0003800000 */
[----:B------:R-:W-:Y:S01]  /*51e0*/  SHF.R.S32.HI R0, RZ, 0x1f, R177 ;  /* 0x0000001fff007819 */ /* 0x000fe200000114b1 */
[----:B------:R-:W-:Y:S01]  /*51f0*/  UIADD3 UR8, UR8, -0x2, URZ ;  /* 0xfffffffe08087890 */ /* 0x000fe2000fffe03f */
[----:B------:R-:W-:-:S02]  /*5200*/  SHF.R.S32.HI R3, RZ, 0x1f, R133 ;  /* 0x0000001fff037819 */ /* 0x000fc40000011485 */
[----:B------:R-:W-:Y:S02]  /*5210*/  SHF.R.S32.HI R4, RZ, 0x1f, R178 ;  /* 0x0000001fff047819 */ /* 0x000fe400000114b2 */
[----:B------:R-:W-:Y:S02]  /*5220*/  LEA.HI R0, R0, R177, RZ, 0x3 ;  /* 0x000000b100007211 */ /* 0x000fe400078f18ff */
[----:B------:R-:W-:Y:S01]  /*5230*/  LEA.HI R3, R3, R133, RZ, 0x3 ;  /* 0x0000008503037211 */ /* 0x000fe200078f18ff */
[----:B------:R-:W-:Y:S01]  /*5240*/  IMAD.MOV.U32 R133, RZ, RZ, R2 ;  /* 0x000000ffff857224 */ /* 0x000fe200078e0002 */
[----:B------:R-:W-:Y:S02]  /*5250*/  LEA.HI R4, R4, R178, RZ, 0x3 ;  /* 0x000000b204047211 */ /* 0x000fe400078f18ff */
[----:B------:R-:W-:Y:S01]  /*5260*/  LOP3.LUT R2, R0, 0xfffffff8, RZ, 0xc0, !PT ;  /* 0xfffffff800027812 */ /* 0x000fe200078ec0ff */
[----:B------:R-:W-:Y:S01]  /*5270*/  IMAD.MOV.U32 R0, RZ, RZ, R132 ;  /* 0x000000ffff007224 */ /* 0x000fe200078e0084 */
[----:B------:R-:W-:-:S02]  /*5280*/  LOP3.LUT R3, R3, 0xfffffff8, RZ, 0xc0, !PT ;  /* 0xfffffff803037812 */ /* 0x000fc400078ec0ff */
[----:B------:R-:W-:Y:S02]  /*5290*/  LOP3.LUT R4, R4, 0xfffffff8, RZ, 0xc0, !PT ;  /* 0xfffffff804047812 */ /* 0x000fe400078ec0ff */
[----:B------:R-:W-:Y:S02]  /*52a0*/  SHF.R.S32.HI R5, RZ, 0x1f, R2 ;  /* 0x0000001fff057819 */ /* 0x000fe40000011402 */
[----:B------:R-:W-:Y:S02]  /*52b0*/  SHF.R.S32.HI R6, RZ, 0x1f, R3 ;  /* 0x0000001fff067819 */ /* 0x000fe40000011403 */
[----:B------:R-:W-:Y:S02]  /*52c0*/  SHF.R.S32.HI R7, RZ, 0x1f, R4 ;  /* 0x0000001fff077819 */ /* 0x000fe40000011404 */
[----:B------:R-:W2:Y:S01]  /*52d0*/  LDL R29, [R1+0x74] ;  /* 0x00007400011d7983 */ /* 0x000ea20000100800 */
[C---:B------:R-:W-:Y:S01]  /*52e0*/  SHF.L.U64.HI R5, R2.reuse, 0x1, R5 ;  /* 0x0000000102057819 */ /* 0x040fe20000010205 */
[----:B------:R-:W-:-:S04]  /*52f0*/  IMAD.SHL.U32 R2, R2, 0x2, RZ ;  /* 0x0000000202027824 */ /* 0x000fc800078e00ff */
[----:B------:R1:W-:Y:S04]  /*5300*/  STL [R1+0x58], R5 ;  /* 0x0000580501007387 */ /* 0x0003e80000100800 */
[----:B------:R3:W-:Y:S01]  /*5310*/  STL [R1+0x5c], R2 ;  /* 0x00005c0201007387 */ /* 0x0007e20000100800 */
[----:B-1----:R-:W-:Y:S02]  /*5320*/  SEL R5, RZ, 0x10, P5 ;  /* 0x00000010ff057807 */ /* 0x002fe40002800000 */
[----:B---3--:R-:W-:-:S03]  /*5330*/  SHF.L.U64.HI R2, R3, 0x1, R6 ;  /* 0x0000000103027819 */ /* 0x008fc60000010206 */
[----:B------:R-:W-:Y:S01]  /*5340*/  STL [R1+0x98], R5 ;  /* 0x0000980501007387 */ /* 0x000fe20000100800 */
[----:B------:R-:W-:Y:S02]  /*5350*/  IMAD.SHL.U32 R6, R3, 0x2, RZ ;  /* 0x0000000203067824 */ /* 0x000fe400078e00ff */
[----:B------:R-:W-:Y:S01]  /*5360*/  IMAD.SHL.U32 R3, R4, 0x2, RZ ;  /* 0x0000000204037824 */ /* 0x000fe200078e00ff */
[----:B------:R1:W-:Y:S02]  /*5370*/  STL [R1+0x60], R2 ;  /* 0x0000600201007387 */ /* 0x0003e40000100800 */
[----:B-1----:R-:W-:-:S04]  /*5380*/  IADD3 R2, -R5, 0x10, RZ ;  /* 0x0000001005027810 */ /* 0x002fc80007ffe1ff */
[----:B------:R-:W-:Y:S02]  /*5390*/  LOP3.LUT R2, R2, 0xf, RZ, 0xc0, !PT ;  /* 0x0000000f02027812 */ /* 0x000fe400078ec0ff */
[----:B--2---:R-:W-:-:S04]  /*53a0*/  LEA R8, P0, R29, RZ, 0x1 ;  /* 0x000000ff1d087211 */ /* 0x004fc800078008ff */
[----:B------:R-:W-:Y:S02]  /*53b0*/  LEA.HI.X.SX32 R9, R29, RZ, 0x1, P0 ;  /* 0x000000ff1d097211 */ /* 0x000fe400000f0eff */
[----:B------:R-:W-:Y:S02]  /*53c0*/  ISETP.NE.U32.AND P0, PT, R5, RZ, PT ;  /* 0x000000ff0500720c */ /* 0x000fe40003f05070 */
[----:B------:R-:W-:Y:S01]  /*53d0*/  SHF.L.U64.HI R5, R4, 0x1, R7 ;  /* 0x0000000104057819 */ /* 0x000fe20000010207 */
[----:B------:R-:W-:Y:S01]  /*53e0*/  STL.64 [R1+0x48], R8 ;  /* 0x0000480801007387 */ /* 0x000fe20000100a00 */
[----:B------:R-:W-:-:S03]  /*53f0*/  SEL R7, RZ, 0x10, P4 ;  /* 0x00000010ff077807 */ /* 0x000fc60002000000 */
[----:B------:R1:W-:Y:S01]  /*5400*/  STL [R1+0x64], R6 ;  /* 0x0000640601007387 */ /* 0x0003e20000100800 */
[----:B------:R-:W-:-:S03]  /*5410*/  ISETP.NE.U32.AND P0, PT, R7, RZ, PT ;  /* 0x000000ff0700720c */ /* 0x000fc60003f05070 */
[----:B------:R2:W-:Y:S04]  /*5420*/  STL [R1+0x68], R5 ;  /* 0x0000680501007387 */ /* 0x0005e80000100800 */
[----:B------:R3:W-:Y:S04]  /*5430*/  STL [R1+0x6c], R3 ;  /* 0x00006c0301007387 */ /* 0x0007e80000100800 */
[----:B------:R4:W-:Y:S04]  /*5440*/  STL [R1+0x88], R2 ;  /* 0x0000880201007387 */ /* 0x0009e80000100800 */
[----:B------:R-:W-:Y:S01]  /*5450*/  STL [R1+0x94], R7 ;  /* 0x0000940701007387 */ /* 0x000fe20000100800 */
[----:B-1----:R-:W-:-:S02]  /*5460*/  SEL R6, RZ, 0x10, P3 ;  /* 0x00000010ff067807 */ /* 0x002fc40001800000 */
[----:B--2---:R-:W-:-:S03]  /*5470*/  SEL R5, RZ, 0x10, P6 ;  /* 0x00000010ff057807 */ /* 0x004fc60003000000 */
[----:B------:R-:W-:Y:S01]  /*5480*/  STL [R1+0x90], R6 ;  /* 0x0000900601007387 */ /* 0x000fe20000100800 */
[C---:B------:R-:W-:Y:S02]  /*5490*/  ISETP.NE.U32.AND P1, PT, R6.reuse, RZ, PT ;  /* 0x000000ff0600720c */ /* 0x040fe40003f25070 */
[----:B---3--:R-:W-:Y:S01]  /*54a0*/  IADD3 R3, -R6, 0x10, RZ ;  /* 0x0000001006037810 */ /* 0x008fe20007ffe1ff */
[----:B------:R-:W-:Y:S01]  /*54b0*/  STL [R1+0x8c], R5 ;  /* 0x00008c0501007387 */ /* 0x000fe20000100800 */
[----:B------:R-:W-:Y:S02]  /*54c0*/  IADD3 R4, -R5, 0x10, RZ ;  /* 0x0000001005047810 */ /* 0x000fe40007ffe1ff */
[----:B----4-:R-:W-:Y:S02]  /*54d0*/  IADD3 R2, -R7, 0x10, RZ ;  /* 0x0000001007027810 */ /* 0x010fe40007ffe1ff */
[----:B------:R-:W-:Y:S02]  /*54e0*/  LOP3.LUT R8, R3, 0xf, RZ, 0xc0, !PT ;  /* 0x0000000f03087812 */ /* 0x000fe400078ec0ff */
[----:B------:R-:W-:-:S02]  /*54f0*/  LOP3.LUT R2, R2, 0xf, RZ, 0xc0, !PT ;  /* 0x0000000f02027812 */ /* 0x000fc400078ec0ff */
[----:B------:R-:W-:Y:S02]  /*5500*/  LOP3.LUT R3, R4, 0xf, RZ, 0xc0, !PT ;  /* 0x0000000f04037812 */ /* 0x000fe400078ec0ff */
[----:B------:R-:W-:Y:S01]  /*5510*/  ISETP.NE.U32.AND P0, PT, R5, RZ, PT ;  /* 0x000000ff0500720c */ /* 0x000fe20003f05070 */
[----:B------:R1:W-:Y:S04]  /*5520*/  STL [R1+0x84], R2 ;  /* 0x0000840201007387 */ /* 0x0003e80000100800 */
[----:B------:R2:W-:Y:S04]  /*5530*/  STL [R1+0x80], R8 ;  /* 0x0000800801007387 */ /* 0x0005e80000100800 */
[----:B------:R2:W-:Y:S01]  /*5540*/  STL [R1+0x7c], R3 ;  /* 0x00007c0301007387 */ /* 0x0005e20000100800 */
[----:B-1----:R-:W-:-:S05]  /*5550*/  IMAD.SHL.U32 R2, R179, 0x2, RZ ;  /* 0x00000002b3027824 */ /* 0x002fca00078e00ff */
[----:B------:R2:W-:Y:S01]  /*5560*/  STL [R1+0x40], R2 ;  /* 0x0000400201007387 */ /* 0x0005e20000100800 */
[----:B------:R-:W-:Y:S05]  /*5570*/  BRA `(.L_x_3) ;  /* 0x0000046000007947 */ /* 0x000fea0003800000 */
.L_x_5:
[----:B------:R-:W2:Y:S01]  /*5580*/  LDL R2, [R1+0x78] ;  /* 0x0000780001027983 */ /* 0x000ea20000100800 */
[----:B------:R-:W-:Y:S01]  /*5590*/  IMAD.MOV.U32 R3, RZ, RZ, c[0x0][0x2b8] ;  /* 0x0000ae00ff037624 */ /* 0x000fe200078e00ff */
[----:B------:R-:W-:Y:S01]  /*55a0*/  ULEA UR4, UR8, UR11, 0x6 ;  /* 0x0000000b08047291 */ /* 0x000fe2000f8e303f */
[----:B------:R-:W-:Y:S01]  /*55b0*/  IMAD.MOV.U32 R178, RZ, RZ, RZ ;  /* 0x000000ffffb27224 */ /* 0x000fe200078e00ff */
[----:B------:R-:W3:Y:S02]  /*55c0*/  LDL.64 R182, [R1+0x48] ;  /* 0x0000480001b67983 */ /* 0x000ee40000100a00 */
[----:B------:R-:W-:Y:S02]  /*55d0*/  ISETP.NE.AND P1, PT, R3, 0x1, PT ;  /* 0x000000010300780c */ /* 0x000fe40003f25270 */
[----:B------:R-:W4:Y:S01]  /*55e0*/  LDL R189, [R1+0x40] ;  /* 0x0000400001bd7983 */ /* 0x000f220000100800 */
[----:B------:R-:W-:Y:S03]  /*55f0*/  IMAD.U32 R3, RZ, RZ, UR4 ;  /* 0x00000004ff037e24 */ /* 0x000fe6000f8e00ff */
[----:B------:R-:W5:Y:S04]  /*5600*/  LDL R187, [R1+0x5c] ;  /* 0x00005c0001bb7983 */ /* 0x000f680000100800 */
[----:B------:R-:W3:Y:S04]  /*5610*/  LDL R184, [R1+0x58] ;  /* 0x0000580001b87983 */ /* 0x000ee80000100800 */
[----:B------:R-:W3:Y:S04]  /*5620*/  LDL R185, [R1+0x64] ;  /* 0x0000640001b97983 */ /* 0x000ee80000100800 */
[----:B------:R-:W3:Y:S04]  /*5630*/  LDL R190, [R1+0x60] ;  /* 0x0000600001be7983 */ /* 0x000ee80000100800 */
[----:B------:R-:W3:Y:S04]  /*5640*/  LDL R191, [R1+0x6c] ;  /* 0x00006c0001bf7983 */ /* 0x000ee80000100800 */
[----:B------:R-:W3:Y:S01]  /*5650*/  LDL R188, [R1+0x68] ;  /* 0x0000680001bc7983 */ /* 0x000ee20000100800 */
[----:B--2---:R-:W-:Y:S05]  /*5660*/  IADD3 R3, R3, -0x40, R2 ;  /* 0xffffffc003037810 */ /* 0x004fea0007ffe002 */
[----:B------:R-:W-:Y:S04]  /*5670*/  @P1 IMAD.HI.U32 R132, R3, c[0x0][0x2bc], RZ ;  /* 0x0000af0003841a27 */ /* 0x000fe800078e00ff */
[--C-:B------:R-:W-:Y:S01]  /*5680*/  IMAD.MOV.U32 R2, RZ, RZ, R3.reuse ;  /* 0x000000ffff027224 */ /* 0x100fe200078e0003 */
[----:B------:R-:W-:Y:S04]  /*5690*/  @P1 SHF.R.U32.HI R2, RZ, c[0x0][0x2c0], R132 ;  /* 0x0000b000ff021a19 */ /* 0x000fe80000011684 */
[C---:B------:R-:W-:Y:S04]  /*56a0*/  @!P2 IADD3 R132, P0, R2.reuse, UR12, RZ ;  /* 0x0000000c0284ac10 */ /* 0x040fe8000ff1e0ff */
[----:B------:R-:W-:Y:S01]  /*56b0*/  @!P2 LEA.HI.X.SX32 R177, R2, UR6, 0x1, P0 ;  /* 0x0000000602b1ac11 */ /* 0x000fe200080f0eff */
[----:B------:R-:W-:Y:S01]  /*56c0*/  IMAD.MOV R2, RZ, RZ, -R2 ;  /* 0x000000ffff027224 */ /* 0x000fe200078e0a02 */
[----:B------:R-:W-:Y:S03]  /*56d0*/  @!P2 LEA R176, P0, R132, c[0x0][0x2a0], 0x2 ;  /* 0x0000a80084b0aa11 */ /* 0x000fe600078010ff */
[----:B------:R-:W-:Y:S01]  /*56e0*/  IMAD R179, R2, c[0x0][0x2b8], R3 ;  /* 0x0000ae0002b37a24 */ /* 0x000fe200078e0203 */
[----:B------:R-:W-:Y:S04]  /*56f0*/  @!P2 LEA.HI.X R177, R132, c[0x0][0x2a4], R177, 0x2, P0 ;  /* 0x0000a90084b1aa11 */ /* 0x000fe800000f14b1 */
[----:B------:R-:W-:Y:S01]  /*5700*/  STL [R1+0x50], R179 ;  /* 0x000050b301007387 */ /* 0x000fe20000100800 */
[----:B------:R-:W-:Y:S03]  /*5710*/  SHF.R.S32.HI R2, RZ, 0x1f, R179 ;  /* 0x0000001fff027819 */ /* 0x000fe600000114b3 */
[----:B------:R-:W2:Y:S02]  /*5720*/  @!P2 LDG.E R178, [R176.64] ;  /* 0x0000000eb0b2a981 */ /* 0x000ea4000c1e1900 */
[----:B------:R-:W-:Y:S02]  /*5730*/  IMAD R132, R2, c[0x0][0x1e0], RZ ;  /* 0x0000780002847a24 */ /* 0x000fe400078e02ff */
[C---:B------:R-:W-:Y:S04]  /*5740*/  IMAD.WIDE.U32 R2, R179.reuse, c[0x0][0x1e0], RZ ;  /* 0x00007800b3027a25 */ /* 0x040fe800078e00ff */
[----:B------:R-:W-:Y:S04]  /*5750*/  IMAD R132, R179, c[0x0][0x1e4], R132 ;  /* 0x00007900b3847a24 */ /* 0x000fe800078e0284 */
[----:B------:R-:W-:Y:S01]  /*5760*/  IMAD.IADD R3, R3, 0x1, R132 ;  /* 0x0000000103037824 */ /* 0x000fe200078e0284 */
[----:B--2---:R-:W-:Y:S01]  /*5770*/  STL [R1+0x44], R178 ;  /* 0x000044b201007387 */ /* 0x004fe20000100800 */
[----:B------:R-:W-:Y:S02]  /*5780*/  SHF.R.S32.HI R132, RZ, 0x1f, R178 ;  /* 0x0000001fff847819 */ /* 0x000fe400000114b2 */
[----:B------:R-:W-:Y:S04]  /*5790*/  IMAD.WIDE.U32 R2, R178, c[0x0][0x1f0], R2 ;  /* 0x00007c00b2027a25 */ /* 0x000fe800078e0002 */
[----:B------:R-:W-:Y:S01]  /*57a0*/  IMAD R132, R132, c[0x0][0x1f0], RZ ;  /* 0x00007c0084847a24 */ /* 0x000fe200078e02ff */
[----:B------:R-:W-:Y:S03]  /*57b0*/  IADD3 R2, P0, R2, UR18, RZ ;  /* 0x0000001202027c10 */ /* 0x000fe6000ff1e0ff */
[----:B------:R-:W-:Y:S05]  /*57c0*/  IMAD R132, R178, c[0x0][0x1f4], R132 ;  /* 0x00007d00b2847a24 */ /* 0x000fea00078e0284 */
[----:B------:R-:W-:Y:S02]  /*57d0*/  IADD3.X R132, R3, UR16, R132, P0, !PT ;  /* 0x0000001003847c10 */ /* 0x000fe400087fe484 */
[C---:B------:R-:W-:Y:S04]  /*57e0*/  LEA R180, P0, R2.reuse, c[0x0][0x1c8], 0x1 ;  /* 0x0000720002b47a11 */ /* 0x040fe800078008ff */
[----:B------:R-:W-:Y:S02]  /*57f0*/  LEA.HI.X R132, R2, c[0x0][0x1cc], R132, 0x1, P0 ;  /* 0x0000730002847a11 */ /* 0x000fe400000f0c84 */
[----:B------:R-:W3:Y:S04]  /*5800*/  SHFL.IDX PT, R2, R180, RZ, 0x181f ;  /* 0x00181fffb4027589 */ /* 0x000ee800000e0000 */
[----:B------:R-:W1:Y:S01]  /*5810*/  SHFL.IDX PT, R3, R132, RZ, 0x181f ;  /* 0x00181fff84037589 */ /* 0x000e6200000e0000 */
[----:B---3--:R-:W-:Y:S05]  /*5820*/  IADD3 R176, P0, R182, R2, RZ ;  /* 0x00000002b6b07210 */ /* 0x008fea0007f1e0ff */
[----:B-1----:R-:W-:Y:S05]  /*5830*/  IMAD.X R177, R183, 0x1, R3, P0 ;  /* 0x00000001b7b17824 */ /* 0x002fea00000e0603 */
[----:B------:R-:W-:Y:S01]  /*5840*/  @!PT LDS RZ, [RZ] ;  /* 0x00000000fffff984 */ /* 0x000fe20000000800 */
[----:B----4-:R5:W-:Y:S02]  /*5850*/  LDGSTS.E.BYPASS.LTC128B.128 [R189+0x10100], [R176.64], !P5 ;  /* 0x10100000b0bd7fae */ /* 0x010be4000e901d4e */
[C---:B-----5:R-:W-:Y:S04]  /*5860*/  IADD3 R176, P0, R2.reuse, R187, RZ ;  /* 0x000000bb02b07210 */ /* 0x060fe80007f1e0ff */
[C---:B------:R-:W-:Y:S05]  /*5870*/  IADD3.X R177, R3.reuse, R184, RZ, P0, !PT ;  /* 0x000000b803b17210 */ /* 0x040fea00007fe4ff */
[----:B------:R1:W-:Y:S02]  /*5880*/  LDGSTS.E.BYPASS.LTC128B.128 [R189+0x12100], [R176.64], !P4 ;  /* 0x12100000b0bd7fae */ /* 0x0003e4000e101d4e */
[C---:B-1----:R-:W-:Y:S05]  /*5890*/  IADD3 R176, P0, R2.reuse, R185, RZ ;  /* 0x000000b902b07210 */ /* 0x042fea0007f1e0ff */
[C---:B------:R-:W-:Y:S01]  /*58a0*/  IMAD.X R177, R3.reuse, 0x1, R190, P0 ;  /* 0x0000000103b17824 */ /* 0x040fe200000e06be */
[----:B------:R-:W-:Y:S02]  /*58b0*/  IADD3 R178, P0, R2, R191, RZ ;  /* 0x000000bf02b27210 */ /* 0x000fe40007f1e0ff */
[----:B------:R-:W1:Y:S03]  /*58c0*/  SHFL.IDX PT, R2, R180, 0x1, 0x181f ;  /* 0x00381f00b4027f89 */ /* 0x000e6600000e0000 */
[----:B------:R-:W-:Y:S01]  /*58d0*/  IMAD.X R179, R3, 0x1, R188, P0 ;  /* 0x0000000103b37824 */ /* 0x000fe200000e06bc */
[----:B------:R1:W-:Y:S04]  /*58e0*/  LDGSTS.E.BYPASS.LTC128B.128 [R189+0x14100], [R176.64], !P3 ;  /* 0x14100000b0bd7fae */ /* 0x0003e8000d901d4e */
[----:B------:R-:W2:Y:S04]  /*58f0*/  SHFL.IDX PT, R3, R132, 0x1, 0x181f ;  /* 0x00381f0084037f89 */ /* 0x000ea800000e0000 */
[----:B------:R3:W-:Y:S01]  /*5900*/  LDGSTS.E.BYPASS.LTC128B.128 [R189+0x16100], [R178.64], !P6 ;  /* 0x16100000b2bd7fae */ /* 0x0007e2000f101d4e */
[----:B-1----:R-:W-:Y:S05]  /*5910*/  IADD3 R176, P0, R182, R2, RZ ;  /* 0x00000002b6b07210 */ /* 0x002fea0007f1e0ff */
[----:B--2---:R-:W-:Y:S05]  /*5920*/  IMAD.X R177, R183, 0x1, R3, P0 ;  /* 0x00000001b7b17824 */ /* 0x004fea00000e0603 */
[----:B------:R1:W-:Y:S02]  /*5930*/  LDGSTS.E.BYPASS.LTC128B.128 [R189+0x11100], [R176.64], !P5 ;  /* 0x11100000b0bd7fae */ /* 0x0003e4000e901d4e */
[C---:B-1----:R-:W-:Y:S04]  /*5940*/  IADD3 R176, P0, R2.reuse, R187, RZ ;  /* 0x000000bb02b07210 */ /* 0x042fe80007f1e0ff */
[C---:B------:R-:W-:Y:S05]  /*5950*/  IADD3.X R177, R3.reuse, R184, RZ, P0, !PT ;  /* 0x000000b803b17210 */ /* 0x040fea00007fe4ff */
[----:B------:R1:W-:Y:S02]  /*5960*/  LDGSTS.E.BYPASS.LTC128B.128 [R189+0x13100], [R176.64], !P4 ;  /* 0x13100000b0bd7fae */ /* 0x0003e4000e101d4e */
[C---:B-1----:R-:W-:Y:S05]  /*5970*/  IADD3 R176, P0, R2.reuse, R185, RZ ;  /* 0x000000b902b07210 */ /* 0x042fea0007f1e0ff */
[C---:B------:R-:W-:Y:S01]  /*5980*/  IMAD.X R177, R3.reuse, 0x1, R190, P0 ;  /* 0x0000000103b17824 */ /* 0x040fe200000e06be */
[----:B------:R-:W-:Y:S04]  /*5990*/  IADD3 R2, P0, R2, R191, RZ ;  /* 0x000000bf02027210 */ /* 0x000fe80007f1e0ff */
[----:B------:R3:W-:Y:S01]  /*59a0*/  LDGSTS.E.BYPASS.LTC128B.128 [R189+0x15100], [R176.64], !P3 ;  /* 0x15100000b0bd7fae */ /* 0x0007e2000d901d4e */
[----:B------:R-:W-:Y:S05]  /*59b0*/  IMAD.X R3, R3, 0x1, R188, P0 ;  /* 0x0000000103037824 */ /* 0x000fea00000e06bc */
[----:B------:R3:W-:Y:S01]  /*59c0*/  LDGSTS.E.BYPASS.LTC128B.128 [R189+0x17100], [R2.64], !P6 ;  /* 0x1710000002bd7fae */ /* 0x0007e2000f101d4e */
[----:B------:R-:W-:-:S05]  /*59d0*/  BRA `(.L_x_4) ;  /* 0x000011a000007947 */ /* 0x000fca0003800000 */
.L_x_3:
[----:B------:R-:W3:Y:S01]  /*59e0*/  LDL R5, [R1+0x50] ;  /* 0x0000500001057983 */ /* 0x000ee20000100800 */
[----:B------:R-:W-:Y:S04]  /*59f0*/  DEPBAR.LE SB0, 0x0 ;  /* 0x000080000000791a */ /* 0x000fe80000000000 */
[----:B------:R-:W4:Y:S01]  /*5a00*/  LDL R15, [R1+0x44] ;  /* 0x00004400010f7983 */ /* 0x000f220000100800 */
[----:B------:R-:W-:Y:S03]  /*5a10*/  UISETP.GE.AND UP0, UPT, UR8, 0x1, UPT ;  /* 0x000000010800788c */ /* 0x000fe6000bf06270 */
[----:B------:R-:W5:Y:S04]  /*5a20*/  LDL.64 R18, [R1+0x48] ;  /* 0x0000480001127983 */ /* 0x000f680000100a00 */
[----:B------:R-:W5:Y:S04]  /*5a30*/  LDL R14, [R1+0x88] ;  /* 0x00008800010e7983 */ /* 0x000f680000100800 */
[----:B--2---:R-:W2:Y:S04]  /*5a40*/  LDL R13, [R1+0x84] ;  /* 0x00008400010d7983 */ /* 0x004ea80000100800 */
[----:B------:R-:W2:Y:S04]  /*5a50*/  LDL R6, [R1+0x5c] ;  /* 0x00005c0001067983 */ /* 0x000ea80000100800 */
[----:B------:R-:W2:Y:S04]  /*5a60*/  LDL R16, [R1+0x58] ;  /* 0x0000580001107983 */ /* 0x000ea80000100800 */
[----:B------:R-:W2:Y:S04]  /*5a70*/  LDL R12, [R1+0x80] ;  /* 0x00008000010c7983 */ /* 0x000ea80000100800 */
[----:B------:R-:W2:Y:S04]  /*5a80*/  LDL R11, [R1+0x64] ;  /* 0x00006400010b7983 */ /* 0x000ea80000100800 */
[----:B------:R-:W2:Y:S04]  /*5a90*/  LDL R7, [R1+0x7c] ;  /* 0x00007c0001077983 */ /* 0x000ea80000100800 */
[----:B------:R-:W2:Y:S04]  /*5aa0*/  LDL R10, [R1+0x60] ;  /* 0x00006000010a7983 */ /* 0x000ea80000100800 */
[----:B------:R-:W2:Y:S04]  /*5ab0*/  LDL R9, [R1+0x6c] ;  /* 0x00006c0001097983 */ /* 0x000ea80000100800 */
[----:B------:R-:W2:Y:S04]  /*5ac0*/  LDL R8, [R1+0x68] ;  /* 0x0000680001087983 */ /* 0x000ea80000100800 */
[----:B------:R-:W2:Y:S04]  /*5ad0*/  LDL R176, [R1] ;  /* 0x0000000001b07983 */ /* 0x000ea80000100800 */
[----:B------:R-:W5:Y:S04]  /*5ae0*/  LDL R180, [R1+0x3c] ;  /* 0x00003c0001b47983 */ /* 0x000f680000100800 */
[----:B------:R-:W5:Y:S04]  /*5af0*/  LDL R184, [R1+0x38] ;  /* 0x0000380001b87983 */ /* 0x000f680000100800 */
[----:B------:R-:W5:Y:S04]  /*5b00*/  LDL R188, [R1+0x34] ;  /* 0x0000340001bc7983 */ /* 0x000f680000100800 */
[----:B------:R-:W5:Y:S04]  /*5b10*/  LDL R30, [R1+0x40] ;  /* 0x00004000011e7983 */ /* 0x000f680000100800 */
[----:B------:R-:W-:Y:S06]  /*5b20*/  BAR.SYNC.DEFER_BLOCKING 0x0 ;  /* 0x0000000000007b1d */ /* 0x000fec0000010000 */
[----:B------:R-:W-:Y:S04]  /*5b30*/  LDSM.16.M88.4 R24, [R134+0x11100] ;  /* 0x011100008618783b */ /* 0x000fe80000000200 */
[----:B------:R-:W-:Y:S04]  /*5b40*/  LDSM.16.M88.4 R32, [R134+0x11900] ;  /* 0x011900008620783b */ /* 0x000fe80000000200 */
[----:B------:R-:W5:Y:S04]  /*5b50*/  LDL R132, [R1+0x90] ;  /* 0x0000900001847983 */ /* 0x000f680000100800 */
[----:B------:R-:W5:Y:S01]  /*5b60*/  LDL R31, [R1+0x8c] ;  /* 0x00008c00011f7983 */ /* 0x000f620000100800 */
[----:B---3--:R-:W-:Y:S05]  /*5b70*/  SHF.R.S32.HI R2, RZ, 0x1f, R5 ;  /* 0x0000001fff027819 */ /* 0x008fea0000011405 */
[----:B------:R-:W-:Y:S02]  /*5b80*/  IMAD R4, R2, c[0x0][0x208], RZ ;  /* 0x0000820002047a24 */ /* 0x000fe400078e02ff */
[C---:B------:R-:W-:Y:S04]  /*5b90*/  IMAD.WIDE.U32 R2, R5.reuse, c[0x0][0x208], RZ ;  /* 0x0000820005027a25 */ /* 0x040fe800078e00ff */
[----:B------:R-:W-:Y:S01]  /*5ba0*/  IMAD R4, R5, c[0x0][0x20c], R4 ;  /* 0x0000830005047a24 */ /* 0x000fe200078e0204 */
[----:B----4-:R-:W-:Y:S03]  /*5bb0*/  SHF.R.S32.HI R5, RZ, 0x1f, R15 ;  /* 0x0000001fff057819 */ /* 0x010fe6000001140f */
[----:B------:R-:W-:Y:S02]  /*5bc0*/  IMAD.IADD R3, R3, 0x1, R4 ;  /* 0x0000000103037824 */ /* 0x000fe400078e0204 */
[----:B------:R-:W-:Y:S02]  /*5bd0*/  IMAD R4, R5, c[0x0][0x218], RZ ;  /* 0x0000860005047a24 */ /* 0x000fe400078e02ff */
[C---:B------:R-:W-:Y:S04]  /*5be0*/  IMAD.WIDE.U32 R2, R15.reuse, c[0x0][0x218], R2 ;  /* 0x000086000f027a25 */ /* 0x040fe800078e0002 */
[----:B------:R-:W-:Y:S01]  /*5bf0*/  IMAD R4, R15, c[0x0][0x21c], R4 ;  /* 0x000087000f047a24 */ /* 0x000fe200078e0204 */
[----:B------:R-:W-:Y:S04]  /*5c00*/  IADD3 R2, P0, R2, UR20, RZ ;  /* 0x0000001402027c10 */ /* 0x000fe8000ff1e0ff */
[----:B------:R-:W-:Y:S02]  /*5c10*/  IADD3.X R4, R3, UR5, R4, P0, !PT ;  /* 0x0000000503047c10 */ /* 0x000fe400087fe404 */
[C---:B------:R-:W-:Y:S04]  /*5c20*/  LEA R5, P0, R2.reuse, c[0x0][0x1f8], 0x1 ;  /* 0x00007e0002057a11 */ /* 0x040fe800078008ff */
[----:B------:R-:W-:Y:S02]  /*5c30*/  LEA.HI.X R4, R2, c[0x0][0x1fc], R4, 0x1, P0 ;  /* 0x00007f0002047a11 */ /* 0x000fe400000f0c04 */
[----:B------:R-:W1:Y:S04]  /*5c40*/  SHFL.IDX PT, R2, R5, 0x1, 0x181f ;  /* 0x00381f0005027f89 */ /* 0x000e6800000e0000 */
[----:B------:R-:W3:Y:S04]  /*5c50*/  SHFL.IDX PT, R3, R4, 0x1, 0x181f ;  /* 0x00381f0004037f89 */ /* 0x000ee800000e0000 */
[----:B--2---:R-:W-:Y:S04]  /*5c60*/  LDSM.16.M88.4 R176, [R176] ;  /* 0x00000000b0b0783b */ /* 0x004fe80000000200 */
[----:B-----5:R-:W-:Y:S01]  /*5c70*/  LDSM.16.M88.4 R180, [R180] ;  /* 0x00000000b4b4783b */ /* 0x020fe20000000200 */
[-C--:B-1----:R-:W-:Y:S03]  /*5c80*/  IADD3 R14, P1, P0, R14, R2.reuse, R18 ;  /* 0x000000020e0e7210 */ /* 0x082fe6000783e012 */
[----:B------:R-:W-:Y:S01]  /*5c90*/  LDSM.16.M88.4 R184, [R184] ;  /* 0x00000000b8b8783b */ /* 0x000fe20000000200 */
[-C--:B---3--:R-:W-:Y:S03]  /*5ca0*/  IADD3.X R15, RZ, R3.reuse, R19, P1, P0 ;  /* 0x00000003ff0f7210 */ /* 0x088fe60000fe0413 */
[----:B------:R-:W-:Y:S01]  /*5cb0*/  LDSM.16.M88.4 R188, [R188] ;  /* 0x00000000bcbc783b */ /* 0x000fe20000000200 */
[-C--:B------:R-:W-:Y:S04]  /*5cc0*/  IADD3 R20, P1, P0, R13, R2.reuse, R6 ;  /* 0x000000020d147210 */ /* 0x080fe8000783e006 */
[-C--:B------:R-:W-:Y:S02]  /*5cd0*/  IADD3.X R21, RZ, R3.reuse, R16, P1, P0 ;  /* 0x00000003ff157210 */ /* 0x080fe40000fe0410 */
[-C--:B------:R-:W-:Y:S04]  /*5ce0*/  IADD3 R22, P1, P0, R12, R2.reuse, R11 ;  /* 0x000000020c167210 */ /* 0x080fe8000783e00b */
[-C--:B------:R-:W-:Y:S02]  /*5cf0*/  IADD3.X R23, RZ, R3.reuse, R10, P1, P0 ;  /* 0x00000003ff177210 */ /* 0x080fe40000fe040a */
[----:B------:R-:W-:Y:S02]  /*5d00*/  IADD3 R28, P1, P0, R7, R2, R9 ;  /* 0x00000002071c7210 */ /* 0x000fe4000783e009 */
[----:B------:R-:W1:Y:S02]  /*5d10*/  SHFL.IDX PT, R2, R5, RZ, 0x181f ;  /* 0x00181fff05027589 */ /* 0x000e6400000e0000 */
[----:B------:R-:W-:Y:S02]  /*5d20*/  IADD3.X R29, RZ, R3, R8, P1, P0 ;  /* 0x00000003ff1d7210 */ /* 0x000fe40000fe0408 */
[----:B------:R-:W2:Y:S01]  /*5d30*/  SHFL.IDX PT, R3, R4, RZ, 0x181f ;  /* 0x00181fff04037589 */ /* 0x000ea200000e0000 */
[----:B-1----:R-:W-:Y:S05]  /*5d40*/  IADD3 R12, P0, R18, R2, RZ ;  /* 0x00000002120c7210 */ /* 0x002fea0007f1e0ff */
[----:B--2---:R-:W-:Y:S01]  /*5d50*/  IMAD.X R13, R19, 0x1, R3, P0 ;  /* 0x00000001130d7824 */ /* 0x004fe200000e0603 */
[C---:B------:R-:W-:Y:S05]  /*5d60*/  IADD3 R6, P0, R2.reuse, R6, RZ ;  /* 0x0000000602067210 */ /* 0x040fea0007f1e0ff */
[C---:B------:R-:W-:Y:S01]  /*5d70*/  IMAD.X R7, R3.reuse, 0x1, R16, P0 ;  /* 0x0000000103077824 */ /* 0x040fe200000e0610 */
[C---:B------:R-:W-:Y:S01]  /*5d80*/  IADD3 R4, P0, R2.reuse, R11, RZ ;  /* 0x0000000b02047210 */ /* 0x040fe20007f1e0ff */
[----:B------:R-:W-:Y:S04]  /*5d90*/  LDSM.16.M88.4 R16, [R134+0x10900] ;  /* 0x010900008610783b */ /* 0x000fe80000000200 */
[C---:B------:R-:W-:Y:S01]  /*5da0*/  IMAD.X R5, R3.reuse, 0x1, R10, P0 ;  /* 0x0000000103057824 */ /* 0x040fe200000e060a */
[----:B------:R-:W-:Y:S05]  /*5db0*/  IADD3 R2, P0, R2, R9, RZ ;  /* 0x0000000902027210 */ /* 0x000fea0007f1e0ff */
[----:B------:R-:W-:Y:S02]  /*5dc0*/  IMAD.X R3, R3, 0x1, R8, P0 ;  /* 0x0000000103037824 */ /* 0x000fe400000e0608 */
[----:B------:R-:W1:Y:S04]  /*5dd0*/  LDSM.16.M88.4 R8, [R134+0x10100] ;  /* 0x010100008608783b */ /* 0x000e680000000200 */
[----:B------:R-:W-:Y:S01]  /*5de0*/  @!PT LDS RZ, [RZ] ;  /* 0x00000000fffff984 */ /* 0x000fe20000000800 */
[----:B------:R-:W-:Y:S01]  /*5df0*/  @!PT LDS RZ, [RZ] ;  /* 0x00000000fffff984 */ /* 0x000fe20000000800 */
[----:B------:R-:W-:Y:S01]  /*5e00*/  @!PT LDS RZ, [RZ] ;  /* 0x00000000fffff984 */ /* 0x000fe20000000800 */
[----:B------:R2:W-:Y:S04]  /*5e10*/  LDGSTS.E.BYPASS.LTC128B.128 [R30+0x100], [R12.64], !P5 ;  /* 0x001000000c1e7fae */ /* 0x0005e8000e901d4e */
[----:B------:R1:W-:Y:S04]  /*5e20*/  LDGSTS.E.BYPASS.LTC128B.128 [R30+0x2100], [R6.64], !P4 ;  /* 0x02100000061e7fae */ /* 0x0003e8000e101d4e */
[----:B------:R1:W-:Y:S04]  /*5e30*/  LDGSTS.E.BYPASS.LTC128B.128 [R30+0x4100], [R4.64], !P3 ;  /* 0x04100000041e7fae */ /* 0x0003e8000d901d4e */
[----:B------:R3:W-:Y:S04]  /*5e40*/  LDGSTS.E.BYPASS.LTC128B.128 [R30+0x6100], [R2.64], !P6 ;  /* 0x06100000021e7fae */ /* 0x0007e8000f101d4e */
[----:B--2---:R-:W2:Y:S04]  /*5e50*/  LDL R12, [R1+0x98] ;  /* 0x00009800010c7983 */ /* 0x004ea80000100800 */
[----:B------:R-:W4:Y:S01]  /*5e60*/  LDL R13, [R1+0x94] ;  /* 0x00009400010d7983 */ /* 0x000f220000100800 */
[C---:B-1----:R-:W-:Y:S03]  /*5e70*/  HMMA.16816.F32.BF16 R4, R168.reuse, R8, RZ ;  /* 0x00000008a804723c */ /* 0x042fe600000418ff */
[----:B---3--:R-:W3:Y:S04]  /*5e80*/  LDL R3, [R1+0x28] ;  /* 0x0000280001037983 */ /* 0x008ee80000100800 */
[----:B------:R-:W5:Y:S01]  /*5e90*/  LDL R2, [R1+0x24] ;  /* 0x0000240001027983 */ /* 0x000f620000100800 */
[C---:B------:R-:W-:Y:S01]  /*5ea0*/  HMMA.16816.F32.BF16 R8, R168.reuse, R10, RZ ;  /* 0x0000000aa808723c */ /* 0x040fe200000418ff */
[----:B--2---:R-:W-:Y:S02]  /*5eb0*/  ISETP.NE.U32.AND P0, PT, R12, RZ, PT ;  /* 0x000000ff0c00720c */ /* 0x004fe40003f05070 */
[----:B----4-:R-:W-:Y:S11]  /*5ec0*/  ISETP.NE.U32.AND P1, PT, R13, RZ, PT ;  /* 0x000000ff0d00720c */ /* 0x010ff60003f25070 */
[----:B------:R1:W-:Y:S01]  /*5ed0*/  LDGSTS.E.BYPASS.LTC128B.128.ZFILL [R30+0x1100], [R14.64], P0 ;  /* 0x011000000e1e7fae */ /* 0x0003e20008141d4e */
[----:B------:R-:W-:Y:S03]  /*5ee0*/  ISETP.NE.U32.AND P0, PT, R132, RZ, PT ;  /* 0x000000ff8400720c */ /* 0x000fe60003f05070 */
[----:B------:R2:W-:Y:S01]  /*5ef0*/  LDGSTS.E.BYPASS.LTC128B.128.ZFILL [R30+0x3100], [R20.64], P1 ;  /* 0x03100000141e7fae */ /* 0x0005e20008941d4e */
[----:B------:R-:W-:Y:S03]  /*5f00*/  ISETP.NE.U32.AND P1, PT, R31, RZ, PT ;  /* 0x000000ff1f00720c */ /* 0x000fe60003f25070 */
[----:B------:R-:W4:Y:S06]  /*5f10*/  LDL R132, [R1+0x2c] ;  /* 0x00002c0001847983 */ /* 0x000f2c0000100800 */
[----:B------:R2:W-:Y:S01]  /*5f20*/  LDGSTS.E.BYPASS.LTC128B.128.ZFILL [R30+0x5100], [R22.64], P0 ;  /* 0x05100000161e7fae */ /* 0x0005e20008141d4e */
[----:B------:R-:W-:Y:S03]  /*5f30*/  PLOP3.LUT P0, PT, PT, PT, UP0, 0x80, 0x0 ;  /* 0x000000000000781c */ /* 0x000fe60003f0f008 */
[----:B------:R3:W-:Y:S04]  /*5f40*/  LDGSTS.E.BYPASS.LTC128B.128.ZFILL [R30+0x7100], [R28.64], P1 ;  /* 0x071000001c1e7fae */ /* 0x0007e80008941d4e */
[----:B------:R-:W0:Y:S01]  /*5f50*/  LDGDEPBAR ;  /* 0x00000000000079af */ /* 0x000e220000000000 */
[C---:B-1----:R-:W-:Y:S08]  /*5f60*/  HMMA.16816.F32.BF16 R12, R168.reuse, R16, RZ ;  /* 0x00000010a80c723c */ /* 0x042ff000000418ff */
[C---:B------:R-:W-:Y:S08]  /*5f70*/  HMMA.16816.F32.BF16 R16, R168.reuse, R18, RZ ;  /* 0x00000012a810723c */ /* 0x040ff000000418ff */
[C---:B--2---:R-:W-:Y:S08]  /*5f80*/  HMMA.16816.F32.BF16 R20, R168.reuse, R24, RZ ;  /* 0x00000018a814723c */ /* 0x044ff000000418ff */
[C---:B------:R-:W-:Y:S08]  /*5f90*/  HMMA.16816.F32.BF16 R24, R168.reuse, R26, RZ ;  /* 0x0000001aa818723c */ /* 0x040ff000000418ff */
[C---:B---3--:R-:W-:Y:S08]  /*5fa0*/  HMMA.16816.F32.BF16 R28, R168.reuse, R32, RZ ;  /* 0x00000020a81c723c */ /* 0x048ff000000418ff */
[----:B------:R-:W-:Y:S08]  /*5fb0*/  HMMA.16816.F32.BF16 R32, R168, R34, RZ ;  /* 0x00000022a820723c */ /* 0x000ff000000418ff */
[C---:B------:R-:W-:Y:S08]  /*5fc0*/  HMMA.16816.F32.BF16 R4, R172.reuse, R176, R4 ;  /* 0x000000b0ac04723c */ /* 0x040ff00000041804 */
[C---:B------:R-:W-:Y:S01]  /*5fd0*/  HMMA.16816.F32.BF16 R8, R172.reuse, R178, R8 ;  /* 0x000000b2ac08723c */ /* 0x040fe20000041808 */
[----:B------:R-:W1:Y:S07]  /*5fe0*/  LDSM.16.M88.4 R176, [R252+0x10100] ;  /* 0x01010000fcb0783b */ /* 0x000e6e0000000200 */
[C---:B------:R-:W-:Y:S08]  /*5ff0*/  HMMA.16816.F32.BF16 R12, R172.reuse, R180, R12 ;  /* 0x000000b4ac0c723c */ /* 0x040ff0000004180c */
[C---:B------:R-:W-:Y:S01]  /*6000*/  HMMA.16816.F32.BF16 R16, R172.reuse, R182, R16 ;  /* 0x000000b6ac10723c */ /* 0x040fe20000041810 */
[----:B------:R-:W2:Y:S07]  /*6010*/  LDSM.16.M88.4 R180, [R252+0x10900] ;  /* 0x01090000fcb4783b */ /* 0x000eae0000000200 */
[C---:B------:R-:W-:Y:S08]  /*6020*/  HMMA.16816.F32.BF16 R20, R172.reuse, R184, R20 ;  /* 0x000000b8ac14723c */ /* 0x040ff00000041814 */
[C---:B------:R-:W-:Y:S01]  /*6030*/  HMMA.16816.F32.BF16 R24, R172.reuse, R186, R24 ;  /* 0x000000baac18723c */ /* 0x040fe20000041818 */
[----:B------:R-:W-:Y:S07]  /*6040*/  LDSM.16.M88.4 R184, [R252+0x11900] ;  /* 0x01190000fcb8783b */ /* 0x000fee0000000200 */
[C---:B------:R-:W-:Y:S01]  /*6050*/  HMMA.16816.F32.BF16 R28, R172.reuse, R188, R28 ;  /* 0x000000bcac1c723c */ /* 0x040fe2000004181c */
[----:B------:R-:W3:Y:S04]  /*6060*/  LDL R189, [R1+0x30] ;  /* 0x0000300001bd7983 */ /* 0x000ee80000100800 */
[----:B------:R-:W5:Y:S03]  /*6070*/  LDL R188, [R1+0x20] ;  /* 0x0000200001bc7983 */ /* 0x000f660000100800 */
[----:B------:R-:W-:Y:S08]  /*6080*/  HMMA.16816.F32.BF16 R32, R172, R190, R32 ;  /* 0x000000beac20723c */ /* 0x000ff00000041820 */
[C---:B-1----:R-:W-:Y:S08]  /*6090*/  HMMA.16816.F32.BF16 R4, R192.reuse, R176, R4 ;  /* 0x000000b0c004723c */ /* 0x042ff00000041804 */
[C---:B------:R-:W-:Y:S01]  /*60a0*/  HMMA.16816.F32.BF16 R8, R192.reuse, R178, R8 ;  /* 0x000000b2c008723c */ /* 0x040fe20000041808 */
[----:B------:R-:W1:Y:S07]  /*60b0*/  LDSM.16.M88.4 R176, [R252+0x11100] ;  /* 0x01110000fcb0783b */ /* 0x000e6e0000000200 */
[C---:B--2---:R-:W-:Y:S08]  /*60c0*/  HMMA.16816.F32.BF16 R12, R192.reuse, R180, R12 ;  /* 0x000000b4c00c723c */ /* 0x044ff0000004180c */
[C---:B------:R-:W-:Y:S01]  /*60d0*/  HMMA.16816.F32.BF16 R16, R192.reuse, R182, R16 ;  /* 0x000000b6c010723c */ /* 0x040fe20000041810 */
[----:B------:R-:W2:Y:S07]  /*60e0*/  LDSM.16.M88.4 R180, [R249] ;  /* 0x00000000f9b4783b */ /* 0x000eae0000000200 */
[C---:B-1----:R-:W-:Y:S08]  /*60f0*/  HMMA.16816.F32.BF16 R20, R192.reuse, R176, R20 ;  /* 0x000000b0c014723c */ /* 0x042ff00000041814 */
[C---:B------:R-:W-:Y:S01]  /*6100*/  HMMA.16816.F32.BF16 R24, R192.reuse, R178, R24 ;  /* 0x000000b2c018723c */ /* 0x040fe20000041818 */
[----:B------:R-:W1:Y:S07]  /*6110*/  LDSM.16.M88.4 R176, [R249+0x800] ;  /* 0x00080000f9b0783b */ /* 0x000e6e0000000200 */
[C---:B------:R-:W-:Y:S08]  /*6120*/  HMMA.16816.F32.BF16 R28, R192.reuse, R184, R28 ;  /* 0x000000b8c01c723c */ /* 0x040ff0000004181c */
[----:B------:R-:W-:Y:S01]  /*6130*/  HMMA.16816.F32.BF16 R32, R192, R186, R32 ;  /* 0x000000bac020723c */ /* 0x000fe20000041820 */
[----:B------:R-:W1:Y:S07]  /*6140*/  LDSM.16.M88.4 R184, [R249+0x1000] ;  /* 0x00100000f9b8783b */ /* 0x000e6e0000000200 */
[C---:B--2---:R-:W-:Y:S08]  /*6150*/  HMMA.16816.F32.BF16 R4, R196.reuse, R180, R4 ;  /* 0x000000b4c404723c */ /* 0x044ff00000041804 */
[C---:B------:R-:W-:Y:S01]  /*6160*/  HMMA.16816.F32.BF16 R8, R196.reuse, R182, R8 ;  /* 0x000000b6c408723c */ /* 0x040fe20000041808 */
[----:B------:R-:W2:Y:S07]  /*6170*/  LDSM.16.M88.4 R180, [R249+0x1800] ;  /* 0x00180000f9b4783b */ /* 0x000eae0000000200 */
[C---:B-1----:R-:W-:Y:S08]  /*6180*/  HMMA.16816.F32.BF16 R12, R196.reuse, R176, R12 ;  /* 0x000000b0c40c723c */ /* 0x042ff0000004180c */
[C---:B------:R-:W-:Y:S01]  /*6190*/  HMMA.16816.F32.BF16 R16, R196.reuse, R178, R16 ;  /* 0x000000b2c410723c */ /* 0x040fe20000041810 */
[----:B------:R-:W1:Y:S07]  /*61a0*/  LDSM.16.M88.4 R176, [R134+0x12100] ;  /* 0x0121000086b0783b */ /* 0x000e6e0000000200 */
[C---:B------:R-:W-:Y:S08]  /*61b0*/  HMMA.16816.F32.BF16 R20, R196.reuse, R184, R20 ;  /* 0x000000b8c414723c */ /* 0x040ff00000041814 */
[C---:B------:R-:W-:Y:S01]  /*61c0*/  HMMA.16816.F32.BF16 R24, R196.reuse, R186, R24 ;  /* 0x000000bac418723c */ /* 0x040fe20000041818 */
[----:B------:R-:W4:Y:S07]  /*61d0*/  LDSM.16.M88.4 R184, [R134+0x12900] ;  /* 0x0129000086b8783b */ /* 0x000f2e0000000200 */
[C---:B--2---:R-:W-:Y:S08]  /*61e0*/  HMMA.16816.F32.BF16 R28, R196.reuse, R180, R28 ;  /* 0x000000b4c41c723c */ /* 0x044ff0000004181c */
[----:B------:R-:W-:Y:S01]  /*61f0*/  HMMA.16816.F32.BF16 R32, R196, R182, R32 ;  /* 0x000000b6c420723c */ /* 0x000fe20000041820 */
[----:B------:R-:W2:Y:S07]  /*6200*/  LDSM.16.M88.4 R180, [R134+0x13100] ;  /* 0x0131000086b4783b */ /* 0x000eae0000000200 */
[C---:B-1----:R-:W-:Y:S08]  /*6210*/  HMMA.16816.F32.BF16 R4, R200.reuse, R176, R4 ;  /* 0x000000b0c804723c */ /* 0x042ff00000041804 */
[C---:B------:R-:W-:Y:S01]  /*6220*/  HMMA.16816.F32.BF16 R8, R200.reuse, R178, R8 ;  /* 0x000000b2c808723c */ /* 0x040fe20000041808 */
[----:B------:R-:W1:Y:S07]  /*6230*/  LDSM.16.M88.4 R176, [R134+0x13900] ;  /* 0x0139000086b0783b */ /* 0x000e6e0000000200 */
[C---:B----4-:R-:W-:Y:S08]  /*6240*/  HMMA.16816.F32.BF16 R12, R200.reuse, R184, R12 ;  /* 0x000000b8c80c723c */ /* 0x050ff0000004180c */
[C---:B------:R-:W-:Y:S08]  /*6250*/  HMMA.16816.F32.BF16 R16, R200.reuse, R186, R16 ;  /* 0x000000bac810723c */ /* 0x040ff00000041810 */
[C---:B--2---:R-:W-:Y:S08]  /*6260*/  HMMA.16816.F32.BF16 R20, R200.reuse, R180, R20 ;  /* 0x000000b4c814723c */ /* 0x044ff00000041814 */
[C---:B------:R-:W-:Y:S01]  /*6270*/  HMMA.16816.F32.BF16 R24, R200.reuse, R182, R24 ;  /* 0x000000b6c818723c */ /* 0x040fe20000041818 */
[----:B------:R2:W-:Y:S07]  /*6280*/  LDSM.16.M88.4 R180, [R132] ;  /* 0x0000000084b4783b */ /* 0x0005ee0000000200 */
[C---:B-1----:R-:W-:Y:S08]  /*6290*/  HMMA.16816.F32.BF16 R28, R200.reuse, R176, R28 ;  /* 0x000000b0c81c723c */ /* 0x042ff0000004181c */
[----:B------:R-:W-:Y:S01]  /*62a0*/  HMMA.16816.F32.BF16 R32, R200, R178, R32 ;  /* 0x000000b2c820723c */ /* 0x000fe20000041820 */
[----:B------:R1:W-:Y:S04]  /*62b0*/  LDSM.16.M88.4 R176, [R3] ;  /* 0x0000000003b0783b */ /* 0x0003e80000000200 */
[----:B--2---:R-:W2:Y:S04]  /*62c0*/  LDL R132, [R1+0x1c] ;  /* 0x00001c0001847983 */ /* 0x004ea80000100800 */
[----:B-1----:R-:W4:Y:S04]  /*62d0*/  LDL R3, [R1+0x18] ;  /* 0x0000180001037983 */ /* 0x002f280000100800 */
[----:B---3--:R-:W1:Y:S02]  /*62e0*/  LDSM.16.M88.4 R184, [R189] ;  /* 0x00000000bdb8783b */ /* 0x008e640000000200 */
[C---:B-1----:R-:W-:Y:S08]  /*62f0*/  HMMA.16816.F32.BF16 R4, R204.reuse, R184, R4 ;  /* 0x000000b8cc04723c */ /* 0x042ff00000041804 */
[C---:B------:R-:W-:Y:S01]  /*6300*/  HMMA.16816.F32.BF16 R8, R204.reuse, R186, R8 ;  /* 0x000000bacc08723c */ /* 0x040fe20000041808 */
[----:B-----5:R1:W3:Y:S07]  /*6310*/  LDSM.16.M88.4 R184, [R2] ;  /* 0x0000000002b8783b */ /* 0x0202ee0000000200 */
[C---:B------:R-:W-:Y:S08]  /*6320*/  HMMA.16816.F32.BF16 R12, R204.reuse, R180, R12 ;  /* 0x000000b4cc0c723c */ /* 0x040ff0000004180c */
[C---:B------:R-:W-:Y:S01]  /*6330*/  HMMA.16816.F32.BF16 R16, R204.reuse, R182, R16 ;  /* 0x000000b6cc10723c */ /* 0x040fe20000041810 */
[----:B------:R-:W5:Y:S07]  /*6340*/  LDSM.16.M88.4 R180, [R252+0x12100] ;  /* 0x01210000fcb4783b */ /* 0x000f6e0000000200 */
[C---:B------:R-:W-:Y:S01]  /*6350*/  HMMA.16816.F32.BF16 R20, R204.reuse, R176, R20 ;  /* 0x000000b0cc14723c */ /* 0x040fe20000041814 */
[----:B-1----:R-:W4:Y:S07]  /*6360*/  LDL R2, [R1+0x14] ;  /* 0x0000140001027983 */ /* 0x002f2e0000100800 */
[C---:B------:R-:W-:Y:S01]  /*6370*/  HMMA.16816.F32.BF16 R24, R204.reuse, R178, R24 ;  /* 0x000000b2cc18723c */ /* 0x040fe20000041818 */
[----:B------:R-:W1:Y:S07]  /*6380*/  LDSM.16.M88.4 R176, [R252+0x12900] ;  /* 0x01290000fcb0783b */ /* 0x000e6e0000000200 */
[C---:B---3--:R-:W-:Y:S08]  /*6390*/  HMMA.16816.F32.BF16 R28, R204.reuse, R184, R28 ;  /* 0x000000b8cc1c723c */ /* 0x048ff0000004181c */
[----:B------:R-:W-:Y:S01]  /*63a0*/  HMMA.16816.F32.BF16 R32, R204, R186, R32 ;  /* 0x000000bacc20723c */ /* 0x000fe20000041820 */
[----:B------:R-:W3:Y:S07]  /*63b0*/  LDSM.16.M88.4 R184, [R252+0x13100] ;  /* 0x01310000fcb8783b */ /* 0x000eee0000000200 */
[C---:B-----5:R-:W-:Y:S08]  /*63c0*/  HMMA.16816.F32.BF16 R4, R208.reuse, R180, R4 ;  /* 0x000000b4d004723c */ /* 0x060ff00000041804 */
[C---:B------:R-:W-:Y:S01]  /*63d0*/  HMMA.16816.F32.BF16 R8, R208.reuse, R182, R8 ;  /* 0x000000b6d008723c */ /* 0x040fe20000041808 */
[----:B------:R-:W5:Y:S07]  /*63e0*/  LDSM.16.M88.4 R180, [R252+0x13900] ;  /* 0x01390000fcb4783b */ /* 0x000f6e0000000200 */
[C---:B-1----:R-:W-:Y:S08]  /*63f0*/  HMMA.16816.F32.BF16 R12, R208.reuse, R176, R12 ;  /* 0x000000b0d00c723c */ /* 0x042ff0000004180c */
[C---:B------:R-:W-:Y:S01]  /*6400*/  HMMA.16816.F32.BF16 R16, R208.reuse, R178, R16 ;  /* 0x000000b2d010723c */ /* 0x040fe20000041810 */
[----:B------:R-:W1:Y:S07]  /*6410*/  LDSM.16.M88.4 R176, [R249+0x2000] ;  /* 0x00200000f9b0783b */ /* 0x000e6e0000000200 */
[C---:B---3--:R-:W-:Y:S08]  /*6420*/  HMMA.16816.F32.BF16 R20, R208.reuse, R184, R20 ;  /* 0x000000b8d014723c */ /* 0x048ff00000041814 */
[C---:B------:R-:W-:Y:S01]  /*6430*/  HMMA.16816.F32.BF16 R24, R208.reuse, R186, R24 ;  /* 0x000000bad018723c */ /* 0x040fe20000041818 */
[----:B------:R-:W3:Y:S07]  /*6440*/  LDSM.16.M88.4 R184, [R249+0x2800] ;  /* 0x00280000f9b8783b */ /* 0x000eee0000000200 */
[C---:B-----5:R-:W-:Y:S08]  /*6450*/  HMMA.16816.F32.BF16 R28, R208.reuse, R180, R28 ;  /* 0x000000b4d01c723c */ /* 0x060ff0000004181c */
[----:B------:R-:W-:Y:S01]  /*6460*/  HMMA.16816.F32.BF16 R32, R208, R182, R32 ;  /* 0x000000b6d020723c */ /* 0x000fe20000041820 */
        /* <DEDUP_REMOVED lines=8> */
[C---:B------:R-:W-:Y:S01]  /*64f0*/  HMMA.16816.F32.BF16 R24, R212.reuse, R182, R24 ;  /* 0x000000b6d418723c */ /* 0x040fe20000041818 */
[----:B------:R-:W5:Y:S07]  /*6500*/  LDSM.16.M88.4 R180, [R134+0x14900] ;  /* 0x0149000086b4783b */ /* 0x000f6e0000000200 */
[C---:B-1----:R-:W-:Y:S08]  /*6510*/  HMMA.16816.F32.BF16 R28, R212.reuse, R176, R28 ;  /* 0x000000b0d41c723c */ /* 0x042ff0000004181c */
[----:B------:R-:W-:Y:S01]  /*6520*/  HMMA.16816.F32.BF16 R32, R212, R178, R32 ;  /* 0x000000b2d420723c */ /* 0x000fe20000041820 */
[----:B------:R-:W1:Y:S07]  /*6530*/  LDSM.16.M88.4 R176, [R134+0x15100] ;  /* 0x0151000086b0783b */ /* 0x000e6e0000000200 */
[C---:B---3--:R-:W-:Y:S08]  /*6540*/  HMMA.16816.F32.BF16 R4, R216.reuse, R184, R4 ;  /* 0x000000b8d804723c */ /* 0x048ff00000041804 */
[C---:B------:R-:W-:Y:S01]  /*6550*/  HMMA.16816.F32.BF16 R8, R216.reuse, R186, R8 ;  /* 0x000000bad808723c */ /* 0x040fe20000041808 */
[----:B------:R-:W3:Y:S07]  /*6560*/  LDSM.16.M88.4 R184, [R134+0x15900] ;  /* 0x0159000086b8783b */ /* 0x000eee0000000200 */
[C---:B-----5:R-:W-:Y:S08]  /*6570*/  HMMA.16816.F32.BF16 R12, R216.reuse, R180, R12 ;  /* 0x000000b4d80c723c */ /* 0x060ff0000004180c */
[C---:B------:R-:W-:Y:S01]  /*6580*/  HMMA.16816.F32.BF16 R16, R216.reuse, R182, R16 ;  /* 0x000000b6d810723c */ /* 0x040fe20000041810 */
[----:B------:R5:W4:Y:S07]  /*6590*/  LDSM.16.M88.4 R180, [R188] ;  /* 0x00000000bcb4783b */ /* 0x000b2e0000000200 */
[C---:B-1----:R-:W-:Y:S08]  /*65a0*/  HMMA.16816.F32.BF16 R20, R216.reuse, R176, R20 ;  /* 0x000000b0d814723c */ /* 0x042ff00000041814 */
[C---:B------:R-:W-:Y:S01]  /*65b0*/  HMMA.16816.F32.BF16 R24, R216.reuse, R178, R24 ;  /* 0x000000b2d818723c */ /* 0x040fe20000041818 */
[----:B--2---:R1:W2:Y:S04]  /*65c0*/  LDSM.16.M88.4 R176, [R132] ;  /* 0x0000000084b0783b */ /* 0x0042a80000000200 */
[----:B-----5:R-:W5:Y:S03]  /*65d0*/  LDL R188, [R1+0x10] ;  /* 0x0000100001bc7983 */ /* 0x020f660000100800 */
[C---:B---3--:R-:W-:Y:S08]  /*65e0*/  HMMA.16816.F32.BF16 R28, R216.reuse, R184, R28 ;  /* 0x000000b8d81c723c */ /* 0x048ff0000004181c */
[----:B------:R-:W-:Y:S01]  /*65f0*/  HMMA.16816.F32.BF16 R32, R216, R186, R32 ;  /* 0x000000bad820723c */ /* 0x000fe20000041820 */
[----:B----4-:R3:W4:Y:S04]  /*6600*/  LDSM.16.M88.4 R184, [R3] ;  /* 0x0000000003b8783b */ /* 0x0107280000000200 */
[----:B-1----:R-:W5:Y:S03]  /*6610*/  LDL R132, [R1+0xc] ;  /* 0x00000c0001847983 */ /* 0x002f660000100800 */
[C---:B------:R-:W-:Y:S08]  /*6620*/  HMMA.16816.F32.BF16 R4, R220.reuse, R180, R4 ;  /* 0x000000b4dc04723c */ /* 0x040ff00000041804 */
[C---:B------:R-:W-:Y:S08]  /*6630*/  HMMA.16816.F32.BF16 R8, R220.reuse, R182, R8 ;  /* 0x000000b6dc08723c */ /* 0x040ff00000041808 */
[C---:B--2---:R-:W-:Y:S01]  /*6640*/  HMMA.16816.F32.BF16 R12, R220.reuse, R176, R12 ;  /* 0x000000b0dc0c723c */ /* 0x044fe2000004180c */
[----:B---3--:R-:W2:Y:S07]  /*6650*/  LDL R3, [R1+0x8] ;  /* 0x0000080001037983 */ /* 0x008eae0000100800 */
[C---:B------:R-:W-:Y:S01]  /*6660*/  HMMA.16816.F32.BF16 R16, R220.reuse, R178, R16 ;  /* 0x000000b2dc10723c */ /* 0x040fe20000041810 */
[----:B------:R-:W-:Y:S07]  /*6670*/  LDSM.16.M88.4 R176, [R252+0x14100] ;  /* 0x01410000fcb0783b */ /* 0x000fee0000000200 */
[C---:B----4-:R-:W-:Y:S08]  /*6680*/  HMMA.16816.F32.BF16 R20, R220.reuse, R184, R20 ;  /* 0x000000b8dc14723c */ /* 0x050ff00000041814 */
[C---:B------:R-:W-:Y:S01]  /*6690*/  HMMA.16816.F32.BF16 R24, R220.reuse, R186, R24 ;  /* 0x000000badc18723c */ /* 0x040fe20000041818 */
[----:B------:R-:W-:Y:S04]  /*66a0*/  LDSM.16.M88.4 R184, [R252+0x14900] ;  /* 0x01490000fcb8783b */ /* 0x000fe80000000200 */
[----:B------:R1:W3:Y:S04]  /*66b0*/  LDSM.16.M88.4 R180, [R2] ;  /* 0x0000000002b4783b */ /* 0x0002e80000000200 */
[----:B-1----:R-:W4:Y:S01]  /*66c0*/  LDL R2, [R1+0x4] ;  /* 0x0000040001027983 */ /* 0x002f220000100800 */
[C---:B---3--:R-:W-:Y:S08]  /*66d0*/  HMMA.16816.F32.BF16 R28, R220.reuse, R180, R28 ;  /* 0x000000b4dc1c723c */ /* 0x048ff0000004181c */
[----:B------:R-:W-:Y:S01]  /*66e0*/  HMMA.16816.F32.BF16 R32, R220, R182, R32 ;  /* 0x000000b6dc20723c */ /* 0x000fe20000041820 */
[----:B------:R-:W1:Y:S07]  /*66f0*/  LDSM.16.M88.4 R180, [R252+0x15100] ;  /* 0x01510000fcb4783b */ /* 0x000e6e0000000200 */
[C---:B------:R-:W-:Y:S08]  /*6700*/  HMMA.16816.F32.BF16 R4, R224.reuse, R176, R4 ;  /* 0x000000b0e004723c */ /* 0x040ff00000041804 */
[C---:B------:R-:W-:Y:S01]  /*6710*/  HMMA.16816.F32.BF16 R8, R224.reuse, R178, R8 ;  /* 0x000000b2e008723c */ /* 0x040fe20000041808 */
[----:B------:R-:W3:Y:S07]  /*6720*/  LDSM.16.M88.4 R176, [R252+0x15900] ;  /* 0x01590000fcb0783b */ /* 0x000eee0000000200 */
[C---:B------:R-:W-:Y:S08]  /*6730*/  HMMA.16816.F32.BF16 R12, R224.reuse, R184, R12 ;  /* 0x000000b8e00c723c */ /* 0x040ff0000004180c */
[C---:B------:R-:W-:Y:S01]  /*6740*/  HMMA.16816.F32.BF16 R16, R224.reuse, R186, R16 ;  /* 0x000000bae010723c */ /* 0x040fe20000041810 */
[----:B------:R-:W3:Y:S07]  /*6750*/  LDSM.16.M88.4 R184, [R249+0x4000] ;  /* 0x00400000f9b8783b */ /* 0x000eee0000000200 */
[C---:B-1----:R-:W-:Y:S08]  /*6760*/  HMMA.16816.F32.BF16 R20, R224.reuse, R180, R20 ;  /* 0x000000b4e014723c */ /* 0x042ff00000041814 */
[C---:B------:R-:W-:Y:S01]  /*6770*/  HMMA.16816.F32.BF16 R24, R224.reuse, R182, R24 ;  /* 0x000000b6e018723c */ /* 0x040fe20000041818 */
[----:B------:R-:W1:Y:S07]  /*6780*/  LDSM.16.M88.4 R180, [R249+0x4800] ;  /* 0x00480000f9b4783b */ /* 0x000e6e0000000200 */
[C---:B---3--:R-:W-:Y:S08]  /*6790*/  HMMA.16816.F32.BF16 R28, R224.reuse, R176, R28 ;  /* 0x000000b0e01c723c */ /* 0x048ff0000004181c */
[----:B------:R-:W-:Y:S01]  /*67a0*/  HMMA.16816.F32.BF16 R32, R224, R178, R32 ;  /* 0x000000b2e020723c */ /* 0x000fe20000041820 */
        /* <DEDUP_REMOVED lines=8> */
[C---:B------:R-:W-:Y:S01]  /*6830*/  HMMA.16816.F32.BF16 R24, R228.reuse, R178, R24 ;  /* 0x000000b2e418723c */ /* 0x040fe20000041818 */
[----:B------:R-:W3:Y:S07]  /*6840*/  LDSM.16.M88.4 R176, [R134+0x16900] ;  /* 0x0169000086b0783b */ /* 0x000eee0000000200 */
[C---:B------:R-:W-:Y:S08]  /*6850*/  HMMA.16816.F32.BF16 R28, R228.reuse, R184, R28 ;  /* 0x000000b8e41c723c */ /* 0x040ff0000004181c */
[----:B------:R-:W-:Y:S01]  /*6860*/  HMMA.16816.F32.BF16 R32, R228, R186, R32 ;  /* 0x000000bae420723c */ /* 0x000fe20000041820 */
[----:B------:R-:W5:Y:S07]  /*6870*/  LDSM.16.M88.4 R184, [R134+0x17100] ;  /* 0x0171000086b8783b */ /* 0x000f6e0000000200 */
[C---:B-1----:R-:W-:Y:S08]  /*6880*/  HMMA.16816.F32.BF16 R4, R232.reuse, R180, R4 ;  /* 0x000000b4e804723c */ /* 0x042ff00000041804 */
[C---:B------:R-:W-:Y:S01]  /*6890*/  HMMA.16816.F32.BF16 R8, R232.reuse, R182, R8 ;  /* 0x000000b6e808723c */ /* 0x040fe20000041808 */
[----:B------:R-:W1:Y:S07]  /*68a0*/  LDSM.16.M88.4 R180, [R134+0x17900] ;  /* 0x0179000086b4783b */ /* 0x000e6e0000000200 */
[C---:B---3--:R-:W-:Y:S08]  /*68b0*/  HMMA.16816.F32.BF16 R12, R232.reuse, R176, R12 ;  /* 0x000000b0e80c723c */ /* 0x048ff0000004180c */
[C---:B------:R-:W-:Y:S01]  /*68c0*/  HMMA.16816.F32.BF16 R16, R232.reuse, R178, R16 ;  /* 0x000000b2e810723c */ /* 0x040fe20000041810 */
[----:B-----5:R-:W3:Y:S07]  /*68d0*/  LDSM.16.M88.4 R176, [R188] ;  /* 0x00000000bcb0783b */ /* 0x020eee0000000200 */
[C---:B------:R-:W-:Y:S08]  /*68e0*/  HMMA.16816.F32.BF16 R20, R232.reuse, R184, R20 ;  /* 0x000000b8e814723c */ /* 0x040ff00000041814 */
[C---:B------:R-:W-:Y:S01]  /*68f0*/  HMMA.16816.F32.BF16 R24, R232.reuse, R186, R24 ;  /* 0x000000bae818723c */ /* 0x040fe20000041818 */
[----:B------:R-:W5:Y:S07]  /*6900*/  LDSM.16.M88.4 R184, [R132] ;  /* 0x0000000084b8783b */ /* 0x000f6e0000000200 */
[C---:B-1----:R-:W-:Y:S08]  /*6910*/  HMMA.16816.F32.BF16 R28, R232.reuse, R180, R28 ;  /* 0x000000b4e81c723c */ /* 0x042ff0000004181c */
[----:B------:R-:W-:Y:S01]  /*6920*/  HMMA.16816.F32.BF16 R32, R232, R182, R32 ;  /* 0x000000b6e820723c */ /* 0x000fe20000041820 */
[----:B--2---:R-:W1:Y:S07]  /*6930*/  LDSM.16.M88.4 R180, [R3] ;  /* 0x0000000003b4783b */ /* 0x004e6e0000000200 */
[C---:B---3--:R-:W-:Y:S08]  /*6940*/  HMMA.16816.F32.BF16 R4, R236.reuse, R176, R4 ;  /* 0x000000b0ec04723c */ /* 0x048ff00000041804 */
[C---:B------:R-:W-:Y:S08]  /*6950*/  HMMA.16816.F32.BF16 R8, R236.reuse, R178, R8 ;  /* 0x000000b2ec08723c */ /* 0x040ff00000041808 */
[C---:B-----5:R-:W-:Y:S08]  /*6960*/  HMMA.16816.F32.BF16 R12, R236.reuse, R184, R12 ;  /* 0x000000b8ec0c723c */ /* 0x060ff0000004180c */
[C---:B------:R-:W-:Y:S01]  /*6970*/  HMMA.16816.F32.BF16 R16, R236.reuse, R186, R16 ;  /* 0x000000baec10723c */ /* 0x040fe20000041810 */
[----:B------:R-:W-:Y:S07]  /*6980*/  LDSM.16.M88.4 R184, [R252+0x16100] ;  /* 0x01610000fcb8783b */ /* 0x000fee0000000200 */
[C---:B-1----:R-:W-:Y:S08]  /*6990*/  HMMA.16816.F32.BF16 R20, R236.reuse, R180, R20 ;  /* 0x000000b4ec14723c */ /* 0x042ff00000041814 */
[C---:B------:R-:W-:Y:S01]  /*69a0*/  HMMA.16816.F32.BF16 R24, R236.reuse, R182, R24 ;  /* 0x000000b6ec18723c */ /* 0x040fe20000041818 */
[----:B------:R-:W-:Y:S04]  /*69b0*/  LDSM.16.M88.4 R180, [R252+0x16900] ;  /* 0x01690000fcb4783b */ /* 0x000fe80000000200 */
[----:B----4-:R-:W1:Y:S03]  /*69c0*/  LDSM.16.M88.4 R176, [R2] ;  /* 0x0000000002b0783b */ /* 0x010e660000000200 */
[C---:B-1----:R-:W-:Y:S08]  /*69d0*/  HMMA.16816.F32.BF16 R28, R236.reuse, R176, R28 ;  /* 0x000000b0ec1c723c */ /* 0x042ff0000004181c */
[----:B------:R-:W-:Y:S01]  /*69e0*/  HMMA.16816.F32.BF16 R32, R236, R178, R32 ;  /* 0x000000b2ec20723c */ /* 0x000fe20000041820 */
[----:B------:R-:W1:Y:S07]  /*69f0*/  LDSM.16.M88.4 R176, [R252+0x17100] ;  /* 0x01710000fcb0783b */ /* 0x000e6e0000000200 */
[C---:B------:R-:W-:Y:S08]  /*6a00*/  HMMA.16816.F32.BF16 R4, R240.reuse, R184, R4 ;  /* 0x000000b8f004723c */ /* 0x040ff00000041804 */
[C---:B------:R-:W-:Y:S01]  /*6a10*/  HMMA.16816.F32.BF16 R8, R240.reuse, R186, R8 ;  /* 0x000000baf008723c */ /* 0x040fe20000041808 */
[----:B------:R-:W2:Y:S07]  /*6a20*/  LDSM.16.M88.4 R184, [R252+0x17900] ;  /* 0x01790000fcb8783b */ /* 0x000eae0000000200 */
[C---:B------:R-:W-:Y:S08]  /*6a30*/  HMMA.16816.F32.BF16 R12, R240.reuse, R180, R12 ;  /* 0x000000b4f00c723c */ /* 0x040ff0000004180c */
[C---:B------:R-:W-:Y:S01]  /*6a40*/  HMMA.16816.F32.BF16 R16, R240.reuse, R182, R16 ;  /* 0x000000b6f010723c */ /* 0x040fe20000041810 */
[----:B------:R-:W3:Y:S07]  /*6a50*/  LDSM.16.M88.4 R180, [R249+0x6000] ;  /* 0x00600000f9b4783b */ /* 0x000eee0000000200 */
[C---:B-1----:R-:W-:Y:S08]  /*6a60*/  HMMA.16816.F32.BF16 R20, R240.reuse, R176, R20 ;  /* 0x000000b0f014723c */ /* 0x042ff00000041814 */
[C---:B------:R-:W-:Y:S01]  /*6a70*/  HMMA.16816.F32.BF16 R24, R240.reuse, R178, R24 ;  /* 0x000000b2f018723c */ /* 0x040fe20000041818 */
[----:B------:R-:W1:Y:S07]  /*6a80*/  LDSM.16.M88.4 R176, [R249+0x6800] ;  /* 0x00680000f9b0783b */ /* 0x000e6e0000000200 */
[C---:B--2---:R-:W-:Y:S08]  /*6a90*/  HMMA.16816.F32.BF16 R28, R240.reuse, R184, R28 ;  /* 0x000000b8f01c723c */ /* 0x044ff0000004181c */
[----:B------:R-:W-:Y:S01]  /*6aa0*/  HMMA.16816.F32.BF16 R32, R240, R186, R32 ;  /* 0x000000baf020723c */ /* 0x000fe20000041820 */
[----:B------:R-:W2:Y:S07]  /*6ab0*/  LDSM.16.M88.4 R184, [R249+0x7000] ;  /* 0x00700000f9b8783b */ /* 0x000eae0000000200 */
[C---:B---3--:R-:W-:Y:S08]  /*6ac0*/  HMMA.16816.F32.BF16 R4, R244.reuse, R180, R4 ;  /* 0x000000b4f404723c */ /* 0x048ff00000041804 */
[C---:B------:R-:W-:Y:S01]  /*6ad0*/  HMMA.16816.F32.BF16 R8, R244.reuse, R182, R8 ;  /* 0x000000b6f408723c */ /* 0x040fe20000041808 */
[----:B------:R-:W3:Y:S01]  /*6ae0*/  LDSM.16.M88.4 R180, [R249+0x7800] ;  /* 0x00780000f9b4783b */ /* 0x000ee20000000200 */
[----:B------:R-:W-:Y:S04]  /*6af0*/  DEPBAR.LE SB0, 0x0 ;  /* 0x000080000000791a */ /* 0x000fe80000000000 */
[----:B------:R-:W-:Y:S02]  /*6b00*/  BAR.SYNC.DEFER_BLOCKING 0x0 ;  /* 0x0000000000007b1d */ /* 0x000fe40000010000 */
[C---:B-1----:R-:W-:Y:S08]  /*6b10*/  HMMA.16816.F32.BF16 R12, R244.reuse, R176, R12 ;  /* 0x000000b0f40c723c */ /* 0x042ff0000004180c */
[C---:B------:R-:W-:Y:S08]  /*6b20*/  HMMA.16816.F32.BF16 R16, R244.reuse, R178, R16 ;  /* 0x000000b2f410723c */ /* 0x040ff00000041810 */
[C---:B--2---:R-:W-:Y:S08]  /*6b30*/  HMMA.16816.F32.BF16 R20, R244.reuse, R184, R20 ;  /* 0x000000b8f414723c */ /* 0x044ff00000041814 */
[C---:B------:R-:W-:Y:S08]  /*6b40*/  HMMA.16816.F32.BF16 R24, R244.reuse, R186, R24 ;  /* 0x000000baf418723c */ /* 0x040ff00000041818 */
[C---:B---3--:R-:W-:Y:S08]  /*6b50*/  HMMA.16816.F32.BF16 R28, R244.reuse, R180, R28 ;  /* 0x000000b4f41c723c */ /* 0x048ff0000004181c */
[----:B------:R-:W-:Y:S01]  /*6b60*/  HMMA.16816.F32.BF16 R32, R244, R182, R32 ;  /* 0x000000b6f420723c */ /* 0x000fe20000041820 */
[----:B------:R-:W-:-:S07]  /*6b70*/  @P0 BRA `(.L_x_5) ;  /* 0xffffea0000000947 */ /* 0x000fce000383ffff */
.L_x_4:
[----:B---3--:R-:W2:Y:S01]  /*6b80*/  LDL.LU R176, [R1+0x54] ;  /* 0x0000540001b07983 */ /* 0x008ea20000300800 */
[----:B------:R-:W-:Y:S01]  /*6b90*/  FMNMX.FTZ R132, R4, R0, !PT ;  /* 0x0000000004847209 */ /* 0x000fe20007810000 */
[----:B------:R-:W-:Y:S01]  /*6ba0*/  UIADD3 UR4, UR8, -0x1, URZ ;  /* 0xffffffff08047890 */ /* 0x000fe2000fffe03f */
[----:B------:R-:W-:Y:S01]  /*6bb0*/  ISETP.LT.AND P0, PT, RZ, UR8, PT ;  /* 0x00000008ff007c0c */ /* 0x000fe2000bf01270 */
[----:B------:R-:W0:Y:S01]  /*6bc0*/  LDGDEPBAR ;  /* 0x00000000000079af */ /* 0x000e220000000000 */
[----:B------:R-:W-:Y:S04]  /*6bd0*/  FMNMX.FTZ R132, R5, R132, !PT ;  /* 0x0000008405847209 */ /* 0x000fe80007810000 */
[----:B------:R-:W-:Y:S01]  /*6be0*/  FMNMX.FTZ R132, R8, R132, !PT ;  /* 0x0000008408847209 */ /* 0x000fe20007810000 */
[----:B------:R-:W-:Y:S03]  /*6bf0*/  UMOV UR8, UR4 ;  /* 0x0000000400087c82 */ /* 0x000fe60008000000 */
[----:B------:R-:W-:Y:S04]  /*6c00*/  FMNMX.FTZ R132, R9, R132, !PT ;  /* 0x0000008409847209 */ /* 0x000fe80007810000 */
        /* <DEDUP_REMOVED lines=11> */
[----:B------:R-:W-:Y:S05]  /*6cc0*/  FMNMX.FTZ R132, R33, R132, !PT ;  /* 0x0000008421847209 */ /* 0x000fea0007810000 */
[----:B------:R-:W1:Y:S02]  /*6cd0*/  SHFL.BFLY PT, R2, R132, 0x2, 0x1f ;  /* 0x0c401f0084027f89 */ /* 0x000e6400000e0000 */
[----:B-1----:R-:W-:Y:S06]  /*6ce0*/  FMNMX.FTZ R132, R132, R2, !PT ;  /* 0x0000000284847209 */ /* 0x002fec0007810000 */
[----:B------:R-:W1:Y:S02]  /*6cf0*/  SHFL.BFLY PT, R2, R132, 0x1, 0x1f ;  /* 0x0c201f0084027f89 */ /* 0x000e6400000e0000 */
[----:B-1----:R-:W-:Y:S05]  /*6d00*/  FMNMX.FTZ R132, R132, R2, !PT ;  /* 0x0000000284847209 */ /* 0x002fea0007810000 */
[C---:B------:R-:W-:Y:S02]  /*6d10*/  FMUL.FTZ R2, R132.reuse, c[0x0][0x2d0] ;  /* 0x0000b40084027a20 */ /* 0x040fe40000410000 */
[----:B------:R-:W-:Y:S02]  /*6d20*/  FADD.FTZ R0, -R132, R0 ;  /* 0x0000000084007221 */ /* 0x000fe40000010100 */
[--C-:B------:R-:W-:Y:S02]  /*6d30*/  FFMA.FTZ R188, R12, c[0x0][0x2d0], -R2.reuse ;  /* 0x0000b4000cbc7a23 */ /* 0x100fe40000010802 */
[----:B------:R-:W3:Y:S01]  /*6d40*/  LDL.LU R12, [R1+0x70] ;  /* 0x00007000010c7983 */ /* 0x000ee20000300800 */
[--C-:B------:R-:W-:Y:S02]  /*6d50*/  FFMA.FTZ R4, R4, c[0x0][0x2d0], -R2.reuse ;  /* 0x0000b40004047a23 */ /* 0x100fe40000010802 */
[----:B------:R-:W-:Y:S02]  /*6d60*/  FMUL.FTZ R0, R0, c[0x0][0x2d0] ;  /* 0x0000b40000007a20 */ /* 0x000fe40000410000 */
[--C-:B------:R-:W-:Y:S02]  /*6d70*/  FFMA.FTZ R5, R5, c[0x0][0x2d0], -R2.reuse ;  /* 0x0000b40005057a23 */ /* 0x100fe40000010802 */
[----:B------:R-:W1:Y:S01]  /*6d80*/  MUFU.EX2 R3, R0 ;  /* 0x0000000000037308 */ /* 0x000e620000000800 */
[--C-:B------:R-:W-:Y:S02]  /*6d90*/  FFMA.FTZ R8, R8, c[0x0][0x2d0], -R2.reuse ;  /* 0x0000b40008087a23 */ /* 0x100fe40000010802 */
[--C-:B------:R-:W-:Y:S02]  /*6da0*/  FFMA.FTZ R9, R9, c[0x0][0x2d0], -R2.reuse ;  /* 0x0000b40009097a23 */ /* 0x100fe40000010802 */
[--C-:B------:R-:W-:Y:S02]  /*6db0*/  FFMA.FTZ R186, R16, c[0x0][0x2d0], -R2.reuse ;  /* 0x0000b40010ba7a23 */ /* 0x100fe40000010802 */
[--C-:B------:R-:W-:Y:S02]  /*6dc0*/  FFMA.FTZ R185, R17, c[0x0][0x2d0], -R2.reuse ;  /* 0x0000b40011b97a23 */ /* 0x100fe40000010802 */
[--C-:B------:R-:W-:Y:S01]  /*6dd0*/  FFMA.FTZ R177, R28, c[0x0][0x2d0], -R2.reuse ;  /* 0x0000b4001cb17a23 */ /* 0x100fe20000010802 */
[----:B------:R-:W-:Y:S01]  /*6de0*/  MUFU.EX2 R4, R4 ;  /* 0x0000000400047308 */ /* 0x000fe20000000800 */
        /* <DEDUP_REMOVED lines=8> */
[----:B------:R-:W-:Y:S02]  /*6e70*/  FFMA.FTZ R25, R25, c[0x0][0x2d0], -R2 ;  /* 0x0000b40019197a23 */ /* 0x000fe40000010802 */
[C---:B-1----:R-:W-:Y:S02]  /*6e80*/  FMUL.FTZ R16, R3.reuse, R152 ;  /* 0x0000009803107220 */ /* 0x042fe40000410000 */
[C---:B------:R-:W-:Y:S01]  /*6e90*/  FMUL.FTZ R13, R3.reuse, R157 ;  /* 0x0000009d030d7220 */ /* 0x040fe20000410000 */
[----:B------:R-:W-:Y:S01]  /*6ea0*/  MUFU.EX2 R8, R8 ;  /* 0x0000000800087308 */ /* 0x000fe20000000800 */
[C---:B------:R-:W-:Y:S02]  /*6eb0*/  FMUL.FTZ R17, R3.reuse, R153 ;  /* 0x0000009903117220 */ /* 0x040fe40000410000 */
[C---:B------:R-:W-:Y:S02]  /*6ec0*/  FMUL.FTZ R28, R3.reuse, R140 ;  /* 0x0000008c031c7220 */ /* 0x040fe40000410000 */
[C---:B------:R-:W-:Y:S02]  /*6ed0*/  FMUL.FTZ R36, R3.reuse, R36 ;  /* 0x0000002403247220 */ /* 0x040fe40000410000 */
[C---:B------:R-:W-:Y:S02]  /*6ee0*/  FMUL.FTZ R37, R3.reuse, R37 ;  /* 0x0000002503257220 */ /* 0x040fe40000410000 */
[C---:B------:R-:W-:Y:S01]  /*6ef0*/  FMUL.FTZ R40, R3.reuse, R40 ;  /* 0x0000002803287220 */ /* 0x040fe20000410000 */
[----:B------:R-:W1:Y:S01]  /*6f00*/  MUFU.EX2 R9, R9 ;  /* 0x0000000900097308 */ /* 0x000e620000000800 */
[C---:B------:R-:W-:Y:S02]  /*6f10*/  FMUL.FTZ R41, R3.reuse, R41 ;  /* 0x0000002903297220 */ /* 0x040fe40000410000 */
        /* <DEDUP_REMOVED lines=10> */
[----:B------:R-:W-:Y:S01]  /*6fc0*/  FMUL.FTZ R64, R3, R64 ;  /* 0x0000004003407220 */ /* 0x000fe20000410000 */
[----:B-1----:R-:W-:Y:S01]  /*6fd0*/  F2FP.BF16.PACK_AB R178, R9, R8 ;  /* 0x0000000809b2723e */ /* 0x002fe200000010ff */
        /* <DEDUP_REMOVED lines=33> */
[----:B--2---:R-:W-:Y:S01]  /*71f0*/  FFMA.FTZ R0, R3, R176, R4 ;  /* 0x000000b003007223 */ /* 0x004fe20000010004 */
[C---:B------:R-:W-:Y:S03]  /*7200*/  F2FP.BF16.PACK_AB R176, R5.reuse, R4 ;  /* 0x0000000405b0723e */ /* 0x040fe600000010ff */
[----:B------:R-:W-:Y:S02]  /*7210*/  FADD.FTZ R0, R5, R0 ;  /* 0x0000000005007221 */ /* 0x000fe40000010000 */
[C---:B------:R-:W-:Y:S02]  /*7220*/  FMUL.FTZ R5, R3.reuse, R165 ;  /* 0x000000a503057220 */ /* 0x040fe40000410000 */
[----:B------:R-:W-:Y:S02]  /*7230*/  FADD.FTZ R0, R8, R0 ;  /* 0x0000000008007221 */ /* 0x000fe40000010000 */
[----:B------:R-:W-:Y:S02]  /*7240*/  FMUL.FTZ R8, R3, R160 ;  /* 0x000000a003087220 */ /* 0x000fe40000410000 */
[----:B------:R-:W-:Y:S01]  /*7250*/  FADD.FTZ R189, R9, R0 ;  /* 0x0000000009bd7221 */ /* 0x000fe20000010000 */
[----:B------:R-:W-:Y:S01]  /*7260*/  FMNMX.FTZ R0, R6, R133, !PT ;  /* 0x0000008506007209 */ /* 0x000fe20007810000 */
[----:B------:R-:W-:Y:S03]  /*7270*/  FMUL.FTZ R9, R3, R161 ;  /* 0x000000a103097220 */ /* 0x000fe60000410000 */
        /* <DEDUP_REMOVED lines=22> */
[----:B------:R-:W-:Y:S02]  /*73e0*/  FMUL.FTZ R0, R0, c[0x0][0x2d0] ;  /* 0x0000b40000007a20 */ /* 0x000fe40000410000 */
[--C-:B------:R-:W-:Y:S02]  /*73f0*/  FFMA.FTZ R7, R7, c[0x0][0x2d0], -R4.reuse ;  /* 0x0000b40007077a23 */ /* 0x100fe40000010804 */
[----:B------:R-:W-:Y:S01]  /*7400*/  MUFU.EX2 R6, R6 ;  /* 0x0000000600067308 */ /* 0x000fe20000000800 */
[--C-:B------:R-:W-:Y:S02]  /*7410*/  FFMA.FTZ R34, R34, c[0x0][0x2d0], -R4.reuse ;  /* 0x0000b40022227a23 */ /* 0x100fe40000010804 */
[--C-:B------:R-:W-:Y:S02]  /*7420*/  FFMA.FTZ R35, R35, c[0x0][0x2d0], -R4.reuse ;  /* 0x0000b40023237a23 */ /* 0x100fe40000010804 */
[--C-:B------:R-:W-:Y:S01]  /*7430*/  FFMA.FTZ R182, R14, c[0x0][0x2d0], -R4.reuse ;  /* 0x0000b4000eb67a23 */ /* 0x100fe20000010804 */
[----:B------:R-:W-:Y:S01]  /*7440*/  MOV R165, R34 ;  /* 0x0000002200a57202 */ /* 0x000fe20000000f00 */
[--C-:B------:R-:W-:Y:S01]  /*7450*/  FFMA.FTZ R183, R18, c[0x0][0x2d0], -R4.reuse ;  /* 0x0000b40012b77a23 */ /* 0x100fe20000010804 */
[----:B------:R-:W-:Y:S01]  /*7460*/  MOV R14, R24 ;  /* 0x00000018000e7202 */ /* 0x000fe20000000f00 */
[--C-:B------:R-:W-:Y:S01]  /*7470*/  FFMA.FTZ R184, R19, c[0x0][0x2d0], -R4.reuse ;  /* 0x0000b40013b87a23 */ /* 0x100fe20000010804 */
[----:B------:R-:W3:Y:S01]  /*7480*/  MUFU.EX2 R0, R0 ;  /* 0x0000000000007308 */ /* 0x000ee20000000800 */
[--C-:B------:R-:W-:Y:S01]  /*7490*/  FFMA.FTZ R26, R26, c[0x0][0x2d0], -R4.reuse ;  /* 0x0000b4001a1a7a23 */ /* 0x100fe20000010804 */
[----:B------:R-:W-:Y:S01]  /*74a0*/  MOV R18, R20 ;  /* 0x0000001400127202 */ /* 0x000fe20000000f00 */
[--C-:B------:R-:W-:Y:S01]  /*74b0*/  FFMA.FTZ R27, R27, c[0x0][0x2d0], -R4.reuse ;  /* 0x0000b4001b1b7a23 */ /* 0x100fe20000010804 */
[----:B------:R-:W-:Y:S01]  /*74c0*/  MOV R19, R25 ;  /* 0x0000001900137202 */ /* 0x000fe20000000f00 */
[--C-:B------:R-:W-:Y:S02]  /*74d0*/  FFMA.FTZ R30, R30, c[0x0][0x2d0], -R4.reuse ;  /* 0x0000b4001e1e7a23 */ /* 0x100fe40000010804 */
[--C-:B------:R-:W-:Y:S02]  /*74e0*/  FFMA.FTZ R31, R31, c[0x0][0x2d0], -R4.reuse ;  /* 0x0000b4001f1f7a23 */ /* 0x100fe40000010804 */
[--C-:B------:R-:W-:Y:S01]  /*74f0*/  FFMA.FTZ R179, R10, c[0x0][0x2d0], -R4.reuse ;  /* 0x0000b4000ab37a23 */ /* 0x100fe20000010804 */
[----:B------:R-:W1:Y:S01]  /*7500*/  MUFU.EX2 R7, R7 ;  /* 0x0000000700077308 */ /* 0x000e620000000800 */
[--C-:B------:R-:W-:Y:S01]  /*7510*/  FFMA.FTZ R180, R11, c[0x0][0x2d0], -R4.reuse ;  /* 0x0000b4000bb47a23 */ /* 0x100fe20000010804 */
[----:B------:R-:W-:Y:S01]  /*7520*/  MOV R10, R33 ;  /* 0x00000021000a7202 */ /* 0x000fe20000000f00 */
[--C-:B------:R-:W-:Y:S01]  /*7530*/  FFMA.FTZ R181, R15, c[0x0][0x2d0], -R4.reuse ;  /* 0x0000b4000fb57a23 */ /* 0x100fe20000010804 */
[----:B------:R-:W-:Y:S01]  /*7540*/  MOV R11, R32 ;  /* 0x00000020000b7202 */ /* 0x000fe20000000f00 */
[--C-:B------:R-:W-:Y:S01]  /*7550*/  FFMA.FTZ R191, R22, c[0x0][0x2d0], -R4.reuse ;  /* 0x0000b40016bf7a23 */ /* 0x100fe20000010804 */
[----:B------:R-:W-:Y:S01]  /*7560*/  MOV R157, R10 ;  /* 0x0000000a009d7202 */ /* 0x000fe20000000f00 */
[----:B------:R-:W-:Y:S01]  /*7570*/  FFMA.FTZ R190, R23, c[0x0][0x2d0], -R4 ;  /* 0x0000b40017be7a23 */ /* 0x000fe20000010804 */
[----:B------:R-:W-:Y:S01]  /*7580*/  MOV R23, R177 ;  /* 0x000000b100177202 */ /* 0x000fe20000000f00 */
[C---:B------:R-:W-:Y:S01]  /*7590*/  FMUL.FTZ R32, R3.reuse, R136 ;  /* 0x0000008803207220 */ /* 0x040fe20000410000 */
[----:B------:R-:W2:Y:S01]  /*75a0*/  MUFU.EX2 R179, R179 ;  /* 0x000000b300b37308 */ /* 0x000ea20000000800 */
[C---:B------:R-:W-:Y:S01]  /*75b0*/  FMUL.FTZ R33, R3.reuse, R137 ;  /* 0x0000008903217220 */ /* 0x040fe20000410000 */
[----:B------:R-:W-:Y:S01]  /*75c0*/  MOV R153, R11 ;  /* 0x0000000b00997202 */ /* 0x000fe20000000f00 */
[C---:B------:R-:W-:Y:S01]  /*75d0*/  FMUL.FTZ R20, R3.reuse, R148 ;  /* 0x0000009403147220 */ /* 0x040fe20000410000 */
[----:B------:R-:W-:Y:S01]  /*75e0*/  MOV R15, R21 ;  /* 0x00000015000f7202 */ /* 0x000fe20000000f00 */
[C---:B---3--:R-:W-:Y:S01]  /*75f0*/  FFMA.FTZ R4, R0.reuse, R12, R6 ;  /* 0x0000000c00047223 */ /* 0x048fe20000010006 */
[----:B------:R-:W-:Y:S01]  /*7600*/  MOV R148, R19 ;  /* 0x0000001300947202 */ /* 0x000fe20000000f00 */
[C---:B------:R-:W-:Y:S01]  /*7610*/  FMUL.FTZ R34, R0.reuse, R138 ;  /* 0x0000008a00227220 */ /* 0x040fe20000410000 */
[----:B------:R-:W-:Y:S01]  /*7620*/  MOV R22, R29 ;  /* 0x0000001d00167202 */ /* 0x000fe20000000f00 */
[C---:B------:R-:W-:Y:S01]  /*7630*/  FMUL.FTZ R10, R0.reuse, R162 ;  /* 0x000000a2000a7220 */ /* 0x040fe20000410000 */
[----:B------:R-:W3:Y:S01]  /*7640*/  MUFU.EX2 R180, R180 ;  /* 0x000000b400b47308 */ /* 0x000ee20000000800 */
[C---:B------:R-:W-:Y:S01]  /*7650*/  FMUL.FTZ R11, R0.reuse, R163 ;  /* 0x000000a3000b7220 */ /* 0x040fe20000410000 */
[----:B------:R-:W-:Y:S01]  /*7660*/  MOV R162, R27 ;  /* 0x0000001b00a27202 */ /* 0x000fe20000000f00 */
[----:B------:R-:W-:Y:S01]  /*7670*/  FMUL.FTZ R12, R3, R156 ;  /* 0x0000009c030c7220 */ /* 0x000fe20000410000 */
[C---:B-1----:R-:W-:Y:S01]  /*7680*/  F2FP.BF16.PACK_AB R177, R7.reuse, R6 ;  /* 0x0000000607b1723e */ /* 0x042fe200000010ff */
[----:B------:R-:W-:Y:S01]  /*7690*/  FADD.FTZ R133, R7, R4 ;  /* 0x0000000407857221 */ /* 0x000fe20000010000 */
[----:B------:R-:W-:Y:S01]  /*76a0*/  MOV R163, R26 ;  /* 0x0000001a00a37202 */ /* 0x000fe20000000f00 */
[----:B------:R-:W-:Y:S01]  /*76b0*/  FMUL.FTZ R4, R3, R164 ;  /* 0x000000a403047220 */ /* 0x000fe20000410000 */
[----:B------:R-:W-:Y:S01]  /*76c0*/  MOV R164, R35 ;  /* 0x0000002300a47202 */ /* 0x000fe20000000f00 */
[C---:B------:R-:W-:Y:S01]  /*76d0*/  FMUL.FTZ R35, R0.reuse, R139 ;  /* 0x0000008b00237220 */ /* 0x040fe20000410000 */
[----:B------:R-:W-:Y:S01]  /*76e0*/  MOV R161, R30 ;  /* 0x0000001e00a17202 */ /* 0x000fe20000000f00 */
[----:B------:R-:W1:Y:S01]  /*76f0*/  LDSM.16.MT88.4 R136, [R135+0x100] ;  /* 0x000100008788783b */ /* 0x000e620000004200 */
[C---:B------:R-:W-:Y:S01]  /*7700*/  FMUL.FTZ R6, R0.reuse, R166 ;  /* 0x000000a600067220 */ /* 0x040fe20000410000 */
[----:B------:R-:W-:Y:S01]  /*7710*/  MOV R166, R22 ;  /* 0x0000001600a67202 */ /* 0x000fe20000000f00 */
[----:B--2---:R-:W-:Y:S01]  /*7720*/  FADD.FTZ R152, R179, R133 ;  /* 0x00000085b3987221 */ /* 0x004fe20000010000 */
[----:B------:R-:W-:Y:S01]  /*7730*/  MOV R160, R31 ;  /* 0x0000001f00a07202 */ /* 0x000fe20000000f00 */
[C---:B------:R-:W-:Y:S01]  /*7740*/  FMUL.FTZ R7, R0.reuse, R167 ;  /* 0x000000a700077220 */ /* 0x040fe20000410000 */
[----:B------:R-:W-:Y:S01]  /*7750*/  MOV R167, R23 ;  /* 0x0000001700a77202 */ /* 0x000fe20000000f00 */
[C---:B------:R-:W-:Y:S01]  /*7760*/  FMUL.FTZ R21, R3.reuse, R149 ;  /* 0x0000009503157220 */ /* 0x040fe20000410000 */
[----:B------:R-:W-:Y:S01]  /*7770*/  MOV R149, R14 ;  /* 0x0000000e00957202 */ /* 0x000fe20000000f00 */
[C---:B------:R-:W-:Y:S01]  /*7780*/  FMUL.FTZ R14, R0.reuse, R158 ;  /* 0x0000009e000e7220 */ /* 0x040fe20000410000 */
[----:B------:R-:W-:Y:S01]  /*7790*/  MOV R158, R15 ;  /* 0x0000000f009e7202 */ /* 0x000fe20000000f00 */
[C---:B------:R-:W-:Y:S01]  /*77a0*/  FMUL.FTZ R15, R0.reuse, R159 ;  /* 0x0000009f000f7220 */ /* 0x040fe20000410000 */
[----:B------:R-:W-:Y:S01]  /*77b0*/  MOV R159, R18 ;  /* 0x00000012009f7202 */ /* 0x000fe20000000f00 */
[----:B------:R-:W-:Y:S01]  /*77c0*/  FMUL.FTZ R18, R0, R154 ;  /* 0x0000009a00127220 */ /* 0x000fe20000410000 */
[----:B---3--:R-:W-:Y:S01]  /*77d0*/  F2FP.BF16.PACK_AB R179, R180, R179 ;  /* 0x000000b3b4b3723e */ /* 0x008fe200000010ff */
[C---:B------:R-:W-:Y:S01]  /*77e0*/  FMUL.FTZ R19, R0.reuse, R155 ;  /* 0x0000009b00137220 */ /* 0x040fe20000410000 */
[----:B------:R-:W-:Y:S01]  /*77f0*/  MUFU.EX2 R149, R149 ;  /* 0x0000009500957308 */ /* 0x000fe20000000800 */
[C---:B------:R-:W-:Y:S02]  /*7800*/  FMUL.FTZ R22, R0.reuse, R150 ;  /* 0x0000009600167220 */ /* 0x040fe40000410000 */
[C---:B------:R-:W-:Y:S02]  /*7810*/  FMUL.FTZ R23, R0.reuse, R151 ;  /* 0x0000009700177220 */ /* 0x040fe40000410000 */
[C---:B------:R-:W-:Y:S02]  /*7820*/  FMUL.FTZ R26, R0.reuse, R146 ;  /* 0x00000092001a7220 */ /* 0x040fe40000410000 */
[C---:B------:R-:W-:Y:S02]  /*7830*/  FMUL.FTZ R27, R0.reuse, R147 ;  /* 0x00000093001b7220 */ /* 0x040fe40000410000 */
[C---:B------:R-:W-:Y:S01]  /*7840*/  FMUL.FTZ R29, R3.reuse, R141 ;  /* 0x0000008d031d7220 */ /* 0x040fe20000410000 */
[----:B------:R-:W-:Y:S01]  /*7850*/  MUFU.EX2 R148, R148 ;  /* 0x0000009400947308 */ /* 0x000fe20000000800 */
[C---:B------:R-:W-:Y:S02]  /*7860*/  FMUL.FTZ R30, R0.reuse, R142 ;  /* 0x0000008e001e7220 */ /* 0x040fe40000410000 */
[C---:B------:R-:W-:Y:S02]  /*7870*/  FMUL.FTZ R31, R0.reuse, R143 ;  /* 0x0000008f001f7220 */ /* 0x040fe40000410000 */
[----:B------:R-:W-:Y:S01]  /*7880*/  LDSM.16.MT88.4 R140, [R135+0x900] ;  /* 0x00090000878c783b */ /* 0x000fe20000004200 */
[C---:B------:R-:W-:Y:S02]  /*7890*/  FMUL.FTZ R24, R3.reuse, R144 ;  /* 0x0000009003187220 */ /* 0x040fe40000410000 */
[----:B------:R-:W-:Y:S02]  /*78a0*/  FMUL.FTZ R25, R3, R145 ;  /* 0x0000009103197220 */ /* 0x000fe40000410000 */
[----:B------:R-:W-:Y:S01]  /*78b0*/  MUFU.EX2 R145, R186 ;  /* 0x000000ba00917308 */ /* 0x000fe20000000800 */
[C---:B------:R-:W-:Y:S02]  /*78c0*/  FMUL.FTZ R38, R0.reuse, R38 ;  /* 0x0000002600267220 */ /* 0x040fe40000410000 */
[C---:B------:R-:W-:Y:S01]  /*78d0*/  FMUL.FTZ R39, R0.reuse, R39 ;  /* 0x0000002700277220 */ /* 0x040fe20000410000 */
[C---:B-1----:R-:W-:Y:S05]  /*78e0*/  HMMA.16816.F32.BF16 R4, R176.reuse, R136, R4 ;  /* 0x00000088b004723c */ /* 0x042fea0000041804 */
[C---:B------:R-:W-:Y:S01]  /*78f0*/  FMUL.FTZ R42, R0.reuse, R42 ;  /* 0x0000002a002a7220 */ /* 0x040fe20000410000 */
[----:B------:R-:W-:Y:S01]  /*7900*/  MUFU.EX2 R144, R185 ;  /* 0x000000b900907308 */ /* 0x000fe20000000800 */
[C---:B------:R-:W-:Y:S01]  /*7910*/  FMUL.FTZ R43, R0.reuse, R43 ;  /* 0x0000002b002b7220 */ /* 0x040fe20000410000 */
[C---:B------:R-:W-:Y:S01]  /*7920*/  HMMA.16816.F32.BF16 R8, R176.reuse, R138, R8 ;  /* 0x0000008ab008723c */ /* 0x040fe20000041808 */
[----:B------:R-:W1:Y:S03]  /*7930*/  LDSM.16.MT88.4 R136, [R248+0x100] ;  /* 0x00010000f888783b */ /* 0x000e660000004200 */
[C---:B------:R-:W-:Y:S02]  /*7940*/  FMUL.FTZ R46, R0.reuse, R46 ;  /* 0x0000002e002e7220 */ /* 0x040fe40000410000 */
[C---:B------:R-:W-:Y:S02]  /*7950*/  FMUL.FTZ R47, R0.reuse, R47 ;  /* 0x0000002f002f7220 */ /* 0x040fe40000410000 */
[----:B------:R-:W-:Y:S01]  /*7960*/  MUFU.EX2 R185, R163 ;  /* 0x000000a300b97308 */ /* 0x000fe20000000800 */
[C---:B------:R-:W-:Y:S03]  /*7970*/  FMUL.FTZ R50, R0.reuse, R50 ;  /* 0x0000003200327220 */ /* 0x040fe60000410000 */
[C---:B------:R-:W-:Y:S02]  /*7980*/  FMUL.FTZ R51, R0.reuse, R51 ;  /* 0x0000003300337220 */ /* 0x040fe40000410000 */
[C---:B------:R-:W-:Y:S02]  /*7990*/  FMUL.FTZ R54, R0.reuse, R54 ;  /* 0x0000003600367220 */ /* 0x040fe40000410000 */
[C---:B------:R-:W-:Y:S02]  /*79a0*/  FMUL.FTZ R55, R0.reuse, R55 ;  /* 0x0000003700377220 */ /* 0x040fe40000410000 */
        /* <DEDUP_REMOVED lines=14> */
[C---:B------:R-:W-:Y:S01]  /*7a90*/  FMUL.FTZ R79, R0.reuse, R79 ;  /* 0x0000004f004f7220 */ /* 0x040fe20000410000 */
[C---:B-1----:R-:W-:Y:S03]  /*7aa0*/  HMMA.16816.F32.BF16 R12, R176.reuse, R136, R12 ;  /* 0x00000088b00c723c */ /* 0x042fe6000004180c */
[C---:B------:R-:W-:Y:S02]  /*7ab0*/  FMUL.FTZ R82, R0.reuse, R82 ;  /* 0x0000005200527220 */ /* 0x040fe40000410000 */
[C---:B------:R-:W-:Y:S02]  /*7ac0*/  FMUL.FTZ R83, R0.reuse, R83 ;  /* 0x0000005300537220 */ /* 0x040fe40000410000 */
[C---:B------:R-:W-:Y:S01]  /*7ad0*/  FMUL.FTZ R86, R0.reuse, R86 ;  /* 0x0000005600567220 */ /* 0x040fe20000410000 */
[C---:B------:R-:W-:Y:S01]  /*7ae0*/  HMMA.16816.F32.BF16 R16, R176.reuse, R138, R16 ;  /* 0x0000008ab010723c */ /* 0x040fe20000041810 */
[----:B------:R-:W1:Y:S01]  /*7af0*/  LDSM.16.MT88.4 R136, [R251+0x100] ;  /* 0x00010000fb88783b */ /* 0x000e620000004200 */
[----:B------:R-:W-:Y:S02]  /*7b00*/  MUFU.EX2 R184, R162 ;  /* 0x000000a200b87308 */ /* 0x000fe40000000800 */
[C---:B------:R-:W-:Y:S02]  /*7b10*/  FMUL.FTZ R87, R0.reuse, R87 ;  /* 0x0000005700577220 */ /* 0x040fe40000410000 */
[C---:B------:R-:W-:Y:S02]  /*7b20*/  FMUL.FTZ R90, R0.reuse, R90 ;  /* 0x0000005a005a7220 */ /* 0x040fe40000410000 */
[C---:B------:R-:W-:Y:S04]  /*7b30*/  FMUL.FTZ R91, R0.reuse, R91 ;  /* 0x0000005b005b7220 */ /* 0x040fe80000410000 */
        /* <DEDUP_REMOVED lines=13> */
[----:B------:R-:W2:Y:S01]  /*7c10*/  MUFU.EX2 R133, R188 ;  /* 0x000000bc00857308 */ /* 0x000ea20000000800 */
[C---:B------:R-:W-:Y:S02]  /*7c20*/  FMUL.FTZ R115, R0.reuse, R115 ;  /* 0x0000007300737220 */ /* 0x040fe40000410000 */
[C---:B------:R-:W-:Y:S02]  /*7c30*/  FMUL.FTZ R118, R0.reuse, R118 ;  /* 0x0000007600767220 */ /* 0x040fe40000410000 */
[C---:B------:R-:W-:Y:S02]  /*7c40*/  FMUL.FTZ R119, R0.reuse, R119 ;  /* 0x0000007700777220 */ /* 0x040fe40000410000 */
[C---:B------:R-:W-:Y:S01]  /*7c50*/  FMUL.FTZ R122, R0.reuse, R122 ;  /* 0x0000007a007a7220 */ /* 0x040fe20000410000 */
[C---:B-1----:R-:W-:Y:S02]  /*7c60*/  HMMA.16816.F32.BF16 R20, R176.reuse, R136, R20 ;  /* 0x00000088b014723c */ /* 0x042fe40000041814 */
[----:B------:R-:W1:Y:S01]  /*7c70*/  MUFU.EX2 R3, R187 ;  /* 0x000000bb00037308 */ /* 0x000e620000000800 */
[C---:B------:R-:W-:Y:S02]  /*7c80*/  FMUL.FTZ R123, R0.reuse, R123 ;  /* 0x0000007b007b7220 */ /* 0x040fe40000410000 */
[C---:B------:R-:W-:Y:S02]  /*7c90*/  FMUL.FTZ R126, R0.reuse, R126 ;  /* 0x0000007e007e7220 */ /* 0x040fe40000410000 */
[C---:B------:R-:W-:Y:S01]  /*7ca0*/  FMUL.FTZ R127, R0.reuse, R127 ;  /* 0x0000007f007f7220 */ /* 0x040fe20000410000 */
[C---:B------:R-:W-:Y:S01]  /*7cb0*/  HMMA.16816.F32.BF16 R24, R176.reuse, R138, R24 ;  /* 0x0000008ab018723c */ /* 0x040fe20000041818 */
[----:B------:R-:W3:Y:S03]  /*7cc0*/  LDSM.16.MT88.4 R136, [R250+0x100] ;  /* 0x00010000fa88783b */ /* 0x000ee60000004200 */
[----:B------:R-:W-:Y:S01]  /*7cd0*/  MUFU.EX2 R187, R183 ;  /* 0x000000b700bb7308 */ /* 0x000fe20000000800 */
[C---:B------:R-:W-:Y:S02]  /*7ce0*/  FMUL.FTZ R130, R0.reuse, R130 ;  /* 0x0000008200827220 */ /* 0x040fe40000410000 */
[----:B------:R-:W-:Y:S02]  /*7cf0*/  FMUL.FTZ R131, R0, R131 ;  /* 0x0000008300837220 */ /* 0x000fe40000410000 */
[----:B--2---:R-:W-:Y:S05]  /*7d00*/  FADD.FTZ R0, R133, R189 ;  /* 0x000000bd85007221 */ /* 0x004fea0000010000 */
[----:B------:R2:W-:Y:S01]  /*7d10*/  MUFU.EX2 R183, R160 ;  /* 0x000000a000b77308 */ /* 0x0005e20000000800 */
[----:B-1----:R-:W-:Y:S04]  /*7d20*/  FADD.FTZ R0, R3, R0 ;  /* 0x0000000003007221 */ /* 0x002fe80000010000 */
[----:B------:R-:W-:Y:S05]  /*7d30*/  FADD.FTZ R0, R145, R0 ;  /* 0x0000000091007221 */ /* 0x000fea0000010000 */
[----:B------:R-:W1:Y:S01]  /*7d40*/  MUFU.EX2 R188, R181 ;  /* 0x000000b500bc7308 */ /* 0x000e620000000800 */
[----:B------:R-:W-:Y:S09]  /*7d50*/  FADD.FTZ R0, R144, R0 ;  /* 0x0000000090007221 */ /* 0x000ff20000010000 */
[----:B------:R-:W-:Y:S01]  /*7d60*/  MUFU.EX2 R181, R165 ;  /* 0x000000a500b57308 */ /* 0x000fe20000000800 */
[----:B--2---:R-:W-:Y:S01]  /*7d70*/  LDSM.16.MT88.4 R160, [R135+0x1900] ;  /* 0x0019000087a0783b */ /* 0x004fe20000004200 */
[C---:B---3--:R-:W-:Y:S08]  /*7d80*/  HMMA.16816.F32.BF16 R28, R176.reuse, R136, R28 ;  /* 0x00000088b01c723c */ /* 0x048ff0000004181c */
[C---:B------:R-:W-:Y:S01]  /*7d90*/  HMMA.16816.F32.BF16 R32, R176.reuse, R138, R32 ;  /* 0x0000008ab020723c */ /* 0x040fe20000041820 */
[----:B------:R-:W2:Y:S07]  /*7da0*/  LDSM.16.MT88.4 R136, [R135+0x2100] ;  /* 0x002100008788783b */ /* 0x000eae0000004200 */
[C---:B--2---:R-:W-:Y:S08]  /*7db0*/  HMMA.16816.F32.BF16 R36, R176.reuse, R136, R36 ;  /* 0x00000088b024723c */ /* 0x044ff00000041824 */
        /* <DEDUP_REMOVED lines=32> */
[C---:B--2---:R-:W-:Y:S07]  /*7fc0*/  HMMA.16816.F32.BF16 R124, R176.reuse, R136, R124 ;  /* 0x00000088b07c723c */ /* 0x044fee000004187c */
[----:B------:R-:W-:Y:S01]  /*7fd0*/  F2FP.BF16.PACK_AB R136, R3, R133 ;  /* 0x000000850388723e */ /* 0x000fe200000010ff */
[----:B------:R-:W-:Y:S01]  /*7fe0*/  HMMA.16816.F32.BF16 R128, R176, R138, R128 ;  /* 0x0000008ab080723c */ /* 0x000fe20000041880 */
[----:B------:R-:W2:Y:S03]  /*7ff0*/  MUFU.EX2 R133, R159 ;  /* 0x0000009f00857308 */ /* 0x000ea60000000800 */
[----:B-1----:R-:W-:Y:S03]  /*8000*/  F2FP.BF16.PACK_AB R137, R188, R156 ;  /* 0x0000009cbc89723e */ /* 0x002fe600000010ff */
[----:B------:R-:W-:Y:S02]  /*8010*/  F2FP.BF16.PACK_AB R138, R144, R145 ;  /* 0x00000091908a723e */ /* 0x000fe400000010ff */
[----:B------:R-:W1:Y:S02]  /*8020*/  LDSM.16.MT88.4 R144, [R248+0x900] ;  /* 0x00090000f890783b */ /* 0x000e640000004200 */
[----:B------:R-:W3:Y:S01]  /*8030*/  MUFU.EX2 R3, R158 ;  /* 0x0000009e00037308 */ /* 0x000ee20000000800 */
[----:B------:R-:W-:Y:S02]  /*8040*/  F2FP.BF16.PACK_AB R139, R186, R187 ;  /* 0x000000bbba8b723e */ /* 0x000fe400000010ff */
[----:B------:R-:W-:Y:S05]  /*8050*/  F2FP.BF16.PACK_AB R177, R183, R182 ;  /* 0x000000b6b7b1723e */ /* 0x000fea00000010ff */
[C---:B------:R-:W-:Y:S02]  /*8060*/  HMMA.16816.F32.BF16 R4, R136.reuse, R140, R4 ;  /* 0x0000008c8804723c */ /* 0x040fe40000041804 */
[----:B------:R-:W-:Y:S03]  /*8070*/  MUFU.EX2 R176, R166 ;  /* 0x000000a600b07308 */ /* 0x000fe60000000800 */
[----:B--2---:R-:W-:Y:S03]  /*8080*/  FADD.FTZ R0, R133, R0 ;  /* 0x0000000085007221 */ /* 0x004fe60000010000 */
[C---:B------:R-:W-:Y:S01]  /*8090*/  HMMA.16816.F32.BF16 R8, R136.reuse, R142, R8 ;  /* 0x0000008e8808723c */ /* 0x040fe20000041808 */
[----:B------:R-:W2:Y:S03]  /*80a0*/  LDSM.16.MT88.4 R140, [R251+0x900] ;  /* 0x00090000fb8c783b */ /* 0x000ea60000004200 */
[----:B------:R-:W-:Y:S01]  /*80b0*/  MUFU.EX2 R178, R157 ;  /* 0x0000009d00b27308 */ /* 0x000fe20000000800 */
[----:B---3--:R-:W-:Y:S04]  /*80c0*/  FADD.FTZ R0, R3, R0 ;  /* 0x0000000003007221 */ /* 0x008fe80000010000 */
[----:B------:R-:W-:Y:S04]  /*80d0*/  FADD.FTZ R0, R149, R0 ;  /* 0x0000000095007221 */ /* 0x000fe80000010000 */
[C---:B------:R-:W-:Y:S01]  /*80e0*/  FADD.FTZ R0, R148.reuse, R0 ;  /* 0x0000000094007221 */ /* 0x040fe20000010000 */
[C---:B-1----:R-:W-:Y:S08]  /*80f0*/  HMMA.16816.F32.BF16 R12, R136.reuse, R144, R12 ;  /* 0x00000090880c723c */ /* 0x042ff0000004180c */
[C---:B------:R-:W-:Y:S01]  /*8100*/  HMMA.16816.F32.BF16 R16, R136.reuse, R146, R16 ;  /* 0x000000928810723c */ /* 0x040fe20000041810 */
[----:B------:R-:W1:Y:S07]  /*8110*/  LDSM.16.MT88.4 R144, [R250+0x900] ;  /* 0x00090000fa90783b */ /* 0x000e6e0000004200 */
[C---:B--2---:R-:W-:Y:S08]  /*8120*/  HMMA.16816.F32.BF16 R20, R136.reuse, R140, R20 ;  /* 0x0000008c8814723c */ /* 0x044ff00000041814 */
[C---:B------:R-:W-:Y:S01]  /*8130*/  HMMA.16816.F32.BF16 R24, R136.reuse, R142, R24 ;  /* 0x0000008e8818723c */ /* 0x040fe20000041818 */
[----:B------:R-:W2:Y:S07]  /*8140*/  LDSM.16.MT88.4 R140, [R135+0x2900] ;  /* 0x00290000878c783b */ /* 0x000eae0000004200 */
        /* <DEDUP_REMOVED lines=37> */
[----:B------:R-:W-:Y:S01]  /*83a0*/  HMMA.16816.F32.BF16 R128, R136, R146, R128 ;  /* 0x000000928880723c */ /* 0x000fe20000041880 */
[----:B------:R-:W1:Y:S06]  /*83b0*/  LDSM.16.MT88.4 R144, [R248+0x1100] ;  /* 0x00110000f890783b */ /* 0x000e6c0000004200 */
[----:B------:R-:W-:Y:S02]  /*83c0*/  F2FP.BF16.PACK_AB R138, R148, R149 ;  /* 0x00000095948a723e */ /* 0x000fe400000010ff */
[----:B------:R-:W3:Y:S03]  /*83d0*/  LDSM.16.MT88.4 R148, [R251+0x1100] ;  /* 0x00110000fb94783b */ /* 0x000ee60000004200 */
[----:B------:R-:W-:Y:S02]  /*83e0*/  F2FP.BF16.PACK_AB R136, R3, R133 ;  /* 0x000000850388723e */ /* 0x000fe400000010ff */
[----:B------:R-:W-:Y:S01]  /*83f0*/  F2FP.BF16.PACK_AB R137, R190, R191 ;  /* 0x000000bfbe89723e */ /* 0x000fe200000010ff */
[----:B------:R-:W-:Y:S01]  /*8400*/  MUFU.EX2 R133, R153 ;  /* 0x0000009900857308 */ /* 0x000fe20000000800 */
[----:B------:R-:W-:Y:S07]  /*8410*/  F2FP.BF16.PACK_AB R139, R184, R185 ;  /* 0x000000b9b88b723e */ /* 0x000fee00000010ff */
[C---:B--2---:R-:W-:Y:S02]  /*8420*/  HMMA.16816.F32.BF16 R4, R136.reuse, R140, R4 ;  /* 0x0000008c8804723c */ /* 0x044fe40000041804 */
[----:B------:R-:W2:Y:S06]  /*8430*/  MUFU.EX2 R3, R167 ;  /* 0x000000a700037308 */ /* 0x000eac0000000800 */
[C---:B------:R-:W-:Y:S01]  /*8440*/  HMMA.16816.F32.BF16 R8, R136.reuse, R142, R8 ;  /* 0x0000008e8808723c */ /* 0x040fe20000041808 */
[----:B------:R-:W4:Y:S07]  /*8450*/  LDSM.16.MT88.4 R140, [R250+0x1100] ;  /* 0x00110000fa8c783b */ /* 0x000f2e0000004200 */
[C---:B-1----:R-:W-:Y:S08]  /*8460*/  HMMA.16816.F32.BF16 R12, R136.reuse, R144, R12 ;  /* 0x00000090880c723c */ /* 0x042ff0000004180c */
[C---:B------:R-:W-:Y:S01]  /*8470*/  HMMA.16816.F32.BF16 R16, R136.reuse, R146, R16 ;  /* 0x000000928810723c */ /* 0x040fe20000041810 */
[----:B------:R-:W1:Y:S03]  /*8480*/  LDSM.16.MT88.4 R144, [R135+0x3100] ;  /* 0x003100008790783b */ /* 0x000e660000004200 */
[----:B--2---:R-:W-:Y:S04]  /*8490*/  FADD.FTZ R0, R3, R0 ;  /* 0x0000000003007221 */ /* 0x004fe80000010000 */
[C---:B---3--:R-:W-:Y:S04]  /*84a0*/  HMMA.16816.F32.BF16 R20, R136.reuse, R148, R20 ;  /* 0x000000948814723c */ /* 0x048fe80000041814 */
[C---:B------:R-:W-:Y:S01]  /*84b0*/  FADD.FTZ R0, R176.reuse, R0 ;  /* 0x00000000b0007221 */ /* 0x040fe20000010000 */
[----:B------:R-:W-:Y:S01]  /*84c0*/  F2FP.BF16.PACK_AB R176, R176, R3 ;  /* 0x00000003b0b0723e */ /* 0x000fe200000010ff */
[----:B------:R-:W-:Y:S02]  /*84d0*/  FADD.FTZ R3, R180, R152 ;  /* 0x00000098b4037221 */ /* 0x000fe40000010000 */
[C---:B------:R-:W-:Y:S01]  /*84e0*/  HMMA.16816.F32.BF16 R24, R136.reuse, R150, R24 ;  /* 0x000000968818723c */ /* 0x040fe20000041818 */
[----:B------:R-:W2:Y:S01]  /*84f0*/  LDSM.16.MT88.4 R148, [R248+0x3100] ;  /* 0x00310000f894783b */ /* 0x000ea20000004200 */
[----:B------:R-:W3:Y:S02]  /*8500*/  MUFU.EX2 R180, R164 ;  /* 0x000000a400b47308 */ /* 0x000ee40000000800 */
[----:B------:R-:W-:Y:S04]  /*8510*/  FADD.FTZ R0, R133, R0 ;  /* 0x0000000085007221 */ /* 0x000fe80000010000 */
[C---:B----4-:R-:W-:Y:S01]  /*8520*/  HMMA.16816.F32.BF16 R28, R136.reuse, R140, R28 ;  /* 0x0000008c881c723c */ /* 0x050fe2000004181c */
[----:B------:R-:W-:Y:S03]  /*8530*/  LDSM.16.MT88.4 R152, [R248+0x1900] ;  /* 0x00190000f898783b */ /* 0x000fe60000004200 */
[C---:B------:R-:W-:Y:S01]  /*8540*/  FADD.FTZ R0, R178.reuse, R0 ;  /* 0x00000000b2007221 */ /* 0x040fe20000010000 */
[----:B------:R-:W-:Y:S02]  /*8550*/  F2FP.BF16.PACK_AB R178, R178, R133 ;  /* 0x00000085b2b2723e */ /* 0x000fe400000010ff */
[----:B------:R-:W-:Y:S01]  /*8560*/  MOV R133, R2 ;  /* 0x0000000200857202 */ /* 0x000fe20000000f00 */
[C---:B------:R-:W-:Y:S01]  /*8570*/  HMMA.16816.F32.BF16 R32, R136.reuse, R142, R32 ;  /* 0x0000008e8820723c */ /* 0x040fe20000041820 */
[----:B------:R-:W4:Y:S07]  /*8580*/  LDSM.16.MT88.4 R140, [R251+0x3100] ;  /* 0x00310000fb8c783b */ /* 0x000f2e0000004200 */
[C---:B-1----:R-:W-:Y:S01]  /*8590*/  HMMA.16816.F32.BF16 R36, R136.reuse, R144, R36 ;  /* 0x000000908824723c */ /* 0x042fe20000041824 */
[----:B------:R1:W-:Y:S03]  /*85a0*/  STL [R1+0x54], R0 ;  /* 0x0000540001007387 */ /* 0x0003e60000100800 */
[----:B---3--:R-:W-:Y:S04]  /*85b0*/  F2FP.BF16.PACK_AB R179, R180, R181 ;  /* 0x000000b5b4b3723e */ /* 0x008fe800000010ff */
[C---:B------:R-:W-:Y:S01]  /*85c0*/  HMMA.16816.F32.BF16 R40, R136.reuse, R146, R40 ;  /* 0x000000928828723c */ /* 0x040fe20000041828 */
[----:B------:R-:W3:Y:S07]  /*85d0*/  LDSM.16.MT88.4 R144, [R250+0x3100] ;  /* 0x00310000fa90783b */ /* 0x000eee0000004200 */
[C---:B--2---:R-:W-:Y:S08]  /*85e0*/  HMMA.16816.F32.BF16 R44, R136.reuse, R148, R44 ;  /* 0x00000094882c723c */ /* 0x044ff0000004182c */
[C---:B------:R-:W-:Y:S01]  /*85f0*/  HMMA.16816.F32.BF16 R48, R136.reuse, R150, R48 ;  /* 0x000000968830723c */ /* 0x040fe20000041830 */
[----:B------:R-:W2:Y:S03]  /*8600*/  LDSM.16.MT88.4 R148, [R135+0x5100] ;  /* 0x005100008794783b */ /* 0x000ea60000004200 */
[----:B-1----:R-:W-:Y:S04]  /*8610*/  FADD.FTZ R0, R156, R3 ;  /* 0x000000039c007221 */ /* 0x002fe80000010000 */
[C---:B----4-:R-:W-:Y:S04]  /*8620*/  HMMA.16816.F32.BF16 R52, R136.reuse, R140, R52 ;  /* 0x0000008c8834723c */ /* 0x050fe80000041834 */
[----:B------:R-:W-:Y:S04]  /*8630*/  FADD.FTZ R0, R188, R0 ;  /* 0x00000000bc007221 */ /* 0x000fe80000010000 */
[C---:B------:R-:W-:Y:S01]  /*8640*/  HMMA.16816.F32.BF16 R56, R136.reuse, R142, R56 ;  /* 0x0000008e8838723c */ /* 0x040fe20000041838 */
[----:B------:R-:W1:Y:S03]  /*8650*/  LDSM.16.MT88.4 R140, [R248+0x5100] ;  /* 0x00510000f88c783b */ /* 0x000e660000004200 */
[----:B------:R-:W-:Y:S04]  /*8660*/  FADD.FTZ R0, R187, R0 ;  /* 0x00000000bb007221 */ /* 0x000fe80000010000 */
[----:B------:R-:W-:Y:S01]  /*8670*/  FADD.FTZ R0, R186, R0 ;  /* 0x00000000ba007221 */ /* 0x000fe20000010000 */
[C---:B---3--:R-:W-:Y:S03]  /*8680*/  HMMA.16816.F32.BF16 R60, R136.reuse, R144, R60 ;  /* 0x00000090883c723c */ /* 0x048fe6000004183c */
[----:B------:R-:W-:Y:S04]  /*8690*/  FADD.FTZ R0, R191, R0 ;  /* 0x00000000bf007221 */ /* 0x000fe80000010000 */
[----:B------:R-:W-:Y:S01]  /*86a0*/  FADD.FTZ R0, R190, R0 ;  /* 0x00000000be007221 */ /* 0x000fe20000010000 */
[C---:B------:R-:W-:Y:S01]  /*86b0*/  HMMA.16816.F32.BF16 R64, R136.reuse, R146, R64 ;  /* 0x000000928840723c */ /* 0x040fe20000041840 */
[----:B------:R-:W3:Y:S03]  /*86c0*/  LDSM.16.MT88.4 R144, [R251+0x5100] ;  /* 0x00510000fb90783b */ /* 0x000ee60000004200 */
[----:B------:R-:W-:Y:S04]  /*86d0*/  FADD.FTZ R0, R185, R0 ;  /* 0x00000000b9007221 */ /* 0x000fe80000010000 */
[C---:B--2---:R-:W-:Y:S04]  /*86e0*/  HMMA.16816.F32.BF16 R68, R136.reuse, R148, R68 ;  /* 0x000000948844723c */ /* 0x044fe80000041844 */
[----:B------:R-:W-:Y:S04]  /*86f0*/  FADD.FTZ R0, R184, R0 ;  /* 0x00000000b8007221 */ /* 0x000fe80000010000 */
[C---:B------:R-:W-:Y:S01]  /*8700*/  HMMA.16816.F32.BF16 R72, R136.reuse, R150, R72 ;  /* 0x000000968848723c */ /* 0x040fe20000041848 */
[----:B------:R-:W2:Y:S03]  /*8710*/  LDSM.16.MT88.4 R148, [R250+0x5100] ;  /* 0x00510000fa94783b */ /* 0x000ea60000004200 */
[----:B------:R-:W-:Y:S04]  /*8720*/  FADD.FTZ R0, R182, R0 ;  /* 0x00000000b6007221 */ /* 0x000fe80000010000 */
[C---:B-1----:R-:W-:Y:S04]  /*8730*/  HMMA.16816.F32.BF16 R76, R136.reuse, R140, R76 ;  /* 0x0000008c884c723c */ /* 0x042fe8000004184c */
[----:B------:R-:W-:Y:S04]  /*8740*/  FADD.FTZ R0, R183, R0 ;  /* 0x00000000b7007221 */ /* 0x000fe80000010000 */
[C---:B------:R-:W-:Y:S01]  /*8750*/  HMMA.16816.F32.BF16 R80, R136.reuse, R142, R80 ;  /* 0x0000008e8850723c */ /* 0x040fe20000041850 */
[----:B------:R-:W1:Y:S03]  /*8760*/  LDSM.16.MT88.4 R140, [R135+0x7100] ;  /* 0x00710000878c783b */ /* 0x000e660000004200 */
[----:B------:R-:W-:Y:S04]  /*8770*/  FADD.FTZ R0, R181, R0 ;  /* 0x00000000b5007221 */ /* 0x000fe80000010000 */
[----:B------:R-:W-:Y:S01]  /*8780*/  FADD.FTZ R0, R180, R0 ;  /* 0x00000000b4007221 */ /* 0x000fe20000010000 */
[C---:B---3--:R-:W-:Y:S04]  /*8790*/  HMMA.16816.F32.BF16 R84, R136.reuse, R144, R84 ;  /* 0x000000908854723c */ /* 0x048fe80000041854 */
[----:B------:R3:W-:Y:S04]  /*87a0*/  STL [R1+0x70], R0 ;  /* 0x0000700001007387 */ /* 0x0007e80000100800 */
[C---:B------:R-:W-:Y:S01]  /*87b0*/  HMMA.16816.F32.BF16 R88, R136.reuse, R146, R88 ;  /* 0x000000928858723c */ /* 0x040fe20000041858 */
[----:B------:R-:W4:Y:S07]  /*87c0*/  LDSM.16.MT88.4 R144, [R248+0x7100] ;  /* 0x00710000f890783b */ /* 0x000f2e0000004200 */
[C---:B--2---:R-:W-:Y:S08]  /*87d0*/  HMMA.16816.F32.BF16 R92, R136.reuse, R148, R92 ;  /* 0x00000094885c723c */ /* 0x044ff0000004185c */
[C---:B------:R-:W-:Y:S01]  /*87e0*/  HMMA.16816.F32.BF16 R96, R136.reuse, R150, R96 ;  /* 0x000000968860723c */ /* 0x040fe20000041860 */
[----:B------:R-:W2:Y:S03]  /*87f0*/  LDSM.16.MT88.4 R148, [R251+0x7100] ;  /* 0x00710000fb94783b */ /* 0x000ea60000004200 */
[----:B---3--:R-:W-:Y:S04]  /*8800*/  MOV R0, R132 ;  /* 0x0000008400007202 */ /* 0x008fe80000000f00 */
[C---:B-1----:R-:W-:Y:S08]  /*8810*/  HMMA.16816.F32.BF16 R100, R136.reuse, R140, R100 ;  /* 0x0000008c8864723c */ /* 0x042ff00000041864 */
[C---:B------:R-:W-:Y:S01]  /*8820*/  HMMA.16816.F32.BF16 R104, R136.reuse, R142, R104 ;  /* 0x0000008e8868723c */ /* 0x040fe20000041868 */
[----:B------:R-:W1:Y:S07]  /*8830*/  LDSM.16.MT88.4 R140, [R250+0x7100] ;  /* 0x00710000fa8c783b */ /* 0x000e6e0000004200 */
[C---:B----4-:R-:W-:Y:S08]  /*8840*/  HMMA.16816.F32.BF16 R108, R136.reuse, R144, R108 ;  /* 0x00000090886c723c */ /* 0x050ff0000004186c */
[C---:B------:R-:W-:Y:S01]  /*8850*/  HMMA.16816.F32.BF16 R112, R136.reuse, R146, R112 ;  /* 0x000000928870723c */ /* 0x040fe20000041870 */
[----:B------:R-:W3:Y:S07]  /*8860*/  LDSM.16.MT88.4 R144, [R251+0x1900] ;  /* 0x00190000fb90783b */ /* 0x000eee0000004200 */
[C---:B--2---:R-:W-:Y:S08]  /*8870*/  HMMA.16816.F32.BF16 R116, R136.reuse, R148, R116 ;  /* 0x000000948874723c */ /* 0x044ff00000041874 */
[C---:B------:R-:W-:Y:S08]  /*8880*/  HMMA.16816.F32.BF16 R120, R136.reuse, R150, R120 ;  /* 0x000000968878723c */ /* 0x040ff00000041878 */
[C---:B-1----:R-:W-:Y:S08]  /*8890*/  HMMA.16816.F32.BF16 R124, R136.reuse, R140, R124 ;  /* 0x0000008c887c723c */ /* 0x042ff0000004187c */
[----:B------:R-:W-:Y:S01]  /*88a0*/  HMMA.16816.F32.BF16 R128, R136, R142, R128 ;  /* 0x0000008e8880723c */ /* 0x000fe20000041880 */
[----:B------:R-:W1:Y:S07]  /*88b0*/  LDSM.16.MT88.4 R136, [R250+0x1900] ;  /* 0x00190000fa88783b */ /* 0x000e6e0000004200 */
[C---:B------:R-:W-:Y:S01]  /*88c0*/  HMMA.16816.F32.BF16 R164, R176.reuse, R160, R4 ;  /* 0x000000a0b0a4723c */ /* 0x040fe20000041804 */
[----:B------:R-:W2:Y:S07]  /*88d0*/  LDSM.16.MT88.4 R4, [R135+0x3900] ;  /* 0x003900008704783b */ /* 0x000eae0000004200 */
[C---:B------:R-:W-:Y:S01]  /*88e0*/  HMMA.16816.F32.BF16 R160, R176.reuse, R162, R8 ;  /* 0x000000a2b0a0723c */ /* 0x040fe20000041808 */
[----:B------:R-:W4:Y:S07]  /*88f0*/  LDSM.16.MT88.4 R8, [R248+0x3900] ;  /* 0x00390000f808783b */ /* 0x000f2e0000004200 */
[C---:B------:R-:W-:Y:S01]  /*8900*/  HMMA.16816.F32.BF16 R156, R176.reuse, R152, R12 ;  /* 0x00000098b09c723c */ /* 0x040fe2000004180c */
[----:B------:R-:W5:Y:S07]  /*8910*/  LDSM.16.MT88.4 R12, [R251+0x3900] ;  /* 0x00390000fb0c783b */ /* 0x000f6e0000004200 */
[C---:B------:R-:W-:Y:S01]  /*8920*/  HMMA.16816.F32.BF16 R152, R176.reuse, R154, R16 ;  /* 0x0000009ab098723c */ /* 0x040fe20000041810 */
[----:B------:R-:W4:Y:S07]  /*8930*/  LDSM.16.MT88.4 R16, [R250+0x3900] ;  /* 0x00390000fa10783b */ /* 0x000f2e0000004200 */
[C---:B---3--:R-:W-:Y:S08]  /*8940*/  HMMA.16816.F32.BF16 R148, R176.reuse, R144, R20 ;  /* 0x00000090b094723c */ /* 0x048ff00000041814 */
[C---:B------:R-:W-:Y:S08]  /*8950*/  HMMA.16816.F32.BF16 R144, R176.reuse, R146, R24 ;  /* 0x00000092b090723c */ /* 0x040ff00000041818 */
[C---:B-1----:R-:W-:Y:S08]  /*8960*/  HMMA.16816.F32.BF16 R140, R176.reuse, R136, R28 ;  /* 0x00000088b08c723c */ /* 0x042ff0000004181c */
[C---:B------:R-:W-:Y:S08]  /*8970*/  HMMA.16816.F32.BF16 R136, R176.reuse, R138, R32 ;  /* 0x0000008ab088723c */ /* 0x040ff00000041820 */
[C---:B--2---:R-:W-:Y:S08]  /*8980*/  HMMA.16816.F32.BF16 R36, R176.reuse, R4, R36 ;  /* 0x00000004b024723c */ /* 0x044ff00000041824 */
[C---:B------:R-:W-:Y:S01]  /*8990*/  HMMA.16816.F32.BF16 R40, R176.reuse, R6, R40 ;  /* 0x00000006b028723c */ /* 0x040fe20000041828 */
[----:B------:R-:W1:Y:S07]  /*89a0*/  LDSM.16.MT88.4 R4, [R135+0x5900] ;  /* 0x005900008704783b */ /* 0x000e6e0000004200 */
[C---:B----4-:R-:W-:Y:S08]  /*89b0*/  HMMA.16816.F32.BF16 R44, R176.reuse, R8, R44 ;  /* 0x00000008b02c723c */ /* 0x050ff0000004182c */
[C---:B------:R-:W-:Y:S01]  /*89c0*/  HMMA.16816.F32.BF16 R48, R176.reuse, R10, R48 ;  /* 0x0000000ab030723c */ /* 0x040fe20000041830 */
[----:B------:R-:W2:Y:S07]  /*89d0*/  LDSM.16.MT88.4 R8, [R248+0x5900] ;  /* 0x00590000f808783b */ /* 0x000eae0000004200 */
[C---:B-----5:R-:W-:Y:S08]  /*89e0*/  HMMA.16816.F32.BF16 R52, R176.reuse, R12, R52 ;  /* 0x0000000cb034723c */ /* 0x060ff00000041834 */
[C---:B------:R-:W-:Y:S01]  /*89f0*/  HMMA.16816.F32.BF16 R56, R176.reuse, R14, R56 ;  /* 0x0000000eb038723c */ /* 0x040fe20000041838 */
[----:B------:R-:W3:Y:S07]  /*8a00*/  LDSM.16.MT88.4 R12, [R251+0x5900] ;  /* 0x00590000fb0c783b */ /* 0x000eee0000004200 */
[C---:B------:R-:W-:Y:S08]  /*8a10*/  HMMA.16816.F32.BF16 R60, R176.reuse, R16, R60 ;  /* 0x00000010b03c723c */ /* 0x040ff0000004183c */
[C---:B------:R-:W-:Y:S01]  /*8a20*/  HMMA.16816.F32.BF16 R64, R176.reuse, R18, R64 ;  /* 0x00000012b040723c */ /* 0x040fe20000041840 */
[----:B------:R-:W4:Y:S07]  /*8a30*/  LDSM.16.MT88.4 R16, [R250+0x5900] ;  /* 0x00590000fa10783b */ /* 0x000f2e0000004200 */
[C---:B-1----:R-:W-:Y:S08]  /*8a40*/  HMMA.16816.F32.BF16 R68, R176.reuse, R4, R68 ;  /* 0x00000004b044723c */ /* 0x042ff00000041844 */
[C---:B------:R-:W-:Y:S01]  /*8a50*/  HMMA.16816.F32.BF16 R72, R176.reuse, R6, R72 ;  /* 0x00000006b048723c */ /* 0x040fe20000041848 */
[----:B------:R-:W1:Y:S07]  /*8a60*/  LDSM.16.MT88.4 R4, [R135+0x7900] ;  /* 0x007900008704783b */ /* 0x000e6e0000004200 */
[C---:B--2---:R-:W-:Y:S08]  /*8a70*/  HMMA.16816.F32.BF16 R76, R176.reuse, R8, R76 ;  /* 0x00000008b04c723c */ /* 0x044ff0000004184c */
[C---:B------:R-:W-:Y:S01]  /*8a80*/  HMMA.16816.F32.BF16 R80, R176.reuse, R10, R80 ;  /* 0x0000000ab050723c */ /* 0x040fe20000041850 */
[----:B------:R-:W2:Y:S07]  /*8a90*/  LDSM.16.MT88.4 R8, [R248+0x7900] ;  /* 0x00790000f808783b */ /* 0x000eae0000004200 */
[C---:B---3--:R-:W-:Y:S08]  /*8aa0*/  HMMA.16816.F32.BF16 R84, R176.reuse, R12, R84 ;  /* 0x0000000cb054723c */ /* 0x048ff00000041854 */
[C---:B------:R-:W-:Y:S01]  /*8ab0*/  HMMA.16816.F32.BF16 R88, R176.reuse, R14, R88 ;  /* 0x0000000eb058723c */ /* 0x040fe20000041858 */
[----:B------:R-:W3:Y:S07]  /*8ac0*/  LDSM.16.MT88.4 R12, [R251+0x7900] ;  /* 0x00790000fb0c783b */ /* 0x000eee0000004200 */
[C---:B----4-:R-:W-:Y:S08]  /*8ad0*/  HMMA.16816.F32.BF16 R92, R176.reuse, R16, R92 ;  /* 0x00000010b05c723c */ /* 0x050ff0000004185c */
[C---:B------:R-:W-:Y:S01]  /*8ae0*/  HMMA.16816.F32.BF16 R96, R176.reuse, R18, R96 ;  /* 0x00000012b060723c */ /* 0x040fe20000041860 */
[----:B------:R-:W4:Y:S07]  /*8af0*/  LDSM.16.MT88.4 R16, [R250+0x7900] ;  /* 0x00790000fa10783b */ /* 0x000f2e0000004200 */
[C---:B-1----:R-:W-:Y:S08]  /*8b00*/  HMMA.16816.F32.BF16 R100, R176.reuse, R4, R100 ;  /* 0x00000004b064723c */ /* 0x042ff00000041864 */
[C---:B------:R-:W-:Y:S08]  /*8b10*/  HMMA.16816.F32.BF16 R104, R176.reuse, R6, R104 ;  /* 0x00000006b068723c */ /* 0x040ff00000041868 */
[C---:B--2---:R-:W-:Y:S08]  /*8b20*/  HMMA.16816.F32.BF16 R108, R176.reuse, R8, R108 ;  /* 0x00000008b06c723c */ /* 0x044ff0000004186c */
[C---:B------:R-:W-:Y:S08]  /*8b30*/  HMMA.16816.F32.BF16 R112, R176.reuse, R10, R112 ;  /* 0x0000000ab070723c */ /* 0x040ff00000041870 */
[C---:B---3--:R-:W-:Y:S08]  /*8b40*/  HMMA.16816.F32.BF16 R116, R176.reuse, R12, R116 ;  /* 0x0000000cb074723c */ /* 0x048ff00000041874 */
[C---:B------:R-:W-:Y:S08]  /*8b50*/  HMMA.16816.F32.BF16 R120, R176.reuse, R14, R120 ;  /* 0x0000000eb078723c */ /* 0x040ff00000041878 */
[C---:B----4-:R-:W-:Y:S08]  /*8b60*/  HMMA.16816.F32.BF16 R124, R176.reuse, R16, R124 ;  /* 0x00000010b07c723c */ /* 0x050ff0000004187c */
[----:B------:R-:W-:Y:S01]  /*8b70*/  HMMA.16816.F32.BF16 R128, R176, R18, R128 ;  /* 0x00000012b080723c */ /* 0x000fe20000041880 */
[----:B------:R-:W-:-:S07]  /*8b80*/  @P0 BRA `(.L_x_3) ;  /* 0xffffce5000000947 */ /* 0x000fce000383ffff */
.L_x_2:
[----:B------:R-:W2:Y:S04]  /*8b90*/  LDL.LU R4, [R1+0x54] ;  /* 0x0000540001047983 */ /* 0x000ea80000300800 */
[----:B------:R-:W1:Y:S01]  /*8ba0*/  S2R R8, SR_TID.X ;  /* 0x0000000000087919 */ /* 0x000e620000002100 */
[----:B------:R-:W-:Y:S01]  /*8bb0*/  MOV R178, c[0x0][0x4e8] ;  /* 0x00013a0000b27a02 */ /* 0x000fe20000000f00 */
[----:B------:R-:W3:Y:S01]  /*8bc0*/  S2UR UR7, SR_CTAID.Y ;  /* 0x00000000000779c3 */ /* 0x000ee20000002600 */
[----:B------:R-:W-:Y:S01]  /*8bd0*/  ULDC.64 UR4, c[0x0][0x490] ;  /* 0x0001240000047ab9 */ /* 0x000fe20000000a00 */
[----:B------:R-:W4:Y:S04]  /*8be0*/  LDL.LU R3, [R1+0x70] ;  /* 0x0000700001037983 */ /* 0x000f280000300800 */
[----:B------:R-:W4:Y:S01]  /*8bf0*/  LDL.LU R9, [R1+0xa4] ;  /* 0x0000a40001097983 */ /* 0x000f220000300800 */
[----:B------:R-:W-:-:S03]  /*8c00*/  ISETP.NE.AND P4, PT, R178, 0x1, PT ;  /* 0x00000001b200780c */ /* 0x000fc60003f85270 */
[----:B------:R-:W4:Y:S01]  /*8c10*/  LDL.LU R179, [R1+0xa8] ;  /* 0x0000a80001b37983 */ /* 0x000f220000300800 */
[----:B-1----:R-:W-:-:S04]  /*8c20*/  SHF.R.S32.HI R5, RZ, 0x1f, R8 ;  /* 0x0000001fff057819 */ /* 0x002fc80000011408 */
[CC--:B------:R-:W-:Y:S02]  /*8c30*/  LEA.HI R177, R5.reuse, R8.reuse, RZ, 0x5 ;  /* 0x0000000805b17211 */ /* 0x0c0fe400078f28ff */
[----:B------:R-:W-:Y:S01]  /*8c40*/  LEA.HI R5, R5, R8, RZ, 0x2 ;  /* 0x0000000805057211 */ /* 0x000fe200078f10ff */
[----:B---3--:R-:W-:Y:S02]  /*8c50*/  USHF.R.S32.HI UR6, URZ, 0x1f, UR7 ;  /* 0x0000001f3f067899 */ /* 0x008fe40008011407 */
[----:B------:R-:W-:Y:S01]  /*8c60*/  UIMAD.WIDE.U32 UR10, UR7, UR4, URZ ;  /* 0x00000004070a72a5 */ /* 0x000fe2000f8e003f */
[----:B------:R-:W-:Y:S01]  /*8c70*/  LOP3.LUT R17, R5, 0xfffffffc, RZ, 0xc0, !PT ;  /* 0xfffffffc05117812 */ /* 0x000fe200078ec0ff */
[----:B------:R-:W-:-:S03]  /*8c80*/  UIMAD UR8, UR6, UR4, URZ ;  /* 0x00000004060872a4 */ /* 0x000fc6000f8e023f */
[----:B------:R-:W-:Y:S01]  /*8c90*/  IADD3 R17, -R17, R8, RZ ;  /* 0x0000000811117210 */ /* 0x000fe20007ffe1ff */
[----:B------:R-:W-:-:S03]  /*8ca0*/  UIMAD UR8, UR7, UR5, UR8 ;  /* 0x00000005070872a4 */ /* 0x000fc6000f8e0208 */
[----:B------:R-:W-:Y:S02]  /*8cb0*/  ULDC.64 UR4, c[0x0][0x3e8] ;  /* 0x0000fa0000047ab9 */ /* 0x000fe40000000a00 */
[----:B------:R-:W-:Y:S01]  /*8cc0*/  UIMAD.WIDE.U32 UR12, UR7, UR4, URZ ;  /* 0x00000004070c72a5 */ /* 0x000fe2000f8e003f */
[----:B------:R-:W-:Y:S06]  /*8cd0*/  BAR.SYNC.DEFER_BLOCKING 0x1, 0x100 ;  /* 0x0044000000007b1d */ /* 0x000fec0000010000 */
[----:B--2---:R-:W1:Y:S04]  /*8ce0*/  SHFL.BFLY PT, R11, R4, 0x2, 0x1f ;  /* 0x0c401f00040b7f89 */ /* 0x004e6800000e0000 */
[----:B----4-:R-:W2:Y:S01]  /*8cf0*/  SHFL.BFLY PT, R6, R3, 0x2, 0x1f ;  /* 0x0c401f0003067f89 */ /* 0x010ea200000e0000 */
[----:B------:R-:W-:Y:S01]  /*8d00*/  MOV R15, R9 ;  /* 0x00000009000f7202 */ /* 0x000fe20000000f00 */
[----:B-1----:R-:W-:Y:S01]  /*8d10*/  FADD.FTZ R11, R11, R4 ;  /* 0x000000040b0b7221 */ /* 0x002fe20000010000 */
[----:B------:R-:W-:-:S04]  /*8d20*/  LOP3.LUT R4, R177, 0xffffffe0, RZ, 0xc0, !PT ;  /* 0xffffffe0b1047812 */ /* 0x000fc800078ec0ff */
[----:B------:R-:W1:Y:S01]  /*8d30*/  SHFL.BFLY PT, R0, R11, 0x1, 0x1f ;  /* 0x0c201f000b007f89 */ /* 0x000e6200000e0000 */
[----:B--2---:R-:W-:-:S05]  /*8d40*/  FADD.FTZ R6, R6, R3 ;  /* 0x0000000306067221 */ /* 0x004fca0000010000 */
[----:B------:R-:W2:Y:S01]  /*8d50*/  SHFL.BFLY PT, R3, R6, 0x1, 0x1f ;  /* 0x0c201f0006037f89 */ /* 0x000ea200000e0000 */
[----:B-1----:R-:W-:Y:S01]  /*8d60*/  FADD.FTZ R11, R11, R0 ;  /* 0x000000000b0b7221 */ /* 0x002fe20000010000 */
[----:B------:R-:W-:-:S04]  /*8d70*/  MOV R0, RZ ;  /* 0x000000ff00007202 */ /* 0x000fc80000000f00 */
[----:B------:R-:W-:Y:S01]  /*8d80*/  FSETP.NE.FTZ.AND P1, PT, R11, RZ, PT ;  /* 0x000000ff0b00720b */ /* 0x000fe20003f35000 */
[----:B--2---:R-:W-:Y:S02]  /*8d90*/  FADD.FTZ R6, R6, R3 ;  /* 0x0000000306067221 */ /* 0x004fe40000010000 */
[----:B------:R-:W-:-:S03]  /*8da0*/  @P4 IMAD.HI.U32 R3, R9, c[0x0][0x4ec], RZ ;  /* 0x00013b0009034a27 */ /* 0x000fc600078e00ff */
[----:B------:R-:W-:Y:S02]  /*8db0*/  FSETP.NE.FTZ.AND P0, PT, R6, RZ, PT ;  /* 0x000000ff0600720b */ /* 0x000fe40003f15000 */
[----:B------:R-:W-:Y:S02]  /*8dc0*/  @P4 SHF.R.U32.HI R15, RZ, c[0x0][0x4f0], R3 ;  /* 0x00013c00ff0f4a19 */ /* 0x000fe40000011603 */
[----:B------:R-:W-:-:S03]  /*8dd0*/  IADD3 R3, -R4, R8, RZ ;  /* 0x0000000804037210 */ /* 0x000fc60007ffe1ff */
[----:B------:R-:W1:Y:S01]  /*8de0*/  @P1 MUFU.RCP R0, R11 ;  /* 0x0000000b00001308 */ /* 0x000e620000001000 */
[----:B------:R-:W-:Y:S02]  /*8df0*/  MOV R4, RZ ;  /* 0x000000ff00047202 */ /* 0x000fe40000000f00 */
[----:B------:R-:W-:Y:S02]  /*8e00*/  LOP3.LUT P3, RZ, R3, 0x3, RZ, 0xc0, !PT ;  /* 0x0000000303ff7812 */ /* 0x000fe4000786c0ff */
[----:B------:R-:W-:-:S03]  /*8e10*/  IADD3 R7, -R15, RZ, RZ ;  /* 0x000000ff0f077210 */ /* 0x000fc60007ffe1ff */
[----:B------:R-:W2:Y:S01]  /*8e20*/  @P0 MUFU.RCP R4, R6 ;  /* 0x0000000600040308 */ /* 0x000ea20000001000 */
[C---:B-1----:R-:W-:Y:S02]  /*8e30*/  FMUL.FTZ R85, R0.reuse, R85 ;  /* 0x0000005500557220 */ /* 0x042fe40000410000 */
[C---:B------:R-:W-:Y:S02]  /*8e40*/  FMUL.FTZ R84, R0.reuse, R84 ;  /* 0x0000005400547220 */ /* 0x040fe40000410000 */
[C---:B------:R-:W-:Y:S02]  /*8e50*/  FMUL.FTZ R176, R0.reuse, R165 ;  /* 0x000000a500b07220 */ /* 0x040fe40000410000 */
[----:B------:R-:W-:Y:S02]  /*8e60*/  FMUL.FTZ R14, R0, R164 ;  /* 0x000000a4000e7220 */ /* 0x000fe40000410000 */
[C---:B--2---:R-:W-:Y:S02]  /*8e70*/  FMUL.FTZ R87, R4.reuse, R87 ;  /* 0x0000005704577220 */ /* 0x044fe40000410000 */
[----:B------:R-:W-:-:S02]  /*8e80*/  FMUL.FTZ R30, R4, R86 ;  /* 0x00000056041e7220 */ /* 0x000fc40000410000 */
[C---:B------:R-:W-:Y:S02]  /*8e90*/  FMUL.FTZ R175, R0.reuse, R161 ;  /* 0x000000a100af7220 */ /* 0x040fe40000410000 */
[C---:B------:R-:W-:Y:S01]  /*8ea0*/  FMUL.FTZ R20, R0.reuse, R156 ;  /* 0x0000009c00147220 */ /* 0x040fe20000410000 */
[----:B------:R-:W-:Y:S01]  /*8eb0*/  F2FP.BF16.PACK_AB R30, R87, R30 ;  /* 0x0000001e571e723e */ /* 0x000fe200000010ff */
[C---:B------:R-:W-:Y:S01]  /*8ec0*/  FMUL.FTZ R173, R0.reuse, R153 ;  /* 0x0000009900ad7220 */ /* 0x040fe20000410000 */
[----:B------:R-:W2:Y:S01]  /*8ed0*/  LDL.LU R87, [R1+0xa0] ;  /* 0x0000a00001577983 */ /* 0x000ea20000300800 */
[C---:B------:R-:W-:Y:S02]  /*8ee0*/  FMUL.FTZ R22, R0.reuse, R152 ;  /* 0x0000009800167220 */ /* 0x040fe40000410000 */
[----:B------:R-:W-:Y:S01]  /*8ef0*/  FMUL.FTZ R172, R0, R149 ;  /* 0x0000009500ac7220 */ /* 0x000fe20000410000 */
[----:B------:R-:W3:Y:S01]  /*8f00*/  LDL R86, [R1+0x9c] ;  /* 0x00009c0001567983 */ /* 0x000ee20000100800 */
[----:B------:R-:W-:-:S02]  /*8f10*/  FMUL.FTZ R12, R4, R46 ;  /* 0x0000002e040c7220 */ /* 0x000fc40000410000 */
[C---:B------:R-:W-:Y:S02]  /*8f20*/  FMUL.FTZ R31, R4.reuse, R55 ;  /* 0x00000037041f7220 */ /* 0x040fe40000410000 */
[----:B------:R-:W-:Y:S02]  /*8f30*/  FMUL.FTZ R46, R4, R54 ;  /* 0x00000036042e7220 */ /* 0x000fe40000410000 */
[C---:B------:R-:W-:Y:S02]  /*8f40*/  FMUL.FTZ R24, R0.reuse, R148 ;  /* 0x0000009400187220 */ /* 0x040fe40000410000 */
[C---:B------:R-:W-:Y:S01]  /*8f50*/  FMUL.FTZ R26, R0.reuse, R144 ;  /* 0x00000090001a7220 */ /* 0x040fe20000410000 */
[----:B------:R-:W-:Y:S01]  /*8f60*/  F2FP.BF16.PACK_AB R46, R31, R46 ;  /* 0x0000002e1f2e723e */ /* 0x000fe200000010ff */
[C---:B------:R-:W-:Y:S01]  /*8f70*/  FMUL.FTZ R170, R0.reuse, R141 ;  /* 0x0000008d00aa7220 */ /* 0x040fe20000410000 */
[----:B------:R-:W-:Y:S01]  /*8f80*/  F2FP.BF16.PACK_AB R31, R85, R84 ;  /* 0x00000054551f723e */ /* 0x000fe200000010ff */
[C---:B------:R-:W-:Y:S01]  /*8f90*/  FMUL.FTZ R18, R0.reuse, R160 ;  /* 0x000000a000127220 */ /* 0x040fe20000410000 */
[----:B------:R1:W5:Y:S01]  /*8fa0*/  LDL R85, [R1+0x74] ;  /* 0x0000740001557983 */ /* 0x0003620000100800 */
[----:B------:R-:W-:-:S02]  /*8fb0*/  FMUL.FTZ R174, R0, R157 ;  /* 0x0000009d00ae7220 */ /* 0x000fc40000410000 */
[C---:B------:R-:W-:Y:S02]  /*8fc0*/  FMUL.FTZ R171, R0.reuse, R145 ;  /* 0x0000009100ab7220 */ /* 0x040fe40000410000 */
[C---:B------:R-:W-:Y:S02]  /*8fd0*/  FMUL.FTZ R144, R0.reuse, R140 ;  /* 0x0000008c00907220 */ /* 0x040fe40000410000 */
[C---:B------:R-:W-:Y:S02]  /*8fe0*/  FMUL.FTZ R169, R0.reuse, R137 ;  /* 0x0000008900a97220 */ /* 0x040fe40000410000 */
[C---:B------:R-:W-:Y:S02]  /*8ff0*/  FMUL.FTZ R141, R0.reuse, R136 ;  /* 0x00000088008d7220 */ /* 0x040fe40000410000 */
[C---:B------:R-:W-:Y:S02]  /*9000*/  FMUL.FTZ R168, R0.reuse, R37 ;  /* 0x0000002500a87220 */ /* 0x040fe40000410000 */
        /* <DEDUP_REMOVED lines=8> */
[C---:B------:R-:W-:Y:S01]  /*9090*/  FMUL.FTZ R148, R0.reuse, R77 ;  /* 0x0000004d00947220 */ /* 0x040fe20000410000 */
[----:B------:R-:W-:Y:S01]  /*90a0*/  SHF.R.S32.HI R3, RZ, 0x2, R5 ;  /* 0x00000002ff037819 */ /* 0x000fe20000011405 */
        /* <DEDUP_REMOVED lines=35> */
[----:B------:R-:W-:Y:S01]  /*92e0*/  FMUL.FTZ R128, R0, R128 ;  /* 0x0000008000807220 */ /* 0x000fe20000410000 */
[----:B------:R-:W-:Y:S01]  /*92f0*/  SHF.R.S32.HI R0, RZ, 0x1f, R5 ;  /* 0x0000001fff007819 */ /* 0x000fe20000011405 */
[C---:B------:R-:W-:Y:S01]  /*9300*/  FMUL.FTZ R39, R4.reuse, R39 ;  /* 0x0000002704277220 */ /* 0x040fe20000410000 */
[----:B------:R-:W4:Y:S01]  /*9310*/  @P0 MUFU.LG2 R6, R6 ;  /* 0x0000000600060308 */ /* 0x000f220000000c00 */
[----:B------:R-:W-:Y:S01]  /*9320*/  FMUL.FTZ R16, R4, R38 ;  /* 0x0000002604107220 */ /* 0x000fe20000410000 */
[----:B------:R-:W-:Y:S01]  /*9330*/  LEA.HI R0, R0, R3, RZ, 0x3 ;  /* 0x0000000300007211 */ /* 0x000fe200078f18ff */
[----:B------:R-:W-:-:S03]  /*9340*/  IMAD R133, R7, c[0x0][0x4e8], R9 ;  /* 0x00013a0007857a24 */ /* 0x000fc600078e0209 */
[----:B------:R-:W-:Y:S02]  /*9350*/  F2FP.BF16.PACK_AB R54, R39, R16 ;  /* 0x000000102736723e */ /* 0x000fe400000010ff */
[----:B------:R-:W-:Y:S01]  /*9360*/  LOP3.LUT R0, R0, 0xfffffff8, RZ, 0xc0, !PT ;  /* 0xfffffff800007812 */ /* 0x000fe200078ec0ff */
[----:B------:R-:W1:Y:S03]  /*9370*/  S2R R16, SR_CTAID.Z ;  /* 0x0000000000107919 */ /* 0x000e660000002700 */
[----:B------:R-:W-:Y:S02]  /*9380*/  IADD3 R10, R3, -R0, RZ ;  /* 0x80000000030a7210 */ /* 0x000fe40007ffe0ff */
[----:B------:R-:W-:Y:S02]  /*9390*/  @P1 MOV R3, 0x3f317218 ;  /* 0x3f31721800031802 */ /* 0x000fe40000000f00 */
[----:B------:R-:W-:-:S02]  /*93a0*/  @P0 MOV R0, 0x3f317218 ;  /* 0x3f31721800000802 */ /* 0x000fc40000000f00 */
[----:B------:R-:W-:Y:S01]  /*93b0*/  MOV R9, UR13 ;  /* 0x0000000d00097c02 */ /* 0x000fe20008000f00 */
[----:B------:R-:W-:Y:S01]  /*93c0*/  @P1 FMUL.FTZ R9, R3, c[0x0][0x2d0] ;  /* 0x0000b40003091a20 */ /* 0x000fe20000410000 */
[----:B------:R-:W1:Y:S01]  /*93d0*/  @P1 MUFU.LG2 R11, R11 ;  /* 0x0000000b000b1308 */ /* 0x000e620000000c00 */
[----:B----4-:R-:W-:Y:S02]  /*93e0*/  @P0 FMUL.FTZ R3, R6, 0.69314718246459960938 ;  /* 0x3f31721806030820 */ /* 0x010fe40000410000 */
[----:B------:R-:W-:Y:S01]  /*93f0*/  @P0 FMUL.FTZ R0, R0, c[0x0][0x2d0] ;  /* 0x0000b40000000a20 */ /* 0x000fe20000410000 */
[----:B------:R-:W-:Y:S01]  /*9400*/  UIMAD UR6, UR6, UR4, URZ ;  /* 0x00000004060672a4 */ /* 0x000fe2000f8e023f */
[----:B------:R-:W-:Y:S01]  /*9410*/  MOV R80, 0xff800000 ;  /* 0xff80000000507802 */ /* 0x000fe20000000f00 */
[----:B------:R-:W-:Y:S02]  /*9420*/  FMUL.FTZ R52, R4, R42 ;  /* 0x0000002a04347220 */ /* 0x000fe40000410000 */
[----:B------:R-:W-:Y:S01]  /*9430*/  @P0 FFMA.FTZ R80, R0, R2, R3 ;  /* 0x0000000200500223 */ /* 0x000fe20000010003 */
[----:B------:R-:W-:Y:S01]  /*9440*/  SHF.R.S32.HI R0, RZ, 0x5, R177 ;  /* 0x00000005ff007819 */ /* 0x000fe200000114b1 */
[----:B------:R-:W-:-:S02]  /*9450*/  FMUL.FTZ R42, R4, R62 ;  /* 0x0000003e042a7220 */ /* 0x000fc40000410000 */
[C---:B------:R-:W-:Y:S02]  /*9460*/  FMUL.FTZ R40, R4.reuse, R66 ;  /* 0x0000004204287220 */ /* 0x040fe40000410000 */
[C---:B------:R-:W-:Y:S02]  /*9470*/  FMUL.FTZ R38, R4.reuse, R70 ;  /* 0x0000004604267220 */ /* 0x040fe40000410000 */
[C---:B------:R-:W-:Y:S02]  /*9480*/  FMUL.FTZ R36, R4.reuse, R74 ;  /* 0x0000004a04247220 */ /* 0x040fe40000410000 */
[C---:B------:R-:W-:Y:S01]  /*9490*/  FMUL.FTZ R34, R4.reuse, R78 ;  /* 0x0000004e04227220 */ /* 0x040fe20000410000 */
[----:B------:R-:W-:Y:S01]  /*94a0*/  UIMAD UR5, UR7, UR5, UR6 ;  /* 0x00000005070572a4 */ /* 0x000fe2000f8e0206 */
        /* <DEDUP_REMOVED lines=50> */
[----:B------:R-:W-:Y:S01]  /*97d0*/  FMUL.FTZ R130, R4, R130 ;  /* 0x0000008204827220 */ /* 0x000fe20000410000 */
[----:B------:R-:W-:Y:S02]  /*97e0*/  MOV R4, UR10 ;  /* 0x0000000a00047c02 */ /* 0x000fe40008000f00 */
[----:B------:R-:W-:Y:S02]  /*97f0*/  MOV R8, UR12 ;  /* 0x0000000c00087c02 */ /* 0x000fe40008000f00 */
[----:B------:R-:W-:Y:S01]  /*9800*/  SHF.R.S32.HI R3, RZ, 0x1f, R0 ;  /* 0x0000001fff037819 */ /* 0x000fe20000011400 */
[----:B------:R-:W-:Y:S01]  /*9810*/  UIADD3 UR5, UR13, UR5, URZ ;  /* 0x000000050d057290 */ /* 0x000fe2000fffe03f */
[----:B------:R-:W-:Y:S01]  /*9820*/  MOV R6, R4 ;  /* 0x0000000400067202 */ /* 0x000fe20000000f00 */
[----:B------:R-:W4:Y:S01]  /*9830*/  S2R R84, SR_CTAID.X ;  /* 0x0000000000547919 */ /* 0x000f220000002500 */
[----:B------:R-:W-:Y:S02]  /*9840*/  MOV R4, R8 ;  /* 0x0000000800047202 */ /* 0x000fe40000000f00 */
[----:B------:R-:W-:-:S02]  /*9850*/  LEA.HI R3, R3, R0, RZ, 0x3 ;  /* 0x0000000003037211 */ /* 0x000fc400078f18ff */
[----:B-1----:R-:W-:Y:S02]  /*9860*/  SHF.R.S32.HI R8, RZ, 0x1f, R16 ;  /* 0x0000001fff087819 */ /* 0x002fe40000011410 */
[----:B------:R-:W-:Y:S01]  /*9870*/  LEA.HI R2, R17, R17, RZ, 0x1 ;  /* 0x0000001111027211 */ /* 0x000fe200078f08ff */
[----:B------:R-:W-:Y:S01]  /*9880*/  UIADD3 UR8, UR11, UR8, URZ ;  /* 0x000000080b087290 */ /* 0x000fe2000fffe03f */
[----:B------:R-:W-:Y:S01]  /*9890*/  MOV R5, UR11 ;  /* 0x0000000b00057c02 */ /* 0x000fe20008000f00 */
[----:B------:R-:W-:Y:S01]  /*98a0*/  @P1 FMUL.FTZ R11, R11, 0.69314718246459960938 ;  /* 0x3f3172180b0b1820 */ /* 0x000fe20000410000 */
[----:B------:R-:W-:Y:S01]  /*98b0*/  MOV R5, UR5 ;  /* 0x0000000500057c02 */ /* 0x000fe20008000f00 */
[----:B------:R-:W-:Y:S01]  /*98c0*/  IMAD R82, R8, c[0x0][0x3f0], RZ ;  /* 0x0000fc0008527a24 */ /* 0x000fe200078e02ff */
[----:B------:R-:W-:Y:S02]  /*98d0*/  LOP3.LUT R3, R3, 0xffffff8, RZ, 0xc0, !PT ;  /* 0x0ffffff803037812 */ /* 0x000fe400078ec0ff */
[----:B------:R-:W-:-:S02]  /*98e0*/  LOP3.LUT R2, R2, 0x1ffffffe, RZ, 0xc0, !PT ;  /* 0x1ffffffe02027812 */ /* 0x000fc400078ec0ff */
[----:B------:R-:W-:Y:S01]  /*98f0*/  MOV R81, 0xff800000 ;  /* 0xff80000000517802 */ /* 0x000fe20000000f00 */
[----:B------:R-:W-:Y:S01]  /*9900*/  @P1 FFMA.FTZ R81, R9, R132, R11 ;  /* 0x0000008409511223 */ /* 0x000fe2000001000b */
[----:B------:R-:W-:Y:S02]  /*9910*/  F2FP.BF16.PACK_AB R50, R47, R12 ;  /* 0x0000000c2f32723e */ /* 0x000fe400000010ff */
[----:B------:R-:W-:Y:S01]  /*9920*/  F2FP.BF16.PACK_AB R34, R79, R34 ;  /* 0x000000224f22723e */ /* 0x000fe200000010ff */
[----:B------:R-:W-:Y:S01]  /*9930*/  IMAD R79, R8, c[0x0][0x498], RZ ;  /* 0x00012600084f7a24 */ /* 0x000fe200078e02ff */
[----:B------:R-:W-:Y:S02]  /*9940*/  MOV R7, UR8 ;  /* 0x0000000800077c02 */ /* 0x000fe40008000f00 */
[C---:B------:R-:W-:Y:S02]  /*9950*/  IADD3 R9, R0.reuse, -R3, RZ ;  /* 0x8000000300097210 */ /* 0x040fe40007ffe0ff */
[----:B------:R-:W-:Y:S01]  /*9960*/  LEA R12, R0, R17, 0x9 ;  /* 0x00000011000c7211 */ /* 0x000fe200078e48ff */
[C---:B------:R-:W-:Y:S01]  /*9970*/  IMAD R0, R16.reuse, c[0x0][0x3f4], R82 ;  /* 0x0000fd0010007a24 */ /* 0x040fe200078e0252 */
[----:B------:R-:W-:Y:S01]  /*9980*/  IADD3 R11, R17, -R2, RZ ;  /* 0x80000002110b7210 */ /* 0x000fe20007ffe0ff */
[----:B------:R-:W-:Y:S01]  /*9990*/  IMAD.WIDE.U32 R2, R16, c[0x0][0x3f0], R4 ;  /* 0x0000fc0010027a25 */ /* 0x000fe200078e0004 */
[----:B------:R-:W-:-:S02]  /*99a0*/  SHF.L.U32 R4, R10, 0x6, RZ ;  /* 0x000000060a047819 */ /* 0x000fc400000006ff */
[----:B------:R-:W-:Y:S01]  /*99b0*/  SHF.R.S32.HI R8, RZ, 0x2, R179 ;  /* 0x00000002ff087819 */ /* 0x000fe200000114b3 */
[----:B------:R-:W-:Y:S01]  /*99c0*/  IMAD R79, R16, c[0x0][0x49c], R79 ;  /* 0x00012700104f7a24 */ /* 0x000fe200078e024f */
[----:B------:R-:W-:Y:S01]  /*99d0*/  LOP3.LUT R5, R10, 0x1, RZ, 0xc0, !PT ;  /* 0x000000010a057812 */ /* 0x000fe200078ec0ff */
[----:B------:R-:W-:Y:S01]  /*99e0*/  IMAD.WIDE.U32 R16, R16, c[0x0][0x498], R6 ;  /* 0x0001260010107a25 */ /* 0x000fe200078e0006 */
[----:B------:R-:W-:Y:S02]  /*99f0*/  IADD3 R3, R3, R0, RZ ;  /* 0x0000000003037210 */ /* 0x000fe40007ffe0ff */
[----:B------:R-:W-:Y:S02]  /*9a00*/  LOP3.LUT R7, R4, 0x1c0, RZ, 0xc0, !PT ;  /* 0x000001c004077812 */ /* 0x000fe400078ec0ff */
[----:B------:R-:W-:Y:S02]  /*9a10*/  LEA R0, R9, R8, 0x4 ;  /* 0x0000000809007211 */ /* 0x000fe400078e20ff */
[----:B------:R-:W-:-:S02]  /*9a20*/  R2P PR, R10, 0x6 ;  /* 0x000000060a007804 */ /* 0x000fc40000000000 */
[----:B------:R-:W-:Y:S02]  /*9a30*/  ISETP.NE.U32.AND P0, PT, R5, 0x1, PT ;  /* 0x000000010500780c */ /* 0x000fe40003f05070 */
[----:B------:R-:W-:Y:S02]  /*9a40*/  LEA.HI R7, R7, R7, RZ, 0x1d ;  /* 0x0000000707077211 */ /* 0x000fe400078fe8ff */
[----:B------:R-:W-:Y:S02]  /*9a50*/  SHF.R.S32.HI R5, RZ, 0x1f, R15 ;  /* 0x0000001fff057819 */ /* 0x000fe4000001140f */
[----:B------:R-:W-:Y:S02]  /*9a60*/  LEA R4, R11, R0, 0x3 ;  /* 0x000000000b047211 */ /* 0x000fe400078e18ff */
[----:B------:R-:W-:Y:S01]  /*9a70*/  F2FP.BF16.PACK_AB R32, R83, R32 ;  /* 0x000000205320723e */ /* 0x000fe200000010ff */
[----:B------:R-:W-:Y:S01]  /*9a80*/  IMAD R83, R178, c[0x0][0x388], RZ ;  /* 0x0000e200b2537a24 */ /* 0x000fe200078e02ff */
[----:B------:R-:W-:-:S02]  /*9a90*/  LEA R7, R12, R7, 0x1 ;  /* 0x000000070c077211 */ /* 0x000fc400078e08ff */
[C---:B----4-:R-:W-:Y:S01]  /*9aa0*/  LEA R12, R84.reuse, R4, 0x7 ;  /* 0x00000004540c7211 */ /* 0x050fe200078e38ff */
[----:B------:R-:W-:Y:S01]  /*9ab0*/  IMAD R4, R5, c[0x0][0x3e0], RZ ;  /* 0x0000f80005047a24 */ /* 0x000fe200078e02ff */
[----:B------:R-:W-:Y:S01]  /*9ac0*/  LEA R0, R84, R0, 0x7 ;  /* 0x0000000054007211 */ /* 0x000fe200078e38ff */
[----:B------:R-:W-:-:S03]  /*9ad0*/  IMAD.WIDE.U32 R2, R15, c[0x0][0x3e0], R2 ;  /* 0x0000f8000f027a25 */ /* 0x000fc600078e0002 */
[CC--:B------:R-:W-:Y:S01]  /*9ae0*/  ISETP.GE.OR P5, PT, R0.reuse, R83.reuse, P3 ;  /* 0x000000530000720c */ /* 0x0c0fe20001fa6670 */
[----:B------:R-:W-:Y:S01]  /*9af0*/  IMAD R4, R15, c[0x0][0x3e4], R4 ;  /* 0x0000f9000f047a24 */ /* 0x000fe200078e0204 */
[----:B------:R-:W-:Y:S01]  /*9b00*/  IADD3 R0, R0, 0x8, RZ ;  /* 0x0000000800007810 */ /* 0x000fe20007ffe0ff */
[----:B------:R-:W-:Y:S01]  /*9b10*/  @P4 IMAD.HI.U32 R8, R12, c[0x0][0x4ec], RZ ;  /* 0x00013b000c084a27 */ /* 0x000fe200078e00ff */
[----:B------:R-:W-:Y:S02]  /*9b20*/  F2FP.BF16.PACK_AB R14, R176, R14 ;  /* 0x0000000eb00e723e */ /* 0x000fe400000010ff */
[----:B------:R-:W-:Y:S02]  /*9b30*/  SHF.L.U32 R7, R7, 0x1, RZ ;  /* 0x0000000107077819 */ /* 0x000fe400000006ff */
[----:B------:R-:W-:Y:S02]  /*9b40*/  ISETP.GE.OR P3, PT, R0, R83, P3 ;  /* 0x000000530000720c */ /* 0x000fe40001f66670 */
[----:B------:R-:W-:-:S02]  /*9b50*/  IADD3 R3, R3, R4, RZ ;  /* 0x0000000403037210 */ /* 0x000fc40007ffe0ff */
[----:B------:R-:W-:Y:S02]  /*9b60*/  MOV R0, R12 ;  /* 0x0000000c00007202 */ /* 0x000fe40000000f00 */
[----:B------:R-:W-:Y:S01]  /*9b70*/  @P4 SHF.R.U32.HI R0, RZ, c[0x0][0x4f0], R8 ;  /* 0x00013c00ff004a19 */ /* 0x000fe20000011608 */
[----:B------:R1:W-:Y:S01]  /*9b80*/  STS [R7+0x80], R14 ;  /* 0x0000800e07007388 */ /* 0x0003e20000000800 */
[----:B------:R-:W-:Y:S02]  /*9b90*/  SHF.R.S32.HI R5, RZ, 0x1f, R133 ;  /* 0x0000001fff057819 */ /* 0x000fe40000011485 */
[----:B------:R-:W-:-:S03]  /*9ba0*/  IADD3 R9, R7, 0x80, RZ ;  /* 0x0000008007097810 */ /* 0x000fc60007ffe0ff */
[----:B------:R-:W-:Y:S01]  /*9bb0*/  IMAD R4, R5, c[0x0][0x3d8], RZ ;  /* 0x0000f60005047a24 */ /* 0x000fe200078e02ff */
[----:B------:R-:W-:Y:S02]  /*9bc0*/  MOV R5, 0x20 ;  /* 0x0000002000057802 */ /* 0x000fe40000000f00 */
[----:B------:R-:W-:Y:S01]  /*9bd0*/  IADD3 R6, R7, 0x70, RZ ;  /* 0x0000007007067810 */ /* 0x000fe20007ffe0ff */
[----:B------:R-:W-:Y:S01]  /*9be0*/  IMAD R82, R133, c[0x0][0x3dc], R4 ;  /* 0x0000f70085527a24 */ /* 0x000fe200078e0204 */
[----:B------:R-:W-:Y:S02]  /*9bf0*/  @P0 IADD3 R6, R9, 0x10, RZ ;  /* 0x0000001009060810 */ /* 0x000fe40007ffe0ff */
[----:B------:R-:W-:Y:S02]  /*9c00*/  SHF.R.S32.HI R4, RZ, 0x1f, R0 ;  /* 0x0000001fff047819 */ /* 0x000fe40000011400 */
[C---:B------:R-:W-:Y:S01]  /*9c10*/  IADD3 R10, P0, R0.reuse, R16, RZ ;  /* 0x00000010000a7210 */ /* 0x040fe20007f1e0ff */
[----:B-1----:R-:W-:Y:S01]  /*9c20*/  IMAD.WIDE.U32 R14, R133, c[0x0][0x3d8], R2 ;  /* 0x0000f600850e7a25 */ /* 0x002fe200078e0002 */
[----:B------:R-:W-:-:S05]  /*9c30*/  IADD3 R3, -R0, RZ, RZ ;  /* 0x000000ff00037210 */ /* 0x000fca0007ffe1ff */
[----:B------:R-:W-:Y:S01]  /*9c40*/  IMAD R3, R3, c[0x0][0x4e8], R12 ;  /* 0x00013a0003037a24 */ /* 0x000fe200078e020c */
[----:B------:R-:W-:-:S04]  /*9c50*/  SEL R2, R5, 0xffffffe0, !P1 ;  /* 0xffffffe005027807 */ /* 0x000fc80004800000 */
[----:B------:R-:W-:Y:S02]  /*9c60*/  SHF.R.S32.HI R5, RZ, 0x1f, R3 ;  /* 0x0000001fff057819 */ /* 0x000fe40000011403 */
[----:B------:R-:W-:Y:S02]  /*9c70*/  IADD3.X R11, R4, R17, R79, P0, !PT ;  /* 0x00000011040b7210 */ /* 0x000fe400007fe44f */
[----:B------:R-:W-:Y:S01]  /*9c80*/  MOV R4, 0x40 ;  /* 0x0000004000047802 */ /* 0x000fe20000000f00 */
[----:B------:R-:W-:Y:S01]  /*9c90*/  IMAD R5, R5, c[0x0][0x488], RZ ;  /* 0x0001220005057a24 */ /* 0x000fe200078e02ff */
[----:B------:R-:W-:Y:S01]  /*9ca0*/  F2FP.BF16.PACK_AB R13, R167, R13 ;  /* 0x0000000da70d723e */ /* 0x000fe200000010ff */
[----:B------:R-:W-:Y:S01]  /*9cb0*/  IMAD.WIDE.U32 R10, R3, c[0x0][0x488], R10 ;  /* 0x00012200030a7a25 */ /* 0x000fe200078e000a */
[----:B------:R-:W-:Y:S02]  /*9cc0*/  SEL R12, R4, 0xffffffc0, !P2 ;  /* 0xffffffc0040c7807 */ /* 0x000fe40005000000 */
[----:B------:R-:W-:Y:S01]  /*9cd0*/  F2FP.BF16.PACK_AB R18, R175, R18 ;  /* 0x00000012af12723e */ /* 0x000fe200000010ff */
[----:B------:R-:W-:Y:S01]  /*9ce0*/  IMAD R5, R3, c[0x0][0x48c], R5 ;  /* 0x0001230003057a24 */ /* 0x000fe200078e0205 */
[----:B------:R-:W-:-:S02]  /*9cf0*/  F2FP.BF16.PACK_AB R19, R163, R19 ;  /* 0x00000013a313723e */ /* 0x000fc400000010ff */
[----:B------:R-:W-:Y:S02]  /*9d00*/  F2FP.BF16.PACK_AB R20, R174, R20 ;  /* 0x00000014ae14723e */ /* 0x000fe400000010ff */
[----:B------:R-:W-:Y:S02]  /*9d10*/  F2FP.BF16.PACK_AB R23, R159, R23 ;  /* 0x000000179f17723e */ /* 0x000fe400000010ff */
[----:B------:R-:W-:Y:S02]  /*9d20*/  IADD3 R0, R7, R2, RZ ;  /* 0x0000000207007210 */ /* 0x000fe40007ffe0ff */
[----:B------:R-:W-:Y:S02]  /*9d30*/  F2FP.BF16.PACK_AB R22, R173, R22 ;  /* 0x00000016ad16723e */ /* 0x000fe400000010ff */
[----:B------:R-:W-:Y:S02]  /*9d40*/  F2FP.BF16.PACK_AB R21, R155, R21 ;  /* 0x000000159b15723e */ /* 0x000fe400000010ff */
[----:B------:R-:W-:Y:S01]  /*9d50*/  IADD3 R2, R2, R6, RZ ;  /* 0x0000000602027210 */ /* 0x000fe20007ffe0ff */
[----:B------:R-:W-:Y:S01]  /*9d60*/  STS [R7+0x480], R13 ;  /* 0x0004800d07007388 */ /* 0x000fe20000000800 */
[----:B------:R-:W-:-:S02]  /*9d70*/  F2FP.BF16.PACK_AB R24, R172, R24 ;  /* 0x00000018ac18723e */ /* 0x000fc400000010ff */
[----:B------:R-:W-:Y:S02]  /*9d80*/  F2FP.BF16.PACK_AB R25, R151, R25 ;  /* 0x000000199719723e */ /* 0x000fe400000010ff */
[----:B------:R-:W-:Y:S01]  /*9d90*/  IADD3 R4, R7, R12, RZ ;  /* 0x0000000c07047210 */ /* 0x000fe20007ffe0ff */
[----:B------:R-:W-:Y:S01]  /*9da0*/  STS [R6], R18 ;  /* 0x0000001206007388 */ /* 0x000fe20000000800 */
[----:B------:R-:W-:Y:S02]  /*9db0*/  F2FP.BF16.PACK_AB R26, R171, R26 ;  /* 0x0000001aab1a723e */ /* 0x000fe400000010ff */
[----:B------:R-:W-:Y:S01]  /*9dc0*/  F2FP.BF16.PACK_AB R27, R147, R27 ;  /* 0x0000001b931b723e */ /* 0x000fe200000010ff */
[----:B------:R-:W-:Y:S01]  /*9dd0*/  STS [R6+0x400], R19 ;  /* 0x0004001306007388 */ /* 0x000fe20000000800 */
[----:B------:R-:W-:Y:S02]  /*9de0*/  IADD3 R8, R12, R6, RZ ;  /* 0x000000060c087210 */ /* 0x000fe40007ffe0ff */
[----:B------:R-:W-:Y:S01]  /*9df0*/  F2FP.BF16.PACK_AB R59, R170, R144 ;  /* 0x00000090aa3b723e */ /* 0x000fe200000010ff */
[----:B------:R-:W-:Y:S01]  /*9e00*/  STS [R0+0x80], R20 ;  /* 0x0000801400007388 */ /* 0x000fe20000000800 */
[----:B------:R-:W-:-:S02]  /*9e10*/  F2FP.BF16.PACK_AB R58, R143, R142 ;  /* 0x0000008e8f3a723e */ /* 0x000fc400000010ff */
[----:B------:R-:W-:Y:S01]  /*9e20*/  IADD3 R3, R12, R0, RZ ;  /* 0x000000000c037210 */ /* 0x000fe20007ffe0ff */
[----:B------:R-:W-:Y:S01]  /*9e30*/  STS [R0+0x480], R23 ;  /* 0x0004801700007388 */ /* 0x000fe20000000800 */
[----:B------:R-:W-:Y:S02]  /*9e40*/  IADD3 R11, R11, R5, RZ ;  /* 0x000000050b0b7210 */ /* 0x000fe40007ffe0ff */
[----:B------:R-:W-:Y:S01]  /*9e50*/  F2FP.BF16.PACK_AB R57, R169, R141 ;  /* 0x0000008da939723e */ /* 0x000fe200000010ff */
[----:B------:R-:W-:Y:S01]  /*9e60*/  STS [R2], R22 ;  /* 0x0000001602007388 */ /* 0x000fe20000000800 */
[----:B------:R-:W-:Y:S02]  /*9e70*/  F2FP.BF16.PACK_AB R56, R139, R56 ;  /* 0x000000388b38723e */ /* 0x000fe400000010ff */
[----:B------:R-:W-:Y:S01]  /*9e80*/  IADD3 R5, R2, R12, RZ ;  /* 0x0000000c02057210 */ /* 0x000fe20007ffe0ff */
[----:B------:R-:W-:Y:S01]  /*9e90*/  STS [R2+0x400], R21 ;  /* 0x0004001502007388 */ /* 0x000fe20000000800 */
[----:B------:R-:W-:-:S02]  /*9ea0*/  F2FP.BF16.PACK_AB R55, R168, R140 ;  /* 0x0000008ca837723e */ /* 0x000fc400000010ff */
[----:B------:R-:W-:Y:S01]  /*9eb0*/  F2FP.BF16.PACK_AB R53, R165, R137 ;  /* 0x00000089a535723e */ /* 0x000fe200000010ff */
[----:B------:R-:W-:Y:S01]  /*9ec0*/  STS [R4+0x80], R24 ;  /* 0x0000801804007388 */ /* 0x000fe20000000800 */
[----:B------:R-:W-:Y:S02]  /*9ed0*/  F2FP.BF16.PACK_AB R52, R43, R52 ;  /* 0x000000342b34723e */ /* 0x000fe400000010ff */
[----:B------:R-:W-:Y:S01]  /*9ee0*/  F2FP.BF16.PACK_AB R51, R164, R136 ;  /* 0x00000088a433723e */ /* 0x000fe200000010ff */
[----:B------:R-:W-:Y:S01]  /*9ef0*/  STS [R4+0x480], R25 ;  /* 0x0004801904007388 */ /* 0x000fe20000000800 */
[----:B------:R-:W-:Y:S02]  /*9f00*/  F2FP.BF16.PACK_AB R49, R161, R49 ;  /* 0x00000031a131723e */ /* 0x000fe400000010ff */
[----:B------:R-:W-:Y:S01]  /*9f10*/  F2FP.BF16.PACK_AB R48, R33, R48 ;  /* 0x000000302130723e */ /* 0x000fe200000010ff */
[----:B------:R-:W-:Y:S01]  /*9f20*/  STS [R8], R26 ;  /* 0x0000001a08007388 */ /* 0x000fe20000000800 */
[----:B------:R-:W-:-:S03]  /*9f30*/  F2FP.BF16.PACK_AB R47, R160, R135 ;  /* 0x00000087a02f723e */ /* 0x000fc600000010ff */
[----:B------:R-:W-:Y:S01]  /*9f40*/  STS [R8+0x400], R27 ;  /* 0x0004001b08007388 */ /* 0x000fe20000000800 */
[----:B------:R-:W-:-:S03]  /*9f50*/  F2FP.BF16.PACK_AB R45, R157, R45 ;  /* 0x0000002d9d2d723e */ /* 0x000fc600000010ff */
[----:B------:R-:W-:Y:S01]  /*9f60*/  STS [R3+0x80], R59 ;  /* 0x0000803b03007388 */ /* 0x000fe20000000800 */
[----:B------:R-:W-:-:S03]  /*9f70*/  F2FP.BF16.PACK_AB R44, R29, R44 ;  /* 0x0000002c1d2c723e */ /* 0x000fc600000010ff */
[----:B------:R-:W-:Y:S01]  /*9f80*/  STS [R3+0x480], R58 ;  /* 0x0004803a03007388 */ /* 0x000fe20000000800 */
[----:B------:R-:W-:-:S03]  /*9f90*/  F2FP.BF16.PACK_AB R43, R156, R134 ;  /* 0x000000869c2b723e */ /* 0x000fc600000010ff */
        /* <DEDUP_REMOVED lines=18> */
[----:B------:R-:W-:Y:S04]  /*a0c0*/  STS [R2+0x4400], R48 ;  /* 0x0044003002007388 */ /* 0x000fe80000000800 */
[----:B------:R-:W-:Y:S04]  /*a0d0*/  STS [R4+0x4080], R47 ;  /* 0x0040802f04007388 */ /* 0x000fe80000000800 */
        /* <DEDUP_REMOVED lines=33> */
[----:B------:R-:W-:-:S03]  /*a2f0*/  LEA R9, P0, R10, c[0x0][0x450], 0x2 ;  /* 0x000114000a097a11 */ /* 0x000fc600078010ff */
        /* <DEDUP_REMOVED lines=13> */
[----:B------:R-:W-:-:S03]  /*a3d0*/  LEA.HI.X R11, R10, c[0x0][0x454], R11, 0x2, P0 ;  /* 0x000115000a0b7a11 */ /* 0x000fc600000f140b */
[----:B------:R-:W-:Y:S04]  /*a3e0*/  STS [R7+0xc480], R74 ;  /* 0x00c4804a07007388 */ /* 0x000fe80000000800 */
[----:B------:R-:W-:Y:S04]  /*a3f0*/  STS [R6+0xc000], R73 ;  /* 0x00c0004906007388 */ /* 0x000fe80000000800 */
[----:B------:R-:W-:Y:S04]  /*a400*/  STS [R6+0xc400], R72 ;  /* 0x00c4004806007388 */ /* 0x000fe80000000800 */
[----:B------:R-:W-:Y:S04]  /*a410*/  STS [R0+0xc080], R71 ;  /* 0x00c0804700007388 */ /* 0x000fe80000000800 */
[----:B------:R2:W-:Y:S04]  /*a420*/  STS [R0+0xc480], R70 ;  /* 0x00c4804600007388 */ /* 0x0005e80000000800 */
[----:B------:R-:W-:Y:S04]  /*a430*/  STS [R2+0xc000], R69 ;  /* 0x00c0004502007388 */ /* 0x000fe80000000800 */
        /* <DEDUP_REMOVED lines=9> */
[----:B------:R-:W-:Y:S04]  /*a4d0*/  SHFL.IDX PT, R12, R9, RZ, 0x1c1f ;  /* 0x001c1fff090c7589 */ /* 0x000fe800000e0000 */
[----:B------:R-:W1:Y:S04]  /*a4e0*/  SHFL.IDX PT, R13, R11, RZ, 0x1c1f ;  /* 0x001c1fff0b0d7589 */ /* 0x000e6800000e0000 */
[----:B------:R-:W-:Y:S06]  /*a4f0*/  BAR.SYNC.DEFER_BLOCKING 0x1, 0x100 ;  /* 0x0044000000007b1d */ /* 0x000fec0000010000 */
[----:B------:R-:W-:Y:S04]  /*a500*/  SHFL.IDX PT, R10, R9, 0x1, 0x1c1f ;  /* 0x003c1f00090a7f89 */ /* 0x000fe800000e0000 */
[----:B------:R-:W4:Y:S01]  /*a510*/  SHFL.IDX PT, R11, R11, 0x1, 0x1c1f ;  /* 0x003c1f000b0b7f89 */ /* 0x000f2200000e0000 */
[----:B--2---:R-:W-:-:S03]  /*a520*/  SHF.L.U32 R0, R87, 0x1, RZ ;  /* 0x0000000157007819 */ /* 0x004fc600000006ff */
[----:B-1----:R-:W-:Y:S04]  /*a530*/  @!P5 ST.E [R12.64], R81 ;  /* 0x000000510c00d985 */ /* 0x002fe8000c10190e */
[----:B----4-:R1:W-:Y:S04]  /*a540*/  @!P3 ST.E [R10.64], R80 ;  /* 0x000000500a00b985 */ /* 0x0103e8000c10190e */
[----:B------:R2:W4:Y:S04]  /*a550*/  LDS.128 R40, [R0+0x1080] ;  /* 0x0010800000287984 */ /* 0x0005280000000c00 */
[----:B------:R2:W1:Y:S04]  /*a560*/  LDS.128 R56, [R0+0x2080] ;  /* 0x0020800000387984 */ /* 0x0004680000000c00 */
[----:B------:R2:W2:Y:S04]  /*a570*/  LDS.128 R68, [R0+0x3080] ;  /* 0x0030800000447984 */ /* 0x0004a80000000c00 */
        /* <DEDUP_REMOVED lines=8> */
[----:B------:R2:W2:Y:S01]  /*a600*/  LDS.128 R72, [R0+0xf080] ;  /* 0x00f0800000487984 */ /* 0x0004a20000000c00 */
[----:B------:R-:W-:-:S02]  /*a610*/  IADD3 R2, R15, R82, RZ ;  /* 0x000000520f027210 */ /* 0x000fc40007ffe0ff */
[----:B-1----:R-:W-:-:S04]  /*a620*/  LEA R11, P0, R14, c[0x0][0x380], 0x1 ;  /* 0x0000e0000e0b7a11 */ /* 0x002fc800078008ff */
[----:B------:R-:W-:Y:S02]  /*a630*/  LEA.HI.X R10, R14, c[0x0][0x384], R2, 0x1, P0 ;  /* 0x0000e1000e0a7a11 */ /* 0x000fe400000f0c02 */
[----:B---3--:R-:W-:Y:S01]  /*a640*/  ISETP.GE.AND P0, PT, R86, R83, PT ;  /* 0x000000535600720c */ /* 0x008fe20003f06270 */
[----:B------:R1:W3:Y:S01]  /*a650*/  SHFL.IDX PT, R2, R11, RZ, 0x181f ;  /* 0x00181fff0b027589 */ /* 0x0002e200000e0000 */
[----:B------:R-:W-:Y:S03]  /*a660*/  BSSY B0, `(.L_x_6) ;  /* 0x000001f000007945 */ /* 0x000fe60003800000 */
[----:B------:R1:W1:Y:S08]  /*a670*/  SHFL.IDX PT, R3, R10, RZ, 0x181f ;  /* 0x00181fff0a037589 */ /* 0x00027000000e0000 */
[----:B------:R-:W-:Y:S05]  /*a680*/  @P0 BRA `(.L_x_7) ;  /* 0x000001c000000947 */ /* 0x000fea0003800000 */
[----:B----4-:R-:W4:Y:S01]  /*a690*/  LDS.128 R24, [R0+0x80] ;  /* 0x0000800000187984 */ /* 0x010f220000000c00 */
[----:B-----5:R-:W-:-:S02]  /*a6a0*/  IADD3 R6, R85, 0x40, RZ ;  /* 0x0000004055067810 */ /* 0x020fc40007ffe0ff */
[C---:B------:R-:W-:Y:S01]  /*a6b0*/  IADD3 R7, R85.reuse, 0x80, RZ ;  /* 0x0000008055077810 */ /* 0x040fe20007ffe0ff */
[----:B------:R-:W3:Y:S01]  /*a6c0*/  LDS.128 R20, [R0+0x4080] ;  /* 0x0040800000147984 */ /* 0x000ee20000000c00 */
[----:B------:R-:W-:Y:S02]  /*a6d0*/  IADD3 R8, R85, 0xc0, RZ ;  /* 0x000000c055087810 */ /* 0x000fe40007ffe0ff */
[----:B------:R-:W-:Y:S01]  /*a6e0*/  ISETP.GE.AND P2, PT, R6, c[0x0][0x3c8], PT ;  /* 0x0000f20006007a0c */ /* 0x000fe20003f46270 */
[----:B------:R-:W2:Y:S01]  /*a6f0*/  LDS.128 R16, [R0+0x8080] ;  /* 0x0080800000107984 */ /* 0x000ea20000000c00 */
[----:B------:R-:W-:Y:S02]  /*a700*/  ISETP.GE.AND P1, PT, R7, c[0x0][0x3c8], PT ;  /* 0x0000f20007007a0c */ /* 0x000fe40003f26270 */
[----:B------:R-:W-:Y:S01]  /*a710*/  ISETP.GE.AND P0, PT, R8, c[0x0][0x3c8], PT ;  /* 0x0000f20008007a0c */ /* 0x000fe20003f06270 */
[----:B------:R1:W2:Y:S01]  /*a720*/  LDS.128 R12, [R0+0xc080] ;  /* 0x00c08000000c7984 */ /* 0x0002a20000000c00 */
[----:B------:R-:W-:-:S07]  /*a730*/  ISETP.GE.AND P3, PT, R85, c[0x0][0x3c8], PT ;  /* 0x0000f20055007a0c */ /* 0x000fce0003f66270 */
[----:B------:R-:W-:-:S04]  /*a740*/  @!P2 SHF.R.S32.HI R4, RZ, 0x1f, R6 ;  /* 0x0000001fff04a819 */ /* 0x000fc80000011406 */
[----:B------:R-:W-:Y:S02]  /*a750*/  @!P0 SHF.R.S32.HI R5, RZ, 0x1f, R8 ;  /* 0x0000001fff058819 */ /* 0x000fe40000011408 */
[----:B------:R-:W-:-:S04]  /*a760*/  @!P2 LEA.HI R6, R4, R6, RZ, 0x3 ;  /* 0x000000060406a211 */ /* 0x000fc800078f18ff */
[----:B------:R-:W-:Y:S02]  /*a770*/  @!P2 LOP3.LUT R6, R6, 0xfffffff8, RZ, 0xc0, !PT ;  /* 0xfffffff80606a812 */ /* 0x000fe400078ec0ff */
[----:B-12---:R-:W-:-:S04]  /*a780*/  @!P1 SHF.R.S32.HI R0, RZ, 0x1f, R7 ;  /* 0x0000001fff009819 */ /* 0x006fc80000011407 */
[----:B------:R-:W-:Y:S01]  /*a790*/  @!P1 LEA.HI R4, R0, R7, RZ, 0x3 ;  /* 0x0000000700049211 */ /* 0x000fe200078f18ff */
[--C-:B---3--:R-:W-:Y:S01]  /*a7a0*/  @!P2 IMAD.WIDE R6, R6, 0x2, R2.reuse ;  /* 0x000000020606a825 */ /* 0x108fe200078e0202 */
[----:B------:R-:W-:Y:S02]  /*a7b0*/  @!P0 LEA.HI R0, R5, R8, RZ, 0x3 ;  /* 0x0000000805008211 */ /* 0x000fe400078f18ff */
[----:B------:R-:W-:Y:S01]  /*a7c0*/  @!P1 LOP3.LUT R4, R4, 0xfffffff8, RZ, 0xc0, !PT ;  /* 0xfffffff804049812 */ /* 0x000fe200078ec0ff */
[----:B------:R-:W-:Y:S01]  /*a7d0*/  @!P3 IMAD.WIDE R8, R85, 0x2, R2 ;  /* 0x000000025508b825 */ /* 0x000fe200078e0202 */
[----:B------:R-:W-:-:S03]  /*a7e0*/  @!P0 LOP3.LUT R0, R0, 0xfffffff8, RZ, 0xc0, !PT ;  /* 0xfffffff800008812 */ /* 0x000fc600078ec0ff */
[--C-:B------:R-:W-:Y:S01]  /*a7f0*/  @!P1 IMAD.WIDE R4, R4, 0x2, R2.reuse ;  /* 0x0000000204049825 */ /* 0x100fe200078e0202 */
[----:B----4-:R1:W-:Y:S03]  /*a800*/  @!P3 ST.E.128 [R8.64], R24 ;  /* 0x000000180800b985 */ /* 0x0103e6000c101d0e */
[----:B------:R-:W-:Y:S01]  /*a810*/  @!P0 IMAD.WIDE R2, R0, 0x2, R2 ;  /* 0x0000000200028825 */ /* 0x000fe200078e0202 */
[----:B------:R1:W-:Y:S04]  /*a820*/  @!P2 ST.E.128 [R6.64], R20 ;  /* 0x000000140600a985 */ /* 0x0003e8000c101d0e */
[----:B------:R1:W-:Y:S04]  /*a830*/  @!P1 ST.E.128 [R4.64], R16 ;  /* 0x0000001004009985 */ /* 0x0003e8000c101d0e */
[----:B------:R1:W-:Y:S02]  /*a840*/  @!P0 ST.E.128 [R2.64], R12 ;  /* 0x0000000c02008985 */ /* 0x0003e4000c101d0e */
.L_x_7:
[----:B----4-:R-:W-:Y:S05]  /*a850*/  BSYNC B0 ;  /* 0x0000000000007941 */ /* 0x010fea0003800000 */
.L_x_6:
[----:B--2---:R-:W-:Y:S01]  /*a860*/  IADD3 R0, R86, 0x20, RZ ;  /* 0x0000002056007810 */ /* 0x004fe20007ffe0ff */
[----:B-1----:R1:W2:Y:S01]  /*a870*/  SHFL.IDX PT, R3, R10, 0x1, 0x181f ;  /* 0x00381f000a037f89 */ /* 0x0022a200000e0000 */
[----:B------:R-:W-:Y:S02]  /*a880*/  BSSY B0, `(.L_x_8) ;  /* 0x000001c000007945 */ /* 0x000fe40003800000 */
[----:B------:R-:W-:Y:S01]  /*a890*/  ISETP.GE.AND P0, PT, R0, R83, PT ;  /* 0x000000530000720c */ /* 0x000fe20003f06270 */
[----:B---3--:R1:W3:-:S12]  /*a8a0*/  SHFL.IDX PT, R2, R11, 0x1, 0x181f ;  /* 0x00381f000b027f89 */ /* 0x0082d800000e0000 */
[----:B------:R-:W-:Y:S05]  /*a8b0*/  @P0 BRA `(.L_x_9) ;  /* 0x0000018000000947 */ /* 0x000fea0003800000 */
[C---:B-----5:R-:W-:Y:S02]  /*a8c0*/  IADD3 R6, R85.reuse, 0x40, RZ ;  /* 0x0000004055067810 */ /* 0x060fe40007ffe0ff */
[C---:B------:R-:W-:Y:S02]  /*a8d0*/  IADD3 R7, R85.reuse, 0x80, RZ ;  /* 0x0000008055077810 */ /* 0x040fe40007ffe0ff */
[----:B------:R-:W-:Y:S02]  /*a8e0*/  IADD3 R8, R85, 0xc0, RZ ;  /* 0x000000c055087810 */ /* 0x000fe40007ffe0ff */
[----:B------:R-:W-:Y:S02]  /*a8f0*/  ISETP.GE.AND P2, PT, R6, c[0x0][0x3c8], PT ;  /* 0x0000f20006007a0c */ /* 0x000fe40003f46270 */
[----:B------:R-:W-:Y:S02]  /*a900*/  ISETP.GE.AND P1, PT, R7, c[0x0][0x3c8], PT ;  /* 0x0000f20007007a0c */ /* 0x000fe40003f26270 */
[----:B------:R-:W-:-:S02]  /*a910*/  ISETP.GE.AND P0, PT, R8, c[0x0][0x3c8], PT ;  /* 0x0000f20008007a0c */ /* 0x000fc40003f06270 */
[----:B------:R-:W-:-:S07]  /*a920*/  ISETP.GE.AND P3, PT, R85, c[0x0][0x3c8], PT ;  /* 0x0000f20055007a0c */ /* 0x000fce0003f66270 */
[----:B------:R-:W-:Y:S02]  /*a930*/  @!P2 SHF.R.S32.HI R4, RZ, 0x1f, R6 ;  /* 0x0000001fff04a819 */ /* 0x000fe40000011406 */
[----:B------:R-:W-:Y:S02]  /*a940*/  @!P1 SHF.R.S32.HI R0, RZ, 0x1f, R7 ;  /* 0x0000001fff009819 */ /* 0x000fe40000011407 */
[----:B------:R-:W-:Y:S02]  /*a950*/  @!P0 SHF.R.S32.HI R5, RZ, 0x1f, R8 ;  /* 0x0000001fff058819 */ /* 0x000fe40000011408 */
[----:B------:R-:W-:Y:S02]  /*a960*/  @!P2 LEA.HI R6, R4, R6, RZ, 0x3 ;  /* 0x000000060406a211 */ /* 0x000fe400078f18ff */
[----:B------:R-:W-:Y:S02]  /*a970*/  @!P1 LEA.HI R4, R0, R7, RZ, 0x3 ;  /* 0x0000000700049211 */ /* 0x000fe400078f18ff */
[----:B------:R-:W-:Y:S01]  /*a980*/  @!P0 LEA.HI R0, R5, R8, RZ, 0x3 ;  /* 0x0000000805008211 */ /* 0x000fe200078f18ff */
[----:B--23--:R-:W-:Y:S01]  /*a990*/  @!P3 IMAD.WIDE R8, R85, 0x2, R2 ;  /* 0x000000025508b825 */ /* 0x00cfe200078e0202 */
[----:B------:R-:W-:-:S02]  /*a9a0*/  @!P2 LOP3.LUT R6, R6, 0xfffffff8, RZ, 0xc0, !PT ;  /* 0xfffffff80606a812 */ /* 0x000fc400078ec0ff */
[----:B------:R-:W-:Y:S02]  /*a9b0*/  @!P1 LOP3.LUT R4, R4, 0xfffffff8, RZ, 0xc0, !PT ;  /* 0xfffffff804049812 */ /* 0x000fe400078ec0ff */
[----:B------:R-:W-:Y:S01]  /*a9c0*/  @!P0 LOP3.LUT R0, R0, 0xfffffff8, RZ, 0xc0, !PT ;  /* 0xfffffff800008812 */ /* 0x000fe200078ec0ff */
[--C-:B------:R-:W-:Y:S01]  /*a9d0*/  @!P2 IMAD.WIDE R6, R6, 0x2, R2.reuse ;  /* 0x000000020606a825 */ /* 0x100fe200078e0202 */
[----:B------:R2:W-:Y:S03]  /*a9e0*/  @!P3 ST.E.128 [R8.64], R40 ;  /* 0x000000280800b985 */ /* 0x0005e6000c101d0e */
[--C-:B------:R-:W-:Y:S01]  /*a9f0*/  @!P1 IMAD.WIDE R4, R4, 0x2, R2.reuse ;  /* 0x0000000204049825 */ /* 0x100fe200078e0202 */
[----:B------:R2:W-:Y:S03]  /*aa00*/  @!P2 ST.E.128 [R6.64], R36 ;  /* 0x000000240600a985 */ /* 0x0005e6000c101d0e */
[----:B------:R-:W-:Y:S01]  /*aa10*/  @!P0 IMAD.WIDE R2, R0, 0x2, R2 ;  /* 0x0000000200028825 */ /* 0x000fe200078e0202 */
[----:B------:R2:W-:Y:S04]  /*aa20*/  @!P1 ST.E.128 [R4.64], R32 ;  /* 0x0000002004009985 */ /* 0x0005e8000c101d0e */
[----:B------:R2:W-:Y:S02]  /*aa30*/  @!P0 ST.E.128 [R2.64], R28 ;  /* 0x0000001c02008985 */ /* 0x0005e4000c101d0e */
.L_x_9:
[----:B------:R-:W-:Y:S05]  /*aa40*/  BSYNC B0 ;  /* 0x0000000000007941 */ /* 0x000fea0003800000 */
.L_x_8:
[----:B------:R-:W-:Y:S01]  /*aa50*/  IADD3 R0, R86, 0x40, RZ ;  /* 0x0000004056007810 */ /* 0x000fe20007ffe0ff */
[----:B--2---:R2:W4:Y:S01]  /*aa60*/  SHFL.IDX PT, R3, R10, 0x2, 0x181f ;  /* 0x00581f000a037f89 */ /* 0x00452200000e0000 */
        /* <DEDUP_REMOVED lines=17> */
[----:B---34-:R-:W-:Y:S01]  /*ab80*/  @!P3 IMAD.WIDE R8, R85, 0x2, R2 ;  /* 0x000000025508b825 */ /* 0x018fe200078e0202 */
        /* <DEDUP_REMOVED lines=10> */
.L_x_11:
[----:B------:R-:W-:Y:S05]  /*ac30*/  BSYNC B0 ;  /* 0x0000000000007941 */ /* 0x000fea0003800000 */
.L_x_10:
[----:B------:R-:W-:Y:S01]  /*ac40*/  IADD3 R0, R86, 0x60, RZ ;  /* 0x0000006056007810 */ /* 0x000fe20007ffe0ff */
[----:B---34-:R3:W4:Y:S03]  /*ac50*/  SHFL.IDX PT, R3, R10, 0x3, 0x181f ;  /* 0x00781f000a037f89 */ /* 0x01872600000e0000 */
[----:B------:R-:W-:Y:S01]  /*ac60*/  ISETP.GE.AND P0, PT, R0, R83, PT ;  /* 0x000000530000720c */ /* 0x000fe20003f06270 */
[----:B------:R3:W1:-:S12]  /*ac70*/  SHFL.IDX PT, R2, R11, 0x3, 0x181f ;  /* 0x00781f000b027f89 */ /* 0x00065800000e0000 */
[----:B------:R-:W-:Y:S05]  /*ac80*/  @P0 EXIT ;  /* 0x000000000000094d */ /* 0x000fea0003800000 */
[C---:B-----5:R-:W-:Y:S02]  /*ac90*/  IADD3 R5, R85.reuse, 0x40, RZ ;  /* 0x0000004055057810 */ /* 0x060fe40007ffe0ff */
[----:B------:R-:W-:Y:S02]  /*aca0*/  IADD3 R6, R85, 0x80, RZ ;  /* 0x0000008055067810 */ /* 0x000fe40007ffe0ff */
[----:B------:R-:W-:Y:S02]  /*acb0*/  ISETP.GE.AND P1, PT, R5, c[0x0][0x3c8], PT ;  /* 0x0000f20005007a0c */ /* 0x000fe40003f26270 */
[----:B------:R-:W-:Y:S02]  /*acc0*/  ISETP.GE.AND P0, PT, R6, c[0x0][0x3c8], PT ;  /* 0x0000f20006007a0c */ /* 0x000fe40003f06270 */
[----:B------:R-:W-:-:S09]  /*acd0*/  ISETP.GE.AND P2, PT, R85, c[0x0][0x3c8], PT ;  /* 0x0000f20055007a0c */ /* 0x000fd20003f46270 */
[----:B------:R-:W-:Y:S02]  /*ace0*/  @!P1 SHF.R.S32.HI R4, RZ, 0x1f, R5 ;  /* 0x0000001fff049819 */ /* 0x000fe40000011405 */
[----:B------:R-:W-:Y:S02]  /*acf0*/  @!P0 SHF.R.S32.HI R0, RZ, 0x1f, R6 ;  /* 0x0000001fff008819 */ /* 0x000fe40000011406 */
[----:B------:R-:W-:Y:S01]  /*ad00*/  @!P1 LEA.HI R4, R4, R5, RZ, 0x3 ;  /* 0x0000000504049211 */ /* 0x000fe200078f18ff */
[--C-:B-1--4-:R-:W-:Y:S01]  /*ad10*/  @!P2 IMAD.WIDE R8, R85, 0x2, R2.reuse ;  /* 0x000000025508a825 */ /* 0x112fe200078e0202 */
[----:B------:R-:W-:Y:S02]  /*ad20*/  @!P0 LEA.HI R0, R0, R6, RZ, 0x3 ;  /* 0x0000000600008211 */ /* 0x000fe400078f18ff */
[----:B------:R-:W-:Y:S02]  /*ad30*/  @!P1 LOP3.LUT R4, R4, 0xfffffff8, RZ, 0xc0, !PT ;  /* 0xfffffff804049812 */ /* 0x000fe400078ec0ff */
[----:B------:R-:W-:Y:S01]  /*ad40*/  @!P0 LOP3.LUT R0, R0, 0xfffffff8, RZ, 0xc0, !PT ;  /* 0xfffffff800008812 */ /* 0x000fe200078ec0ff */
[----:B------:R1:W-:Y:S02]  /*ad50*/  @!P2 ST.E.128 [R8.64], R68 ;  /* 0x000000440800a985 */ /* 0x0003e4000c101d0e */
[----:B------:R-:W-:-:S04]  /*ad60*/  @!P1 IMAD.WIDE R6, R4, 0x2, R2 ;  /* 0x0000000204069825 */ /* 0x000fc800078e0202 */
[----:B------:R-:W-:Y:S01]  /*ad70*/  @!P0 IMAD.WIDE R4, R0, 0x2, R2 ;  /* 0x0000000200048825 */ /* 0x000fe200078e0202 */
[----:B------:R-:W-:Y:S01]  /*ad80*/  IADD3 R0, R85, 0xc0, RZ ;  /* 0x000000c055007810 */ /* 0x000fe20007ffe0ff */
[----:B------:R1:W-:Y:S04]  /*ad90*/  @!P1 ST.E.128 [R6.64], R64 ;  /* 0x0000004006009985 */ /* 0x0003e8000c101d0e */
[----:B------:R1:W-:Y:S01]  /*ada0*/  @!P0 ST.E.128 [R4.64], R60 ;  /* 0x0000003c04008985 */ /* 0x0003e2000c101d0e */
[----:B------:R-:W-:-:S13]  /*adb0*/  ISETP.GE.AND P0, PT, R0, c[0x0][0x3c8], PT ;  /* 0x0000f20000007a0c */ /* 0x000fda0003f06270 */
[----:B------:R-:W-:Y:S05]  /*adc0*/  @P0 EXIT ;  /* 0x000000000000094d */ /* 0x000fea0003800000 */
[----:B-1----:R-:W-:-:S04]  /*add0*/  SHF.R.S32.HI R4, RZ, 0x1f, R0 ;  /* 0x0000001fff047819 */ /* 0x002fc80000011400 */
[----:B------:R-:W-:-:S04]  /*ade0*/  LEA.HI R0, R4, R0, RZ, 0x3 ;  /* 0x0000000004007211 */ /* 0x000fc800078f18ff */
[----:B------:R-:W-:-:S05]  /*adf0*/  LOP3.LUT R0, R0, 0xfffffff8, RZ, 0xc0, !PT ;  /* 0xfffffff800007812 */ /* 0x000fca00078ec0ff */
[----:B------:R-:W-:-:S05]  /*ae00*/  IMAD.WIDE R2, R0, 0x2, R2 ;  /* 0x0000000200027825 */ /* 0x000fca00078e0202 */
[----:B------:R-:W-:Y:S01]  /*ae10*/  ST.E.128 [R2.64], R72 ;  /* 0x0000004802007985 */ /* 0x000fe2000c101d0e */
[----:B------:R-:W-:Y:S05]  /*ae20*/  EXIT ;  /* 0x000000000000794d */ /* 0x000fea0003800000 */
.L_x_12:
[----:B------:R-:W-:-:S00]  /*ae30*/  BRA `(.L_x_12) ;  /* 0xfffffff000007947 */ /* 0x000fc0000383ffff */
[----:B------:R-:W-:-:S00]  /*ae40*/  NOP ;  /* 0x0000000000007918 */ /* 0x000fc00000000000 */
        /* <DEDUP_REMOVED lines=11> */
.L_x_1766:


//--------------------- .text._ZN7cutlass13device_kernelIN5flash19enable_sm80_to_sm89INS1_16FlashAttnFwdSm80INS1_25CollectiveMainloopFwdSm80ILi8ELi1ELb1EN4cute5tupleIJNS5_1CILi128EEENS7_ILi64EEENS7_ILi256EEEEEELi256ENS_10bfloat16_tEfNS_4arch4Sm80ELb0ELb0ELb0ELb1ELb1ELb0ELb1ELb0EEENS1_21CollectiveEpilogueFwdINS6_IJS8_SA_S9_EEENS6_IJNS7_ILi1EEESI_SI_EEESC_SE_Li256ELb1ELb1ELb0ELb0EEENS1_19SingleTileSchedulerILb1ELb0ELb1ELi128EEEEEEEEEvNT_6ParamsE --------------------------
	.section	.text._ZN7cutlass13device_kernelIN5flash19enable_sm80_to_sm89INS1_16FlashAttnFwdSm80INS1_25CollectiveMainloopFwdSm80ILi8ELi1ELb1EN4cute5tupleIJNS5_1CILi128EEENS7_ILi64EEENS7_ILi256EEEEEELi256ENS_10bfloat16_tEfNS_4arch4Sm80ELb0ELb0ELb0ELb1ELb1ELb0ELb1ELb0EEENS1_21CollectiveEpilogueFwdINS6_IJS8_SA_S9_EEENS6_IJNS7_ILi1EEESI_SI_EEESC_SE_Li256ELb1ELb1ELb0ELb0EEENS1_19SingleTileSchedulerILb1ELb0ELb1ELi128EEEEEEEEEvNT_6ParamsE,"ax",@progbits
	.sectioninfo	@"SHI_REGISTERS=255"
	.align	128
.text._ZN7cutlass13device_kernelIN5flash19enable_sm80_to_sm89INS1_16FlashAttnFwdSm80INS1_25CollectiveMainloopFwdSm80ILi8ELi1ELb1EN4cute5tupleIJNS5_1CILi128EEENS7_ILi64EEENS7_ILi256EEEEEELi256ENS_10bfloat16_tEfNS_4arch4Sm80ELb0ELb0ELb0ELb1ELb1ELb0ELb1ELb0EEENS1_21CollectiveEpilogueFwdINS6_IJS8_SA_S9_EEENS6_IJNS7_ILi1EEESI_SI_EEESC_SE_Li256ELb1ELb1ELb0ELb0EEENS1_19SingleTileSchedulerILb1ELb0ELb1ELi128EEEEEEEEEvNT_6ParamsE:
        .type           _ZN7cutlass13device_kernelIN5flash19enable_sm80_to_sm89INS1_16FlashAttnFwdSm80INS1_25CollectiveMainloopFwdSm80ILi8ELi1ELb1EN4cute5tupleIJNS5_1CILi128EEENS7_ILi64EEENS7_ILi256EEEEEELi256ENS_10bfloat16_tEfNS_4arch4Sm80ELb0ELb0ELb0ELb1ELb1ELb0ELb1ELb0EEENS1_21CollectiveEpilogueFwdINS6_IJS8_SA_S9_EEENS6_IJNS7_ILi1EEESI_SI_EEESC_SE_Li256ELb1ELb1ELb0ELb0EEENS1_19SingleTileSchedulerILb1ELb0ELb1ELi128EEEEEEEEEvNT_6ParamsE,@function
        .size           _ZN7cutlass13device_kernelIN5flash19enable_sm80_to_sm89INS1_16FlashAttnFwdSm80INS1_25CollectiveMainloopFwdSm80ILi8ELi1ELb1EN4cute5tupleIJNS5_1CILi128EEENS7_ILi64EEENS7_ILi256EEEEEELi256ENS_10bfloat16_tEfNS_4arch4Sm80ELb0ELb0ELb0ELb1ELb1ELb0ELb1ELb0EEENS1_21CollectiveEpilogueFwdINS6_IJS8_SA_S9_EEENS6_IJNS7_ILi1EEESI_SI_EEESC_SE_Li256ELb1ELb1ELb0ELb0EEENS1_19SingleTileSchedulerILb1ELb0ELb1ELi128EEEEEEEEEvNT_6ParamsE,(.L_x_1767 - _ZN7cutlass13device_kernelIN5flash19enable_sm80_to_sm89INS1_16FlashAttnFwdSm80INS1_25CollectiveMainloopFwdSm80ILi8ELi1ELb1EN4cute5tupleIJNS5_1CILi128EEENS7_ILi64EEENS7_ILi256EEEEEELi256ENS_10bfloat16_tEfNS_4arch4Sm80ELb0ELb0ELb0ELb1ELb1ELb0ELb1ELb0EEENS1_21CollectiveEpilogueFwdINS6_IJS8_SA_S9_EEENS6_IJNS7_ILi1EEESI_SI_EEESC_SE_Li256ELb1ELb1ELb0ELb0EEENS1_19SingleTileSchedulerILb1ELb0ELb1ELi128EEEEEEEEEvNT_6ParamsE)
        .other          _ZN7cutlass13device_kernelIN5flash19enable_sm80_to_sm89INS1_16FlashAttnFwdSm80INS1_25CollectiveMainloopFwdSm80ILi8ELi1ELb1EN4cute5tupleIJNS5_1CILi128EEENS7_ILi64EEENS7_ILi256EEEEEELi256ENS_10bfloat16_tEfNS_4arch4Sm80ELb0ELb0ELb0ELb1ELb1ELb0ELb1ELb0EEENS1_21CollectiveEpilogueFwdINS6_IJS8_SA_S9_EEENS6_IJNS7_ILi1EEESI_SI_EEESC_SE_Li256ELb1ELb1ELb0ELb0EEENS1_19SingleTileSchedulerILb1ELb0ELb1ELi128EEEEEEEEEvNT_6ParamsE,@"STO_CUDA_ENTRY STV_DEFAULT"
_ZN7cutlass13device_kernelIN5flash19enable_sm80_to_sm89INS1_16FlashAttnFwdSm80INS1_25CollectiveMainloopFwdSm80ILi8ELi1ELb1EN4cute5tupleIJNS5_1CILi128EEENS7_ILi64EEENS7_ILi256EEEEEELi256ENS_10bfloat16_tEfNS_4arch4Sm80ELb0ELb0ELb0ELb1ELb1ELb0ELb1ELb0EEENS1_21CollectiveEpilogueFwdINS6_IJS8_SA_S9_EEENS6_IJNS7_ILi1EEESI_SI_EEESC_SE_Li256ELb1ELb1ELb0ELb0EEENS1_19SingleTileSchedulerILb1ELb0ELb1ELi128EEEEEEEEEvNT_6ParamsE:
[----:B------:R-:W-:Y:S02]  /*0000*/  MOV R1, c[0x0][0x28] ;  /* 0x00000a0000017a02 */ /* 0x000fe40000000f00 */
[----:B------:R-:W1:Y:S01]  /*0010*/  S2R R89, SR_TID.X ;  /* 0x0000000000597919 */ /* 0x000e620000002100 */
[----:B------:R-:W2:Y:S01]  /*0020*/  S2UR UR11, SR_CTAID.Z ;  /* 0x00000000000b79c3 */ /* 0x000ea20000002700 */
[----:B------:R-:W-:Y:S01]  /*0030*/  UMOV UR14, 0x4 ;  /* 0x00000004000e7882 */ /* 0x000fe20000000000 */
[----:B------:R-:W-:Y:S01]  /*0040*/  IADD3 R1, R1, -0x98, RZ ;  /* 0xffffff6801017810 */ /* 0x000fe20007ffe0ff */
[----:B------:R-:W-:Y:S02]  /*0050*/  ULDC.64 UR6, c[0x0][0x568] ;  /* 0x00015a0000067ab9 */ /* 0x000fe40000000a00 */
[----:B------:R-:W-:-:S03]  /*0060*/  ULDC.64 UR12, c[0x0][0x118] ;  /* 0x00004600000c7ab9 */ /* 0x000fc60000000a00 */
[----:B------:R-:W3:Y:S01]  /*0070*/  S2UR UR5, SR_CTAID.X ;  /* 0x00000000000579c3 */ /* 0x000ee20000002500 */
[----:B-1----:R-:W-:Y:S01]  /*0080*/  SHF.R.U32.HI R0, RZ, 0x5, R89 ;  /* 0x00000005ff007819 */ /* 0x002fe20000011659 */
[----:B--2---:R-:W-:-:S05]  /*0090*/  UIMAD.WIDE UR6, UR11, UR14, UR6 ;  /* 0x0000000e0b0672a5 */ /* 0x004fca000f8e0206 */
[----:B------:R-:W1:Y:S02]  /*00a0*/  SHFL.IDX PT, R0, R0, RZ, 0x1f ;  /* 0x00001fff00007589 */ /* 0x000e6400000e0000 */
[----:B-1----:R-:W-:-:S13]  /*00b0*/  ISETP.NE.AND P0, PT, R0, RZ, PT ;  /* 0x000000ff0000720c */ /* 0x002fda0003f05270 */
[----:B---3--:R-:W-:Y:S05]  /*00c0*/  @!P0 BRA `(.L_x_13) ;  /* 0x000001c000008947 */ /* 0x008fea0003800000 */
[----:B------:R-:W-:-:S04]  /*00d0*/  ISETP.NE.U32.AND P0, PT, RZ, c[0x0][0x568], PT ;  /* 0x00015a00ff007a0c */ /* 0x000fc80003f05070 */
[----:B------:R-:W-:-:S13]  /*00e0*/  ISETP.NE.AND.EX P0, PT, RZ, c[0x0][0x56c], PT, P0 ;  /* 0x00015b00ff007a0c */ /* 0x000fda0003f05300 */
[----:B------:R-:W-:Y:S05]  /*00f0*/  @!P0 BRA `(.L_x_14) ;  /* 0x0000005000008947 */ /* 0x000fea0003800000 */
[----:B------:R-:W-:Y:S02]  /*0100*/  MOV R2, UR6 ;  /* 0x0000000600027c02 */ /* 0x000fe40008000f00 */
[----:B------:R-:W-:-:S05]  /*0110*/  MOV R3, UR7 ;  /* 0x0000000700037c02 */ /* 0x000fca0008000f00 */
[----:B------:R-:W2:Y:S02]  /*0120*/  LDG.E R0, [R2.64] ;  /* 0x0000000c02007981 */ /* 0x000ea4000c1e1900 */
[----:B--2---:R1:W2:Y:S02]  /*0130*/  R2UR UR6, R0 ;  /* 0x00000000000673c2 */ /* 0x0042a400000e0000 */
[----:B-12---:R-:W-:Y:S05]  /*0140*/  BRA `(.L_x_15) ;  /* 0x000000e000007947 */ /* 0x006fea0003800000 */
.L_x_14:
[----:B------:R-:W-:-:S04]  /*0150*/  ISETP.NE.U32.AND P0, PT, RZ, c[0x0][0x560], PT ;  /* 0x00015800ff007a0c */ /* 0x000fc80003f05070 */
[----:B------:R-:W-:-:S13]  /*0160*/  ISETP.NE.AND.EX P0, PT, RZ, c[0x0][0x564], PT, P0 ;  /* 0x00015900ff007a0c */ /* 0x000fda0003f05300 */
[----:B------:R-:W-:Y:S05]  /*0170*/  @!P0 BRA `(.L_x_16) ;  /* 0x000000a000008947 */ /* 0x000fea0003800000 */
[----:B------:R-:W-:Y:S02]  /*0180*/  ULDC.64 UR6, c[0x0][0x560] ;  /* 0x0001580000067ab9 */ /* 0x000fe40000000a00 */
[----:B------:R-:W-:-:S06]  /*0190*/  UIMAD.WIDE UR6, UR11, UR14, UR6 ;  /* 0x0000000e0b0672a5 */ /* 0x000fcc000f8e0206 */
[----:B------:R-:W-:Y:S02]  /*01a0*/  MOV R2, UR6 ;  /* 0x0000000600027c02 */ /* 0x000fe40008000f00 */
[----:B------:R-:W-:-:S05]  /*01b0*/  MOV R3, UR7 ;  /* 0x0000000700037c02 */ /* 0x000fca0008000f00 */
[----:B------:R1:W2:Y:S04]  /*01c0*/  LDG.E R0, [R2.64] ;  /* 0x0000000c02007981 */ /* 0x0002a8000c1e1900 */
[----:B-1----:R-:W3:Y:S01]  /*01d0*/  LDG.E R2, [R2.64+0x4] ;  /* 0x0000040c02027981 */ /* 0x002ee2000c1e1900 */
[----:B--2---:R-:W1:Y:S08]  /*01e0*/  R2UR UR4, R0 ;  /* 0x00000000000473c2 */ /* 0x004e7000000e0000 */
[----:B---3--:R-:W1:Y:S02]  /*01f0*/  R2UR UR6, R2 ;  /* 0x00000000020673c2 */ /* 0x008e6400000e0000 */
[----:B-1----:R-:W-:Y:S01]  /*0200*/  UIADD3 UR6, -UR4, UR6, URZ ;  /* 0x0000000604067290 */ /* 0x002fe2000fffe13f */
[----:B------:R-:W-:Y:S05]  /*0210*/  BRA `(.L_x_15) ;  /* 0x0000001000007947 */ /* 0x000fea0003800000 */
.L_x_16:
[----:B------:R-:W-:Y:S02]  /*0220*/  ULDC UR6, c[0x0][0x54c] ;  /* 0x0001530000067ab9 */ /* 0x000fe40000000800 */
.L_x_15:
[----:B------:R-:W-:Y:S02]  /*0230*/  ULDC UR4, c[0x0][0x548] ;  /* 0x0001520000047ab9 */ /* 0x000fe40000000800 */
[----:B------:R-:W-:-:S02]  /*0240*/  USHF.L.U32 UR5, UR5, 0x7, URZ ;  /* 0x0000000705057899 */ /* 0x000fc4000800063f */
[----:B------:R-:W-:-:S04]  /*0250*/  UIMAD UR4, UR6, UR4, URZ ;  /* 0x00000004060472a4 */ /* 0x000fc8000f8e023f */
[----:B------:R-:W-:-:S04]  /*0260*/  UISETP.GE.AND UP0, UPT, UR5, UR4, UPT ;  /* 0x000000040500728c */ /* 0x000fc8000bf06270 */
[----:B------:R-:W-:Y:S01]  /*0270*/  USEL UR11, UR11, 0xffffffff, !UP0 ;  /* 0xffffffff0b0b7887 */ /* 0x000fe2000c000000 */
[----:B------:R-:W-:Y:S05]  /*0280*/  BRA `(.L_x_17) ;  /* 0x000001b000007947 */ /* 0x000fea0003800000 */
.L_x_13:
        /* <DEDUP_REMOVED lines=8> */
.L_x_18:
        /* <DEDUP_REMOVED lines=13> */
.L_x_20:
[----:B------:R-:W-:Y:S02]  /*03e0*/  ULDC UR6, c[0x0][0x54c] ;  /* 0x0001530000067ab9 */ /* 0x000fe40000000800 */
.L_x_19:
[----:B------:R-:W-:Y:S02]  /*03f0*/  ULDC UR4, c[0x0][0x548] ;  /* 0x0001520000047ab9 */ /* 0x000fe40000000800 */
[----:B------:R-:W-:-:S02]  /*0400*/  USHF.L.U32 UR5, UR5, 0x7, URZ ;  /* 0x0000000705057899 */ /* 0x000fc4000800063f */
[----:B------:R-:W-:-:S04]  /*0410*/  UIMAD UR4, UR6, UR4, URZ ;  /* 0x00000004060472a4 */ /* 0x000fc8000f8e023f */
[----:B------:R-:W-:-:S04]  /*0420*/  UISETP.GE.AND UP0, UPT, UR5, UR4, UPT ;  /* 0x000000040500728c */ /* 0x000fc8000bf06270 */
[----:B------:R-:W-:-:S06]  /*0430*/  USEL UR11, UR11, 0xffffffff, !UP0 ;  /* 0xffffffff0b0b7887 */ /* 0x000fcc000c000000 */
.L_x_17:
[----:B------:R-:W-:-:S13]  /*0440*/  ISETP.LE.AND P0, PT, RZ, UR11, PT ;  /* 0x0000000bff007c0c */ /* 0x000fda000bf03270 */
[----:B------:R-:W-:Y:S05]  /*0450*/  @!P0 EXIT ;  /* 0x000000000000894d */ /* 0x000fea0003800000 */
[----:B------:R-:W-:Y:S02]  /*0460*/  ULDC.64 UR4, c[0x0][0x370] ;  /* 0x0000dc0000047ab9 */ /* 0x000fe40000000a00 */
[----:B------:R-:W-:Y:S02]  /*0470*/  UISETP.NE.U32.AND UP0, UPT, URZ, UR4, UPT ;  /* 0x000000043f00728c */ /* 0x000fe4000bf05070 */
[----:B------:R-:W-:Y:S02]  /*0480*/  ULDC.64 UR6, c[0x0][0x370] ;  /* 0x0000dc0000067ab9 */ /* 0x000fe40000000a00 */
[----:B------:R-:W-:-:S03]  /*0490*/  UISETP.NE.AND.EX UP0, UPT, URZ, UR5, UPT, UP0 ;  /* 0x000000053f00728c */ /* 0x000fc6000bf05300 */
[----:B------:R-:W-:Y:S02]  /*04a0*/  ULDC.64 UR4, c[0x0][0x348] ;  /* 0x0000d20000047ab9 */ /* 0x000fe40000000a00 */
[----:B------:R-:W-:Y:S01]  /*04b0*/  UISETP.NE.U32.AND UP1, UPT, URZ, UR4, UPT ;  /* 0x000000043f00728c */ /* 0x000fe2000bf25070 */
[----:B------:R-:W-:-:S03]  /*04c0*/  PLOP3.LUT P2, PT, PT, PT, UP0, 0x80, 0x0 ;  /* 0x000000000000781c */ /* 0x000fc60003f4f008 */
[----:B------:R-:W-:Y:S02]  /*04d0*/  UISETP.NE.AND.EX UP1, UPT, URZ, UR5, UPT, UP1 ;  /* 0x000000053f00728c */ /* 0x000fe4000bf25310 */
[----:B------:R-:W-:Y:S02]  /*04e0*/  @UP0 UIMAD.WIDE UR6, UR11, UR14, UR6 ;  /* 0x0000000e0b0602a5 */ /* 0x000fe4000f8e0206 */
[----:B------:R-:W-:Y:S02]  /*04f0*/  ULDC.64 UR4, c[0x0][0x348] ;  /* 0x0000d20000047ab9 */ /* 0x000fe40000000a00 */
[----:B------:R-:W-:Y:S01]  /*0500*/  UIMAD.WIDE UR4, UR11, UR14, UR4 ;  /* 0x0000000e0b0472a5 */ /* 0x000fe2000f8e0204 */
[----:B------:R-:W-:Y:S01]  /*0510*/  PLOP3.LUT P0, PT, PT, PT, UP1, 0x80, 0x0 ;  /* 0x000000000000781c */ /* 0x000fe20003f0f018 */
[----:B------:R-:W-:Y:S02]  /*0520*/  IMAD.U32 R2, RZ, RZ, UR6 ;  /* 0x00000006ff027e24 */ /* 0x000fe4000f8e00ff */
[----:B------:R-:W-:-:S02]  /*0530*/  IMAD.U32 R3, RZ, RZ, UR7 ;  /* 0x00000007ff037e24 */ /* 0x000fc4000f8e00ff */
[----:B------:R-:W-:Y:S01]  /*0540*/  MOV R6, UR4 ;  /* 0x0000000400067c02 */ /* 0x000fe20008000f00 */
[----:B------:R-:W-:Y:S01]  /*0550*/  IMAD.U32 R7, RZ, RZ, UR5 ;  /* 0x00000005ff077e24 */ /* 0x000fe2000f8e00ff */
[----:B------:R-:W-:Y:S01]  /*0560*/  ULDC.64 UR4, c[0x0][0x360] ;  /* 0x0000d80000047ab9 */ /* 0x000fe20000000a00 */
[----:B------:R-:W2:Y:S01]  /*0570*/  @P2 LDG.E R2, [R2.64] ;  /* 0x0000000c02022981 */ /* 0x000ea2000c1e1900 */
[----:B------:R-:W-:-:S04]  /*0580*/  UISETP.NE.U32.AND UP0, UPT, URZ, UR4, UPT ;  /* 0x000000043f00728c */ /* 0x000fc8000bf05070 */
[----:B------:R-:W-:Y:S01]  /*0590*/  UISETP.NE.AND.EX UP0, UPT, URZ, UR5, UPT, UP0 ;  /* 0x000000053f00728c */ /* 0x000fe2000bf05300 */
[----:B------:R-:W3:Y:S02]  /*05a0*/  @P0 LDG.E R0, [R6.64] ;  /* 0x0000000c06000981 */ /* 0x000ee4000c1e1900 */
[----:B------:R-:W-:-:S03]  /*05b0*/  ULDC.64 UR4, c[0x0][0x360] ;  /* 0x0000d80000047ab9 */ /* 0x000fc60000000a00 */
[----:B------:R-:W-:-:S05]  /*05c0*/  PLOP3.LUT P1, PT, PT, PT, UP0, 0x80, 0x0 ;  /* 0x000000000000781c */ /* 0x000fca0003f2f008 */
[----:B------:R-:W-:Y:S01]  /*05d0*/  @UP0 UIMAD.WIDE UR4, UR11, UR14, UR4 ;  /* 0x0000000e0b0402a5 */ /* 0x000fe2000f8e0204 */
[----:B------:R-:W-:-:S05]  /*05e0*/  MOV R13, c[0x0][0x168] ;  /* 0x00005a00000d7a02 */ /* 0x000fca0000000f00 */
[----:B------:R-:W-:Y:S01]  /*05f0*/  IMAD.U32 R4, RZ, RZ, UR4 ;  /* 0x00000004ff047e24 */ /* 0x000fe2000f8e00ff */
[----:B------:R-:W-:-:S05]  /*0600*/  MOV R5, UR5 ;  /* 0x0000000500057c02 */ /* 0x000fca0008000f00 */
[----:B------:R1:W5:Y:S01]  /*0610*/  @P1 LDG.E R13, [R4.64] ;  /* 0x0000000c040d1981 */ /* 0x000362000c1e1900 */
[----:B------:R-:W4:Y:S01]  /*0620*/  S2UR UR9, SR_CTAID.Y ;  /* 0x00000000000979c3 */ /* 0x000f220000002600 */
[----:B------:R-:W-:Y:S02]  /*0630*/  UMOV UR10, URZ ;  /* 0x0000003f000a7c82 */ /* 0x000fe40008000000 */
[----:B------:R-:W-:Y:S02]  /*0640*/  UMOV UR15, URZ ;  /* 0x0000003f000f7c82 */ /* 0x000fe40008000000 */
[----:B------:R-:W-:Y:S02]  /*0650*/  ULDC UR5, c[0x0][0x2ac] ;  /* 0x0000ab0000057ab9 */ /* 0x000fe40000000800 */
[----:B------:R-:W-:Y:S02]  /*0660*/  ULDC UR4, c[0x0][0x1d0] ;  /* 0x0000740000047ab9 */ /* 0x000fe40000000800 */
[----:B------:R-:W-:-:S02]  /*0670*/  UIMAD UR4, UR5, UR4, URZ ;  /* 0x00000004050472a4 */ /* 0x000fc4000f8e023f */
[----:B----4-:R-:W-:Y:S01]  /*0680*/  USHF.R.S32.HI UR8, URZ, 0x1f, UR9 ;  /* 0x0000001f3f087899 */ /* 0x010fe20008011409 */
[----:B--2---:R1:W2:Y:S08]  /*0690*/  @P2 R2UR UR10, R2 ;  /* 0x00000000020a23c2 */ /* 0x0042b000000e0000 */
[----:B---3--:R1:W3:Y:S02]  /*06a0*/  @P0 R2UR UR15, R0 ;  /* 0x00000000000f03c2 */ /* 0x0082e400000e0000 */
[----:B-123--:R-:W-:Y:S05]  /*06b0*/  @P1 BRA `(.L_x_21) ;  /* 0x0000004000001947 */ /* 0x00efea0003800000 */
[----:B------:R-:W-:Y:S05]  /*06c0*/  @!P0 BRA `(.L_x_21) ;  /* 0x0000003000008947 */ /* 0x000fea0003800000 */
[----:B------:R-:W2:Y:S04]  /*06d0*/  LDG.E R0, [R6.64] ;  /* 0x0000000c06007981 */ /* 0x000ea8000c1e1900 */
[----:B------:R-:W2:Y:S02]  /*06e0*/  LDG.E R2, [R6.64+0x4] ;  /* 0x0000040c06027981 */ /* 0x000ea4000c1e1900 */
[----:B--2--5:R-:W-:-:S02]  /*06f0*/  IADD3 R13, -R0, R2, RZ ;  /* 0x00000002000d7210 */ /* 0x024fc40007ffe1ff */
.L_x_21:
[----:B------:R-:W-:-:S04]  /*0700*/  ISETP.NE.U32.AND P0, PT, RZ, c[0x0][0x368], PT ;  /* 0x0000da00ff007a0c */ /* 0x000fc80003f05070 */
[----:B------:R-:W-:-:S13]  /*0710*/  ISETP.NE.AND.EX P0, PT, RZ, c[0x0][0x36c], PT, P0 ;  /* 0x0000db00ff007a0c */ /* 0x000fda0003f05300 */
[----:B------:R-:W-:Y:S05]  /*0720*/  @!P0 BRA `(.L_x_22) ;  /* 0x0000007000008947 */ /* 0x000fea0003800000 */
[----:B------:R-:W-:Y:S02]  /*0730*/  ULDC.64 UR4, c[0x0][0x368] ;  /* 0x0000da0000047ab9 */ /* 0x000fe40000000a00 */
[----:B------:R-:W-:-:S06]  /*0740*/  UIMAD.WIDE UR4, UR11, UR14, UR4 ;  /* 0x0000000e0b0472a5 */ /* 0x000fcc000f8e0204 */
[----:B------:R-:W-:Y:S02]  /*0750*/  MOV R2, UR4 ;  /* 0x0000000400027c02 */ /* 0x000fe40008000f00 */
[----:B------:R-:W-:-:S05]  /*0760*/  MOV R3, UR5 ;  /* 0x0000000500037c02 */ /* 0x000fca0008000f00 */
[----:B------:R-:W2:Y:S02]  /*0770*/  LDG.E R0, [R2.64] ;  /* 0x0000000c02007981 */ /* 0x000ea4000c1e1900 */
[----:B--2---:R1:W2:Y:S02]  /*0780*/  R2UR UR4, R0 ;  /* 0x00000000000473c2 */ /* 0x0042a400000e0000 */
[----:B-12---:R-:W-:Y:S05]  /*0790*/  BRA `(.L_x_23) ;  /* 0x000000c000007947 */ /* 0x006fea0003800000 */
.L_x_22:
[----:B------:R-:W-:-:S04]  /*07a0*/  ISETP.NE.U32.AND P0, PT, RZ, c[0x0][0x350], PT ;  /* 0x0000d400ff007a0c */ /* 0x000fc80003f05070 */
[----:B------:R-:W-:-:S13]  /*07b0*/  ISETP.NE.AND.EX P0, PT, RZ, c[0x0][0x354], PT, P0 ;  /* 0x0000d500ff007a0c */ /* 0x000fda0003f05300 */
[----:B------:R-:W-:Y:S05]  /*07c0*/  @!P0 BRA `(.L_x_23) ;  /* 0x0000009000008947 */ /* 0x000fea0003800000 */
[----:B------:R-:W-:Y:S02]  /*07d0*/  ULDC.64 UR4, c[0x0][0x350] ;  /* 0x0000d40000047ab9 */ /* 0x000fe40000000a00 */
[----:B------:R-:W-:-:S06]  /*07e0*/  UIMAD.WIDE UR4, UR11, UR14, UR4 ;  /* 0x0000000e0b0472a5 */ /* 0x000fcc000f8e0204 */
[----:B------:R-:W-:Y:S02]  /*07f0*/  MOV R2, UR4 ;  /* 0x0000000400027c02 */ /* 0x000fe40008000f00 */
[----:B------:R-:W-:-:S05]  /*0800*/  MOV R3, UR5 ;  /* 0x0000000500037c02 */ /* 0x000fca0008000f00 */
[----:B------:R-:W2:Y:S04]  /*0810*/  LDG.E R4, [R2.64] ;  /* 0x0000000c02047981 */ /* 0x000ea8000c1e1900 */
[----:B------:R-:W3:Y:S01]  /*0820*/  LDG.E R0, [R2.64+0x4] ;  /* 0x0000040c02007981 */ /* 0x000ee2000c1e1900 */
[----:B--2---:R-:W1:Y:S08]  /*0830*/  R2UR UR5, R4 ;  /* 0x00000000040573c2 */ /* 0x004e7000000e0000 */
[----:B---3--:R-:W1:Y:S02]  /*0840*/  R2UR UR4, R0 ;  /* 0x00000000000473c2 */ /* 0x008e6400000e0000 */
[----:B-1----:R-:W-:-:S06]  /*0850*/  UIADD3 UR4, -UR5, UR4, URZ ;  /* 0x0000000405047290 */ /* 0x002fcc000fffe13f */
.L_x_23:
[----:B------:R-:W-:Y:S01]  /*0860*/  UIADD3 UR7, -UR10, UR4, URZ ;  /* 0x000000040a077290 */ /* 0x000fe2000fffe13f */
[----:B------:R-:W-:Y:S01]  /*0870*/  PLOP3.LUT P2, PT, PT, PT, PT, 0x80, 0x0 ;  /* 0x000000000000781c */ /* 0x000fe20003f4f070 */
[----:B------:R-:W-:Y:S01]  /*0880*/  CS2R R10, SRZ ;  /* 0x00000000000a7805 */ /* 0x000fe2000001ff00 */
[----:B------:R-:W-:Y:S01]  /*0890*/  IMAD.MOV.U32 R130, RZ, RZ, RZ ;  /* 0x000000ffff827224 */ /* 0x000fe200078e00ff */
[----:B------:R-:W-:Y:S01]  /*08a0*/  UISETP.GE.AND UP0, UPT, UR7, 0x1, UPT ;  /* 0x000000010700788c */ /* 0x000fe2000bf06270 */
[----:B------:R-:W-:Y:S01]  /*08b0*/  CS2R R128, SRZ ;  /* 0x0000000000807805 */ /* 0x000fe2000001ff00 */
[----:B------:R-:W-:Y:S01]  /*08c0*/  UIADD3 UR4, UR7, 0x3f, URZ ;  /* 0x0000003f07047890 */ /* 0x000fe2000fffe03f */
[----:B------:R-:W-:Y:S01]  /*08d0*/  CS2R R14, SRZ ;  /* 0x00000000000e7805 */ /* 0x000fe2000001ff00 */
[----:B------:R-:W-:Y:S01]  /*08e0*/  IMAD.MOV.U32 R126, RZ, RZ, RZ ;  /* 0x000000ffff7e7224 */ /* 0x000fe200078e00ff */
[----:B------:R-:W-:Y:S01]  /*08f0*/  CS2R R124, SRZ ;  /* 0x00000000007c7805 */ /* 0x000fe2000001ff00 */
[----:B------:R-:W-:Y:S01]  /*0900*/  PLOP3.LUT P0, PT, PT, PT, UP0, 0x80, 0x0 ;  /* 0x000000000000781c */ /* 0x000fe20003f0f008 */
[----:B------:R-:W-:Y:S01]  /*0910*/  USHF.R.S32.HI UR6, URZ, 0x1f, UR4 ;  /* 0x0000001f3f067899 */ /* 0x000fe20008011404 */
[----:B------:R-:W-:Y:S01]  /*0920*/  MOV R122, RZ ;  /* 0x000000ff007a7202 */ /* 0x000fe20000000f00 */
[----:B------:R-:W-:Y:S01]  /*0930*/  CS2R R120, SRZ ;  /* 0x0000000000787805 */ /* 0x000fe2000001ff00 */
[----:B------:R-:W-:Y:S01]  /*0940*/  CS2R R118, SRZ ;  /* 0x0000000000767805 */ /* 0x000fe2000001ff00 */
[----:B------:R-:W-:Y:S01]  /*0950*/  ULEA.HI UR6, UR6, UR4, URZ, 0x6 ;  /* 0x0000000406067291 */ /* 0x000fe2000f8f303f */
[----:B------:R-:W-:Y:S01]  /*0960*/  CS2R R116, SRZ ;  /* 0x0000000000747805 */ /* 0x000fe2000001ff00 */
[----:B------:R-:W-:Y:S01]  /*0970*/  CS2R R16, SRZ ;  /* 0x0000000000107805 */ /* 0x000fe2000001ff00 */
[----:B------:R-:W-:Y:S01]  /*0980*/  IMAD.MOV.U32 R114, RZ, RZ, RZ ;  /* 0x000000ffff727224 */ /* 0x000fe200078e00ff */
[----:B------:R-:W-:Y:S01]  /*0990*/  CS2R R112, SRZ ;  /* 0x0000000000707805 */ /* 0x000fe2000001ff00 */
[----:B------:R-:W-:Y:S01]  /*09a0*/  CS2R R18, SRZ ;  /* 0x0000000000127805 */ /* 0x000fe2000001ff00 */
[----:B------:R-:W-:Y:S01]  /*09b0*/  MOV R110, RZ ;  /* 0x000000ff006e7202 */ /* 0x000fe20000000f00 */
[----:B------:R-:W-:Y:S01]  /*09c0*/  CS2R R108, SRZ ;  /* 0x00000000006c7805 */ /* 0x000fe2000001ff00 */
[----:B------:R-:W-:Y:S01]  /*09d0*/  CS2R R106, SRZ ;  /* 0x00000000006a7805 */ /* 0x000fe2000001ff00 */
[----:B------:R-:W-:Y:S01]  /*09e0*/  CS2R R20, SRZ ;  /* 0x0000000000147805 */ /* 0x000fe2000001ff00 */
[----:B------:R-:W-:Y:S01]  /*09f0*/  IMAD.MOV.U32 R104, RZ, RZ, RZ ;  /* 0x000000ffff687224 */ /* 0x000fe200078e00ff */
[----:B------:R-:W-:Y:S01]  /*0a00*/  CS2R R102, SRZ ;  /* 0x0000000000667805 */ /* 0x000fe2000001ff00 */
[----:B------:R-:W-:Y:S01]  /*0a10*/  MOV R23, RZ ;  /* 0x000000ff00177202 */ /* 0x000fe20000000f00 */
[----:B------:R-:W-:Y:S01]  /*0a20*/  IMAD.MOV.U32 R100, RZ, RZ, RZ ;  /* 0x000000ffff647224 */ /* 0x000fe200078e00ff */
[----:B------:R-:W-:Y:S01]  /*0a30*/  CS2R R98, SRZ ;  /* 0x0000000000627805 */ /* 0x000fe2000001ff00 */
[----:B------:R-:W-:Y:S01]  /*0a40*/  CS2R R24, SRZ ;  /* 0x0000000000187805 */ /* 0x000fe2000001ff00 */
[----:B------:R-:W-:Y:S01]  /*0a50*/  MOV R96, RZ ;  /* 0x000000ff00607202 */ /* 0x000fe20000000f00 */
[----:B------:R-:W-:Y:S01]  /*0a60*/  CS2R R94, SRZ ;  /* 0x00000000005e7805 */ /* 0x000fe2000001ff00 */
        /* <DEDUP_REMOVED lines=27> */
[----:B------:R-:W-:Y:S01]  /*0c20*/  CS2R R46, SRZ ;  /* 0x00000000002e7805 */ /* 0x000fe2000001ff00 */
[----:B------:R-:W-:Y:S01]  /*0c30*/  CS2R R8, SRZ ;  /* 0x0000000000087805 */ /* 0x000fe2000001ff00 */
[----:B------:R-:W-:Y:S01]  /*0c40*/  CS2R R42, SRZ ;  /* 0x00000000002a7805 */ /* 0x000fe2000001ff00 */
[----:B------:R-:W-:Y:S01]  /*0c50*/  IMAD.MOV.U32 R41, RZ, RZ, RZ ;  /* 0x000000ffff297224 */ /* 0x000fe200078e00ff */
        /* <DEDUP_REMOVED lines=19> */
[----:B------:R-:W-:Y:S05]  /*0d90*/  @!P0 BRA `(.L_x_24) ;  /* 0x00008d6000008947 */ /* 0x000fea0003800000 */
[----:B------:R-:W-:Y:S02]  /*0da0*/  ULDC.64 UR4, c[0x0][0x340] ;  /* 0x0000d00000047ab9 */ /* 0x000fe40000000a00 */
[----:B------:R-:W-:-:S04]  /*0db0*/  UISETP.NE.U32.AND UP0, UPT, URZ, UR4, UPT ;  /* 0x000000043f00728c */ /* 0x000fc8000bf05070 */
[----:B------:R-:W-:-:S03]  /*0dc0*/  UISETP.NE.AND.EX UP0, UPT, URZ, UR5, UPT, UP0 ;  /* 0x000000053f00728c */ /* 0x000fc6000bf05300 */
[----:B------:R-:W-:-:S03]  /*0dd0*/  ULDC.64 UR4, c[0x0][0x340] ;  /* 0x0000d00000047ab9 */ /* 0x000fc60000000a00 */
[----:B------:R-:W-:-:S05]  /*0de0*/  PLOP3.LUT P0, PT, PT, PT, UP0, 0x80, 0x0 ;  /* 0x000000000000781c */ /* 0x000fca0003f0f008 */
[----:B------:R-:W-:-:S06]  /*0df0*/  @UP0 UIMAD.WIDE UR4, UR11, UR14, UR4 ;  /* 0x0000000e0b0402a5 */ /* 0x000fcc000f8e0204 */
[----:B------:R-:W-:Y:S02]  /*0e00*/  IMAD.U32 R2, RZ, RZ, UR4 ;  /* 0x00000004ff027e24 */ /* 0x000fe4000f8e00ff */
[----:B------:R-:W-:Y:S01]  /*0e10*/  IMAD.U32 R3, RZ, RZ, UR5 ;  /* 0x00000005ff037e24 */ /* 0x000fe2000f8e00ff */
[----:B------:R-:W-:Y:S01]  /*0e20*/  SHF.R.S32.HI R32, RZ, 0x1f, R89 ;  /* 0x0000001fff207819 */ /* 0x000fe20000011459 */
[----:B------:R-:W-:Y:S01]  /*0e30*/  USHF.R.S32.HI UR6, URZ, 0x6, UR6 ;  /* 0x000000063f067899 */ /* 0x000fe20008011406 */
[----:B------:R-:W-:Y:S01]  /*0e40*/  IMAD.MOV.U32 R95, RZ, RZ, c[0x0][0x2b8] ;  /* 0x0000ae00ff5f7624 */ /* 0x000fe200078e00ff */
[----:B------:R-:W-:Y:S01]  /*0e50*/  ULDC.64 UR4, c[0x0][0x2b0] ;  /* 0x0000ac0000047ab9 */ /* 0x000fe20000000a00 */
[----:B------:R-:W-:Y:S01]  /*0e60*/  LEA.HI R18, R32, R89, RZ, 0x3 ;  /* 0x0000005920127211 */ /* 0x000fe200078f18ff */
[----:B------:R-:W2:Y:S01]  /*0e70*/  @P0 LDG.E R0, [R2.64] ;  /* 0x0000000c02000981 */ /* 0x000ea2000c1e1900 */
[----:B------:R-:W-:-:S03]  /*0e80*/  IMAD.MOV.U32 R19, RZ, RZ, RZ ;  /* 0x000000ffff137224 */ /* 0x000fc600078e00ff */
[----:B------:R-:W-:Y:S01]  /*0e90*/  BAR.SYNC.DEFER_BLOCKING 0x0 ;  /* 0x0000000000007b1d */ /* 0x000fe20000010000 */
[----:B------:R-:W-:Y:S02]  /*0ea0*/  SHF.R.S32.HI R21, RZ, 0x3, R18 ;  /* 0x00000003ff157819 */ /* 0x000fe40000011412 */
[----:B------:R-:W-:-:S03]  /*0eb0*/  ISETP.NE.AND P1, PT, R95, 0x1, PT ;  /* 0x000000015f00780c */ /* 0x000fc60003f25270 */
[----:B------:R-:W1:Y:S01]  /*0ec0*/  S2R R17, SR_CTAID.X ;  /* 0x0000000000117919 */ /* 0x000e620000002500 */
[----:B------:R-:W-:Y:S01]  /*0ed0*/  USEL UR19, UR11, URZ, !UP1 ;  /* 0x0000003f0b137287 */ /* 0x000fe2000c800000 */
[----:B-----5:R-:W-:Y:S01]  /*0ee0*/  IMAD R13, R13, c[0x0][0x2c4], RZ ;  /* 0x0000b1000d0d7a24 */ /* 0x020fe200078e02ff */
[----:B--2---:R2:W3:Y:S02]  /*0ef0*/  @P0 R2UR UR18, R0 ;  /* 0x00000000001203c2 */ /* 0x0044e400000e0000 */
[----:B---3--:R-:W-:Y:S02]  /*0f00*/  @!UP0 UMOV UR18, UR11 ;  /* 0x0000000b00128c82 */ /* 0x008fe40008000000 */
[----:B------:R-:W-:Y:S02]  /*0f10*/  USHF.R.S32.HI UR14, URZ, 0x1f, UR18 ;  /* 0x0000001f3f0e7899 */ /* 0x000fe40008011412 */
[----:B------:R-:W-:Y:S02]  /*0f20*/  UIMAD.WIDE.U32 UR16, UR18, UR4, URZ ;  /* 0x00000004121072a5 */ /* 0x000fe4000f8e003f */
[----:B------:R-:W-:-:S04]  /*0f30*/  UIMAD UR14, UR14, UR4, URZ ;  /* 0x000000040e0e72a4 */ /* 0x000fc8000f8e023f */
[----:B------:R-:W-:Y:S01]  /*0f40*/  UIMAD UR14, UR18, UR5, UR14 ;  /* 0x00000005120e72a4 */ /* 0x000fe2000f8e020e */
[----:B--2---:R-:W-:-:S03]  /*0f50*/  LOP3.LUT R0, R18, 0xfffffff8, RZ, 0xc0, !PT ;  /* 0xfffffff812007812 */ /* 0x004fc600078ec0ff */
[----:B------:R-:W-:Y:S02]  /*0f60*/  UIADD3 UR14, UR17, UR14, URZ ;  /* 0x0000000e110e7290 */ /* 0x000fe4000fffe03f */
[----:B------:R-:W-:Y:S01]  /*0f70*/  USHF.R.S32.HI UR18, URZ, 0x1f, UR15 ;  /* 0x0000001f3f127899 */ /* 0x000fe2000801140f */
[----:B------:R-:W-:Y:S01]  /*0f80*/  IMAD.IADD R20, R89, 0x1, -R0 ;  /* 0x0000000159147824 */ /* 0x000fe200078e0a00 */
[----:B------:R-:W-:Y:S01]  /*0f90*/  ULDC.64 UR4, c[0x0][0x178] ;  /* 0x00005e0000047ab9 */ /* 0x000fe20000000a00 */
[----:B------:R-:W-:Y:S02]  /*0fa0*/  IMAD.U32 R0, RZ, RZ, UR6 ;  /* 0x00000006ff007e24 */ /* 0x000fe4000f8e00ff */
[----:B------:R-:W-:-:S04]  /*0fb0*/  IMAD R94, R20, 0x20, R21 ;  /* 0x00000020145e7824 */ /* 0x000fc800078e0215 */
[--C-:B------:R-:W-:Y:S01]  /*0fc0*/  IMAD R0, R0, 0x40, R94.reuse ;  /* 0x0000004000007824 */ /* 0x100fe200078e025e */
[----:B------:R-:W-:Y:S02]  /*0fd0*/  UIMAD UR18, UR18, UR4, URZ ;  /* 0x00000004121272a4 */ /* 0x000fe4000f8e023f */
[----:B------:R-:W-:Y:S01]  /*0fe0*/  UIMAD.WIDE.U32 UR20, UR15, UR4, URZ ;  /* 0x000000040f1472a5 */ /* 0x000fe2000f8e003f */
[----:B-1----:R-:W-:Y:S01]  /*0ff0*/  IMAD R4, R17, 0x80, R94 ;  /* 0x0000008011047824 */ /* 0x002fe200078e025e */
[----:B------:R-:W-:Y:S01]  /*1000*/  IADD3 R0, R0, -0x40, RZ ;  /* 0xffffffc000007810 */ /* 0x000fe20007ffe0ff */
[----:B------:R-:W-:Y:S01]  /*1010*/  IMAD.SHL.U32 R133, R20, 0x8, RZ ;  /* 0x0000000814857824 */ /* 0x000fe200078e00ff */
[----:B------:R-:W-:Y:S02]  /*1020*/  STL [R1+0x78], R94 ;  /* 0x0000785e01007387 */ /* 0x000fe40000100800 */
[C---:B------:R-:W-:Y:S02]  /*1030*/  ISETP.GE.AND P0, PT, R0.reuse, UR7, PT ;  /* 0x0000000700007c0c */ /* 0x040fe4000bf06270 */
[----:B------:R-:W-:-:S02]  /*1040*/  IADD3 R16, R0, UR10, RZ ;  /* 0x0000000a00107c10 */ /* 0x000fc4000fffe0ff */
[----:B------:R-:W-:-:S03]  /*1050*/  ISETP.GT.OR P0, PT, R94, 0x3f, P0 ;  /* 0x0000003f5e00780c */ /* 0x000fc60000704670 */
[----:B------:R-:W-:-:S04]  /*1060*/  @P1 IMAD.HI.U32 R0, R16, c[0x0][0x2bc], RZ ;  /* 0x0000af0010001a27 */ /* 0x000fc800078e00ff */
[----:B------:R-:W-:Y:S01]  /*1070*/  IMAD.MOV.U32 R12, RZ, RZ, R16 ;  /* 0x000000ffff0c7224 */ /* 0x000fe200078e0010 */
[----:B------:R-:W-:-:S05]  /*1080*/  @P1 SHF.R.U32.HI R12, RZ, c[0x0][0x2c0], R0 ;  /* 0x0000b000ff0c1a19 */ /* 0x000fca0000011600 */
[----:B------:R-:W-:-:S04]  /*1090*/  @!P0 IADD3 R0, P2, R12, UR16, RZ ;  /* 0x000000100c008c10 */ /* 0x000fc8000ff5e0ff */
[----:B------:R-:W-:Y:S02]  /*10a0*/  @!P0 LEA R2, P1, R0, c[0x0][0x2a0], 0x2 ;  /* 0x0000a80000028a11 */ /* 0x000fe400078210ff */
[----:B------:R-:W-:-:S04]  /*10b0*/  @!P0 LEA.HI.X.SX32 R3, R12, UR14, 0x1, P2 ;  /* 0x0000000e0c038c11 */ /* 0x000fc800090f0eff */
[----:B------:R-:W-:-:S05]  /*10c0*/  @!P0 LEA.HI.X R3, R0, c[0x0][0x2a4], R3, 0x2, P1 ;  /* 0x0000a90000038a11 */ /* 0x000fca00008f1403 */
[----:B------:R1:W2:Y:S01]  /*10d0*/  @!P0 LDG.E R19, [R2.64] ;  /* 0x0000000c02138981 */ /* 0x0002a2000c1e1900 */
[----:B------:R-:W-:Y:S01]  /*10e0*/  IMAD.MOV.U32 R0, RZ, RZ, c[0x0][0x2c4] ;  /* 0x0000b100ff007624 */ /* 0x000fe200078e00ff */
[----:B------:R-:W-:Y:S01]  /*10f0*/  UIMAD UR18, UR15, UR5, UR18 ;  /* 0x000000050f1272a4 */ /* 0x000fe2000f8e0212 */
[----:B------:R-:W-:Y:S01]  /*1100*/  IMAD R17, R17, 0x80, R21 ;  /* 0x0000008011117824 */ /* 0x000fe200078e0215 */
[C---:B------:R-:W-:Y:S01]  /*1110*/  IADD3 R56, R133.reuse, 0x40, RZ ;  /* 0x0000004085387810 */ /* 0x040fe20007ffe0ff */
[----:B------:R-:W-:Y:S01]  /*1120*/  ULDC.64 UR4, c[0x0][0x1b8] ;  /* 0x00006e0000047ab9 */ /* 0x000fe20000000a00 */
[----:B------:R-:W-:Y:S01]  /*1130*/  ISETP.NE.AND P0, PT, R0, 0x1, PT ;  /* 0x000000010000780c */ /* 0x000fe20003f05270 */
[----:B------:R-:W-:Y:S01]  /*1140*/  UIADD3 UR21, UR21, UR18, URZ ;  /* 0x0000001215157290 */ /* 0x000fe2000fffe03f */
[----:B------:R-:W-:Y:S01]  /*1150*/  IMAD.MOV.U32 R0, RZ, RZ, R4 ;  /* 0x000000ffff007224 */ /* 0x000fe200078e0004 */
[----:B------:R-:W-:Y:S01]  /*1160*/  UIMAD UR15, UR8, UR4, URZ ;  /* 0x00000004080f72a4 */ /* 0x000fe2000f8e023f */
[C---:B------:R-:W-:Y:S01]  /*1170*/  IADD3 R57, R133.reuse, 0x80, RZ ;  /* 0x0000008085397810 */ /* 0x040fe20007ffe0ff */
[----:B------:R-:W-:Y:S01]  /*1180*/  USHF.R.S32.HI UR18, URZ, 0x1f, UR11 ;  /* 0x0000001f3f127899 */ /* 0x000fe2000801140b */
[C---:B------:R-:W-:Y:S01]  /*1190*/  IADD3 R23, R133.reuse, 0xc0, RZ ;  /* 0x000000c085177810 */ /* 0x040fe20007ffe0ff */
[----:B------:R-:W-:Y:S01]  /*11a0*/  UIMAD UR15, UR9, UR5, UR15 ;  /* 0x00000005090f72a4 */ /* 0x000fe2000f8e020f */
[----:B------:R-:W-:Y:S01]  /*11b0*/  ISETP.GE.AND P4, PT, R133, c[0x0][0x198], PT ;  /* 0x0000660085007a0c */ /* 0x000fe20003f86270 */
[----:B------:R-:W-:Y:S01]  /*11c0*/  UIMAD.WIDE.U32 UR20, UR9, UR4, UR20 ;  /* 0x00000004091472a5 */ /* 0x000fe2000f8e0014 */
[----:B------:R-:W-:Y:S01]  /*11d0*/  ISETP.GE.AND P3, PT, R56, c[0x0][0x198], PT ;  /* 0x0000660038007a0c */ /* 0x000fe20003f66270 */
[----:B------:R-:W-:Y:S01]  /*11e0*/  USEL UR18, UR18, URZ, !UP1 ;  /* 0x0000003f12127287 */ /* 0x000fe2000c800000 */
[----:B------:R-:W-:Y:S01]  /*11f0*/  ISETP.GE.AND P2, PT, R57, c[0x0][0x198], PT ;  /* 0x0000660039007a0c */ /* 0x000fe20003f46270 */
[----:B------:R-:W-:Y:S01]  /*1200*/  ULDC.64 UR4, c[0x0][0x1c0] ;  /* 0x0000700000047ab9 */ /* 0x000fe20000000a00 */
[----:B------:R-:W-:Y:S01]  /*1210*/  ISETP.GE.AND P5, PT, R23, c[0x0][0x198], PT ;  /* 0x0000660017007a0c */ /* 0x000fe20003fa6270 */
[----:B------:R-:W-:Y:S01]  /*1220*/  UIMAD UR18, UR18, UR4, URZ ;  /* 0x00000004121272a4 */ /* 0x000fe2000f8e023f */
[----:B------:R-:W-:Y:S01]  /*1230*/  LOP3.LUT P6, RZ, R20, 0x2, RZ, 0xc0, !PT ;  /* 0x0000000214ff7812 */ /* 0x000fe200078cc0ff */
[----:B------:R-:W-:Y:S01]  /*1240*/  UIADD3 UR21, UR21, UR15, URZ ;  /* 0x0000000f15157290 */ /* 0x000fe2000fffe03f */
[----:B------:R-:W-:Y:S01]  /*1250*/  LEA.HI R88, R32, R89, RZ, 0x5 ;  /* 0x0000005920587211 */ /* 0x000fe200078f28ff */
[----:B-1----:R-:W-:Y:S01]  /*1260*/  @P0 IMAD.HI.U32 R2, R4, c[0x0][0x2c8], RZ ;  /* 0x0000b20004020a27 */ /* 0x002fe200078e00ff */
[----:B------:R-:W-:Y:S01]  /*1270*/  UIMAD UR5, UR19, UR5, UR18 ;  /* 0x00000005130572a4 */ /* 0x000fe2000f8e0212 */
[----:B------:R-:W-:Y:S01]  /*1280*/  SHF.R.S32.HI R93, RZ, 0x1f, R133 ;  /* 0x0000001fff5d7819 */ /* 0x000fe20000011485 */
[----:B------:R-:W-:Y:S01]  /*1290*/  UIMAD.WIDE.U32 UR20, UR19, UR4, UR20 ;  /* 0x00000004131472a5 */ /* 0x000fe2000f8e0014 */
[----:B------:R-:W-:Y:S01]  /*12a0*/  IMAD.SHL.U32 R232, R88, 0x20, RZ ;  /* 0x0000002058e87824 */ /* 0x000fe200078e00ff */
[----:B------:R-:W-:Y:S01]  /*12b0*/  @P0 SHF.R.U32.HI R0, RZ, c[0x0][0x2cc], R2 ;  /* 0x0000b300ff000a19 */ /* 0x000fe20000011602 */
[----:B------:R-:W-:-:S02]  /*12c0*/  UISETP.GE.AND UP0, UPT, UR7, 0x41, UPT ;  /* 0x000000410700788c */ /* 0x000fc4000bf06270 */
[----:B------:R-:W-:Y:S01]  /*12d0*/  UIADD3 UR5, UR21, UR5, URZ ;  /* 0x0000000515057290 */ /* 0x000fe2000fffe03f */
[--C-:B------:R-:W-:Y:S01]  /*12e0*/  SHF.R.S32.HI R6, RZ, 0x1f, R0.reuse ;  /* 0x0000001fff067819 */ /* 0x100fe20000011400 */
[----:B------:R-:W-:Y:S01]  /*12f0*/  IMAD.MOV R5, RZ, RZ, -R0 ;  /* 0x000000ffff057224 */ /* 0x000fe200078e0a00 */
[----:B------:R-:W-:Y:S01]  /*1300*/  LOP3.LUT R232, R232, 0x7ffffc00, RZ, 0xc0, !PT ;  /* 0x7ffffc00e8e87812 */ /* 0x000fe200078ec0ff */
[----:B------:R-:W-:Y:S02]  /*1310*/  IMAD.U32 R3, RZ, RZ, UR21 ;  /* 0x00000015ff037e24 */ /* 0x000fe4000f8e00ff */
[----:B------:R-:W-:Y:S02]  /*1320*/  IMAD.U32 R2, RZ, RZ, UR20 ;  /* 0x00000014ff027e24 */ /* 0x000fe4000f8e00ff */
[----:B------:R-:W-:Y:S01]  /*1330*/  IMAD.U32 R3, RZ, RZ, UR5 ;  /* 0x00000005ff037e24 */ /* 0x000fe2000f8e00ff */
[----:B------:R-:W-:Y:S01]  /*1340*/  ULDC.64 UR4, c[0x0][0x1e8] ;  /* 0x00007a0000047ab9 */ /* 0x000fe20000000a00 */
[----:B------:R-:W-:Y:S01]  /*1350*/  IMAD R6, R6, c[0x0][0x1b0], RZ ;  /* 0x00006c0006067a24 */ /* 0x000fe200078e02ff */
[----:B------:R-:W-:Y:S01]  /*1360*/  UIMAD UR15, UR8, UR4, URZ ;  /* 0x00000004080f72a4 */ /* 0x000fe2000f8e023f */
[----:B------:R-:W-:Y:S01]  /*1370*/  IMAD R4, R5, c[0x0][0x2c4], R4 ;  /* 0x0000b10005047a24 */ /* 0x000fe200078e0204 */
[----:B------:R-:W-:Y:S01]  /*1380*/  UIMAD.WIDE.U32 UR18, UR9, UR4, URZ ;  /* 0x00000004091272a5 */ /* 0x000fe2000f8e003f */
[C---:B------:R-:W-:Y:S01]  /*1390*/  IMAD R5, R0.reuse, c[0x0][0x1b4], R6 ;  /* 0x00006d0000057a24 */ /* 0x040fe200078e0206 */
[----:B------:R-:W-:Y:S01]  /*13a0*/  UIMAD UR15, UR9, UR5, UR15 ;  /* 0x00000005090f72a4 */ /* 0x000fe2000f8e020f */
[----:B------:R-:W-:Y:S01]  /*13b0*/  IMAD.WIDE.U32 R2, R0, c[0x0][0x1b0], R2 ;  /* 0x00006c0000027a25 */ /* 0x000fe200078e0002 */
[----:B------:R-:W-:Y:S01]  /*13c0*/  SHF.R.S32.HI R0, RZ, 0x1f, R4 ;  /* 0x0000001fff007819 */ /* 0x000fe20000011404 */
[----:B------:R-:W-:-:S02]  /*13d0*/  ULDC.64 UR4, c[0x0][0x210] ;  /* 0x0000840000047ab9 */ /* 0x000fc40000000a00 */
[----:B------:R-:W-:Y:S01]  /*13e0*/  IMAD.IADD R3, R3, 0x1, R5 ;  /* 0x0000000103037824 */ /* 0x000fe200078e0205 */
[----:B------:R-:W-:Y:S01]  /*13f0*/  UIADD3 UR15, UR19, UR15, URZ ;  /* 0x0000000f130f7290 */ /* 0x000fe2000fffe03f */
[----:B------:R-:W-:Y:S01]  /*1400*/  IMAD R0, R0, c[0x0][0x1a8], RZ ;  /* 0x00006a0000007a24 */ /* 0x000fe200078e02ff */
[----:B------:R-:W-:Y:S01]  /*1410*/  UIMAD.WIDE.U32 UR20, UR9, UR4, URZ ;  /* 0x00000004091472a5 */ /* 0x000fe2000f8e003f */
[----:B------:R-:W-:Y:S01]  /*1420*/  IMAD.SHL.U32 R5, R21, 0x40, RZ ;  /* 0x0000004015057824 */ /* 0x000fe200078e00ff */
[----:B------:R-:W-:Y:S01]  /*1430*/  UIMAD UR4, UR8, UR4, URZ ;  /* 0x00000004080472a4 */ /* 0x000fe2000f8e023f */
[C---:B------:R-:W-:Y:S02]  /*1440*/  IMAD R6, R4.reuse, c[0x0][0x1ac], R0 ;  /* 0x00006b0004067a24 */ /* 0x040fe400078e0200 */
[----:B------:R-:W-:Y:S01]  /*1450*/  IMAD.WIDE.U32 R2, R4, c[0x0][0x1a8], R2 ;  /* 0x00006a0004027a25 */ /* 0x000fe200078e0002 */
[----:B------:R-:W-:Y:S01]  /*1460*/  LOP3.LUT R0, R5, 0x1c0, RZ, 0xc0, !PT ;  /* 0x000001c005007812 */ /* 0x000fe200078ec0ff */
[----:B------:R-:W-:-:S02]  /*1470*/  UIMAD UR5, UR9, UR5, UR4 ;  /* 0x00000005090572a4 */ /* 0x000fc4000f8e0204 */
[----:B------:R-:W-:Y:S01]  /*1480*/  ULEA UR4, UR6, 0xffffffc0, 0x6 ;  /* 0xffffffc006047891 */ /* 0x000fe2000f8e303f */
[----:B------:R-:W-:Y:S01]  /*1490*/  SHF.R.U32.HI R5, RZ, 0x3, R0 ;  /* 0x00000003ff057819 */ /* 0x000fe20000011600 */
[----:B------:R-:W-:Y:S01]  /*14a0*/  UIADD3 UR5, UR21, UR5, URZ ;  /* 0x0000000515057290 */ /* 0x000fe2000fffe03f */
[----:B------:R-:W-:Y:S01]  /*14b0*/  LOP3.LUT R4, R0, 0x38, R133, 0xf8, !PT ;  /* 0x0000003800047812 */ /* 0x000fe200078ef885 */
[----:B------:R-:W-:Y:S01]  /*14c0*/  IMAD.IADD R0, R3, 0x1, R6 ;  /* 0x0000000103007824 */ /* 0x000fe200078e0206 */
[----:B------:R-:W-:Y:S01]  /*14d0*/  LEA R15, P0, R2, c[0x0][0x160], 0x1 ;  /* 0x00005800020f7a11 */ /* 0x000fe200078008ff */
[----:B------:R-:W-:Y:S01]  /*14e0*/  UIADD3 UR4, UR7, -UR4, URZ ;  /* 0x8000000407047290 */ /* 0x000fe2000fffe03f */
[----:B------:R-:W-:Y:S02]  /*14f0*/  LEA.HI R3, R32, R89, RZ, 0x6 ;  /* 0x0000005920037211 */ /* 0x000fe400078f30ff */
[----:B------:R-:W-:Y:S02]  /*1500*/  LEA.HI.X R14, R2, c[0x0][0x164], R0, 0x1, P0 ;  /* 0x00005900020e7a11 */ /* 0x000fe400000f0c00 */
[----:B------:R-:W-:Y:S01]  /*1510*/  SHFL.IDX PT, R2, R15, RZ, 0x181f ;  /* 0x00181fff0f027589 */ /* 0x000fe200000e0000 */
[----:B------:R-:W-:Y:S01]  /*1520*/  IMAD.SHL.U32 R0, R3, 0x8, RZ ;  /* 0x0000000803007824 */ /* 0x000fe200078e00ff */
[----:B------:R-:W-:-:S02]  /*1530*/  LOP3.LUT R4, R4, R5, RZ, 0x3c, !PT ;  /* 0x0000000504047212 */ /* 0x000fc400078e3cff */
[----:B------:R-:W1:Y:S01]  /*1540*/  SHFL.IDX PT, R3, R14, RZ, 0x181f ;  /* 0x00181fff0e037589 */ /* 0x000e6200000e0000 */
[----:B------:R-:W-:Y:S02]  /*1550*/  ISETP.GE.AND P0, PT, R17, R13, PT ;  /* 0x0000000d1100720c */ /* 0x000fe40003f06270 */
[----:B------:R-:W-:Y:S02]  /*1560*/  LOP3.LUT R6, R4, 0xfffffe00, R0, 0xf8, !PT ;  /* 0xfffffe0004067812 */ /* 0x000fe400078ef800 */
[----:B------:R-:W-:Y:S02]  /*1570*/  SHF.R.S32.HI R5, RZ, 0x1f, R56 ;  /* 0x0000001fff057819 */ /* 0x000fe40000011438 */
[----:B------:R-:W-:Y:S01]  /*1580*/  SHF.R.S32.HI R4, RZ, 0x1f, R57 ;  /* 0x0000001fff047819 */ /* 0x000fe20000011439 */
[----:B------:R-:W-:Y:S01]  /*1590*/  IMAD.SHL.U32 R90, R6, 0x2, RZ ;  /* 0x00000002065a7824 */ /* 0x000fe200078e00ff */
[----:B------:R-:W-:Y:S02]  /*15a0*/  SHF.R.S32.HI R0, RZ, 0x1f, R23 ;  /* 0x0000001fff007819 */ /* 0x000fe40000011417 */
[----:B------:R-:W-:-:S02]  /*15b0*/  LEA.HI R5, R5, R56, RZ, 0x3 ;  /* 0x0000003805057211 */ /* 0x000fc400078f18ff */
[----:B------:R-:W-:Y:S02]  /*15c0*/  LEA.HI R4, R4, R57, RZ, 0x3 ;  /* 0x0000003904047211 */ /* 0x000fe400078f18ff */
[----:B------:R-:W-:Y:S02]  /*15d0*/  LEA.HI R0, R0, R23, RZ, 0x3 ;  /* 0x0000001700007211 */ /* 0x000fe400078f18ff */
[----:B------:R-:W-:Y:S02]  /*15e0*/  LOP3.LUT R176, R5, 0xfffffff8, RZ, 0xc0, !PT ;  /* 0xfffffff805b07812 */ /* 0x000fe400078ec0ff */
[----:B------:R-:W-:Y:S01]  /*15f0*/  LOP3.LUT R177, R4, 0xfffffff8, RZ, 0xc0, !PT ;  /* 0xfffffff804b17812 */ /* 0x000fe200078ec0ff */
[----:B------:R-:W-:Y:S01]  /*1600*/  SHFL.IDX PT, R5, R14, 0x1, 0x181f ;  /* 0x00381f000e057f89 */ /* 0x000fe200000e0000 */
[----:B------:R-:W-:Y:S02]  /*1610*/  LOP3.LUT R178, R0, 0xfffffff8, RZ, 0xc0, !PT ;  /* 0xfffffff800b27812 */ /* 0x000fe400078ec0ff */
[----:B------:R-:W-:Y:S01]  /*1620*/  IADD3 R0, R17, 0x20, RZ ;  /* 0x0000002011007810 */ /* 0x000fe20007ffe0ff */
[----:B------:R-:W3:Y:S01]  /*1630*/  SHFL.IDX PT, R4, R15, 0x1, 0x181f ;  /* 0x00381f000f047f89 */ /* 0x000ee200000e0000 */
[----:B-1----:R-:W-:Y:S01]  /*1640*/  @!P0 IMAD.WIDE R10, R133, 0x2, R2 ;  /* 0x00000002850a8825 */ /* 0x002fe200078e0202 */
[----:B------:R-:W-:-:S02]  /*1650*/  IADD3 R21, -R21, UR4, RZ ;  /* 0x0000000415157c10 */ /* 0x000fc4000fffe1ff */
[----:B------:R-:W-:Y:S01]  /*1660*/  SHF.R.S32.HI R179, RZ, 0x1f, R176 ;  /* 0x0000001fffb37819 */ /* 0x000fe200000114b0 */
[----:B------:R-:W-:Y:S01]  /*1670*/  @!P0 IMAD.WIDE R8, R176, 0x2, R2 ;  /* 0x00000002b0088825 */ /* 0x000fe200078e0202 */
[----:B------:R1:W-:Y:S01]  /*1680*/  @!P0 LDGSTS.E.BYPASS.LTC128B.128 [R90+0x100], [R10.64], !P4 ;  /* 0x001000000a5a8fae */ /* 0x0003e2000e101d4c */
[----:B------:R-:W-:Y:S02]  /*1690*/  SHF.R.S32.HI R92, RZ, 0x1f, R177 ;  /* 0x0000001fff5c7819 */ /* 0x000fe400000114b1 */
[----:B------:R-:W-:Y:S01]  /*16a0*/  @!P0 IMAD.WIDE R6, R177, 0x2, R2 ;  /* 0x00000002b1068825 */ /* 0x000fe200078e0202 */
[----:B------:R3:W-:Y:S01]  /*16b0*/  @!P0 LDGSTS.E.BYPASS.LTC128B.128 [R90+0x4100], [R8.64], !P3 ;  /* 0x04100000085a8fae */ /* 0x0007e2000d901d4c */
[----:B------:R-:W-:Y:S02]  /*16c0*/  SHF.R.S32.HI R91, RZ, 0x1f, R178 ;  /* 0x0000001fff5b7819 */ /* 0x000fe400000114b2 */
[----:B------:R-:W-:Y:S01]  /*16d0*/  @!P0 IMAD.WIDE R2, R178, 0x2, R2 ;  /* 0x00000002b2028825 */ /* 0x000fe200078e0202 */
[----:B------:R4:W-:Y:S04]  /*16e0*/  @!P0 LDGSTS.E.BYPASS.LTC128B.128 [R90+0x8100], [R6.64], !P2 ;  /* 0x08100000065a8fae */ /* 0x0009e8000d101d4c */
[----:B------:R4:W-:Y:S01]  /*16f0*/  @!P0 LDGSTS.E.BYPASS.LTC128B.128 [R90+0xc100], [R2.64], !P5 ;  /* 0x0c100000025a8fae */ /* 0x0009e2000e901d4c */
[----:B------:R-:W-:Y:S01]  /*1700*/  ISETP.GE.AND P0, PT, R0, R13, PT ;  /* 0x0000000d0000720c */ /* 0x000fe20003f06270 */
[----:B------:R-:W-:-:S04]  /*1710*/  IMAD.MOV R0, RZ, RZ, -R12 ;  /* 0x000000ffff007224 */ /* 0x000fc800078e0a0c */
[----:B------:R-:W-:Y:S01]  /*1720*/  IMAD R22, R0, c[0x0][0x2b8], R16 ;  /* 0x0000ae0000167a24 */ /* 0x000fe200078e0210 */
[----:B------:R-:W-:-:S04]  /*1730*/  IADD3 R0, R17, 0x40, RZ ;  /* 0x0000004011007810 */ /* 0x000fc80007ffe0ff */
[----:B-1----:R-:W-:-:S03]  /*1740*/  SHF.R.S32.HI R10, RZ, 0x1f, R22 ;  /* 0x0000001fff0a7819 */ /* 0x002fc60000011416 */
[----:B---3--:R-:W-:-:S04]  /*1750*/  @!P0 IMAD.WIDE R8, R176, 0x2, R4 ;  /* 0x00000002b0088825 */ /* 0x008fc800078e0204 */
[--C-:B----4-:R-:W-:Y:S01]  /*1760*/  @!P0 IMAD.WIDE R6, R133, 0x2, R4.reuse ;  /* 0x0000000285068825 */ /* 0x110fe200078e0204 */
[----:B------:R-:W-:Y:S04]  /*1770*/  SHFL.IDX PT, R2, R15, 0x2, 0x181f ;  /* 0x00581f000f027f89 */ /* 0x000fe800000e0000 */
[----:B------:R-:W1:Y:S04]  /*1780*/  SHFL.IDX PT, R3, R14, 0x2, 0x181f ;  /* 0x00581f000e037f89 */ /* 0x000e6800000e0000 */
[----:B------:R3:W-:Y:S04]  /*1790*/  @!P0 LDGSTS.E.BYPASS.LTC128B.128 [R90+0x1100], [R6.64], !P4 ;  /* 0x01100000065a8fae */ /* 0x0007e8000e101d4c */
[----:B------:R1:W-:Y:S01]  /*17a0*/  @!P0 LDGSTS.E.BYPASS.LTC128B.128 [R90+0x5100], [R8.64], !P3 ;  /* 0x05100000085a8fae */ /* 0x0003e2000d901d4c */
[----:B---3--:R-:W-:-:S04]  /*17b0*/  @!P0 IMAD.WIDE R6, R177, 0x2, R4 ;  /* 0x00000002b1068825 */ /* 0x008fc800078e0204 */
[----:B------:R-:W-:Y:S01]  /*17c0*/  @!P0 IMAD.WIDE R4, R178, 0x2, R4 ;  /* 0x00000002b2048825 */ /* 0x000fe200078e0204 */
[----:B------:R3:W-:Y:S04]  /*17d0*/  @!P0 LDGSTS.E.BYPASS.LTC128B.128 [R90+0x9100], [R6.64], !P2 ;  /* 0x09100000065a8fae */ /* 0x0007e8000d101d4c */
[----:B------:R4:W-:Y:S01]  /*17e0*/  @!P0 LDGSTS.E.BYPASS.LTC128B.128 [R90+0xd100], [R4.64], !P5 ;  /* 0x0d100000045a8fae */ /* 0x0009e2000e901d4c */
[----:B------:R-:W-:Y:S01]  /*17f0*/  ISETP.GE.AND P0, PT, R0, R13, PT ;  /* 0x0000000d0000720c */ /* 0x000fe20003f06270 */
[----:B------:R-:W-:-:S04]  /*1800*/  IMAD R0, R10, c[0x0][0x1e0], RZ ;  /* 0x000078000a007a24 */ /* 0x000fc800078e02ff */
[----:B------:R-:W-:-:S08]  /*1810*/  IMAD R0, R22, c[0x0][0x1e4], R0 ;  /* 0x0000790016007a24 */ /* 0x000fd000078e0200 */
[----:B-1----:R-:W-:-:S05]  /*1820*/  @!P0 IMAD.WIDE R8, R133, 0x2, R2 ;  /* 0x0000000285088825 */ /* 0x002fca00078e0202 */
[----:B------:R1:W-:Y:S01]  /*1830*/  @!P0 LDGSTS.E.BYPASS.LTC128B.128 [R90+0x2100], [R8.64], !P4 ;  /* 0x02100000085a8fae */ /* 0x0003e2000e101d4c */
[----:B---3--:R-:W-:-:S04]  /*1840*/  @!P0 IMAD.WIDE R6, R176, 0x2, R2 ;  /* 0x00000002b0068825 */ /* 0x008fc800078e0202 */
[----:B----4-:R-:W-:Y:S01]  /*1850*/  IMAD.WIDE.U32 R4, R22, c[0x0][0x1e0], RZ ;  /* 0x0000780016047a25 */ /* 0x010fe200078e00ff */
[----:B------:R3:W-:Y:S03]  /*1860*/  @!P0 LDGSTS.E.BYPASS.LTC128B.128 [R90+0x6100], [R6.64], !P3 ;  /* 0x06100000065a8fae */ /* 0x0007e6000d901d4c */
[----:B------:R-:W-:Y:S02]  /*1870*/  IMAD.IADD R5, R5, 0x1, R0 ;  /* 0x0000000105057824 */ /* 0x000fe400078e0200 */
[----:B-1----:R-:W-:-:S04]  /*1880*/  @!P0 IMAD.WIDE R8, R177, 0x2, R2 ;  /* 0x00000002b1088825 */ /* 0x002fc800078e0202 */
[----:B------:R-:W-:Y:S01]  /*1890*/  @!P0 IMAD.WIDE R2, R178, 0x2, R2 ;  /* 0x00000002b2028825 */ /* 0x000fe200078e0202 */
[----:B------:R1:W-:Y:S03]  /*18a0*/  @!P0 LDGSTS.E.BYPASS.LTC128B.128 [R90+0xa100], [R8.64], !P2 ;  /* 0x0a100000085a8fae */ /* 0x0003e6000d101d4c */
[----:B---3--:R-:W-:Y:S01]  /*18b0*/  IMAD R6, R10, c[0x0][0x208], RZ ;  /* 0x000082000a067a24 */ /* 0x008fe200078e02ff */
[----:B------:R3:W-:Y:S03]  /*18c0*/  @!P0 LDGSTS.E.BYPASS.LTC128B.128 [R90+0xe100], [R2.64], !P5 ;  /* 0x0e100000025a8fae */ /* 0x0007e6000e901d4c */
[----:B------:R-:W-:Y:S01]  /*18d0*/  IMAD R6, R22, c[0x0][0x20c], R6 ;  /* 0x0000830016067a24 */ /* 0x000fe200078e0206 */
[----:B-1----:R-:W-:-:S04]  /*18e0*/  IADD3 R8, R17, 0x60, RZ ;  /* 0x0000006011087810 */ /* 0x002fc80007ffe0ff */
[----:B------:R-:W-:Y:S01]  /*18f0*/  ISETP.GE.AND P1, PT, R8, R13, PT ;  /* 0x0000000d0800720c */ /* 0x000fe20003f26270 */
[----:B---3--:R-:W-:-:S04]  /*1900*/  IMAD.WIDE.U32 R2, R22, c[0x0][0x208], RZ ;  /* 0x0000820016027a25 */ /* 0x008fc800078e00ff */
[----:B------:R-:W-:Y:S02]  /*1910*/  IMAD.IADD R3, R3, 0x1, R6 ;  /* 0x0000000103037824 */ /* 0x000fe400078e0206 */
[----:B------:R-:W-:Y:S01]  /*1920*/  SHFL.IDX PT, R6, R15, 0x3, 0x181f ;  /* 0x00781f000f067f89 */ /* 0x000fe200000e0000 */
[----:B--2---:R-:W-:Y:S01]  /*1930*/  SHF.R.S32.HI R9, RZ, 0x1f, R19 ;  /* 0x0000001fff097819 */ /* 0x004fe20000011413 */
[----:B------:R-:W-:Y:S02]  /*1940*/  IMAD.WIDE.U32 R4, R19, c[0x0][0x1f0], R4 ;  /* 0x00007c0013047a25 */ /* 0x000fe400078e0004 */
[----:B------:R1:W-:Y:S02]  /*1950*/  STL [R1+0x44], R19 ;  /* 0x0000441301007387 */ /* 0x0003e40000100800 */
[----:B------:R-:W-:Y:S02]  /*1960*/  IMAD R0, R9, c[0x0][0x1f0], RZ ;  /* 0x00007c0009007a24 */ /* 0x000fe400078e02ff */
[----:B------:R-:W-:Y:S01]  /*1970*/  STL [R1+0x40], R90 ;  /* 0x0000405a01007387 */ /* 0x000fe20000100800 */
[----:B------:R-:W-:-:S03]  /*1980*/  IMAD.WIDE.U32 R2, R19, c[0x0][0x218], R2 ;  /* 0x0000860013027a25 */ /* 0x000fc600078e0002 */
[----:B------:R-:W-:Y:S01]  /*1990*/  STL [R1+0x48], R22 ;  /* 0x0000481601007387 */ /* 0x000fe20000100800 */
[----:B------:R-:W-:Y:S01]  /*19a0*/  IMAD R7, R19, c[0x0][0x1f4], R0 ;  /* 0x00007d0013077a24 */ /* 0x000fe200078e0200 */
[----:B------:R-:W-:-:S04]  /*19b0*/  IADD3 R0, P0, R4, UR18, RZ ;  /* 0x0000001204007c10 */ /* 0x000fc8000ff1e0ff */
[----:B------:R-:W-:Y:S02]  /*19c0*/  IADD3.X R4, R5, UR15, R7, P0, !PT ;  /* 0x0000000f05047c10 */ /* 0x000fe400087fe407 */
[----:B------:R-:W-:Y:S01]  /*19d0*/  LEA R13, P0, R0, c[0x0][0x1c8], 0x1 ;  /* 0x00007200000d7a11 */ /* 0x000fe200078008ff */
[----:B------:R-:W2:Y:S01]  /*19e0*/  SHFL.IDX PT, R7, R14, 0x3, 0x181f ;  /* 0x00781f000e077f89 */ /* 0x000ea200000e0000 */
[----:B------:R-:W-:Y:S02]  /*19f0*/  LEA.HI R5, R32, R89, RZ, 0x4 ;  /* 0x0000005920057211 */ /* 0x000fe400078f20ff */
[----:B------:R-:W-:Y:S01]  /*1a00*/  LEA.HI.X R12, R0, c[0x0][0x1cc], R4, 0x1, P0 ;  /* 0x00007300000c7a11 */ /* 0x000fe200000f0c04 */
[----:B------:R-:W-:Y:S01]  /*1a10*/  IMAD R4, R9, c[0x0][0x218], RZ ;  /* 0x0000860009047a24 */ /* 0x000fe200078e02ff */
[----:B------:R-:W-:Y:S01]  /*1a20*/  LOP3.LUT R0, R5, 0xfffffff0, RZ, 0xc0, !PT ;  /* 0xfffffff005007812 */ /* 0x000fe200078ec0ff */
[----:B------:R-:W-:Y:S01]  /*1a30*/  IMAD.SHL.U32 R9, R20, 0x40, RZ ;  /* 0x0000004014097824 */ /* 0x000fe200078e00ff */
[----:B------:R-:W-:Y:S01]  /*1a40*/  SHF.R.S32.HI R10, RZ, 0x4, R5 ;  /* 0x00000004ff0a7819 */ /* 0x000fe20000011405 */
[----:B------:R-:W-:Y:S01]  /*1a50*/  IMAD R4, R19, c[0x0][0x21c], R4 ;  /* 0x0000870013047a24 */ /* 0x000fe200078e0204 */
[----:B------:R-:W-:Y:S01]  /*1a60*/  IADD3 R8, P0, R2, UR20, RZ ;  /* 0x0000001402087c10 */ /* 0x000fe2000ff1e0ff */
[----:B------:R-:W-:Y:S01]  /*1a70*/  IMAD.IADD R2, R89, 0x1, -R0 ;  /* 0x0000000159027824 */ /* 0x000fe200078e0a00 */
[----:B------:R-:W-:-:S02]  /*1a80*/  LEA.HI R5, R5, R10, RZ, 0x1 ;  /* 0x0000000a05057211 */ /* 0x000fc400078f08ff */
[----:B------:R-:W-:Y:S02]  /*1a90*/  LOP3.LUT R0, R9, 0x1c0, RZ, 0xc0, !PT ;  /* 0x000001c009007812 */ /* 0x000fe400078ec0ff */
[----:B------:R-:W-:Y:S02]  /*1aa0*/  IADD3.X R9, R3, UR5, R4, P0, !PT ;  /* 0x0000000503097c10 */ /* 0x000fe400087fe404 */
[----:B------:R-:W-:Y:S02]  /*1ab0*/  LOP3.LUT R4, R5, 0xfffffffe, RZ, 0xc0, !PT ;  /* 0xfffffffe05047812 */ /* 0x000fe400078ec0ff */
[----:B------:R-:W-:Y:S02]  /*1ac0*/  LOP3.LUT R5, R0, 0x8, R18, 0xf8, !PT ;  /* 0x0000000800057812 */ /* 0x000fe400078ef812 */
[----:B------:R-:W-:Y:S01]  /*1ad0*/  SHF.R.U32.HI R0, RZ, 0x3, R0 ;  /* 0x00000003ff007819 */ /* 0x000fe20000011600 */
[----:B-1----:R-:W-:Y:S01]  /*1ae0*/  IMAD.IADD R19, R10, 0x1, -R4 ;  /* 0x000000010a137824 */ /* 0x002fe200078e0a04 */
[----:B------:R-:W-:-:S02]  /*1af0*/  LEA R3, P0, R8, c[0x0][0x1f8], 0x1 ;  /* 0x00007e0008037a11 */ /* 0x000fc400078008ff */
[----:B------:R-:W-:Y:S02]  /*1b00*/  SHF.R.S32.HI R11, RZ, 0x1f, R2 ;  /* 0x0000001fff0b7819 */ /* 0x000fe40000011402 */
[----:B------:R-:W-:Y:S01]  /*1b10*/  LOP3.LUT R5, R5, R0, RZ, 0x3c, !PT ;  /* 0x0000000005057212 */ /* 0x000fe200078e3cff */
[----:B------:R-:W1:Y:S01]  /*1b20*/  SHFL.IDX PT, R17, R3, RZ, 0x181f ;  /* 0x00181fff03117589 */ /* 0x000e6200000e0000 */
[----:B------:R-:W-:Y:S01]  /*1b30*/  LEA.HI.X R0, R8, c[0x0][0x1fc], R9, 0x1, P0 ;  /* 0x00007f0008007a11 */ /* 0x000fe200000f0c09 */
[--C-:B--2---:R-:W-:Y:S01]  /*1b40*/  @!P1 IMAD.WIDE R8, R133, 0x2, R6.reuse ;  /* 0x0000000285089825 */ /* 0x104fe200078e0206 */
[----:B------:R-:W-:Y:S01]  /*1b50*/  LEA.HI R22, R11, R2, RZ, 0x3 ;  /* 0x000000020b167211 */ /* 0x000fe200078f18ff */
[----:B------:R2:W-:Y:S01]  /*1b60*/  SHFL.IDX PT, R15, R3, 0x1, 0x181f ;  /* 0x00381f00030f7f89 */ /* 0x0005e200000e0000 */
[----:B------:R-:W-:Y:S01]  /*1b70*/  ISETP.GE.AND P0, PT, R21, 0x1, PT ;  /* 0x000000011500780c */ /* 0x000fe20003f06270 */
[----:B------:R-:W-:Y:S01]  /*1b80*/  @!P1 IMAD.WIDE R10, R177, 0x2, R6 ;  /* 0x00000002b10a9825 */ /* 0x000fe200078e0206 */
[----:B------:R-:W-:Y:S01]  /*1b90*/  LOP3.LUT R4, R22, 0xfffffff8, RZ, 0xc0, !PT ;  /* 0xfffffff816047812 */ /* 0x000fe200078ec0ff */
[----:B------:R-:W-:Y:S04]  /*1ba0*/  SHFL.IDX PT, R16, R0, RZ, 0x181f ;  /* 0x00181fff00107589 */ /* 0x000fe800000e0000 */
[----:B------:R3:W-:Y:S01]  /*1bb0*/  SHFL.IDX PT, R14, R0, 0x1, 0x181f ;  /* 0x00381f00000e7f89 */ /* 0x0007e200000e0000 */
[----:B------:R-:W-:-:S03]  /*1bc0*/  IMAD.IADD R18, R2, 0x1, -R4 ;  /* 0x0000000102127824 */ /* 0x000fc600078e0a04 */
[----:B------:R-:W-:Y:S04]  /*1bd0*/  SHFL.IDX PT, R4, R13, RZ, 0x181f ;  /* 0x00181fff0d047589 */ /* 0x000fe800000e0000 */
[----:B------:R4:W-:Y:S01]  /*1be0*/  @!P1 LDGSTS.E.BYPASS.LTC128B.128 [R90+0x3100], [R8.64], !P4 ;  /* 0x03100000085a9fae */ /* 0x0009e2000e101d4c */
[----:B------:R-:W-:Y:S01]  /*1bf0*/  ISETP.GE.AND P4, PT, R56, c[0x0][0x1d4], PT ;  /* 0x0000750038007a0c */ /* 0x000fe20003f86270 */
[----:B--2---:R-:W-:-:S04]  /*1c00*/  @!P1 IMAD.WIDE R2, R176, 0x2, R6 ;  /* 0x00000002b0029825 */ /* 0x004fc800078e0206 */
[----:B------:R-:W-:Y:S01]  /*1c10*/  @!P1 IMAD.WIDE R6, R178, 0x2, R6 ;  /* 0x00000002b2069825 */ /* 0x000fe200078e0206 */
[----:B------:R2:W-:Y:S03]  /*1c20*/  @!P1 LDGSTS.E.BYPASS.LTC128B.128 [R90+0x7100], [R2.64], !P3 ;  /* 0x07100000025a9fae */ /* 0x0005e6000d901d4c */
[----:B---3--:R-:W-:Y:S01]  /*1c30*/  IMAD R0, R19, 0x200, R5 ;  /* 0x0000020013007824 */ /* 0x008fe200078e0205 */
[----:B------:R3:W-:Y:S03]  /*1c40*/  @!P1 LDGSTS.E.BYPASS.LTC128B.128 [R90+0xb100], [R10.64], !P2 ;  /* 0x0b1000000a5a9fae */ /* 0x0007e6000d101d4c */
[----:B------:R-:W-:Y:S01]  /*1c50*/  IMAD.SHL.U32 R134, R0, 0x2, RZ ;  /* 0x0000000200867824 */ /* 0x000fe200078e00ff */
[----:B------:R-:W3:Y:S04]  /*1c60*/  SHFL.IDX PT, R5, R12, RZ, 0x181f ;  /* 0x00181fff0c057589 */ /* 0x000ee800000e0000 */
[----:B------:R4:W-:Y:S01]  /*1c70*/  @!P1 LDGSTS.E.BYPASS.LTC128B.128 [R90+0xf100], [R6.64], !P5 ;  /* 0x0f100000065a9fae */ /* 0x0009e2000e901d4c */
[----:B------:R-:W-:-:S02]  /*1c80*/  ISETP.GE.AND P5, PT, R133, c[0x0][0x1d4], PT ;  /* 0x0000750085007a0c */ /* 0x000fc40003fa6270 */
[C---:B------:R-:W-:Y:S01]  /*1c90*/  IADD3 R0, R134.reuse, 0x10100, RZ ;  /* 0x0001010086007810 */ /* 0x040fe20007ffe0ff */
[----:B------:R-:W0:Y:S01]  /*1ca0*/  LDGDEPBAR ;  /* 0x00000000000079af */ /* 0x000e220000000000 */
[----:B------:R-:W-:Y:S02]  /*1cb0*/  IADD3 R96, R134, 0x10120, RZ ;  /* 0x0001012086607810 */ /* 0x000fe40007ffe0ff */
[----:B------:R-:W-:Y:S01]  /*1cc0*/  @P6 IADD3 R96, R0, -0x20, RZ ;  /* 0xffffffe000606810 */ /* 0x000fe20007ffe0ff */
[----:B------:R-:W-:Y:S01]  /*1cd0*/  IMAD.SHL.U32 R0, R18, 0x40, RZ ;  /* 0x0000004012007824 */ /* 0x000fe200078e00ff */
[----:B------:R-:W-:-:S03]  /*1ce0*/  ISETP.GE.AND P6, PT, R133, c[0x0][0x1d4], PT ;  /* 0x0000750085007a0c */ /* 0x000fc60003fc6270 */
[----:B------:R-:W-:Y:S01]  /*1cf0*/  STL [R1], R96 ;  /* 0x0000006001007387 */ /* 0x000fe20000100800 */
[----:B------:R-:W-:Y:S01]  /*1d00*/  LOP3.LUT R0, R0, 0x1c0, RZ, 0xc0, !PT ;  /* 0x000001c000007812 */ /* 0x000fe200078ec0ff */
[----:B--2---:R-:W-:-:S05]  /*1d10*/  IMAD.WIDE R2, R133, 0x2, RZ ;  /* 0x0000000285027825 */ /* 0x004fca00078e02ff */
[----:B-1----:R-:W-:Y:S01]  /*1d20*/  IADD3 R30, P3, R17, R2, RZ ;  /* 0x00000002111e7210 */ /* 0x002fe20007f7e0ff */
[----:B---3--:R-:W-:Y:S01]  /*1d30*/  @P0 IMAD.WIDE R10, R176, 0x2, R4 ;  /* 0x00000002b00a0825 */ /* 0x008fe200078e0204 */
[----:B------:R-:W-:Y:S02]  /*1d40*/  IADD3 R28, P2, R2, R15, RZ ;  /* 0x0000000f021c7210 */ /* 0x000fe40007f5e0ff */
[----:B------:R-:W-:Y:S01]  /*1d50*/  SHFL.IDX PT, R2, R13, 0x1, 0x181f ;  /* 0x00381f000d027f89 */ /* 0x000fe200000e0000 */
[----:B------:R-:W-:Y:S01]  /*1d60*/  IMAD.X R31, R16, 0x1, R3, P3 ;  /* 0x00000001101f7824 */ /* 0x000fe200018e0603 */
[----:B------:R-:W-:Y:S01]  /*1d70*/  ISETP.GE.AND P3, PT, R57, c[0x0][0x1d4], PT ;  /* 0x0000750039007a0c */ /* 0x000fe20003f66270 */
[----:B------:R-:W-:Y:S01]  /*1d80*/  IMAD.X R29, R3, 0x1, R14, P2 ;  /* 0x00000001031d7824 */ /* 0x000fe200010e060e */
[----:B------:R-:W-:Y:S01]  /*1d90*/  ISETP.GE.AND P2, PT, R23, c[0x0][0x1d4], PT ;  /* 0x0000750017007a0c */ /* 0x000fe20003f46270 */
[----:B------:R1:W2:Y:S01]  /*1da0*/  SHFL.IDX PT, R3, R12, 0x1, 0x181f ;  /* 0x00381f000c037f89 */ /* 0x0002a200000e0000 */
[----:B----4-:R-:W-:-:S04]  /*1db0*/  @P0 IMAD.WIDE R8, R177, 0x2, R4 ;  /* 0x00000002b1080825 */ /* 0x010fc800078e0204 */
[----:B------:R-:W-:-:S05]  /*1dc0*/  IMAD.WIDE R6, R176, 0x2, RZ ;  /* 0x00000002b0067825 */ /* 0x000fca00078e02ff */
[----:B------:R-:W-:-:S05]  /*1dd0*/  IADD3 R26, P1, R17, R6, RZ ;  /* 0x00000006111a7210 */ /* 0x000fca0007f3e0ff */
[----:B------:R-:W-:Y:S01]  /*1de0*/  IMAD.X R27, R16, 0x1, R7, P1 ;  /* 0x00000001101b7824 */ /* 0x000fe200008e0607 */
[----:B------:R-:W-:-:S05]  /*1df0*/  IADD3 R24, P1, R6, R15, RZ ;  /* 0x0000000f06187210 */ /* 0x000fca0007f3e0ff */
[----:B------:R-:W-:Y:S02]  /*1e00*/  IMAD.X R25, R7, 0x1, R14, P1 ;  /* 0x0000000107197824 */ /* 0x000fe400008e060e */
[----:B-1----:R-:W-:-:S04]  /*1e10*/  @P0 IMAD.WIDE R12, R133, 0x2, R4 ;  /* 0x00000002850c0825 */ /* 0x002fc800078e0204 */
[----:B------:R-:W-:Y:S01]  /*1e20*/  @P0 IMAD.WIDE R4, R178, 0x2, R4 ;  /* 0x00000002b2040825 */ /* 0x000fe200078e0204 */
[----:B------:R1:W-:Y:S04]  /*1e30*/  @P0 LDGSTS.E.BYPASS.LTC128B.128 [R90+0x10100], [R12.64], !P5 ;  /* 0x101000000c5a0fae */ /* 0x0003e8000e901d4c */
[----:B------:R3:W-:Y:S04]  /*1e40*/  @P0 LDGSTS.E.BYPASS.LTC128B.128 [R90+0x12100], [R10.64], !P4 ;  /* 0x121000000a5a0fae */ /* 0x0007e8000e101d4c */
[----:B------:R4:W-:Y:S04]  /*1e50*/  @P0 LDGSTS.E.BYPASS.LTC128B.128 [R90+0x14100], [R8.64], !P3 ;  /* 0x14100000085a0fae */ /* 0x0009e8000d901d4c */
[----:B------:R1:W-:Y:S01]  /*1e60*/  @P0 LDGSTS.E.BYPASS.LTC128B.128 [R90+0x16100], [R4.64], !P2 ;  /* 0x16100000045a0fae */ /* 0x0003e2000d101d4c */
[----:B------:R-:W-:-:S13]  /*1e70*/  ISETP.GT.AND P0, PT, R21, 0x20, PT ;  /* 0x000000201500780c */ /* 0x000fda0003f04270 */
[----:B--2---:R-:W-:-:S05]  /*1e80*/  @P0 IMAD.WIDE R6, R133, 0x2, R2 ;  /* 0x0000000285060825 */ /* 0x004fca00078e0202 */
[----:B------:R2:W-:Y:S01]  /*1e90*/  @P0 LDGSTS.E.BYPASS.LTC128B.128 [R90+0x11100], [R6.64], !P5 ;  /* 0x11100000065a0fae */ /* 0x0005e2000e901d4c */
[----:B----4-:R-:W-:Y:S02]  /*1ea0*/  IMAD.SHL.U32 R8, R19, 0x8, RZ ;  /* 0x0000000813087824 */ /* 0x010fe400078e00ff */
[----:B-1----:R-:W-:-:S03]  /*1eb0*/  IMAD.WIDE R4, R177, 0x2, RZ ;  /* 0x00000002b1047825 */ /* 0x002fc600078e02ff */
[----:B------:R-:W-:Y:S02]  /*1ec0*/  LOP3.LUT R8, R0, 0x8, R8, 0xf8, !PT ;  /* 0x0000000800087812 */ /* 0x000fe400078ef808 */
[----:B------:R-:W-:Y:S02]  /*1ed0*/  SHF.R.U32.HI R0, RZ, 0x3, R0 ;  /* 0x00000003ff007819 */ /* 0x000fe40000011600 */
[----:B------:R-:W-:Y:S02]  /*1ee0*/  IADD3 R12, P1, R17, R4, RZ ;  /* 0x00000004110c7210 */ /* 0x000fe40007f3e0ff */
[----:B------:R-:W-:Y:S01]  /*1ef0*/  LOP3.LUT R0, R8, R0, RZ, 0x3c, !PT ;  /* 0x0000000008007212 */ /* 0x000fe200078e3cff */
[----:B------:R-:W-:-:S04]  /*1f00*/  @P0 IMAD.WIDE R8, R176, 0x2, R2 ;  /* 0x00000002b0080825 */ /* 0x000fc800078e0202 */
[----:B------:R-:W-:Y:S01]  /*1f10*/  IMAD.X R13, R16, 0x1, R5, P1 ;  /* 0x00000001100d7824 */ /* 0x000fe200008e0605 */
[----:B------:R1:W-:Y:S01]  /*1f20*/  @P0 LDGSTS.E.BYPASS.LTC128B.128 [R90+0x13100], [R8.64], !P4 ;  /* 0x13100000085a0fae */ /* 0x0003e2000e101d4c */
[----:B---3--:R-:W-:Y:S01]  /*1f30*/  IADD3 R10, P1, R4, R15, RZ ;  /* 0x0000000f040a7210 */ /* 0x008fe20007f3e0ff */
[----:B--2---:R-:W-:-:S04]  /*1f40*/  @P0 IMAD.WIDE R6, R177, 0x2, R2 ;  /* 0x00000002b1060825 */ /* 0x004fc800078e0202 */
[C---:B------:R-:W-:Y:S01]  /*1f50*/  @P0 IMAD.WIDE R2, R178.reuse, 0x2, R2 ;  /* 0x00000002b2020825 */ /* 0x040fe200078e0202 */
[----:B------:R2:W-:Y:S03]  /*1f60*/  @P0 LDGSTS.E.BYPASS.LTC128B.128 [R90+0x15100], [R6.64], !P3 ;  /* 0x15100000065a0fae */ /* 0x0005e6000d901d4c */
[----:B------:R-:W-:Y:S01]  /*1f70*/  IMAD.X R11, R5, 0x1, R14, P1 ;  /* 0x00000001050b7824 */ /* 0x000fe200008e060e */
[----:B------:R3:W-:Y:S01]  /*1f80*/  @P0 LDGSTS.E.BYPASS.LTC128B.128 [R90+0x17100], [R2.64], !P2 ;  /* 0x17100000025a0fae */ /* 0x0007e2000d101d4c */
[----:B------:R-:W-:-:S03]  /*1f90*/  IMAD.WIDE R4, R178, 0x2, RZ ;  /* 0x00000002b2047825 */ /* 0x000fc600078e02ff */
[----:B------:R-:W0:Y:S02]  /*1fa0*/  LDGDEPBAR ;  /* 0x00000000000079af */ /* 0x000e240000000000 */
[----:B-1----:R-:W-:-:S05]  /*1fb0*/  IADD3 R8, P1, R17, R4, RZ ;  /* 0x0000000411087210 */ /* 0x002fca0007f3e0ff */
[----:B------:R-:W-:Y:S01]  /*1fc0*/  IMAD.X R9, R16, 0x1, R5, P1 ;  /* 0x0000000110097824 */ /* 0x000fe200008e0605 */
[----:B------:R-:W-:Y:S02]  /*1fd0*/  LOP3.LUT P1, RZ, R18, 0x4, RZ, 0xc0, !PT ;  /* 0x0000000412ff7812 */ /* 0x000fe4000782c0ff */
[----:B--2---:R-:W-:Y:S01]  /*1fe0*/  IADD3 R6, P0, R4, R15, RZ ;  /* 0x0000000f04067210 */ /* 0x004fe20007f1e0ff */
[----:B------:R-:W-:Y:S02]  /*1ff0*/  IMAD.MOV.U32 R4, RZ, RZ, 0x10 ;  /* 0x00000010ff047424 */ /* 0x000fe400078e00ff */
[----:B---3--:R-:W-:Y:S01]  /*2000*/  IMAD.SHL.U32 R3, R22, 0x40, RZ ;  /* 0x0000004016037824 */ /* 0x008fe200078e00ff */
[----:B------:R-:W-:-:S04]  /*2010*/  DEPBAR.LE SB0, 0x1 ;  /* 0x000080400000791a */ /* 0x000fc80000000000 */
[----:B------:R-:W-:Y:S01]  /*2020*/  LOP3.LUT R3, R0, 0xfffffe00, R3, 0xf8, !PT ;  /* 0xfffffe0000037812 */ /* 0x000fe200078ef803 */
[----:B------:R-:W-:Y:S01]  /*2030*/  IMAD.X R7, R5, 0x1, R14, P0 ;  /* 0x0000000105077824 */ /* 0x000fe200000e060e */
[----:B------:R-:W-:Y:S01]  /*2040*/  BAR.SYNC.DEFER_BLOCKING 0x0 ;  /* 0x0000000000007b1d */ /* 0x000fe20000010000 */
[----:B------:R-:W-:Y:S01]  /*2050*/  LOP3.LUT P0, RZ, R18, 0x2, RZ, 0xc0, !PT ;  /* 0x0000000212ff7812 */ /* 0x000fe2000780c0ff */
[----:B------:R-:W-:Y:S01]  /*2060*/  IMAD.MOV.U32 R0, RZ, RZ, 0x20 ;  /* 0x00000020ff007424 */ /* 0x000fe200078e00ff */
[----:B------:R-:W-:Y:S01]  /*2070*/  IADD3 R5, R96, 0x1000, RZ ;  /* 0x0000100060057810 */ /* 0x000fe20007ffe0ff */
[----:B------:R-:W-:Y:S01]  /*2080*/  IMAD.IADD R232, R3, 0x1, R232 ;  /* 0x0000000103e87824 */ /* 0x000fe200078e02e8 */
[----:B------:R-:W-:Y:S01]  /*2090*/  SEL R4, R4, 0xfffffff0, !P0 ;  /* 0xfffffff004047807 */ /* 0x000fe20004000000 */
[----:B------:R-:W-:Y:S01]  /*20a0*/  IMAD.MOV.U32 R2, RZ, RZ, 0x40 ;  /* 0x00000040ff027424 */ /* 0x000fe200078e00ff */
[----:B------:R-:W-:Y:S02]  /*20b0*/  SEL R0, R0, 0xffffffe0, !P1 ;  /* 0xffffffe000007807 */ /* 0x000fe40004800000 */
[C---:B------:R-:W-:Y:S01]  /*20c0*/  LEA R240, R232.reuse, 0x100, 0x1 ;  /* 0x00000100e8f07811 */ /* 0x040fe200078e08ff */
[----:B------:R-:W-:Y:S01]  /*20d0*/  IMAD.SHL.U32 R232, R232, 0x2, RZ ;  /* 0x00000002e8e87824 */ /* 0x000fe200078e00ff */
[----:B------:R-:W-:-:S02]  /*20e0*/  ISETP.LT.OR P0, PT, R21, 0x1, P6 ;  /* 0x000000011500780c */ /* 0x000fc40003701670 */
[----:B------:R-:W-:Y:S01]  /*20f0*/  ISETP.GE.AND P1, PT, R56, c[0x0][0x1d4], PT ;  /* 0x0000750038007a0c */ /* 0x000fe20003f26270 */
[--C-:B------:R-:W-:Y:S01]  /*2100*/  IMAD R236, R4, 0x2, R240.reuse ;  /* 0x0000000204ec7824 */ /* 0x100fe200078e02f0 */
[----:B------:R-:W-:Y:S01]  /*2110*/  ISETP.GE.AND P6, PT, R57, c[0x0][0x1d4], PT ;  /* 0x0000750039007a0c */ /* 0x000fe20003fc6270 */
[C---:B------:R-:W-:Y:S02]  /*2120*/  IMAD R240, R0.reuse, 0x2, R240 ;  /* 0x0000000200f07824 */ /* 0x040fe400078e02f0 */
[----:B------:R-:W-:Y:S01]  /*2130*/  IMAD R244, R0, 0x2, R236 ;  /* 0x0000000200f47824 */ /* 0x000fe200078e02ec */
[----:B------:R-:W-:Y:S04]  /*2140*/  LDSM.16.M88.4 R168, [R232+0x100] ;  /* 0x00010000e8a8783b */ /* 0x000fe80000000200 */
[----:B------:R-:W-:Y:S04]  /*2150*/  LDSM.16.M88.4 R200, [R232+0x4100] ;  /* 0x00410000e8c8783b */ /* 0x000fe80000000200 */
[----:B------:R-:W-:Y:S04]  /*2160*/  LDSM.16.M88.4 R216, [R232+0x8100] ;  /* 0x00810000e8d8783b */ /* 0x000fe80000000200 */
[----:B------:R-:W-:Y:S04]  /*2170*/  LDSM.16.M88.4 R172, [R236] ;  /* 0x00000000ecac783b */ /* 0x000fe80000000200 */
        /* <DEDUP_REMOVED lines=8> */
[----:B------:R-:W-:Y:S04]  /*2200*/  LDSM.16.M88.4 R232, [R232+0xc100] ;  /* 0x00c10000e8e8783b */ /* 0x000fe80000000200 */
[----:B------:R-:W-:Y:S04]  /*2210*/  LDSM.16.M88.4 R236, [R236+0xc000] ;  /* 0x00c00000ecec783b */ /* 0x000fe80000000200 */
[----:B------:R-:W-:Y:S04]  /*2220*/  LDSM.16.M88.4 R240, [R240+0xc000] ;  /* 0x00c00000f0f0783b */ /* 0x000fe80000000200 */
[----:B------:R-:W-:Y:S04]  /*2230*/  LDSM.16.M88.4 R244, [R244+0xc000] ;  /* 0x00c00000f4f4783b */ /* 0x000fe80000000200 */
[----:B------:R-:W-:Y:S06]  /*2240*/  BAR.SYNC.DEFER_BLOCKING 0x0 ;  /* 0x0000000000007b1d */ /* 0x000fec0000010000 */
[----:B------:R-:W-:-:S04]  /*2250*/  DEPBAR.LE SB0, 0x0 ;  /* 0x000080000000791a */ /* 0x000fc80000000000 */
[----:B------:R-:W-:Y:S06]  /*2260*/  BAR.SYNC.DEFER_BLOCKING 0x0 ;  /* 0x0000000000007b1d */ /* 0x000fec0000010000 */
[----:B------:R-:W1:Y:S04]  /*2270*/  LDSM.16.M88.4 R32, [R134+0x10100] ;  /* 0x010100008620783b */ /* 0x000e680000000200 */
[----:B------:R-:W-:Y:S04]  /*2280*/  LDSM.16.M88.4 R40, [R134+0x10900] ;  /* 0x010900008628783b */ /* 0x000fe80000000200 */
[----:B------:R-:W-:Y:S04]  /*2290*/  LDSM.16.M88.4 R44, [R134+0x11100] ;  /* 0x01110000862c783b */ /* 0x000fe80000000200 */
[----:B------:R-:W-:Y:S04]  /*22a0*/  LDSM.16.M88.4 R48, [R134+0x11900] ;  /* 0x011900008630783b */ /* 0x000fe80000000200 */
[----:B------:R-:W2:Y:S04]  /*22b0*/  LDSM.16.M88.4 R36, [R96] ;  /* 0x000000006024783b */ /* 0x000ea80000000200 */
[----:B------:R-:W3:Y:S04]  /*22c0*/  LDSM.16.M88.4 R52, [R96+0x800] ;  /* 0x000800006034783b */ /* 0x000ee80000000200 */
[----:B------:R-:W4:Y:S04]  /*22d0*/  LDSM.16.M88.4 R72, [R96+0x1000] ;  /* 0x001000006048783b */ /* 0x000f280000000200 */
[----:B------:R-:W3:Y:S04]  /*22e0*/  LDSM.16.M88.4 R76, [R96+0x1800] ;  /* 0x00180000604c783b */ /* 0x000ee80000000200 */
[----:B------:R-:W-:Y:S01]  /*22f0*/  @!PT LDS RZ, [RZ] ;  /* 0x00000000fffff984 */ /* 0x000fe20000000800 */
[----:B------:R-:W-:Y:S01]  /*2300*/  @!PT LDS RZ, [RZ] ;  /* 0x00000000fffff984 */ /* 0x000fe20000000800 */
[----:B------:R-:W-:Y:S01]  /*2310*/  @!PT LDS RZ, [RZ] ;  /* 0x00000000fffff984 */ /* 0x000fe20000000800 */
[----:B------:R2:W-:Y:S01]  /*2320*/  LDGSTS.E.BYPASS.LTC128B.128 [R90+0x100], [R30.64], !P0 ;  /* 0x001000001e5a7fae */ /* 0x0005e2000c101d4c */
[C---:B------:R-:W-:Y:S01]  /*2330*/  ISETP.LT.OR P0, PT, R21.reuse, 0x1, P1 ;  /* 0x000000011500780c */ /* 0x040fe20000f01670 */
[----:B-1----:R-:W-:Y:S11]  /*2340*/  HMMA.16816.F32.BF16 R16, R168, R32, RZ ;  /* 0x00000020a810723c */ /* 0x002ff600000418ff */
[----:B------:R-:W-:Y:S01]  /*2350*/  @!UPT UIADD3 URZ, URZ, URZ, URZ ;  /* 0x0000003f3f3ff290 */ /* 0x000fe2000fffe03f */
[----:B------:R1:W-:Y:S01]  /*2360*/  LDGSTS.E.BYPASS.LTC128B.128 [R90+0x2100], [R26.64], !P0 ;  /* 0x021000001a5a7fae */ /* 0x0003e2000c101d4c */
[----:B------:R-:W-:Y:S02]  /*2370*/  ISETP.LT.OR P0, PT, R21, 0x1, P6 ;  /* 0x000000011500780c */ /* 0x000fe40003701670 */
[----:B------:R-:W-:-:S11]  /*2380*/  ISETP.GE.AND P6, PT, R23, c[0x0][0x1d4], PT ;  /* 0x0000750017007a0c */ /* 0x000fd60003fc6270 */
[----:B------:R1:W-:Y:S01]  /*2390*/  LDGSTS.E.BYPASS.LTC128B.128 [R90+0x4100], [R12.64], !P0 ;  /* 0x041000000c5a7fae */ /* 0x0003e2000c101d4c */
[----:B------:R-:W-:Y:S01]  /*23a0*/  ISETP.LT.OR P0, PT, R21, 0x1, P6 ;  /* 0x000000011500780c */ /* 0x000fe20003701670 */
[----:B--2---:R-:W-:Y:S08]  /*23b0*/  HMMA.16816.F32.BF16 R64, R172, R36, R16 ;  /* 0x00000024ac40723c */ /* 0x004ff00000041810 */
[----:B------:R-:W-:Y:S04]  /*23c0*/  HMMA.16816.F32.BF16 R16, R168, R40, RZ ;  /* 0x00000028a810723c */ /* 0x000fe800000418ff */
[----:B------:R2:W-:Y:S01]  /*23d0*/  LDGSTS.E.BYPASS.LTC128B.128 [R90+0x6100], [R8.64], !P0 ;  /* 0x06100000085a7fae */ /* 0x0005e2000c101d4c */
[----:B------:R-:W-:-:S04]  /*23e0*/  ISETP.GE.AND P0, PT, R133, c[0x0][0x1d4], PT ;  /* 0x0000750085007a0c */ /* 0x000fc80003f06270 */
[C---:B------:R-:W-:Y:S01]  /*23f0*/  ISETP.LT.OR P0, PT, R21.reuse, 0x21, P0 ;  /* 0x000000211500780c */ /* 0x040fe20000701670 */
[----:B-1----:R-:W-:Y:S11]  /*2400*/  HMMA.16816.F32.BF16 R12, R168, R34, RZ ;  /* 0x00000022a80c723c */ /* 0x002ff600000418ff */
[----:B------:R-:W-:Y:S01]  /*2410*/  @!UPT UIADD3 URZ, URZ, URZ, URZ ;  /* 0x0000003f3f3ff290 */ /* 0x000fe2000fffe03f */
[----:B------:R1:W-:Y:S01]  /*2420*/  LDGSTS.E.BYPASS.LTC128B.128 [R90+0x1100], [R28.64], !P0 ;  /* 0x011000001c5a7fae */ /* 0x0003e2000c101d4c */
[----:B------:R-:W-:Y:S02]  /*2430*/  ISETP.LT.OR P0, PT, R21, 0x21, P1 ;  /* 0x000000211500780c */ /* 0x000fe40000f01670 */
[----:B------:R-:W-:Y:S01]  /*2440*/  ISETP.GE.AND P1, PT, R57, c[0x0][0x1d4], PT ;  /* 0x0000750039007a0c */ /* 0x000fe20003f26270 */
[----:B---3--:R-:W-:Y:S03]  /*2450*/  HMMA.16816.F32.BF16 R60, R172, R52, R16 ;  /* 0x00000034ac3c723c */ /* 0x008fe60000041810 */
[----:B------:R-:W-:-:S07]  /*2460*/  ISETP.LT.OR P1, PT, R21, 0x21, P1 ;  /* 0x000000211500780c */ /* 0x000fce0000f21670 */
[----:B------:R3:W-:Y:S01]  /*2470*/  LDGSTS.E.BYPASS.LTC128B.128 [R90+0x3100], [R24.64], !P0 ;  /* 0x03100000185a7fae */ /* 0x0007e2000c101d4c */
[----:B------:R-:W-:-:S04]  /*2480*/  LOP3.LUT P0, RZ, R20, 0x4, RZ, 0xc0, !PT ;  /* 0x0000000414ff7812 */ /* 0x000fc8000780c0ff */
[----:B------:R-:W-:Y:S01]  /*2490*/  SEL R2, R2, 0xffffffc0, !P0 ;  /* 0xffffffc002027807 */ /* 0x000fe20004000000 */
[----:B------:R2:W-:Y:S01]  /*24a0*/  LDGSTS.E.BYPASS.LTC128B.128 [R90+0x5100], [R10.64], !P1 ;  /* 0x051000000a5a7fae */ /* 0x0005e2000c901d4c */
[----:B------:R-:W-:Y:S01]  /*24b0*/  ISETP.LT.OR P0, PT, R21, 0x21, P6 ;  /* 0x000000211500780c */ /* 0x000fe20003701670 */
[----:B------:R-:W-:Y:S01]  /*24c0*/  HMMA.16816.F32.BF16 R68, R172, R38, R12 ;  /* 0x00000026ac44723c */ /* 0x000fe2000004180c */
[----:B------:R-:W-:Y:S01]  /*24d0*/  ISETP.GT.AND P1, PT, R94, 0x3f, PT ;  /* 0x0000003f5e00780c */ /* 0x000fe20003f24270 */
[----:B------:R-:W-:Y:S02]  /*24e0*/  IMAD.IADD R252, R134, 0x1, R2 ;  /* 0x0000000186fc7824 */ /* 0x000fe400078e0202 */
[----:B------:R-:W-:Y:S01]  /*24f0*/  IMAD.IADD R249, R2, 0x1, R96 ;  /* 0x0000000102f97824 */ /* 0x000fe200078e0260 */
[----:B------:R-:W-:-:S03]  /*2500*/  IADD3 R2, R96, 0x800, RZ ;  /* 0x0000080060027810 */ /* 0x000fc60007ffe0ff */
[----:B------:R-:W-:Y:S04]  /*2510*/  HMMA.16816.F32.BF16 R20, R168, R44, RZ ;  /* 0x0000002ca814723c */ /* 0x000fe800000418ff */
[----:B------:R1:W-:Y:S01]  /*2520*/  LDGSTS.E.BYPASS.LTC128B.128 [R90+0x7100], [R6.64], !P0 ;  /* 0x07100000065a7fae */ /* 0x0003e2000c101d4c */
[----:B------:R-:W-:-:S03]  /*2530*/  PLOP3.LUT P0, PT, PT, PT, UP0, 0x40, 0x0 ;  /* 0x000000000000781c */ /* 0x000fc60003f0e808 */
[----:B------:R-:W4:Y:S01]  /*2540*/  LDSM.16.M88.4 R56, [R252+0x10100] ;  /* 0x01010000fc38783b */ /* 0x000f220000000200 */
[C---:B------:R-:W-:Y:S03]  /*2550*/  HMMA.16816.F32.BF16 R12, R168.reuse, R46, RZ ;  /* 0x0000002ea80c723c */ /* 0x040fe600000418ff */
[----:B------:R-:W-:Y:S04]  /*2560*/  LDSM.16.M88.4 R16, [R252+0x11100] ;  /* 0x01110000fc10783b */ /* 0x000fe80000000200 */
[----:B------:R-:W-:Y:S01]  /*2570*/  LDSM.16.M88.4 R44, [R249] ;  /* 0x00000000f92c783b */ /* 0x000fe20000000200 */
[C---:B---3--:R-:W-:Y:S03]  /*2580*/  HMMA.16816.F32.BF16 R24, R168.reuse, R42, RZ ;  /* 0x0000002aa818723c */ /* 0x048fe600000418ff */
[----:B------:R-:W3:Y:S04]  /*2590*/  LDSM.16.M88.4 R40, [R252+0x10900] ;  /* 0x01090000fc28783b */ /* 0x000ee80000000200 */
[----:B------:R-:W-:Y:S01]  /*25a0*/  LDSM.16.M88.4 R80, [R96+0x5800] ;  /* 0x005800006050783b */ /* 0x000fe20000000200 */
[----:B--2---:R-:W-:Y:S03]  /*25b0*/  HMMA.16816.F32.BF16 R8, R168, R48, RZ ;  /* 0x00000030a808723c */ /* 0x004fe600000418ff */
[----:B------:R-:W-:Y:S01]  /*25c0*/  LDSM.16.M88.4 R84, [R252+0x16100] ;  /* 0x01610000fc54783b */ /* 0x000fe20000000200 */
[----:B-1----:R-:W-:-:S03]  /*25d0*/  IADD3 R6, R90, 0x100, RZ ;  /* 0x000001005a067810 */ /* 0x002fc60007ffe0ff */
[----:B------:R-:W0:Y:S01]  /*25e0*/  LDGDEPBAR ;  /* 0x00000000000079af */ /* 0x000e220000000000 */
[----:B------:R-:W-:Y:S03]  /*25f0*/  HMMA.16816.F32.BF16 R28, R168, R50, RZ ;  /* 0x00000032a81c723c */ /* 0x000fe600000418ff */
[----:B------:R1:W-:Y:S04]  /*2600*/  STL [R1+0x50], R6 ;  /* 0x0000500601007387 */ /* 0x0003e80000100800 */
[----:B------:R2:W-:Y:S01]  /*2610*/  STL [R1+0x3c], R2 ;  /* 0x00003c0201007387 */ /* 0x0005e20000100800 */
[C---:B----4-:R-:W-:Y:S03]  /*2620*/  HMMA.16816.F32.BF16 R32, R172.reuse, R72, R20 ;  /* 0x00000048ac20723c */ /* 0x050fe60000041814 */
[----:B------:R-:W4:Y:S04]  /*2630*/  LDSM.16.M88.4 R20, [R252+0x11900] ;  /* 0x01190000fc14783b */ /* 0x000f280000000200 */
[----:B------:R3:W-:Y:S01]  /*2640*/  STL [R1+0x38], R5 ;  /* 0x0000380501007387 */ /* 0x0007e20000100800 */
[C---:B------:R-:W-:Y:S08]  /*2650*/  HMMA.16816.F32.BF16 R36, R172.reuse, R54, R24 ;  /* 0x00000036ac24723c */ /* 0x040ff00000041818 */
[----:B------:R-:W-:Y:S01]  /*2660*/  HMMA.16816.F32.BF16 R12, R172, R74, R12 ;  /* 0x0000004aac0c723c */ /* 0x000fe2000004180c */
[----:B------:R-:W4:Y:S01]  /*2670*/  LDSM.16.M88.4 R72, [R249+0x800] ;  /* 0x00080000f948783b */ /* 0x000f220000000200 */
[----:B-1----:R-:W-:-:S06]  /*2680*/  IADD3 R6, R96, 0x2000, RZ ;  /* 0x0000200060067810 */ /* 0x002fcc0007ffe0ff */
[----:B------:R-:W-:Y:S01]  /*2690*/  HMMA.16816.F32.BF16 R8, R172, R76, R8 ;  /* 0x0000004cac08723c */ /* 0x000fe20000041808 */
[----:B--2---:R-:W-:-:S05]  /*26a0*/  IADD3 R2, R96, 0x1800, RZ ;  /* 0x0000180060027810 */ /* 0x004fca0007ffe0ff */
[----:B------:R1:W-:Y:S02]  /*26b0*/  STL [R1+0x34], R2 ;  /* 0x0000340201007387 */ /* 0x0003e40000100800 */
[----:B------:R-:W-:Y:S01]  /*26c0*/  HMMA.16816.F32.BF16 R24, R172, R78, R28 ;  /* 0x0000004eac18723c */ /* 0x000fe2000004181c */
[C---:B---3--:R-:W-:Y:S01]  /*26d0*/  IADD3 R5, R96.reuse, 0x2800, RZ ;  /* 0x0000280060057810 */ /* 0x048fe20007ffe0ff */
[----:B------:R-:W-:Y:S04]  /*26e0*/  LDSM.16.M88.4 R76, [R249+0x2800] ;  /* 0x00280000f94c783b */ /* 0x000fe80000000200 */
[----:B------:R2:W-:Y:S02]  /*26f0*/  STL [R1+0x30], R6 ;  /* 0x0000300601007387 */ /* 0x0005e40000100800 */
[C---:B------:R-:W-:Y:S02]  /*2700*/  HMMA.16816.F32.BF16 R28, R192.reuse, R56, R64 ;  /* 0x00000038c01c723c */ /* 0x040fe40000041840 */
[----:B------:R-:W-:Y:S04]  /*2710*/  LDSM.16.M88.4 R64, [R249+0x1800] ;  /* 0x00180000f940783b */ /* 0x000fe80000000200 */
[----:B------:R3:W-:Y:S02]  /*2720*/  STL [R1+0x2c], R5 ;  /* 0x00002c0501007387 */ /* 0x0007e40000100800 */
[C---:B------:R-:W-:Y:S02]  /*2730*/  HMMA.16816.F32.BF16 R48, R192.reuse, R58, R68 ;  /* 0x0000003ac030723c */ /* 0x040fe40000041844 */
[----:B------:R-:W4:Y:S04]  /*2740*/  LDSM.16.M88.4 R68, [R249+0x1000] ;  /* 0x00100000f944783b */ /* 0x000f280000000200 */
[----:B------:R-:W-:Y:S01]  /*2750*/  LDSM.16.M88.4 R56, [R134+0x12900] ;  /* 0x012900008638783b */ /* 0x000fe20000000200 */
[C---:B-1----:R-:W-:Y:S01]  /*2760*/  IADD3 R2, R96.reuse, 0x3000, RZ ;  /* 0x0000300060027810 */ /* 0x042fe20007ffe0ff */
[C---:B------:R-:W-:Y:S02]  /*2770*/  HMMA.16816.F32.BF16 R52, R192.reuse, R40, R60 ;  /* 0x00000028c034723c */ /* 0x040fe4000004183c */
[----:B------:R-:W1:Y:S04]  /*2780*/  LDSM.16.M88.4 R60, [R134+0x12100] ;  /* 0x01210000863c783b */ /* 0x000e680000000200 */
[----:B------:R4:W-:Y:S01]  /*2790*/  STL [R1+0x28], R2 ;  /* 0x0000280201007387 */ /* 0x0009e20000100800 */
[C---:B--2---:R-:W-:Y:S01]  /*27a0*/  IADD3 R6, R96.reuse, 0x3800, RZ ;  /* 0x0000380060067810 */ /* 0x044fe20007ffe0ff */
[----:B------:R-:W-:Y:S04]  /*27b0*/  HMMA.16816.F32.BF16 R40, R192, R42, R36 ;  /* 0x0000002ac028723c */ /* 0x000fe80000041824 */
[----:B------:R2:W-:Y:S01]  /*27c0*/  STL [R1+0x24], R6 ;  /* 0x0000240601007387 */ /* 0x0005e20000100800 */
[----:B---3--:R-:W-:-:S03]  /*27d0*/  IADD3 R5, R96, 0x4000, RZ ;  /* 0x0000400060057810 */ /* 0x008fc60007ffe0ff */
[C---:B------:R-:W-:Y:S02]  /*27e0*/  HMMA.16816.F32.BF16 R12, R192.reuse, R18, R12 ;  /* 0x00000012c00c723c */ /* 0x040fe4000004180c */
[----:B------:R3:W-:Y:S06]  /*27f0*/  STL [R1+0x20], R5 ;  /* 0x0000200501007387 */ /* 0x0007ec0000100800 */
[----:B----4-:R-:W-:Y:S01]  /*2800*/  HMMA.16816.F32.BF16 R8, R192, R20, R8 ;  /* 0x00000014c008723c */ /* 0x010fe20000041808 */
[----:B------:R-:W-:-:S07]  /*2810*/  IADD3 R2, R96, 0x4800, RZ ;  /* 0x0000480060027810 */ /* 0x000fce0007ffe0ff */
[----:B------:R-:W-:Y:S01]  /*2820*/  HMMA.16816.F32.BF16 R20, R192, R22, R24 ;  /* 0x00000016c014723c */ /* 0x000fe20000041818 */
[----:B------:R4:W-:Y:S01]  /*2830*/  STL [R1+0x1c], R2 ;  /* 0x00001c0201007387 */ /* 0x0009e20000100800 */
[----:B--2---:R-:W-:-:S06]  /*2840*/  IADD3 R6, R96, 0x5000, RZ ;  /* 0x0000500060067810 */ /* 0x004fcc0007ffe0ff */
[----:B------:R-:W-:Y:S01]  /*2850*/  HMMA.16816.F32.BF16 R24, R196, R44, R28 ;  /* 0x0000002cc418723c */ /* 0x000fe2000004181c */
[----:B------:R2:W-:Y:S01]  /*2860*/  STL [R1+0x18], R6 ;  /* 0x0000180601007387 */ /* 0x0005e20000100800 */
[----:B---3--:R-:W-:-:S06]  /*2870*/  IADD3 R5, R96, 0x5800, RZ ;  /* 0x0000580060057810 */ /* 0x008fcc0007ffe0ff */
[----:B------:R-:W-:Y:S01]  /*2880*/  HMMA.16816.F32.BF16 R28, R196, R46, R48 ;  /* 0x0000002ec41c723c */ /* 0x000fe20000041830 */
[----:B------:R-:W-:Y:S04]  /*2890*/  LDSM.16.M88.4 R48, [R134+0x13900] ;  /* 0x013900008630783b */ /* 0x000fe80000000200 */
[----:B------:R3:W-:Y:S03]  /*28a0*/  STL [R1+0x14], R5 ;  /* 0x0000140501007387 */ /* 0x0007e60000100800 */
[----:B------:R-:W-:Y:S01]  /*28b0*/  HMMA.16816.F32.BF16 R32, R192, R16, R32 ;  /* 0x00000010c020723c */ /* 0x000fe20000041820 */
[----:B----4-:R-:W-:-:S07]  /*28c0*/  IADD3 R2, R96, 0x6000, RZ ;  /* 0x0000600060027810 */ /* 0x010fce0007ffe0ff */
[----:B------:R-:W-:Y:S01]  /*28d0*/  HMMA.16816.F32.BF16 R36, R196, R72, R52 ;  /* 0x00000048c424723c */ /* 0x000fe20000041834 */
[----:B------:R-:W4:Y:S01]  /*28e0*/  LDSM.16.M88.4 R52, [R134+0x13100] ;  /* 0x013100008634783b */ /* 0x000f220000000200 */
[----:B--2---:R-:W-:-:S03]  /*28f0*/  IADD3 R6, R96, 0x6800, RZ ;  /* 0x0000680060067810 */ /* 0x004fc60007ffe0ff */
[----:B------:R2:W-:Y:S03]  /*2900*/  STL [R1+0x10], R2 ;  /* 0x0000100201007387 */ /* 0x0005e60000100800 */
[C---:B------:R-:W-:Y:S01]  /*2910*/  HMMA.16816.F32.BF16 R44, R196.reuse, R74, R40 ;  /* 0x0000004ac42c723c */ /* 0x040fe20000041828 */
[----:B------:R-:W4:Y:S04]  /*2920*/  LDSM.16.M88.4 R40, [R96+0x2000] ;  /* 0x002000006028783b */ /* 0x000f280000000200 */
[----:B------:R-:W4:Y:S01]  /*2930*/  LDSM.16.M88.4 R72, [R96+0x2800] ;  /* 0x002800006048783b */ /* 0x000f220000000200 */
[C---:B---3--:R-:W-:Y:S02]  /*2940*/  IADD3 R5, R96.reuse, 0x7000, RZ ;  /* 0x0000700060057810 */ /* 0x048fe40007ffe0ff */
[C---:B------:R-:W-:Y:S01]  /*2950*/  HMMA.16816.F32.BF16 R16, R196.reuse, R70, R12 ;  /* 0x00000046c410723c */ /* 0x040fe2000004180c */
[----:B------:R-:W-:Y:S07]  /*2960*/  STL [R1+0xc], R6 ;  /* 0x00000c0601007387 */ /* 0x000fee0000100800 */
[----:B------:R-:W-:Y:S01]  /*2970*/  HMMA.16816.F32.BF16 R12, R196, R64, R8 ;  /* 0x00000040c40c723c */ /* 0x000fe20000041808 */
[----:B--2---:R-:W-:-:S07]  /*2980*/  IADD3 R2, R96, 0x7800, RZ ;  /* 0x0000780060027810 */ /* 0x004fce0007ffe0ff */
[----:B------:R-:W-:Y:S01]  /*2990*/  HMMA.16816.F32.BF16 R8, R196, R66, R20 ;  /* 0x00000042c408723c */ /* 0x000fe20000041814 */
[----:B------:R-:W-:Y:S04]  /*29a0*/  LDSM.16.M88.4 R64, [R96+0x3800] ;  /* 0x003800006040783b */ /* 0x000fe80000000200 */
[----:B------:R-:W-:Y:S03]  /*29b0*/  STL [R1+0x4], R2 ;  /* 0x0000040201007387 */ /* 0x000fe60000100800 */
[C---:B-1----:R-:W-:Y:S01]  /*29c0*/  HMMA.16816.F32.BF16 R24, R200.reuse, R60, R24 ;  /* 0x0000003cc818723c */ /* 0x042fe20000041818 */
[----:B------:R-:W-:Y:S07]  /*29d0*/  STL [R1+0x8], R5 ;  /* 0x0000080501007387 */ /* 0x000fee0000100800 */
[----:B------:R-:W-:Y:S01]  /*29e0*/  HMMA.16816.F32.BF16 R28, R200, R62, R28 ;  /* 0x0000003ec81c723c */ /* 0x000fe2000004181c */
[----:B------:R-:W-:Y:S07]  /*29f0*/  LDSM.16.M88.4 R60, [R252+0x12100] ;  /* 0x01210000fc3c783b */ /* 0x000fee0000000200 */
[----:B------:R-:W-:Y:S01]  /*2a00*/  HMMA.16816.F32.BF16 R32, R196, R68, R32 ;  /* 0x00000044c420723c */ /* 0x000fe20000041820 */
[----:B------:R-:W1:Y:S07]  /*2a10*/  LDSM.16.M88.4 R68, [R96+0x3000] ;  /* 0x003000006044783b */ /* 0x000e6e0000000200 */
[C---:B------:R-:W-:Y:S08]  /*2a20*/  HMMA.16816.F32.BF16 R36, R200.reuse, R56, R36 ;  /* 0x00000038c824723c */ /* 0x040ff00000041824 */
[C---:B------:R-:W-:Y:S01]  /*2a30*/  HMMA.16816.F32.BF16 R44, R200.reuse, R58, R44 ;  /* 0x0000003ac82c723c */ /* 0x040fe2000004182c */
[----:B------:R-:W2:Y:S07]  /*2a40*/  LDSM.16.M88.4 R56, [R252+0x12900] ;  /* 0x01290000fc38783b */ /* 0x000eae0000000200 */
[C---:B----4-:R-:W-:Y:S08]  /*2a50*/  HMMA.16816.F32.BF16 R20, R200.reuse, R54, R16 ;  /* 0x00000036c814723c */ /* 0x050ff00000041810 */
[C---:B------:R-:W-:Y:S08]  /*2a60*/  HMMA.16816.F32.BF16 R16, R200.reuse, R48, R12 ;  /* 0x00000030c810723c */ /* 0x040ff0000004180c */
[----:B------:R-:W-:Y:S01]  /*2a70*/  HMMA.16816.F32.BF16 R12, R200, R50, R8 ;  /* 0x00000032c80c723c */ /* 0x000fe20000041808 */
[----:B------:R-:W-:Y:S07]  /*2a80*/  LDSM.16.M88.4 R48, [R252+0x13900] ;  /* 0x01390000fc30783b */ /* 0x000fee0000000200 */
[C---:B------:R-:W-:Y:S08]  /*2a90*/  HMMA.16816.F32.BF16 R8, R204.reuse, R40, R24 ;  /* 0x00000028cc08723c */ /* 0x040ff00000041818 */
[----:B------:R-:W-:Y:S01]  /*2aa0*/  HMMA.16816.F32.BF16 R28, R204, R42, R28 ;  /* 0x0000002acc1c723c */ /* 0x000fe2000004181c */
[----:B------:R-:W-:Y:S07]  /*2ab0*/  LDSM.16.M88.4 R40, [R249+0x2000] ;  /* 0x00200000f928783b */ /* 0x000fee0000000200 */
[----:B------:R-:W-:Y:S01]  /*2ac0*/  HMMA.16816.F32.BF16 R32, R200, R52, R32 ;  /* 0x00000034c820723c */ /* 0x000fe20000041820 */
[----:B------:R-:W3:Y:S07]  /*2ad0*/  LDSM.16.M88.4 R52, [R252+0x13100] ;  /* 0x01310000fc34783b */ /* 0x000eee0000000200 */
[C---:B------:R-:W-:Y:S08]  /*2ae0*/  HMMA.16816.F32.BF16 R36, R204.reuse, R72, R36 ;  /* 0x00000048cc24723c */ /* 0x040ff00000041824 */
[C---:B------:R-:W-:Y:S01]  /*2af0*/  HMMA.16816.F32.BF16 R44, R204.reuse, R74, R44 ;  /* 0x0000004acc2c723c */ /* 0x040fe2000004182c */
[----:B------:R-:W4:Y:S07]  /*2b00*/  LDSM.16.M88.4 R72, [R249+0x3000] ;  /* 0x00300000f948783b */ /* 0x000f2e0000000200 */
[C---:B-1----:R-:W-:Y:S08]  /*2b10*/  HMMA.16816.F32.BF16 R24, R204.reuse, R70, R20 ;  /* 0x00000046cc18723c */ /* 0x042ff00000041814 */
[C---:B------:R-:W-:Y:S08]  /*2b20*/  HMMA.16816.F32.BF16 R20, R204.reuse, R64, R16 ;  /* 0x00000040cc14723c */ /* 0x040ff00000041810 */
[----:B------:R-:W-:Y:S01]  /*2b30*/  HMMA.16816.F32.BF16 R16, R204, R66, R12 ;  /* 0x00000042cc10723c */ /* 0x000fe2000004180c */
[----:B------:R-:W-:Y:S07]  /*2b40*/  LDSM.16.M88.4 R64, [R134+0x14900] ;  /* 0x014900008640783b */ /* 0x000fee0000000200 */
[C---:B------:R-:W-:Y:S08]  /*2b50*/  HMMA.16816.F32.BF16 R12, R208.reuse, R60, R8 ;  /* 0x0000003cd00c723c */ /* 0x040ff00000041808 */
[----:B------:R-:W-:Y:S01]  /*2b60*/  HMMA.16816.F32.BF16 R8, R208, R62, R28 ;  /* 0x0000003ed008723c */ /* 0x000fe2000004181c */
[----:B------:R-:W1:Y:S07]  /*2b70*/  LDSM.16.M88.4 R60, [R249+0x3800] ;  /* 0x00380000f93c783b */ /* 0x000e6e0000000200 */
[----:B------:R-:W-:Y:S01]  /*2b80*/  HMMA.16816.F32.BF16 R32, R204, R68, R32 ;  /* 0x00000044cc20723c */ /* 0x000fe20000041820 */
[----:B------:R-:W1:Y:S07]  /*2b90*/  LDSM.16.M88.4 R68, [R134+0x14100] ;  /* 0x014100008644783b */ /* 0x000e6e0000000200 */
[C---:B--2---:R-:W-:Y:S08]  /*2ba0*/  HMMA.16816.F32.BF16 R36, R208.reuse, R56, R36 ;  /* 0x00000038d024723c */ /* 0x044ff00000041824 */
[C---:B------:R-:W-:Y:S01]  /*2bb0*/  HMMA.16816.F32.BF16 R44, R208.reuse, R58, R44 ;  /* 0x0000003ad02c723c */ /* 0x040fe2000004182c */
[----:B------:R-:W2:Y:S07]  /*2bc0*/  LDSM.16.M88.4 R56, [R134+0x15100] ;  /* 0x015100008638783b */ /* 0x000eae0000000200 */
[C---:B---3--:R-:W-:Y:S08]  /*2bd0*/  HMMA.16816.F32.BF16 R28, R208.reuse, R54, R24 ;  /* 0x00000036d01c723c */ /* 0x048ff00000041818 */
[C---:B------:R-:W-:Y:S08]  /*2be0*/  HMMA.16816.F32.BF16 R24, R208.reuse, R48, R20 ;  /* 0x00000030d018723c */ /* 0x040ff00000041814 */
[----:B------:R-:W-:Y:S08]  /*2bf0*/  HMMA.16816.F32.BF16 R20, R208, R50, R16 ;  /* 0x00000032d014723c */ /* 0x000ff00000041810 */
[C---:B------:R-:W-:Y:S08]  /*2c00*/  HMMA.16816.F32.BF16 R16, R212.reuse, R40, R12 ;  /* 0x00000028d410723c */ /* 0x040ff0000004180c */
[----:B------:R-:W-:Y:S08]  /*2c10*/  HMMA.16816.F32.BF16 R12, R212, R42, R8 ;  /* 0x0000002ad40c723c */ /* 0x000ff00000041808 */
[----:B------:R-:W-:Y:S01]  /*2c20*/  HMMA.16816.F32.BF16 R32, R208, R52, R32 ;  /* 0x00000034d020723c */ /* 0x000fe20000041820 */
[----:B------:R-:W3:Y:S07]  /*2c30*/  LDSM.16.M88.4 R52, [R134+0x15900] ;  /* 0x015900008634783b */ /* 0x000eee0000000200 */
[C---:B------:R-:W-:Y:S08]  /*2c40*/  HMMA.16816.F32.BF16 R8, R212.reuse, R76, R36 ;  /* 0x0000004cd408723c */ /* 0x040ff00000041824 */
[C---:B------:R-:W-:Y:S01]  /*2c50*/  HMMA.16816.F32.BF16 R44, R212.reuse, R78, R44 ;  /* 0x0000004ed42c723c */ /* 0x040fe2000004182c */
[----:B------:R-:W-:Y:S07]  /*2c60*/  LDSM.16.M88.4 R76, [R252+0x14100] ;  /* 0x01410000fc4c783b */ /* 0x000fee0000000200 */
[C---:B----4-:R-:W-:Y:S08]  /*2c70*/  HMMA.16816.F32.BF16 R36, R212.reuse, R74, R28 ;  /* 0x0000004ad424723c */ /* 0x050ff0000004181c */
[----:B-1----:R-:W-:Y:S08]  /*2c80*/  HMMA.16816.F32.BF16 R48, R212, R60, R24 ;  /* 0x0000003cd430723c */ /* 0x002ff00000041818 */
[C---:B------:R-:W-:Y:S08]  /*2c90*/  HMMA.16816.F32.BF16 R28, R216.reuse, R68, R16 ;  /* 0x00000044d81c723c */ /* 0x040ff00000041810 */
[----:B------:R-:W-:Y:S01]  /*2ca0*/  HMMA.16816.F32.BF16 R24, R216, R70, R12 ;  /* 0x00000046d818723c */ /* 0x000fe2000004180c */
[----:B------:R-:W1:Y:S07]  /*2cb0*/  LDSM.16.M88.4 R68, [R96+0x4800] ;  /* 0x004800006044783b */ /* 0x000e6e0000000200 */
[C---:B------:R-:W-:Y:S01]  /*2cc0*/  HMMA.16816.F32.BF16 R40, R212.reuse, R72, R32 ;  /* 0x00000048d428723c */ /* 0x040fe20000041820 */
[----:B------:R-:W-:Y:S07]  /*2cd0*/  LDSM.16.M88.4 R72, [R252+0x14900] ;  /* 0x01490000fc48783b */ /* 0x000fee0000000200 */
[----:B------:R-:W-:Y:S01]  /*2ce0*/  HMMA.16816.F32.BF16 R32, R212, R62, R20 ;  /* 0x0000003ed420723c */ /* 0x000fe20000041814 */
[----:B------:R-:W4:Y:S07]  /*2cf0*/  LDSM.16.M88.4 R60, [R96+0x4000] ;  /* 0x00400000603c783b */ /* 0x000f2e0000000200 */
[C---:B------:R-:W-:Y:S08]  /*2d00*/  HMMA.16816.F32.BF16 R20, R216.reuse, R64, R8 ;  /* 0x00000040d814723c */ /* 0x040ff00000041808 */
[C---:B------:R-:W-:Y:S01]  /*2d10*/  HMMA.16816.F32.BF16 R16, R216.reuse, R66, R44 ;  /* 0x00000042d810723c */ /* 0x040fe2000004182c */
[----:B------:R-:W4:Y:S07]  /*2d20*/  LDSM.16.M88.4 R64, [R96+0x5000] ;  /* 0x005000006040783b */ /* 0x000f2e0000000200 */
[C---:B--2---:R-:W-:Y:S08]  /*2d30*/  HMMA.16816.F32.BF16 R12, R216.reuse, R56, R40 ;  /* 0x00000038d80c723c */ /* 0x044ff00000041828 */
[C---:B------:R-:W-:Y:S08]  /*2d40*/  HMMA.16816.F32.BF16 R8, R216.reuse, R58, R36 ;  /* 0x0000003ad808723c */ /* 0x040ff00000041824 */
[C---:B---3--:R-:W-:Y:S08]  /*2d50*/  HMMA.16816.F32.BF16 R48, R216.reuse, R52, R48 ;  /* 0x00000034d830723c */ /* 0x048ff00000041830 */
[----:B------:R-:W-:Y:S08]  /*2d60*/  HMMA.16816.F32.BF16 R44, R216, R54, R32 ;  /* 0x00000036d82c723c */ /* 0x000ff00000041820 */
[C---:B-1----:R-:W-:Y:S01]  /*2d70*/  HMMA.16816.F32.BF16 R56, R220.reuse, R68, R20 ;  /* 0x00000044dc38723c */ /* 0x042fe20000041814 */
[----:B------:R-:W-:Y:S07]  /*2d80*/  LDSM.16.M88.4 R20, [R249+0x4000] ;  /* 0x00400000f914783b */ /* 0x000fee0000000200 */
[C---:B------:R-:W-:Y:S01]  /*2d90*/  HMMA.16816.F32.BF16 R52, R220.reuse, R70, R16 ;  /* 0x00000046dc34723c */ /* 0x040fe20000041810 */
[----:B------:R-:W1:Y:S07]  /*2da0*/  LDSM.16.M88.4 R68, [R252+0x15100] ;  /* 0x01510000fc44783b */ /* 0x000e6e0000000200 */
[C---:B----4-:R-:W-:Y:S08]  /*2db0*/  HMMA.16816.F32.BF16 R40, R220.reuse, R60, R28 ;  /* 0x0000003cdc28723c */ /* 0x050ff0000004181c */
[C---:B------:R-:W-:Y:S08]  /*2dc0*/  HMMA.16816.F32.BF16 R60, R220.reuse, R62, R24 ;  /* 0x0000003edc3c723c */ /* 0x040ff00000041818 */
[C---:B------:R-:W-:Y:S08]  /*2dd0*/  HMMA.16816.F32.BF16 R36, R220.reuse, R64, R12 ;  /* 0x00000040dc24723c */ /* 0x040ff0000004180c */
[C---:B------:R-:W-:Y:S01]  /*2de0*/  HMMA.16816.F32.BF16 R32, R220.reuse, R66, R8 ;  /* 0x00000042dc20723c */ /* 0x040fe20000041808 */
[----:B------:R-:W2:Y:S07]  /*2df0*/  LDSM.16.M88.4 R64, [R252+0x15900] ;  /* 0x01590000fc40783b */ /* 0x000eae0000000200 */
[C---:B------:R-:W-:Y:S08]  /*2e00*/  HMMA.16816.F32.BF16 R28, R220.reuse, R80, R48 ;  /* 0x00000050dc1c723c */ /* 0x040ff00000041830 */
[----:B------:R-:W-:Y:S01]  /*2e10*/  HMMA.16816.F32.BF16 R24, R220, R82, R44 ;  /* 0x00000052dc18723c */ /* 0x000fe2000004182c */
[----:B------:R-:W3:Y:S07]  /*2e20*/  LDSM.16.M88.4 R80, [R249+0x4800] ;  /* 0x00480000f950783b */ /* 0x000eee0000000200 */
[C---:B------:R-:W-:Y:S08]  /*2e30*/  HMMA.16816.F32.BF16 R16, R224.reuse, R76, R40 ;  /* 0x0000004ce010723c */ /* 0x040ff00000041828 */
[C---:B------:R-:W-:Y:S01]  /*2e40*/  HMMA.16816.F32.BF16 R12, R224.reuse, R78, R60 ;  /* 0x0000004ee00c723c */ /* 0x040fe2000004183c */
[----:B------:R-:W4:Y:S04]  /*2e50*/  LDSM.16.M88.4 R76, [R249+0x5000] ;  /* 0x00500000f94c783b */ /* 0x000f280000000200 */
[----:B------:R-:W-:Y:S03]  /*2e60*/  LDSM.16.M88.4 R60, [R134+0x16900] ;  /* 0x01690000863c783b */ /* 0x000fe60000000200 */
[C---:B------:R-:W-:Y:S08]  /*2e70*/  HMMA.16816.F32.BF16 R8, R224.reuse, R72, R56 ;  /* 0x00000048e008723c */ /* 0x040ff00000041838 */
[C---:B------:R-:W-:Y:S01]  /*2e80*/  HMMA.16816.F32.BF16 R48, R224.reuse, R74, R52 ;  /* 0x0000004ae030723c */ /* 0x040fe20000041834 */
[----:B------:R-:W3:Y:S07]  /*2e90*/  LDSM.16.M88.4 R72, [R249+0x5800] ;  /* 0x00580000f948783b */ /* 0x000eee0000000200 */
[C---:B-1----:R-:W-:Y:S08]  /*2ea0*/  HMMA.16816.F32.BF16 R44, R224.reuse, R68, R36 ;  /* 0x00000044e02c723c */ /* 0x042ff00000041824 */
[C---:B------:R-:W-:Y:S01]  /*2eb0*/  HMMA.16816.F32.BF16 R40, R224.reuse, R70, R32 ;  /* 0x00000046e028723c */ /* 0x040fe20000041820 */
[----:B------:R-:W1:Y:S07]  /*2ec0*/  LDSM.16.M88.4 R68, [R134+0x16100] ;  /* 0x016100008644783b */ /* 0x000e6e0000000200 */
[----:B--2---:R-:W-:Y:S08]  /*2ed0*/  HMMA.16816.F32.BF16 R32, R224, R64, R28 ;  /* 0x00000040e020723c */ /* 0x004ff0000004181c */
[C---:B------:R-:W-:Y:S08]  /*2ee0*/  HMMA.16816.F32.BF16 R52, R228.reuse, R20, R16 ;  /* 0x00000014e434723c */ /* 0x040ff00000041810 */
[----:B------:R-:W-:Y:S08]  /*2ef0*/  HMMA.16816.F32.BF16 R36, R228, R22, R12 ;  /* 0x00000016e424723c */ /* 0x000ff0000004180c */
[----:B------:R-:W-:Y:S01]  /*2f00*/  HMMA.16816.F32.BF16 R56, R224, R66, R24 ;  /* 0x00000042e038723c */ /* 0x000fe20000041818 */
[----:B------:R-:W2:Y:S07]  /*2f10*/  LDSM.16.M88.4 R64, [R134+0x17100] ;  /* 0x017100008640783b */ /* 0x000eae0000000200 */
[C---:B---3--:R-:W-:Y:S08]  /*2f20*/  HMMA.16816.F32.BF16 R24, R228.reuse, R82, R48 ;  /* 0x00000052e418723c */ /* 0x048ff00000041830 */
[C---:B------:R-:W-:Y:S01]  /*2f30*/  HMMA.16816.F32.BF16 R28, R228.reuse, R80, R8 ;  /* 0x00000050e41c723c */ /* 0x040fe20000041808 */
[----:B------:R-:W-:Y:S07]  /*2f40*/  LDSM.16.M88.4 R80, [R96+0x7800] ;  /* 0x007800006050783b */ /* 0x000fee0000000200 */
[C---:B----4-:R-:W-:Y:S08]  /*2f50*/  HMMA.16816.F32.BF16 R20, R228.reuse, R76, R44 ;  /* 0x0000004ce414723c */ /* 0x050ff0000004182c */
[C---:B------:R-:W-:Y:S01]  /*2f60*/  HMMA.16816.F32.BF16 R16, R228.reuse, R78, R40 ;  /* 0x0000004ee410723c */ /* 0x040fe20000041828 */
[----:B------:R-:W-:Y:S07]  /*2f70*/  LDSM.16.M88.4 R76, [R252+0x17100] ;  /* 0x01710000fc4c783b */ /* 0x000fee0000000200 */
[----:B------:R-:W-:Y:S01]  /*2f80*/  HMMA.16816.F32.BF16 R12, R228, R72, R32 ;  /* 0x00000048e40c723c */ /* 0x000fe20000041820 */
[----:B------:R-:W3:Y:S07]  /*2f90*/  LDSM.16.M88.4 R32, [R134+0x17900] ;  /* 0x017900008620783b */ /* 0x000eee0000000200 */
[C---:B-1----:R-:W-:Y:S08]  /*2fa0*/  HMMA.16816.F32.BF16 R52, R232.reuse, R68, R52 ;  /* 0x00000044e834723c */ /* 0x042ff00000041834 */
[----:B------:R-:W-:Y:S01]  /*2fb0*/  HMMA.16816.F32.BF16 R48, R232, R70, R36 ;  /* 0x00000046e830723c */ /* 0x000fe20000041824 */
[----:B------:R-:W1:Y:S07]  /*2fc0*/  LDSM.16.M88.4 R68, [R96+0x6800] ;  /* 0x006800006044783b */ /* 0x000e6e0000000200 */
[----:B------:R-:W-:Y:S01]  /*2fd0*/  HMMA.16816.F32.BF16 R8, R228, R74, R56 ;  /* 0x0000004ae408723c */ /* 0x000fe20000041838 */
[----:B------:R-:W4:Y:S04]  /*2fe0*/  LDSM.16.M88.4 R72, [R96+0x7000] ;  /* 0x007000006048783b */ /* 0x000f280000000200 */
[----:B------:R-:W1:Y:S03]  /*2ff0*/  LDSM.16.M88.4 R56, [R96+0x6000] ;  /* 0x006000006038783b */ /* 0x000e660000000200 */
[C---:B------:R-:W-:Y:S08]  /*3000*/  HMMA.16816.F32.BF16 R24, R232.reuse, R62, R24 ;  /* 0x0000003ee818723c */ /* 0x040ff00000041818 */
[C---:B------:R-:W-:Y:S08]  /*3010*/  HMMA.16816.F32.BF16 R44, R232.reuse, R60, R28 ;  /* 0x0000003ce82c723c */ /* 0x040ff0000004181c */
[C---:B--2---:R-:W-:Y:S08]  /*3020*/  HMMA.16816.F32.BF16 R60, R232.reuse, R64, R20 ;  /* 0x00000040e83c723c */ /* 0x044ff00000041814 */
[C---:B------:R-:W-:Y:S08]  /*3030*/  HMMA.16816.F32.BF16 R40, R232.reuse, R66, R16 ;  /* 0x00000042e828723c */ /* 0x040ff00000041810 */
[C---:B---3--:R-:W-:Y:S08]  /*3040*/  HMMA.16816.F32.BF16 R36, R232.reuse, R32, R12 ;  /* 0x00000020e824723c */ /* 0x048ff0000004180c */
[----:B------:R-:W-:Y:S08]  /*3050*/  HMMA.16816.F32.BF16 R28, R232, R34, R8 ;  /* 0x00000022e81c723c */ /* 0x000ff00000041808 */
[C---:B-1----:R-:W-:Y:S01]  /*3060*/  HMMA.16816.F32.BF16 R8, R236.reuse, R70, R24 ;  /* 0x00000046ec08723c */ /* 0x042fe20000041818 */
[----:B------:R-:W1:Y:S07]  /*3070*/  LDSM.16.M88.4 R24, [R252+0x16900] ;  /* 0x01690000fc18783b */ /* 0x000e6e0000000200 */
[C---:B------:R-:W-:Y:S08]  /*3080*/  HMMA.16816.F32.BF16 R12, R236.reuse, R68, R44 ;  /* 0x00000044ec0c723c */ /* 0x040ff0000004182c */
[C---:B----4-:R-:W-:Y:S08]  /*3090*/  HMMA.16816.F32.BF16 R68, R236.reuse, R72, R60 ;  /* 0x00000048ec44723c */ /* 0x050ff0000004183c */
[C---:B------:R-:W-:Y:S01]  /*30a0*/  HMMA.16816.F32.BF16 R64, R236.reuse, R74, R40 ;  /* 0x0000004aec40723c */ /* 0x040fe20000041828 */
[----:B------:R-:W2:Y:S04]  /*30b0*/  LDSM.16.M88.4 R72, [R252+0x17900] ;  /* 0x01790000fc48783b */ /* 0x000ea80000000200 */
[----:B------:R-:W-:Y:S03]  /*30c0*/  LDSM.16.M88.4 R40, [R249+0x7000] ;  /* 0x00700000f928783b */ /* 0x000fe60000000200 */
[C---:B------:R-:W-:Y:S01]  /*30d0*/  HMMA.16816.F32.BF16 R20, R236.reuse, R56, R52 ;  /* 0x00000038ec14723c */ /* 0x040fe20000041834 */
[----:B------:R-:W3:Y:S07]  /*30e0*/  LDSM.16.M88.4 R52, [R249+0x6000] ;  /* 0x00600000f934783b */ /* 0x000eee0000000200 */
[C---:B------:R-:W-:Y:S01]  /*30f0*/  HMMA.16816.F32.BF16 R16, R236.reuse, R58, R48 ;  /* 0x0000003aec10723c */ /* 0x040fe20000041830 */
[----:B------:R-:W4:Y:S07]  /*3100*/  LDSM.16.M88.4 R48, [R249+0x6800] ;  /* 0x00680000f930783b */ /* 0x000f2e0000000200 */
[C---:B------:R-:W-:Y:S08]  /*3110*/  HMMA.16816.F32.BF16 R60, R236.reuse, R80, R36 ;  /* 0x00000050ec3c723c */ /* 0x040ff00000041824 */
[----:B------:R-:W-:Y:S01]  /*3120*/  HMMA.16816.F32.BF16 R56, R236, R82, R28 ;  /* 0x00000052ec38723c */ /* 0x000fe2000004181c */
[----:B------:R-:W2:Y:S01]  /*3130*/  LDSM.16.M88.4 R28, [R249+0x7800] ;  /* 0x00780000f91c783b */ /* 0x000ea20000000200 */
[----:B------:R-:W-:-:S06]  /*3140*/  DEPBAR.LE SB0, 0x0 ;  /* 0x000080000000791a */ /* 0x000fcc0000000000 */
[C---:B------:R-:W-:Y:S08]  /*3150*/  HMMA.16816.F32.BF16 R44, R240.reuse, R84, R20 ;  /* 0x00000054f02c723c */ /* 0x040ff00000041814 */
[C---:B------:R-:W-:Y:S08]  /*3160*/  HMMA.16816.F32.BF16 R36, R240.reuse, R86, R16 ;  /* 0x00000056f024723c */ /* 0x040ff00000041810 */
[C---:B-1----:R-:W-:Y:S08]  /*3170*/  HMMA.16816.F32.BF16 R32, R240.reuse, R24, R12 ;  /* 0x00000018f020723c */ /* 0x042ff0000004180c */
[C---:B------:R-:W-:Y:S08]  /*3180*/  HMMA.16816.F32.BF16 R24, R240.reuse, R26, R8 ;  /* 0x0000001af018723c */ /* 0x040ff00000041808 */
[C---:B------:R-:W-:Y:S08]  /*3190*/  HMMA.16816.F32.BF16 R20, R240.reuse, R76, R68 ;  /* 0x0000004cf014723c */ /* 0x040ff00000041844 */
[C---:B------:R-:W-:Y:S08]  /*31a0*/  HMMA.16816.F32.BF16 R16, R240.reuse, R78, R64 ;  /* 0x0000004ef010723c */ /* 0x040ff00000041840 */
[C---:B--2---:R-:W-:Y:S08]  /*31b0*/  HMMA.16816.F32.BF16 R12, R240.reuse, R72, R60 ;  /* 0x00000048f00c723c */ /* 0x044ff0000004183c */
[----:B------:R-:W-:Y:S08]  /*31c0*/  HMMA.16816.F32.BF16 R8, R240, R74, R56 ;  /* 0x0000004af008723c */ /* 0x000ff00000041838 */
[C---:B---3--:R-:W-:Y:S08]  /*31d0*/  HMMA.16816.F32.BF16 R60, R244.reuse, R52, R44 ;  /* 0x00000034f43c723c */ /* 0x048ff0000004182c */
[C---:B------:R-:W-:Y:S08]  /*31e0*/  HMMA.16816.F32.BF16 R56, R244.reuse, R54, R36 ;  /* 0x00000036f438723c */ /* 0x040ff00000041824 */
[C---:B----4-:R-:W-:Y:S08]  /*31f0*/  HMMA.16816.F32.BF16 R52, R244.reuse, R48, R32 ;  /* 0x00000030f434723c */ /* 0x050ff00000041820 */
[C---:B------:R-:W-:Y:S08]  /*3200*/  HMMA.16816.F32.BF16 R44, R244.reuse, R40, R20 ;  /* 0x00000028f42c723c */ /* 0x040ff00000041814 */
[C---:B------:R-:W-:Y:S08]  /*3210*/  HMMA.16816.F32.BF16 R48, R244.reuse, R50, R24 ;  /* 0x00000032f430723c */ /* 0x040ff00000041818 */
        /* <DEDUP_REMOVED lines=20> */
[C---:B------:R-:W-:Y:S01]  /*3360*/  IMAD.SHL.U32 R13, R133.reuse, 0x2, RZ ;  /* 0x00000002850d7824 */ /* 0x040fe200078e00ff */
[----:B------:R-:W-:Y:S01]  /*3370*/  SEL R27, RZ, 0x10, P4 ;  /* 0x00000010ff1b7807 */ /* 0x000fe20002000000 */
[----:B------:R-:W-:Y:S01]  /*3380*/  IMAD R10, R2, c[0x0][0x2b8], R5 ;  /* 0x0000ae00020a7a24 */ /* 0x000fe200078e0205 */
[----:B------:R-:W-:Y:S01]  /*3390*/  SEL R26, RZ, 0x10, P3 ;  /* 0x00000010ff1a7807 */ /* 0x000fe20001800000 */
[----:B------:R-:W-:Y:S01]  /*33a0*/  IMAD.SHL.U32 R22, R178, 0x2, RZ ;  /* 0x00000002b2167824 */ /* 0x000fe200078e00ff */
[----:B------:R-:W-:Y:S02]  /*33b0*/  SHF.L.U64.HI R8, R133, 0x1, R93 ;  /* 0x0000000185087819 */ /* 0x000fe4000001025d */
[----:B------:R-:W-:Y:S01]  /*33c0*/  SHF.R.S32.HI R2, RZ, 0x1f, R10 ;  /* 0x0000001fff027819 */ /* 0x000fe2000001140a */
[----:B------:R3:W-:Y:S01]  /*33d0*/  STL [R1+0x48], R10 ;  /* 0x0000480a01007387 */ /* 0x0007e20000100800 */
[----:B------:R-:W-:-:S02]  /*33e0*/  IADD3 R12, -R26, 0x10, RZ ;  /* 0x000000101a0c7810 */ /* 0x000fc40007ffe1ff */
[----:B------:R-:W-:Y:S01]  /*33f0*/  SEL R25, RZ, 0x10, P2 ;  /* 0x00000010ff197807 */ /* 0x000fe20001000000 */
[----:B------:R-:W-:Y:S01]  /*3400*/  IMAD R2, R2, c[0x0][0x1e0], RZ ;  /* 0x0000780002027a24 */ /* 0x000fe200078e02ff */
[----:B------:R-:W-:Y:S02]  /*3410*/  SHF.L.U64.HI R11, R176, 0x1, R179 ;  /* 0x00000001b00b7819 */ /* 0x000fe400000102b3 */
[----:B------:R-:W-:Y:S01]  /*3420*/  LOP3.LUT R12, R12, 0xf, RZ, 0xc0, !PT ;  /* 0x0000000f0c0c7812 */ /* 0x000fe200078ec0ff */
[----:B------:R-:W-:Y:S01]  /*3430*/  IMAD R2, R10, c[0x0][0x1e4], R2 ;  /* 0x000079000a027a24 */ /* 0x000fe200078e0202 */
[----:B------:R-:W-:Y:S02]  /*3440*/  IADD3 R14, -R25, 0x10, RZ ;  /* 0x00000010190e7810 */ /* 0x000fe40007ffe1ff */
[----:B------:R-:W-:Y:S02]  /*3450*/  SHF.L.U64.HI R23, R177, 0x1, R92 ;  /* 0x00000001b1177819 */ /* 0x000fe4000001025c */
[----:B------:R-:W-:Y:S01]  /*3460*/  LOP3.LUT R14, R14, 0xf, RZ, 0xc0, !PT ;  /* 0x0000000f0e0e7812 */ /* 0x000fe200078ec0ff */
[----:B-1----:R-:W-:Y:S01]  /*3470*/  IMAD.WIDE.U32 R6, R10, c[0x0][0x1e0], RZ ;  /* 0x000078000a067a25 */ /* 0x002fe200078e00ff */
[----:B------:R-:W-:-:S03]  /*3480*/  SHF.L.U64.HI R24, R178, 0x1, R91 ;  /* 0x00000001b2187819 */ /* 0x000fc6000001025b */
[----:B------:R-:W-:Y:S02]  /*3490*/  IMAD.IADD R7, R7, 0x1, R2 ;  /* 0x0000000107077824 */ /* 0x000fe400078e0202 */
[----:B---3--:R-:W-:Y:S01]  /*34a0*/  IMAD.SHL.U32 R10, R176, 0x2, RZ ;  /* 0x00000002b00a7824 */ /* 0x008fe200078e00ff */
[----:B--2---:R-:W-:Y:S01]  /*34b0*/  SHF.R.S32.HI R2, RZ, 0x1f, R9 ;  /* 0x0000001fff027819 */ /* 0x004fe20000011409 */
[----:B------:R-:W-:Y:S01]  /*34c0*/  IMAD.WIDE.U32 R6, R9, c[0x0][0x1f0], R6 ;  /* 0x00007c0009067a25 */ /* 0x000fe200078e0006 */
[----:B------:R1:W-:Y:S03]  /*34d0*/  STL [R1+0x44], R9 ;  /* 0x0000440901007387 */ /* 0x0003e60000100800 */
[----:B------:R-:W-:-:S04]  /*34e0*/  IMAD R2, R2, c[0x0][0x1f0], RZ ;  /* 0x00007c0002027a24 */ /* 0x000fc800078e02ff */
[----:B------:R-:W-:Y:S01]  /*34f0*/  IMAD R5, R9, c[0x0][0x1f4], R2 ;  /* 0x00007d0009057a24 */ /* 0x000fe200078e0202 */
[----:B------:R-:W-:-:S04]  /*3500*/  IADD3 R2, P0, R6, UR18, RZ ;  /* 0x0000001206027c10 */ /* 0x000fc8000ff1e0ff */
[----:B------:R-:W-:Y:S02]  /*3510*/  IADD3.X R6, R7, UR15, R5, P0, !PT ;  /* 0x0000000f07067c10 */ /* 0x000fe400087fe405 */
[----:B------:R-:W-:-:S04]  /*3520*/  LEA R7, P0, R2, c[0x0][0x1c8], 0x1 ;  /* 0x0000720002077a11 */ /* 0x000fc800078008ff */
[----:B------:R-:W-:Y:S02]  /*3530*/  LEA.HI.X R6, R2, c[0x0][0x1cc], R6, 0x1, P0 ;  /* 0x0000730002067a11 */ /* 0x000fe400000f0c06 */
[----:B------:R-:W2:Y:S04]  /*3540*/  SHFL.IDX PT, R2, R7, 0x1, 0x181f ;  /* 0x00381f0007027f89 */ /* 0x000ea800000e0000 */
[----:B------:R-:W3:Y:S01]  /*3550*/  SHFL.IDX PT, R5, R6, 0x1, 0x181f ;  /* 0x00381f0006057f89 */ /* 0x000ee200000e0000 */
[----:B-1----:R-:W-:-:S04]  /*3560*/  IADD3 R9, -R28, 0x10, RZ ;  /* 0x000000101c097810 */ /* 0x002fc80007ffe1ff */
[----:B------:R-:W-:-:S04]  /*3570*/  LOP3.LUT R9, R9, 0xf, RZ, 0xc0, !PT ;  /* 0x0000000f09097812 */ /* 0x000fc800078ec0ff */
[----:B--2---:R-:W-:Y:S02]  /*3580*/  IADD3 R20, P6, P0, R9, R2, R13 ;  /* 0x0000000209147210 */ /* 0x004fe400078de00d */
[----:B------:R-:W-:Y:S02]  /*3590*/  IADD3 R9, -R27, 0x10, RZ ;  /* 0x000000101b097810 */ /* 0x000fe40007ffe1ff */
[----:B---3--:R-:W-:Y:S02]  /*35a0*/  IADD3.X R21, RZ, R5, R8, P6, P0 ;  /* 0x00000005ff157210 */ /* 0x008fe400037e0408 */
[----:B------:R-:W-:-:S04]  /*35b0*/  LOP3.LUT R9, R9, 0xf, RZ, 0xc0, !PT ;  /* 0x0000000f09097812 */ /* 0x000fc800078ec0ff */
[----:B------:R-:W-:Y:S01]  /*35c0*/  IADD3 R18, P6, P0, R9, R2, R10 ;  /* 0x0000000209127210 */ /* 0x000fe200078de00a */
[----:B------:R-:W-:-:S03]  /*35d0*/  IMAD.SHL.U32 R9, R177, 0x2, RZ ;  /* 0x00000002b1097824 */ /* 0x000fc600078e00ff */
[----:B------:R-:W-:Y:S02]  /*35e0*/  IADD3.X R19, RZ, R5, R11, P6, P0 ;  /* 0x00000005ff137210 */ /* 0x000fe400037e040b */
[----:B------:R-:W-:-:S04]  /*35f0*/  IADD3 R16, P6, P0, R12, R2, R9 ;  /* 0x000000020c107210 */ /* 0x000fc800078de009 */
[-C--:B------:R-:W-:Y:S02]  /*3600*/  IADD3.X R17, RZ, R5.reuse, R23, P6, P0 ;  /* 0x00000005ff117210 */ /* 0x080fe400037e0417 */
[----:B------:R-:W-:Y:S02]  /*3610*/  IADD3 R14, P6, P0, R14, R2, R22 ;  /* 0x000000020e0e7210 */ /* 0x000fe400078de016 */
[----:B------:R-:W1:Y:S02]  /*3620*/  SHFL.IDX PT, R2, R7, RZ, 0x181f ;  /* 0x00181fff07027589 */ /* 0x000e6400000e0000 */
[----:B------:R-:W-:Y:S02]  /*3630*/  IADD3.X R15, RZ, R5, R24, P6, P0 ;  /* 0x00000005ff0f7210 */ /* 0x000fe400037e0418 */
[----:B------:R-:W2:Y:S01]  /*3640*/  SHFL.IDX PT, R5, R6, RZ, 0x181f ;  /* 0x00181fff06057589 */ /* 0x000ea200000e0000 */
[----:B-1----:R-:W-:-:S05]  /*3650*/  IADD3 R12, P0, R2, R13, RZ ;  /* 0x0000000d020c7210 */ /* 0x002fca0007f1e0ff */
[----:B--2---:R-:W-:Y:S01]  /*3660*/  IMAD.X R13, R5, 0x1, R8, P0 ;  /* 0x00000001050d7824 */ /* 0x004fe200000e0608 */
[----:B------:R-:W-:-:S04]  /*3670*/  IADD3 R10, P0, R2, R10, RZ ;  /* 0x0000000a020a7210 */ /* 0x000fc80007f1e0ff */
[----:B------:R1:W-:Y:S01]  /*3680*/  LDGSTS.E.BYPASS.LTC128B.128 [R90+0x10100], [R12.64], !P5 ;  /* 0x101000000c5a7fae */ /* 0x0003e2000e901d4c */
[----:B------:R-:W-:Y:S01]  /*3690*/  IMAD.X R11, R5, 0x1, R11, P0 ;  /* 0x00000001050b7824 */ /* 0x000fe200000e060b */
[----:B------:R-:W-:-:S04]  /*36a0*/  IADD3 R8, P0, R2, R9, RZ ;  /* 0x0000000902087210 */ /* 0x000fc80007f1e0ff */
[----:B------:R1:W-:Y:S01]  /*36b0*/  LDGSTS.E.BYPASS.LTC128B.128 [R90+0x12100], [R10.64], !P4 ;  /* 0x121000000a5a7fae */ /* 0x0003e2000e101d4c */
[----:B------:R-:W-:Y:S01]  /*36c0*/  IMAD.X R9, R5, 0x1, R23, P0 ;  /* 0x0000000105097824 */ /* 0x000fe200000e0617 */
[----:B------:R-:W-:-:S04]  /*36d0*/  IADD3 R6, P0, R2, R22, RZ ;  /* 0x0000001602067210 */ /* 0x000fc80007f1e0ff */
[----:B------:R1:W-:Y:S01]  /*36e0*/  LDGSTS.E.BYPASS.LTC128B.128 [R90+0x14100], [R8.64], !P3 ;  /* 0x14100000085a7fae */ /* 0x0003e2000d901d4c */
[----:B------:R-:W-:Y:S01]  /*36f0*/  IMAD.X R7, R5, 0x1, R24, P0 ;  /* 0x0000000105077824 */ /* 0x000fe200000e0618 */
[----:B------:R-:W-:-:S04]  /*3700*/  ISETP.NE.U32.AND P0, PT, R28, RZ, PT ;  /* 0x000000ff1c00720c */ /* 0x000fc80003f05070 */
[----:B------:R1:W-:Y:S09]  /*3710*/  LDGSTS.E.BYPASS.LTC128B.128 [R90+0x16100], [R6.64], !P2 ;  /* 0x16100000065a7fae */ /* 0x0003f2000d101d4c */
[----:B------:R1:W-:Y:S01]  /*3720*/  LDGSTS.E.BYPASS.LTC128B.128.ZFILL [R90+0x11100], [R20.64], P0 ;  /* 0x11100000145a7fae */ /* 0x0003e20008141d4c */
[----:B------:R-:W-:-:S13]  /*3730*/  ISETP.NE.U32.AND P0, PT, R27, RZ, PT ;  /* 0x000000ff1b00720c */ /* 0x000fda0003f05070 */
[----:B------:R1:W-:Y:S01]  /*3740*/  LDGSTS.E.BYPASS.LTC128B.128.ZFILL [R90+0x13100], [R18.64], P0 ;  /* 0x13100000125a7fae */ /* 0x0003e20008141d4c */
[----:B------:R-:W-:-:S13]  /*3750*/  ISETP.NE.U32.AND P0, PT, R26, RZ, PT ;  /* 0x000000ff1a00720c */ /* 0x000fda0003f05070 */
[----:B------:R1:W-:Y:S01]  /*3760*/  LDGSTS.E.BYPASS.LTC128B.128.ZFILL [R90+0x15100], [R16.64], P0 ;  /* 0x15100000105a7fae */ /* 0x0003e20008141d4c */
[----:B------:R-:W-:-:S13]  /*3770*/  ISETP.NE.U32.AND P0, PT, R25, RZ, PT ;  /* 0x000000ff1900720c */ /* 0x000fda0003f05070 */
[----:B------:R1:W-:Y:S02]  /*3780*/  LDGSTS.E.BYPASS.LTC128B.128.ZFILL [R90+0x17100], [R14.64], P0 ;  /* 0x171000000e5a7fae */ /* 0x0003e40008141d4c */
.L_x_25:
[----:B------:R-:W-:Y:S01]  /*3790*/  LOP3.LUT R2, R88, 0xffffffe0, RZ, 0xc0, !PT ;  /* 0xffffffe058027812 */ /* 0x000fe200078ec0ff */
[----:B-1----:R-:W-:Y:S01]  /*37a0*/  IMAD.U32 R6, RZ, RZ, UR4 ;  /* 0x00000004ff067e24 */ /* 0x002fe2000f8e00ff */
[----:B------:R-:W0:Y:S01]  /*37b0*/  LDGDEPBAR ;  /* 0x00000000000079af */ /* 0x000e220000000000 */
[----:B------:R-:W-:Y:S02]  /*37c0*/  IMAD.SHL.U32 R135, R3, 0x2, RZ ;  /* 0x0000000203877824 */ /* 0x000fe400078e00ff */
[----:B------:R-:W-:Y:S02]  /*37d0*/  IMAD.IADD R2, R89, 0x1, -R2 ;  /* 0x0000000159027824 */ /* 0x000fe400078e0a02 */
[----:B------:R-:W-:Y:S01]  /*37e0*/  IMAD R248, R4, 0x2, R135 ;  /* 0x0000000204f87824 */ /* 0x000fe200078e0287 */
[C---:B------:R-:W-:Y:S02]  /*37f0*/  LEA R251, R0.reuse, R135, 0x1 ;  /* 0x0000008700fb7211 */ /* 0x040fe400078e08ff */
[----:B------:R-:W-:Y:S01]  /*3800*/  SHF.R.S32.HI R5, RZ, 0x1f, R2 ;  /* 0x0000001fff057819 */ /* 0x000fe20000011402 */
[----:B------:R-:W-:Y:S01]  /*3810*/  IMAD R250, R0, 0x2, R248 ;  /* 0x0000000200fa7824 */ /* 0x000fe200078e02f8 */
[----:B------:R-:W-:Y:S02]  /*3820*/  LDSM.16.MT88.4 R80, [R248+0x2100] ;  /* 0x00210000f850783b */ /* 0x000fe40000004200 */
[----:B------:R-:W-:-:S02]  /*3830*/  LEA.HI R5, R5, R2, RZ, 0x2 ;  /* 0x0000000205057211 */ /* 0x000fc400078f10ff */
[----:B------:R-:W-:Y:S02]  /*3840*/  LDSM.16.MT88.4 R24, [R251+0x100] ;  /* 0x00010000fb18783b */ /* 0x000fe40000004200 */
[----:B------:R-:W-:Y:S02]  /*3850*/  LOP3.LUT R5, R5, 0x7ffffffc, RZ, 0xc0, !PT ;  /* 0x7ffffffc05057812 */ /* 0x000fe400078ec0ff */
[----:B------:R-:W-:Y:S02]  /*3860*/  LDSM.16.MT88.4 R28, [R248+0x100] ;  /* 0x00010000f81c783b */ /* 0x000fe40000004200 */
[----:B------:R-:W-:Y:S02]  /*3870*/  IADD3 R2, R2, -R5, RZ ;  /* 0x8000000502027210 */ /* 0x000fe40007ffe0ff */
[----:B------:R-:W-:Y:S03]  /*3880*/  LDSM.16.MT88.4 R84, [R248+0x2900] ;  /* 0x00290000f854783b */ /* 0x000fe60000004200 */
[----:B------:R-:W-:Y:S01]  /*3890*/  IMAD R2, R2, -0x2, R6 ;  /* 0xfffffffe02027824 */ /* 0x000fe200078e0206 */
[----:B------:R-:W-:Y:S04]  /*38a0*/  LDSM.16.MT88.4 R76, [R248+0x900] ;  /* 0x00090000f84c783b */ /* 0x000fe80000004200 */
[----:B------:R-:W-:Y:S01]  /*38b0*/  ISETP.GT.AND P0, PT, R2, RZ, PT ;  /* 0x000000ff0200720c */ /* 0x000fe20003f04270 */
[----:B------:R-:W-:Y:S03]  /*38c0*/  LDSM.16.MT88.4 R68, [R251+0x900] ;  /* 0x00090000fb44783b */ /* 0x000fe60000004200 */
[----:B------:R-:W-:Y:S01]  /*38d0*/  FSEL R15, R62, -INF , P0 ;  /* 0xff8000003e0f7808 */ /* 0x000fe20000000000 */
[----:B------:R-:W-:Y:S01]  /*38e0*/  LDSM.16.MT88.4 R64, [R250+0x900] ;  /* 0x00090000fa40783b */ /* 0x000fe20000004200 */
[----:B------:R-:W-:-:S02]  /*38f0*/  FSEL R10, R60, -INF , P0 ;  /* 0xff8000003c0a7808 */ /* 0x000fc40000000000 */
[----:B------:R-:W-:-:S04]  /*3900*/  ISETP.GT.AND P0, PT, R2, 0x1, PT ;  /* 0x000000010200780c */ /* 0x000fc80003f04270 */
        /* <DEDUP_REMOVED lines=53> */
[----:B------:R-:W-:Y:S01]  /*3c60*/  FMNMX.FTZ R13, R19, R13, !PT ;  /* 0x0000000d130d7209 */ /* 0x000fe20007810000 */
[----:B------:R-:W-:Y:S01]  /*3c70*/  LDSM.16.MT88.4 R32, [R135+0x900] ;  /* 0x000900008720783b */ /* 0x000fe20000004200 */
[----:B------:R-:W-:Y:S02]  /*3c80*/  ISETP.GT.AND P0, PT, R2, 0x38, PT ;  /* 0x000000380200780c */ /* 0x000fe40003f04270 */
[----:B------:R-:W-:Y:S02]  /*3c90*/  FMNMX.FTZ R5, R106, R5, !PT ;  /* 0x000000056a057209 */ /* 0x000fe40007810000 */
[----:B------:R-:W-:-:S02]  /*3ca0*/  FMNMX.FTZ R13, R18, R13, !PT ;  /* 0x0000000d120d7209 */ /* 0x000fc40007810000 */
[----:B------:R-:W-:Y:S02]  /*3cb0*/  FSEL R108, R38, -INF , P0 ;  /* 0xff800000266c7808 */ /* 0x000fe40000000000 */
[----:B------:R-:W-:Y:S02]  /*3cc0*/  FSEL R104, R36, -INF , P0 ;  /* 0xff80000024687808 */ /* 0x000fe40000000000 */
[----:B------:R-:W-:Y:S02]  /*3cd0*/  ISETP.GT.AND P0, PT, R2, 0x39, PT ;  /* 0x000000390200780c */ /* 0x000fe40003f04270 */
[----:B------:R-:W-:Y:S02]  /*3ce0*/  FMNMX.FTZ R2, R105, R5, !PT ;  /* 0x0000000569027209 */ /* 0x000fe40007810000 */
[----:B------:R-:W-:Y:S02]  /*3cf0*/  FMNMX.FTZ R5, R17, R13, !PT ;  /* 0x0000000d11057209 */ /* 0x000fe40007810000 */
[----:B------:R-:W-:-:S02]  /*3d00*/  FSEL R102, R37, -INF , P0 ;  /* 0xff80000025667808 */ /* 0x000fc40000000000 */
[----:B------:R-:W-:Y:S02]  /*3d10*/  FMNMX.FTZ R5, R16, R5, !PT ;  /* 0x0000000510057209 */ /* 0x000fe40007810000 */
[----:B------:R-:W-:Y:S02]  /*3d20*/  FMNMX.FTZ R2, R104, R2, !PT ;  /* 0x0000000268027209 */ /* 0x000fe40007810000 */
[----:B------:R-:W-:Y:S02]  /*3d30*/  FMNMX.FTZ R5, R21, R5, !PT ;  /* 0x0000000515057209 */ /* 0x000fe40007810000 */
[----:B------:R-:W-:Y:S02]  /*3d40*/  FMNMX.FTZ R2, R102, R2, !PT ;  /* 0x0000000266027209 */ /* 0x000fe40007810000 */
[----:B------:R-:W-:Y:S02]  /*3d50*/  FMNMX.FTZ R5, R22, R5, !PT ;  /* 0x0000000516057209 */ /* 0x000fe40007810000 */
        /* <DEDUP_REMOVED lines=11> */
[----:B------:R-:W1:Y:S01]  /*3e10*/  SHFL.BFLY PT, R132, R2, 0x1, 0x1f ;  /* 0x0c201f0002847f89 */ /* 0x000e6200000e0000 */
[----:B------:R-:W-:-:S05]  /*3e20*/  FMNMX.FTZ R5, R101, R5, !PT ;  /* 0x0000000565057209 */ /* 0x000fca0007810000 */
[----:B------:R-:W2:Y:S01]  /*3e30*/  SHFL.BFLY PT, R23, R5, 0x2, 0x1f ;  /* 0x0c401f0005177f89 */ /* 0x000ea200000e0000 */
[----:B-1----:R-:W-:-:S04]  /*3e40*/  FMNMX.FTZ R132, R2, R132, !PT ;  /* 0x0000008402847209 */ /* 0x002fc80007810000 */
[C---:B------:R-:W-:Y:S01]  /*3e50*/  FSETP.NEU.FTZ.AND P0, PT, R132.reuse, -INF , PT ;  /* 0xff8000008400780b */ /* 0x040fe20003f1d000 */
[----:B------:R-:W-:Y:S01]  /*3e60*/  FMUL.FTZ R13, R132, c[0x0][0x2d0] ;  /* 0x0000b400840d7a20 */ /* 0x000fe20000410000 */
[----:B--2---:R-:W-:-:S04]  /*3e70*/  FMNMX.FTZ R2, R5, R23, !PT ;  /* 0x0000001705027209 */ /* 0x004fc80007810000 */
[----:B------:R-:W-:Y:S01]  /*3e80*/  FSEL R13, R13, RZ, P0 ;  /* 0x000000ff0d0d7208 */ /* 0x000fe20000000000 */
[----:B------:R-:W1:Y:S04]  /*3e90*/  SHFL.BFLY PT, R5, R2, 0x1, 0x1f ;  /* 0x0c201f0002057f89 */ /* 0x000e6800000e0000 */
[--C-:B------:R-:W-:Y:S02]  /*3ea0*/  FFMA.FTZ R12, R12, c[0x0][0x2d0], -R13.reuse ;  /* 0x0000b4000c0c7a23 */ /* 0x100fe4000001080d */
[--C-:B------:R-:W-:Y:S02]  /*3eb0*/  FFMA.FTZ R14, R14, c[0x0][0x2d0], -R13.reuse ;  /* 0x0000b4000e0e7a23 */ /* 0x100fe4000001080d */
[----:B------:R2:W-:Y:S01]  /*3ec0*/  MUFU.EX2 R98, R12 ;  /* 0x0000000c00627308 */ /* 0x0005e20000000800 */
[----:B------:R-:W-:-:S02]  /*3ed0*/  FFMA.FTZ R10, R10, c[0x0][0x2d0], -R13 ;  /* 0x0000b4000a0a7a23 */ /* 0x000fc4000001080d */
[--C-:B------:R-:W-:Y:S02]  /*3ee0*/  FFMA.FTZ R9, R9, c[0x0][0x2d0], -R13.reuse ;  /* 0x0000b40009097a23 */ /* 0x100fe4000001080d */
[--C-:B------:R-:W-:Y:S02]  /*3ef0*/  FFMA.FTZ R8, R8, c[0x0][0x2d0], -R13.reuse ;  /* 0x0000b40008087a23 */ /* 0x100fe4000001080d */
[--C-:B------:R-:W-:Y:S01]  /*3f00*/  FFMA.FTZ R7, R7, c[0x0][0x2d0], -R13.reuse ;  /* 0x0000b40007077a23 */ /* 0x100fe2000001080d */
[----:B------:R-:W-:Y:S01]  /*3f10*/  MUFU.EX2 R100, R14 ;  /* 0x0000000e00647308 */ /* 0x000fe20000000800 */
[--C-:B------:R-:W-:Y:S02]  /*3f20*/  FFMA.FTZ R11, R11, c[0x0][0x2d0], -R13.reuse ;  /* 0x0000b4000b0b7a23 */ /* 0x100fe4000001080d */
[----:B------:R-:W-:Y:S01]  /*3f30*/  FFMA.FTZ R6, R6, c[0x0][0x2d0], -R13 ;  /* 0x0000b40006067a23 */ /* 0x000fe2000001080d */
[----:B-1----:R-:W-:-:S04]  /*3f40*/  FMNMX.FTZ R2, R5, R2, !PT ;  /* 0x0000000205027209 */ /* 0x002fc80007810000 */
[----:B------:R-:W-:Y:S01]  /*3f50*/  MUFU.EX2 R91, R10 ;  /* 0x0000000a005b7308 */ /* 0x000fe20000000800 */
[C---:B------:R-:W-:Y:S01]  /*3f60*/  FSETP.NEU.FTZ.AND P0, PT, R2.reuse, -INF , PT ;  /* 0xff8000000200780b */ /* 0x040fe20003f1d000 */
[----:B--2---:R-:W-:-:S06]  /*3f70*/  FMUL.FTZ R12, R2, c[0x0][0x2d0] ;  /* 0x0000b400020c7a20 */ /* 0x004fcc0000410000 */
[----:B------:R-:W1:Y:S01]  /*3f80*/  MUFU.EX2 R90, R9 ;  /* 0x00000009005a7308 */ /* 0x000e620000000800 */
[----:B------:R-:W-:Y:S02]  /*3f90*/  FSEL R12, R12, RZ, P0 ;  /* 0x000000ff0c0c7208 */ /* 0x000fe40000000000 */
[----:B------:R-:W-:-:S03]  /*3fa0*/  PLOP3.LUT P0, PT, PT, PT, UP0, 0x40, 0x0 ;  /* 0x000000000000781c */ /* 0x000fc60003f0e808 */
[--C-:B------:R-:W-:Y:S02]  /*3fb0*/  FFMA.FTZ R3, R19, c[0x0][0x2d0], -R12.reuse ;  /* 0x0000b40013037a23 */ /* 0x100fe4000001080c */
[--C-:B------:R-:W-:Y:S01]  /*3fc0*/  FFMA.FTZ R15, R15, c[0x0][0x2d0], -R12.reuse ;  /* 0x0000b4000f0f7a23 */ /* 0x100fe2000001080c */
[----:B------:R1:W-:Y:S01]  /*3fd0*/  MUFU.EX2 R93, R8 ;  /* 0x00000008005d7308 */ /* 0x0003e20000000800 */
[----:B------:R-:W-:-:S07]  /*3fe0*/  FFMA.FTZ R20, R20, c[0x0][0x2d0], -R12 ;  /* 0x0000b40014147a23 */ /* 0x000fce000001080c */
[----:B------:R2:W-:Y:S08]  /*3ff0*/  MUFU.EX2 R14, R3 ;  /* 0x00000003000e7308 */ /* 0x0005f00000000800 */
[----:B------:R-:W-:Y:S01]  /*4000*/  MUFU.EX2 R88, R15 ;  /* 0x0000000f00587308 */ /* 0x000fe20000000800 */
[----:B-1----:R-:W-:Y:S01]  /*4010*/  F2FP.BF16.PACK_AB R8, R90, R91 ;  /* 0x0000005b5a08723e */ /* 0x002fe200000010ff */
[----:B--2---:R-:W-:-:S06]  /*4020*/  FFMA.FTZ R3, R18, c[0x0][0x2d0], -R12 ;  /* 0x0000b40012037a23 */ /* 0x004fcc000001080c */
[----:B------:R-:W1:Y:S08]  /*4030*/  MUFU.EX2 R92, R7 ;  /* 0x00000007005c7308 */ /* 0x000e700000000800 */
[----:B------:R-:W2:Y:S08]  /*4040*/  MUFU.EX2 R15, R20 ;  /* 0x00000014000f7308 */ /* 0x000eb00000000800 */
[----:B------:R3:W4:Y:S01]  /*4050*/  MUFU.EX2 R89, R3 ;  /* 0x0000000300597308 */ /* 0x0007220000000800 */
[----:B-1----:R-:W-:-:S07]  /*4060*/  F2FP.BF16.PACK_AB R10, R92, R93 ;  /* 0x0000005d5c0a723e */ /* 0x002fce00000010ff */
[----:B------:R4:W-:Y:S01]  /*4070*/  MUFU.EX2 R99, R11 ;  /* 0x0000000b00637308 */ /* 0x0009e20000000800 */
[----:B--2---:R-:W-:Y:S01]  /*4080*/  F2FP.BF16.PACK_AB R9, R15, R88 ;  /* 0x000000580f09723e */ /* 0x004fe200000010ff */
[----:B---3--:R-:W-:-:S06]  /*4090*/  FFMA.FTZ R3, R17, c[0x0][0x2d0], -R12 ;  /* 0x0000b40011037a23 */ /* 0x008fcc000001080c */
[----:B------:R-:W1:Y:S01]  /*40a0*/  MUFU.EX2 R96, R6 ;  /* 0x0000000600607308 */ /* 0x000e620000000800 */
[----:B----4-:R-:W-:-:S07]  /*40b0*/  F2FP.BF16.PACK_AB R11, R89, R14 ;  /* 0x0000000e590b723e */ /* 0x010fce00000010ff */
[----:B------:R2:W-:Y:S01]  /*40c0*/  MUFU.EX2 R94, R3 ;  /* 0x00000003005e7308 */ /* 0x0005e20000000800 */
[----:B------:R-:W-:Y:S01]  /*40d0*/  HMMA.16816.F32.BF16 R40, R8, R24, RZ ;  /* 0x000000180828723c */ /* 0x000fe200000418ff */
[----:B-1----:R-:W-:Y:S02]  /*40e0*/  F2FP.BF16.PACK_AB R4, R98, R96 ;  /* 0x000000606204723e */ /* 0x002fe400000010ff */
[----:B------:R-:W-:-:S05]  /*40f0*/  F2FP.BF16.PACK_AB R6, R100, R99 ;  /* 0x000000636406723e */ /* 0x000fca00000010ff */
[----:B------:R-:W-:Y:S01]  /*4100*/  HMMA.16816.F32.BF16 R56, R8, R28, RZ ;  /* 0x0000001c0838723c */ /* 0x000fe200000418ff */
[----:B--2---:R-:W-:-:S04]  /*4110*/  FFMA.FTZ R3, R16, c[0x0][0x2d0], -R12 ;  /* 0x0000b40010037a23 */ /* 0x004fc8000001080c */
[----:B------:R1:W2:Y:S03]  /*4120*/  MUFU.EX2 R95, R3 ;  /* 0x00000003005f7308 */ /* 0x0002a60000000800 */
[C---:B------:R-:W-:Y:S08]  /*4130*/  HMMA.16816.F32.BF16 R16, R8.reuse, R38, RZ ;  /* 0x000000260810723c */ /* 0x040ff000000418ff */
[----:B------:R-:W-:Y:S01]  /*4140*/  HMMA.16816.F32.BF16 R44, R8, R30, RZ ;  /* 0x0000001e082c723c */ /* 0x000fe200000418ff */
[----:B-1----:R-:W-:Y:S01]  /*4150*/  FFMA.FTZ R3, R21, c[0x0][0x2d0], -R12 ;  /* 0x0000b40015037a23 */ /* 0x002fe2000001080c */
[----:B--2---:R-:W-:-:S06]  /*4160*/  F2FP.BF16.PACK_AB R5, R95, R94 ;  /* 0x0000005e5f05723e */ /* 0x004fcc00000010ff */
[----:B------:R-:W-:Y:S01]  /*4170*/  HMMA.16816.F32.BF16 R28, R8, R50, RZ ;  /* 0x00000032081c723c */ /* 0x000fe200000418ff */
[----:B------:R1:W-:Y:S02]  /*4180*/  MUFU.EX2 R97, R3 ;  /* 0x0000000300617308 */ /* 0x0003e40000000800 */
[----:B-1----:R-:W-:-:S05]  /*4190*/  FFMA.FTZ R3, R22, c[0x0][0x2d0], -R12 ;  /* 0x0000b40016037a23 */ /* 0x002fca000001080c */
[C---:B------:R-:W-:Y:S01]  /*41a0*/  HMMA.16816.F32.BF16 R20, R8.reuse, R36, RZ ;  /* 0x000000240814723c */ /* 0x040fe200000418ff */
[----:B------:R-:W1:Y:S07]  /*41b0*/  MUFU.EX2 R103, R3 ;  /* 0x0000000300677308 */ /* 0x000e6e0000000800 */
[C---:B------:R-:W-:Y:S08]  /*41c0*/  HMMA.16816.F32.BF16 R36, R8.reuse, R26, RZ ;  /* 0x0000001a0824723c */ /* 0x040ff000000418ff */
[----:B------:R-:W-:Y:S01]  /*41d0*/  HMMA.16816.F32.BF16 R24, R8, R52, RZ ;  /* 0x000000340818723c */ /* 0x000fe200000418ff */
[----:B-1----:R-:W-:-:S07]  /*41e0*/  F2FP.BF16.PACK_AB R7, R103, R97 ;  /* 0x000000616707723e */ /* 0x002fce00000010ff */
[----:B------:R-:W-:Y:S08]  /*41f0*/  HMMA.16816.F32.BF16 R72, R4, R34, R16 ;  /* 0x000000220448723c */ /* 0x000ff00000041810 */
[----:B------:R-:W-:Y:S08]  /*4200*/  HMMA.16816.F32.BF16 R16, R8, R80, RZ ;  /* 0x000000500810723c */ /* 0x000ff000000418ff */
[----:B------:R-:W-:Y:S08]  /*4210*/  HMMA.16816.F32.BF16 R164, R4, R32, R20 ;  /* 0x0000002004a4723c */ /* 0x000ff00000041814 */
[----:B------:R-:W-:Y:S01]  /*4220*/  HMMA.16816.F32.BF16 R32, R8, R48, RZ ;  /* 0x000000300820723c */ /* 0x000fe200000418ff */
[----:B------:R-:W1:Y:S01]  /*4230*/  LDSM.16.MT88.4 R48, [R251+0x2100] ;  /* 0x00210000fb30783b */ /* 0x000e620000004200 */
[----:B------:R-:W-:Y:S01]  /*4240*/  IMAD.MOV.U32 R130, RZ, RZ, R74 ;  /* 0x000000ffff827224 */ /* 0x000fe200078e004a */
[----:B------:R-:W-:Y:S01]  /*4250*/  MOV R129, R75 ;  /* 0x0000004b00817202 */ /* 0x000fe20000000f00 */
[----:B------:R-:W-:-:S02]  /*4260*/  IMAD.MOV.U32 R128, RZ, RZ, R72 ;  /* 0x000000ffff807224 */ /* 0x000fc400078e0048 */
[----:B------:R-:W-:Y:S02]  /*4270*/  IMAD.MOV.U32 R127, RZ, RZ, R73 ;  /* 0x000000ffff7f7224 */ /* 0x000fe400078e0049 */
[C---:B------:R-:W-:Y:S01]  /*4280*/  HMMA.16816.F32.BF16 R24, R4.reuse, R60, R24 ;  /* 0x0000003c0418723c */ /* 0x040fe20000041818 */
[----:B------:R-:W2:Y:S07]  /*4290*/  LDSM.16.MT88.4 R72, [R250+0x2100] ;  /* 0x00210000fa48783b */ /* 0x000eae0000004200 */
[C---:B------:R-:W-:Y:S08]  /*42a0*/  HMMA.16816.F32.BF16 R16, R4.reuse, R84, R16 ;  /* 0x000000540410723c */ /* 0x040ff00000041810 */
[----:B------:R-:W-:Y:S01]  /*42b0*/  HMMA.16816.F32.BF16 R148, R4, R78, R44 ;  /* 0x0000004e0494723c */ /* 0x000fe2000004182c */
[----:B------:R-:W-:Y:S07]  /*42c0*/  LDSM.16.MT88.4 R44, [R135+0x4100] ;  /* 0x00410000872c783b */ /* 0x000fee0000004200 */
[----:B------:R-:W-:Y:S01]  /*42d0*/  MOV R145, R25 ;  /* 0x0000001900917202 */ /* 0x000fe20000000f00 */
[----:B------:R-:W-:Y:S01]  /*42e0*/  IMAD.MOV.U32 R144, RZ, RZ, R26 ;  /* 0x000000ffff907224 */ /* 0x000fe200078e001a */
[----:B------:R-:W-:Y:S01]  /*42f0*/  MOV R138, R24 ;  /* 0x00000018008a7202 */ /* 0x000fe20000000f00 */
[----:B------:R-:W-:Y:S01]  /*4300*/  IMAD.MOV.U32 R139, RZ, RZ, R27 ;  /* 0x000000ffff8b7224 */ /* 0x000fe200078e001b */
[----:B------:R-:W-:Y:S01]  /*4310*/  HMMA.16816.F32.BF16 R20, R8, R54, RZ ;  /* 0x000000360814723c */ /* 0x000fe200000418ff */
[----:B------:R-:W3:Y:S03]  /*4320*/  LDSM.16.MT88.4 R24, [R251+0x2900] ;  /* 0x00290000fb18783b */ /* 0x000ee60000004200 */
[----:B------:R-:W-:Y:S01]  /*4330*/  IMAD.MOV.U32 R137, RZ, RZ, R19 ;  /* 0x000000ffff897224 */ /* 0x000fe200078e0013 */
[----:B------:R-:W-:Y:S01]  /*4340*/  MOV R131, R17 ;  /* 0x0000001100837202 */ /* 0x000fe20000000f00 */
[----:B------:R-:W-:Y:S01]  /*4350*/  IMAD.MOV.U32 R136, RZ, RZ, R18 ;  /* 0x000000ffff887224 */ /* 0x000fe200078e0012 */
[----:B------:R-:W-:Y:S01]  /*4360*/  LDSM.16.MT88.4 R52, [R248+0x4100] ;  /* 0x00410000f834783b */ /* 0x000fe20000004200 */
[----:B------:R-:W-:Y:S01]  /*4370*/  HMMA.16816.F32.BF16 R120, R4, R68, R40 ;  /* 0x000000440478723c */ /* 0x000fe20000041828 */
[----:B------:R-:W-:-:S02]  /*4380*/  IMAD.MOV.U32 R80, RZ, RZ, R16 ;  /* 0x000000ffff507224 */ /* 0x000fc400078e0010 */
[----:B------:R-:W4:Y:S05]  /*4390*/  LDSM.16.MT88.4 R40, [R250+0x2900] ;  /* 0x00290000fa28783b */ /* 0x000f2a0000004200 */
[C---:B------:R-:W-:Y:S08]  /*43a0*/  HMMA.16816.F32.BF16 R28, R4.reuse, R66, R28 ;  /* 0x00000042041c723c */ /* 0x040ff0000004181c */
[----:B------:R-:W-:Y:S08]  /*43b0*/  HMMA.16816.F32.BF16 R32, R4, R64, R32 ;  /* 0x000000400420723c */ /* 0x000ff00000041820 */
[----:B-1----:R-:W-:Y:S01]  /*43c0*/  HMMA.16816.F32.BF16 R16, R8, R48, RZ ;  /* 0x000000300810723c */ /* 0x002fe200000418ff */
[----:B------:R-:W-:Y:S01]  /*43d0*/  IMAD.MOV.U32 R124, RZ, RZ, R120 ;  /* 0x000000ffff7c7224 */ /* 0x000fe200078e0078 */
[----:B------:R-:W-:Y:S01]  /*43e0*/  MOV R126, R122 ;  /* 0x0000007a007e7202 */ /* 0x000fe20000000f00 */
[----:B------:R-:W-:Y:S01]  /*43f0*/  IMAD.MOV.U32 R125, RZ, RZ, R123 ;  /* 0x000000ffff7d7224 */ /* 0x000fe200078e007b */
[----:B------:R-:W-:-:S04]  /*4400*/  MOV R123, R121 ;  /* 0x00000079007b7202 */ /* 0x000fc80000000f00 */
[C---:B------:R-:W-:Y:S01]  /*4410*/  HMMA.16816.F32.BF16 R156, R4.reuse, R76, R56 ;  /* 0x0000004c049c723c */ /* 0x040fe20000041838 */
[----:B------:R-:W1:Y:S01]  /*4420*/  LDSM.16.MT88.4 R56, [R135+0x4900] ;  /* 0x004900008738783b */ /* 0x000e620000004200 */
[----:B------:R-:W-:Y:S01]  /*4430*/  IMAD.MOV.U32 R153, RZ, RZ, R29 ;  /* 0x000000ffff997224 */ /* 0x000fe200078e001d */
[----:B------:R-:W-:Y:S01]  /*4440*/  MOV R152, R30 ;  /* 0x0000001e00987202 */ /* 0x000fe20000000f00 */
[----:B------:R-:W-:Y:S02]  /*4450*/  IMAD.MOV.U32 R147, RZ, RZ, R31 ;  /* 0x000000ffff937224 */ /* 0x000fe400078e001f */
[----:B------:R-:W-:Y:S02]  /*4460*/  IMAD.MOV.U32 R146, RZ, RZ, R28 ;  /* 0x000000ffff927224 */ /* 0x000fe400078e001c */
[----:B------:R-:W-:Y:S01]  /*4470*/  HMMA.16816.F32.BF16 R140, R4, R70, R36 ;  /* 0x00000046048c723c */ /* 0x000fe20000041824 */
[----:B------:R-:W-:Y:S01]  /*4480*/  IMAD.MOV.U32 R120, RZ, RZ, R32 ;  /* 0x000000ffff787224 */ /* 0x000fe200078e0020 */
[----:B------:R-:W-:Y:S01]  /*4490*/  MOV R118, R34 ;  /* 0x0000002200767202 */ /* 0x000fe20000000f00 */
[----:B------:R-:W-:-:S02]  /*44a0*/  IMAD.MOV.U32 R81, RZ, RZ, R33 ;  /* 0x000000ffff517224 */ /* 0x000fc400078e0021 */
[----:B------:R-:W-:-:S03]  /*44b0*/  IMAD.MOV.U32 R119, RZ, RZ, R35 ;  /* 0x000000ffff777224 */ /* 0x000fc600078e0023 */
[----:B------:R-:W-:Y:S01]  /*44c0*/  HMMA.16816.F32.BF16 R64, R4, R62, R20 ;  /* 0x0000003e0440723c */ /* 0x000fe20000041814 */
[----:B------:R-:W5:Y:S07]  /*44d0*/  LDSM.16.MT88.4 R60, [R251+0x4100] ;  /* 0x00410000fb3c783b */ /* 0x000f6e0000004200 */
[C---:B------:R-:W-:Y:S08]  /*44e0*/  HMMA.16816.F32.BF16 R20, R8.reuse, R82, RZ ;  /* 0x000000520814723c */ /* 0x040ff000000418ff */
[C---:B------:R-:W-:Y:S01]  /*44f0*/  HMMA.16816.F32.BF16 R36, R8.reuse, R50, RZ ;  /* 0x000000320824723c */ /* 0x040fe200000418ff */
[----:B------:R-:W1:Y:S07]  /*4500*/  LDSM.16.MT88.4 R48, [R248+0x4900] ;  /* 0x00490000f830783b */ /* 0x000e6e0000004200 */
[C---:B--2---:R-:W-:Y:S08]  /*4510*/  HMMA.16816.F32.BF16 R28, R8.reuse, R74, RZ ;  /* 0x0000004a081c723c */ /* 0x044ff000000418ff */
[----:B------:R-:W-:Y:S08]  /*4520*/  HMMA.16816.F32.BF16 R32, R8, R72, RZ ;  /* 0x000000480820723c */ /* 0x000ff000000418ff */
[----:B---3--:R-:W-:Y:S08]  /*4530*/  HMMA.16816.F32.BF16 R72, R4, R24, R16 ;  /* 0x000000180448723c */ /* 0x008ff00000041810 */
[----:B------:R-:W-:Y:S07]  /*4540*/  HMMA.16816.F32.BF16 R16, R8, R44, RZ ;  /* 0x0000002c0810723c */ /* 0x000fee00000418ff */
[----:B------:R-:W-:Y:S01]  /*4550*/  IMAD.MOV.U32 R44, RZ, RZ, R130 ;  /* 0x000000ffff2c7224 */ /* 0x000fe200078e0082 */
[----:B------:R-:W-:Y:S01]  /*4560*/  HMMA.16816.F32.BF16 R68, R4, R86, R20 ;  /* 0x000000560444723c */ /* 0x000fe20000041814 */
[----:B------:R-:W-:-:S07]  /*4570*/  IMAD.MOV.U32 R45, RZ, RZ, R129 ;  /* 0x000000ffff2d7224 */ /* 0x000fce00078e0081 */
[C---:B------:R-:W-:Y:S01]  /*4580*/  HMMA.16816.F32.BF16 R76, R4.reuse, R26, R36 ;  /* 0x0000001a044c723c */ /* 0x040fe20000041824 */
[----:B------:R-:W2:Y:S07]  /*4590*/  LDSM.16.MT88.4 R36, [R251+0x4900] ;  /* 0x00490000fb24783b */ /* 0x000eae0000004200 */
[C---:B----4-:R-:W-:Y:S08]  /*45a0*/  HMMA.16816.F32.BF16 R160, R4.reuse, R42, R28 ;  /* 0x0000002a04a0723c */ /* 0x050ff0000004181c */
[----:B------:R-:W-:Y:S01]  /*45b0*/  HMMA.16816.F32.BF16 R84, R4, R40, R32 ;  /* 0x000000280454723c */ /* 0x000fe20000041820 */
[----:B------:R-:W3:Y:S07]  /*45c0*/  LDSM.16.MT88.4 R40, [R250+0x4100] ;  /* 0x00410000fa28783b */ /* 0x000eee0000004200 */
[----:B------:R-:W-:Y:S07]  /*45d0*/  HMMA.16816.F32.BF16 R24, R8, R54, RZ ;  /* 0x000000360818723c */ /* 0x000fee00000418ff */
[----:B------:R-:W-:Y:S01]  /*45e0*/  MOV R54, R144 ;  /* 0x0000009000367202 */ /* 0x000fe20000000f00 */
[----:B-1----:R-:W-:Y:S01]  /*45f0*/  HMMA.16816.F32.BF16 R16, R4, R56, R16 ;  /* 0x000000380410723c */ /* 0x002fe20000041810 */
[----:B------:R-:W-:Y:S01]  /*4600*/  IMAD.MOV.U32 R122, RZ, RZ, R163 ;  /* 0x000000ffff7a7224 */ /* 0x000fe200078e00a3 */
[----:B------:R-:W-:Y:S01]  /*4610*/  MOV R121, R161 ;  /* 0x000000a100797202 */ /* 0x000fe20000000f00 */
[----:B------:R-:W-:-:S02]  /*4620*/  IMAD.MOV.U32 R83, RZ, RZ, R162 ;  /* 0x000000ffff537224 */ /* 0x000fc400078e00a2 */
[----:B------:R-:W-:Y:S02]  /*4630*/  IMAD.MOV.U32 R82, RZ, RZ, R160 ;  /* 0x000000ffff527224 */ /* 0x000fe400078e00a0 */
[----:B------:R-:W-:Y:S01]  /*4640*/  IMAD.MOV.U32 R55, RZ, RZ, R139 ;  /* 0x000000ffff377224 */ /* 0x000fe200078e008b */
[C---:B-----5:R-:W-:Y:S07]  /*4650*/  HMMA.16816.F32.BF16 R20, R8.reuse, R60, RZ ;  /* 0x0000003c0814723c */ /* 0x060fee00000418ff */
[----:B------:R-:W-:Y:S01]  /*4660*/  IMAD.MOV.U32 R61, RZ, RZ, R153 ;  /* 0x000000ffff3d7224 */ /* 0x000fe200078e0099 */
[----:B------:R-:W-:Y:S01]  /*4670*/  HMMA.16816.F32.BF16 R28, R8, R52, RZ ;  /* 0x00000034081c723c */ /* 0x000fe200000418ff */
[----:B------:R-:W-:-:S06]  /*4680*/  IMAD.MOV.U32 R60, RZ, RZ, R146 ;  /* 0x000000ffff3c7224 */ /* 0x000fcc00078e0092 */
[----:B------:R-:W-:Y:S01]  /*4690*/  IMAD.MOV.U32 R53, RZ, RZ, R145 ;  /* 0x000000ffff357224 */ /* 0x000fe200078e0091 */
[----:B------:R-:W-:Y:S01]  /*46a0*/  HMMA.16816.F32.BF16 R160, R4, R50, R24 ;  /* 0x0000003204a0723c */ /* 0x000fe20000041818 */
[----:B------:R-:W1:Y:S01]  /*46b0*/  LDSM.16.MT88.4 R24, [R250+0x4900] ;  /* 0x00490000fa18783b */ /* 0x000e620000004200 */
[----:B------:R-:W-:Y:S01]  /*46c0*/  MOV R57, R19 ;  /* 0x0000001300397202 */ /* 0x000fe20000000f00 */
[----:B------:R-:W-:Y:S01]  /*46d0*/  IMAD.MOV.U32 R56, RZ, RZ, R17 ;  /* 0x000000ffff387224 */ /* 0x000fe200078e0011 */
[----:B------:R-:W-:Y:S01]  /*46e0*/  MOV R3, R16 ;  /* 0x0000001000037202 */ /* 0x000fe20000000f00 */
[----:B------:R-:W-:Y:S02]  /*46f0*/  IMAD.MOV.U32 R0, RZ, RZ, R18 ;  /* 0x000000ffff007224 */ /* 0x000fe400078e0012 */
[----:B------:R-:W-:Y:S01]  /*4700*/  IMAD.MOV.U32 R52, RZ, RZ, R138 ;  /* 0x000000ffff347224 */ /* 0x000fe200078e008a */
[----:B------:R-:W-:Y:S01]  /*4710*/  HMMA.16816.F32.BF16 R16, R8, R62, RZ ;  /* 0x0000003e0810723c */ /* 0x000fe200000418ff */
[----:B------:R-:W-:Y:S01]  /*4720*/  IMAD.MOV.U32 R50, RZ, RZ, R136 ;  /* 0x000000ffff327224 */ /* 0x000fe200078e0088 */
[----:B------:R-:W-:-:S05]  /*4730*/  MOV R51, R122 ;  /* 0x0000007a00337202 */ /* 0x000fca0000000f00 */
[----:B------:R-:W-:Y:S01]  /*4740*/  IMAD.MOV.U32 R62, RZ, RZ, R152 ;  /* 0x000000ffff3e7224 */ /* 0x000fe200078e0098 */
[----:B--2---:R-:W-:Y:S01]  /*4750*/  HMMA.16816.F32.BF16 R184, R4, R36, R20 ;  /* 0x0000002404b8723c */ /* 0x004fe20000041814 */
[----:B------:R-:W-:-:S06]  /*4760*/  MOV R63, R147 ;  /* 0x00000093003f7202 */ /* 0x000fcc0000000f00 */
[----:B------:R-:W-:Y:S01]  /*4770*/  MOV R36, R80 ;  /* 0x0000005000247202 */ /* 0x000fe20000000f00 */
[----:B------:R-:W-:Y:S01]  /*4780*/  HMMA.16816.F32.BF16 R188, R4, R48, R28 ;  /* 0x0000003004bc723c */ /* 0x000fe2000004181c */
[----:B------:R-:W2:Y:S01]  /*4790*/  LDSM.16.MT88.4 R28, [R135+0x6100] ;  /* 0x00610000871c783b */ /* 0x000ea20000004200 */
[----:B------:R-:W-:Y:S01]  /*47a0*/  IMAD.MOV.U32 R37, RZ, RZ, R131 ;  /* 0x000000ffff257224 */ /* 0x000fe200078e0083 */
[----:B------:R-:W-:-:S04]  /*47b0*/  MOV R80, R128 ;  /* 0x0000008000507202 */ /* 0x000fc80000000f00 */
[----:B------:R-:W-:Y:S01]  /*47c0*/  MOV R49, R137 ;  /* 0x0000008900317202 */ /* 0x000fe20000000f00 */
[----:B---3--:R-:W-:Y:S01]  /*47d0*/  HMMA.16816.F32.BF16 R20, R8, R40, RZ ;  /* 0x000000280814723c */ /* 0x008fe200000418ff */
[----:B------:R-:W-:-:S06]  /*47e0*/  IMAD.MOV.U32 R48, RZ, RZ, R123 ;  /* 0x000000ffff307224 */ /* 0x000fcc00078e007b */
[----:B------:R-:W-:Y:S01]  /*47f0*/  MOV R40, R57 ;  /* 0x0000003900287202 */ /* 0x000fe20000000f00 */
[----:B------:R-:W-:Y:S01]  /*4800*/  HMMA.16816.F32.BF16 R152, R4, R38, R16 ;  /* 0x000000260498723c */ /* 0x000fe20000041810 */
[----:B------:R-:W-:Y:S01]  /*4810*/  MOV R41, R82 ;  /* 0x0000005200297202 */ /* 0x000fe20000000f00 */
[----:B------:R-:W-:-:S05]  /*4820*/  FFMA.FTZ R82, R105, c[0x0][0x2d0], -R13 ;  /* 0x0000b40069527a23 */ /* 0x000fca000001080d */
[----:B------:R-:W-:Y:S01]  /*4830*/  IMAD.MOV.U32 R38, RZ, RZ, R121 ;  /* 0x000000ffff267224 */ /* 0x000fe200078e0079 */
[----:B------:R-:W-:Y:S01]  /*4840*/  HMMA.16816.F32.BF16 R16, R8, R42, RZ ;  /* 0x0000002a0810723c */ /* 0x000fe200000418ff */
[----:B------:R-:W-:Y:S02]  /*4850*/  IMAD.MOV.U32 R39, RZ, RZ, R83 ;  /* 0x000000ffff277224 */ /* 0x000fe400078e0053 */
[----:B------:R-:W-:-:S04]  /*4860*/  FFMA.FTZ R83, R106, c[0x0][0x2d0], -R13 ;  /* 0x0000b4006a537a23 */ /* 0x000fc8000001080d */
[----:B------:R-:W-:Y:S01]  /*4870*/  IMAD.MOV.U32 R42, RZ, RZ, R56 ;  /* 0x000000ffff2a7224 */ /* 0x000fe200078e0038 */
[----:B-1----:R-:W-:Y:S01]  /*4880*/  HMMA.16816.F32.BF16 R144, R4, R24, R20 ;  /* 0x000000180490723c */ /* 0x002fe20000041814 */
[----:B------:R-:W1:Y:S01]  /*4890*/  LDSM.16.MT88.4 R20, [R135+0x6900] ;  /* 0x006900008714783b */ /* 0x000e620000004200 */
[----:B------:R-:W-:Y:S02]  /*48a0*/  IMAD.MOV.U32 R43, RZ, RZ, R0 ;  /* 0x000000ffff2b7224 */ /* 0x000fe400078e0000 */
[----:B------:R-:W-:Y:S01]  /*48b0*/  FADD.FTZ R0, R91, R90 ;  /* 0x0000005a5b007221 */ /* 0x000fe20000010000 */
[----:B------:R-:W-:Y:S01]  /*48c0*/  MOV R90, R3 ;  /* 0x00000003005a7202 */ /* 0x000fe20000000f00 */
[----:B------:R-:W-:Y:S01]  /*48d0*/  FADD.FTZ R3, R88, R15 ;  /* 0x0000000f58037221 */ /* 0x000fe20000010000 */
[----:B------:R-:W-:Y:S01]  /*48e0*/  MOV R106, R43 ;  /* 0x0000002b006a7202 */ /* 0x000fe20000000f00 */
[----:B------:R-:W-:Y:S01]  /*48f0*/  HMMA.16816.F32.BF16 R32, R8, R46, RZ ;  /* 0x0000002e0820723c */ /* 0x000fe200000418ff */
[----:B------:R-:W-:-:S02]  /*4900*/  IMAD.MOV.U32 R91, RZ, RZ, R51 ;  /* 0x000000ffff5b7224 */ /* 0x000fc400078e0033 */
[----:B------:R-:W-:Y:S02]  /*4910*/  FADD.FTZ R3, R14, R3 ;  /* 0x000000030e037221 */ /* 0x000fe40000010000 */
[----:B------:R-:W-:Y:S02]  /*4920*/  IMAD.MOV.U32 R105, RZ, RZ, R42 ;  /* 0x000000ffff697224 */ /* 0x000fe400078e002a */
[----:B------:R-:W-:Y:S01]  /*4930*/  IMAD.MOV.U32 R47, RZ, RZ, R127 ;  /* 0x000000ffff2f7224 */ /* 0x000fe200078e007f */
[----:B------:R-:W-:Y:S01]  /*4940*/  HMMA.16816.F32.BF16 R136, R4, R26, R16 ;  /* 0x0000001a0488723c */ /* 0x000fe20000041810 */
[----:B------:R-:W3:Y:S01]  /*4950*/  LDSM.16.MT88.4 R24, [R248+0x6100] ;  /* 0x00610000f818783b */ /* 0x000ee20000004200 */
[----:B------:R-:W-:Y:S02]  /*4960*/  IMAD.MOV.U32 R46, RZ, RZ, R124 ;  /* 0x000000ffff2e7224 */ /* 0x000fe400078e007c */
[----:B------:R-:W-:Y:S01]  /*4970*/  FADD.FTZ R3, R89, R3 ;  /* 0x0000000359037221 */ /* 0x000fe20000010000 */
[----:B------:R-:W-:Y:S01]  /*4980*/  MOV R89, R38 ;  /* 0x0000002600597202 */ /* 0x000fe20000000f00 */
[----:B------:R-:W-:Y:S01]  /*4990*/  IMAD.MOV.U32 R88, RZ, RZ, R41 ;  /* 0x000000ffff587224 */ /* 0x000fe200078e0029 */
[----:B------:R-:W-:Y:S01]  /*49a0*/  MOV R51, R46 ;  /* 0x0000002e00337202 */ /* 0x000fe20000000f00 */
[----:B--2---:R-:W-:Y:S01]  /*49b0*/  HMMA.16816.F32.BF16 R16, R8, R28, RZ ;  /* 0x0000001c0810723c */ /* 0x004fe200000418ff */
[----:B------:R-:W-:-:S02]  /*49c0*/  FADD.FTZ R3, R94, R3 ;  /* 0x000000035e037221 */ /* 0x000fc40000010000 */
[----:B------:R-:W-:Y:S02]  /*49d0*/  IMAD.MOV.U32 R46, RZ, RZ, R80 ;  /* 0x000000ffff2e7224 */ /* 0x000fe400078e0050 */
[----:B------:R-:W-:Y:S02]  /*49e0*/  FADD.FTZ R3, R95, R3 ;  /* 0x000000035f037221 */ /* 0x000fe40000010000 */
[----:B------:R-:W-:Y:S01]  /*49f0*/  IMAD.MOV.U32 R95, RZ, RZ, R49 ;  /* 0x000000ffff5f7224 */ /* 0x000fe200078e0031 */
[----:B------:R-:W-:Y:S01]  /*4a00*/  HMMA.16816.F32.BF16 R180, R4, R58, R32 ;  /* 0x0000003a04b4723c */ /* 0x000fe20000041820 */
[--C-:B------:R-:W-:Y:S02]  /*4a10*/  FFMA.FTZ R28, R116, c[0x0][0x2d0], -R12.reuse ;  /* 0x0000b400741c7a23 */ /* 0x100fe4000001080c */
[----:B------:R-:W-:Y:S01]  /*4a20*/  FFMA.FTZ R49, R113, c[0x0][0x2d0], -R12 ;  /* 0x0000b40071317a23 */ /* 0x000fe2000001080c */
[----:B------:R-:W-:Y:S01]  /*4a30*/  MOV R113, R48 ;  /* 0x0000003000717202 */ /* 0x000fe20000000f00 */
[----:B------:R-:W-:-:S02]  /*4a40*/  IMAD.MOV.U32 R94, RZ, RZ, R50 ;  /* 0x000000ffff5e7224 */ /* 0x000fc400078e0032 */
[----:B------:R-:W-:Y:S01]  /*4a50*/  IMAD.MOV.U32 R34, RZ, RZ, R126 ;  /* 0x000000ffff227224 */ /* 0x000fe200078e007e */
[----:B------:R-:W-:Y:S01]  /*4a60*/  MOV R35, R125 ;  /* 0x0000007d00237202 */ /* 0x000fe20000000f00 */
[----:B------:R-:W-:Y:S02]  /*4a70*/  IMAD.MOV.U32 R32, RZ, RZ, R120 ;  /* 0x000000ffff207224 */ /* 0x000fe400078e0078 */
[----:B------:R-:W-:Y:S02]  /*4a80*/  IMAD.MOV.U32 R33, RZ, RZ, R81 ;  /* 0x000000ffff217224 */ /* 0x000fe400078e0051 */
[--C-:B------:R-:W-:Y:S01]  /*4a90*/  FFMA.FTZ R29, R110, c[0x0][0x2d0], -R13.reuse ;  /* 0x0000b4006e1d7a23 */ /* 0x100fe2000001080d */
[----:B------:R-:W-:Y:S01]  /*4aa0*/  MOV R116, R32 ;  /* 0x0000002000747202 */ /* 0x000fe20000000f00 */
[--C-:B------:R-:W-:Y:S01]  /*4ab0*/  FFMA.FTZ R81, R104, c[0x0][0x2d0], -R13.reuse ;  /* 0x0000b40068517a23 */ /* 0x100fe2000001080d */
[----:B-1----:R-:W-:Y:S01]  /*4ac0*/  HMMA.16816.F32.BF16 R128, R4, R20, R16 ;  /* 0x000000140480723c */ /* 0x002fe20000041810 */
[----:B------:R-:W-:-:S02]  /*4ad0*/  FFMA.FTZ R80, R102, c[0x0][0x2d0], -R13 ;  /* 0x0000b40066507a23 */ /* 0x000fc4000001080d */
[--C-:B------:R-:W-:Y:S02]  /*4ae0*/  FFMA.FTZ R32, R115, c[0x0][0x2d0], -R12.reuse ;  /* 0x0000b40073207a23 */ /* 0x100fe4000001080c */
[--C-:B------:R-:W-:Y:S01]  /*4af0*/  FFMA.FTZ R48, R111, c[0x0][0x2d0], -R12.reuse ;  /* 0x0000b4006f307a23 */ /* 0x100fe2000001080c */
[----:B------:R-:W-:Y:S01]  /*4b00*/  MOV R111, R45 ;  /* 0x0000002d006f7202 */ /* 0x000fe20000000f00 */
[----:B------:R-:W-:Y:S01]  /*4b10*/  FFMA.FTZ R50, R108, c[0x0][0x2d0], -R12 ;  /* 0x0000b4006c327a23 */ /* 0x000fe2000001080c */
[----:B------:R-:W-:Y:S01]  /*4b20*/  HMMA.16816.F32.BF16 R16, R8, R30, RZ ;  /* 0x0000001e0810723c */ /* 0x000fe200000418ff */
[----:B------:R-:W-:Y:S01]  /*4b30*/  MOV R108, R46 ;  /* 0x0000002e006c7202 */ /* 0x000fe20000000f00 */
[----:B------:R-:W-:Y:S02]  /*4b40*/  IMAD.MOV.U32 R110, RZ, RZ, R44 ;  /* 0x000000ffff6e7224 */ /* 0x000fe400078e002c */
[----:B------:R-:W-:Y:S01]  /*4b50*/  FADD.FTZ R0, R93, R0 ;  /* 0x000000005d007221 */ /* 0x000fe20000010000 */
[----:B------:R-:W-:Y:S01]  /*4b60*/  MOV R93, R37 ;  /* 0x00000025005d7202 */ /* 0x000fe20000000f00 */
[----:B------:R-:W-:-:S02]  /*4b70*/  IMAD.MOV.U32 R104, RZ, RZ, R90 ;  /* 0x000000ffff687224 */ /* 0x000fc400078e005a */
[--C-:B------:R-:W-:Y:S02]  /*4b80*/  FFMA.FTZ R30, R109, c[0x0][0x2d0], -R13.reuse ;  /* 0x0000b4006d1e7a23 */ /* 0x100fe4000001080d */
[----:B------:R-:W-:Y:S02]  /*4b90*/  FFMA.FTZ R31, R107, c[0x0][0x2d0], -R13 ;  /* 0x0000b4006b1f7a23 */ /* 0x000fe4000001080d */
[----:B------:R-:W-:Y:S02]  /*4ba0*/  IMAD.MOV.U32 R109, RZ, RZ, R47 ;  /* 0x000000ffff6d7224 */ /* 0x000fe400078e002f */
[----:B------:R-:W-:Y:S02]  /*4bb0*/  IMAD.MOV.U32 R107, RZ, RZ, R40 ;  /* 0x000000ffff6b7224 */ /* 0x000fe400078e0028 */
[----:B------:R-:W-:Y:S02]  /*4bc0*/  FADD.FTZ R0, R92, R0 ;  /* 0x000000005c007221 */ /* 0x000fe40000010000 */
[----:B------:R-:W-:-:S02]  /*4bd0*/  IMAD.MOV.U32 R90, RZ, RZ, R39 ;  /* 0x000000ffff5a7224 */ /* 0x000fc400078e0027 */
[----:B------:R-:W-:Y:S02]  /*4be0*/  FADD.FTZ R0, R96, R0 ;  /* 0x0000000060007221 */ /* 0x000fe40000010000 */
[----:B------:R-:W-:Y:S02]  /*4bf0*/  IMAD.MOV.U32 R92, RZ, RZ, R36 ;  /* 0x000000ffff5c7224 */ /* 0x000fe400078e0024 */
[----:B------:R-:W-:Y:S01]  /*4c00*/  HMMA.16816.F32.BF16 R124, R4, R22, R16 ;  /* 0x00000016047c723c */ /* 0x000fe20000041810 */
[----:B------:R-:W1:Y:S01]  /*4c10*/  LDSM.16.MT88.4 R20, [R248+0x6900] ;  /* 0x00690000f814783b */ /* 0x000e620000004200 */
[----:B------:R-:W-:Y:S02]  /*4c20*/  FADD.FTZ R0, R98, R0 ;  /* 0x0000000062007221 */ /* 0x000fe40000010000 */
[----:B------:R-:W-:Y:S02]  /*4c30*/  IMAD.MOV.U32 R115, RZ, RZ, R35 ;  /* 0x000000ffff737224 */ /* 0x000fe400078e0023 */
[----:B------:R-:W-:-:S02]  /*4c40*/  FADD.FTZ R0, R99, R0 ;  /* 0x0000000063007221 */ /* 0x000fc40000010000 */
[----:B---3--:R-:W-:Y:S07]  /*4c50*/  HMMA.16816.F32.BF16 R16, R8, R24, RZ ;  /* 0x000000180810723c */ /* 0x008fee00000418ff */
[--C-:B------:R-:W-:Y:S02]  /*4c60*/  FFMA.FTZ R25, R117, c[0x0][0x2d0], -R12.reuse ;  /* 0x0000b40075197a23 */ /* 0x100fe4000001080c */
[----:B------:R-:W-:Y:S02]  /*4c70*/  IMAD.MOV.U32 R117, RZ, RZ, R33 ;  /* 0x000000ffff757224 */ /* 0x000fe400078e0021 */
[----:B------:R-:W-:-:S02]  /*4c80*/  FFMA.FTZ R33, R114, c[0x0][0x2d0], -R12 ;  /* 0x0000b40072217a23 */ /* 0x000fc4000001080c */
[----:B------:R-:W-:Y:S02]  /*4c90*/  FADD.FTZ R24, R100, R0 ;  /* 0x0000000064187221 */ /* 0x000fe40000010000 */
[----:B------:R-:W-:Y:S01]  /*4ca0*/  MUFU.EX2 R0, R29 ;  /* 0x0000001d00007308 */ /* 0x000fe20000000800 */
[----:B------:R-:W-:-:S08]  /*4cb0*/  IMAD.MOV.U32 R114, RZ, RZ, R34 ;  /* 0x000000ffff727224 */ /* 0x000fd000078e0022 */
[----:B-1----:R-:W-:Y:S08]  /*4cc0*/  HMMA.16816.F32.BF16 R120, R4, R20, R16 ;  /* 0x000000140478723c */ /* 0x002ff00000041810 */
[----:B------:R-:W-:Y:S07]  /*4cd0*/  HMMA.16816.F32.BF16 R16, R8, R26, RZ ;  /* 0x0000001a0810723c */ /* 0x000fee00000418ff */
[----:B------:R-:W-:-:S02]  /*4ce0*/  FFMA.FTZ R26, R112, c[0x0][0x2d0], -R13 ;  /* 0x0000b400701a7a23 */ /* 0x000fc4000001080d */
[----:B------:R-:W-:Y:S02]  /*4cf0*/  IMAD.MOV.U32 R112, RZ, RZ, R51 ;  /* 0x000000ffff707224 */ /* 0x000fe400078e0033 */
[----:B------:R-:W-:Y:S02]  /*4d00*/  FFMA.FTZ R51, R101, c[0x0][0x2d0], -R12 ;  /* 0x0000b40065337a23 */ /* 0x000fe4000001080c */
[----:B------:R-:W-:Y:S02]  /*4d10*/  FADD.FTZ R27, R97, R3 ;  /* 0x00000003611b7221 */ /* 0x000fe40000010000 */
[----:B------:R-:W1:Y:S09]  /*4d20*/  MUFU.EX2 R3, R26 ;  /* 0x0000001a00037308 */ /* 0x000e720000000800 */
[----:B------:R-:W-:Y:S01]  /*4d30*/  HMMA.16816.F32.BF16 R56, R4, R22, R16 ;  /* 0x000000160438723c */ /* 0x000fe20000041810 */
[----:B------:R-:W2:Y:S04]  /*4d40*/  LDSM.16.MT88.4 R20, [R251+0x6100] ;  /* 0x00610000fb14783b */ /* 0x000ea80000004200 */
[----:B------:R-:W3:Y:S03]  /*4d50*/  LDSM.16.MT88.4 R16, [R251+0x6900] ;  /* 0x00690000fb10783b */ /* 0x000ee60000004200 */
[----:B--2---:R-:W-:Y:S11]  /*4d60*/  HMMA.16816.F32.BF16 R12, R8, R20, RZ ;  /* 0x00000014080c723c */ /* 0x004ff600000418ff */
[----:B------:R-:W-:Y:S11]  /*4d70*/  @!UPT UIADD3 URZ, URZ, URZ, URZ ;  /* 0x0000003f3f3ff290 */ /* 0x000ff6000fffe03f */
[----:B------:R-:W-:Y:S02]  /*4d80*/  @!UPT UIADD3 URZ, URZ, URZ, URZ ;  /* 0x0000003f3f3ff290 */ /* 0x000fe4000fffe03f */
[----:B---3--:R-:W-:Y:S08]  /*4d90*/  HMMA.16816.F32.BF16 R44, R4, R16, R12 ;  /* 0x00000010042c723c */ /* 0x008ff0000004180c */
[----:B------:R-:W-:Y:S11]  /*4da0*/  HMMA.16816.F32.BF16 R12, R8, R22, RZ ;  /* 0x00000016080c723c */ /* 0x000ff600000418ff */
[----:B------:R-:W-:Y:S11]  /*4db0*/  @!UPT UIADD3 URZ, URZ, URZ, URZ ;  /* 0x0000003f3f3ff290 */ /* 0x000ff6000fffe03f */
[----:B------:R-:W-:Y:S02]  /*4dc0*/  @!UPT UIADD3 URZ, URZ, URZ, URZ ;  /* 0x0000003f3f3ff290 */ /* 0x000fe4000fffe03f */
[----:B------:R-:W-:Y:S01]  /*4dd0*/  HMMA.16816.F32.BF16 R40, R4, R18, R12 ;  /* 0x000000120428723c */ /* 0x000fe2000004180c */
[----:B------:R-:W2:Y:S07]  /*4de0*/  LDSM.16.MT88.4 R12, [R250+0x6100] ;  /* 0x00610000fa0c783b */ /* 0x000eae0000004200 */
[C---:B--2---:R-:W-:Y:S08]  /*4df0*/  HMMA.16816.F32.BF16 R16, R8.reuse, R12, RZ ;  /* 0x0000000c0810723c */ /* 0x044ff000000418ff */
[----:B------:R-:W-:Y:S01]  /*4e00*/  HMMA.16816.F32.BF16 R8, R8, R14, RZ ;  /* 0x0000000e0808723c */ /* 0x000fe200000418ff */
[----:B------:R-:W2:Y:S11]  /*4e10*/  LDSM.16.MT88.4 R12, [R250+0x6900] ;  /* 0x00690000fa0c783b */ /* 0x000eb60000004200 */
[----:B------:R-:W-:Y:S04]  /*4e20*/  @!UPT UIADD3 URZ, URZ, URZ, URZ ;  /* 0x0000003f3f3ff290 */ /* 0x000fe8000fffe03f */
[C---:B--2---:R-:W-:Y:S01]  /*4e30*/  HMMA.16816.F32.BF16 R36, R4.reuse, R12, R16 ;  /* 0x0000000c0424723c */ /* 0x044fe20000041810 */
[----:B------:R-:W-:Y:S07]  /*4e40*/  MUFU.EX2 R12, R33 ;  /* 0x00000021000c7308 */ /* 0x000fee0000000800 */
[----:B------:R-:W-:Y:S01]  /*4e50*/  HMMA.16816.F32.BF16 R20, R4, R14, R8 ;  /* 0x0000000e0414723c */ /* 0x000fe20000041808 */
[----:B------:R-:W2:Y:S06]  /*4e60*/  MUFU.EX2 R5, R30 ;  /* 0x0000001e00057308 */ /* 0x000eac0000000800 */
[----:B-1----:R-:W-:-:S02]  /*4e70*/  FADD.FTZ R4, R3, R24 ;  /* 0x0000001803047221 */ /* 0x002fc40000010000 */
[----:B------:R-:W1:Y:S01]  /*4e80*/  MUFU.EX2 R6, R31 ;  /* 0x0000001f00067308 */ /* 0x000e620000000800 */
[----:B------:R-:W-:Y:S02]  /*4e90*/  FADD.FTZ R10, R103, R27 ;  /* 0x0000001b670a7221 */ /* 0x000fe40000010000 */
[C---:B------:R-:W-:Y:S01]  /*4ea0*/  FADD.FTZ R9, R0.reuse, R4 ;  /* 0x0000000400097221 */ /* 0x040fe20000010000 */
[----:B------:R-:W-:-:S04]  /*4eb0*/  F2FP.BF16.PACK_AB R4, R0, R3 ;  /* 0x000000030004723e */ /* 0x000fc800000010ff */
[----:B------:R-:W3:Y:S01]  /*4ec0*/  MUFU.EX2 R8, R25 ;  /* 0x0000001900087308 */ /* 0x000ee20000000800 */
[----:B--2---:R-:W-:-:S07]  /*4ed0*/  FADD.FTZ R0, R5, R9 ;  /* 0x0000000905007221 */ /* 0x004fce0000010000 */
[----:B------:R-:W2:Y:S01]  /*4ee0*/  MUFU.EX2 R7, R28 ;  /* 0x0000001c00077308 */ /* 0x000ea20000000800 */
[C---:B-1----:R-:W-:Y:S01]  /*4ef0*/  FADD.FTZ R14, R6.reuse, R0 ;  /* 0x00000000060e7221 */ /* 0x042fe20000010000 */
[----:B------:R-:W-:Y:S01]  /*4f00*/  F2FP.BF16.PACK_AB R6, R6, R5 ;  /* 0x000000050606723e */ /* 0x000fe200000010ff */
[----:B---3--:R-:W-:-:S05]  /*4f10*/  FADD.FTZ R3, R8, R10 ;  /* 0x0000000a08037221 */ /* 0x008fca0000010000 */
[----:B------:R-:W1:Y:S01]  /*4f20*/  MUFU.EX2 R0, R32 ;  /* 0x0000002000007308 */ /* 0x000e620000000800 */
[C---:B--2---:R-:W-:Y:S01]  /*4f30*/  F2FP.BF16.PACK_AB R5, R7.reuse, R8 ;  /* 0x000000080705723e */ /* 0x044fe200000010ff */
[----:B------:R-:W-:Y:S01]  /*4f40*/  FADD.FTZ R3, R7, R3 ;  /* 0x0000000307037221 */ /* 0x000fe20000010000 */
[----:B------:R-:W2:Y:S01]  /*4f50*/  LDSM.16.MT88.4 R8, [R135+0x1100] ;  /* 0x001100008708783b */ /* 0x000ea20000004200 */
[----:B-1----:R-:W-:Y:S02]  /*4f60*/  F2FP.BF16.PACK_AB R7, R12, R0 ;  /* 0x000000000c07723e */ /* 0x002fe400000010ff */
[----:B------:R-:W-:-:S05]  /*4f70*/  FADD.FTZ R13, R0, R3 ;  /* 0x00000003000d7221 */ /* 0x000fca0000010000 */
[C---:B--2---:R-:W-:Y:S08]  /*4f80*/  HMMA.16816.F32.BF16 R164, R4.reuse, R8, R164 ;  /* 0x0000000804a4723c */ /* 0x044ff000000418a4 */
[C---:B------:R-:W-:Y:S01]  /*4f90*/  HMMA.16816.F32.BF16 R16, R4.reuse, R10, R108 ;  /* 0x0000000a0410723c */ /* 0x040fe2000004186c */
[----:B------:R-:W1:Y:S07]  /*4fa0*/  LDSM.16.MT88.4 R8, [R248+0x1100] ;  /* 0x00110000f808783b */ /* 0x000e6e0000004200 */
[C---:B-1----:R-:W-:Y:S08]  /*4fb0*/  HMMA.16816.F32.BF16 R156, R4.reuse, R8, R156 ;  /* 0x00000008049c723c */ /* 0x042ff0000004189c */
        /* <DEDUP_REMOVED lines=25> */
[----:B------:R-:W1:Y:S04]  /*5150*/  LDSM.16.MT88.4 R8, [R251+0x5100] ;  /* 0x00510000fb08783b */ /* 0x000e680000004200 */
[----:B------:R-:W-:Y:S03]  /*5160*/  LDSM.16.MT88.4 R160, [R135+0x1900] ;  /* 0x0019000087a0783b */ /* 0x000fe60000004200 */
[C---:B-1----:R-:W-:Y:S11]  /*5170*/  HMMA.16816.F32.BF16 R112, R4.reuse, R8, R184 ;  /* 0x000000080470723c */ /* 0x042ff600000418b8 */
[----:B------:R-:W-:Y:S11]  /*5180*/  @!UPT UIADD3 URZ, URZ, URZ, URZ ;  /* 0x0000003f3f3ff290 */ /* 0x000ff6000fffe03f */
[----:B------:R-:W-:Y:S02]  /*5190*/  @!UPT UIADD3 URZ, URZ, URZ, URZ ;  /* 0x0000003f3f3ff290 */ /* 0x000fe4000fffe03f */
[----:B------:R-:W-:Y:S01]  /*51a0*/  MOV R9, R115 ;  /* 0x0000007300097202 */ /* 0x000fe20000000f00 */
[----:B------:R-:W-:Y:S02]  /*51b0*/  IMAD.MOV.U32 R8, RZ, RZ, R112 ;  /* 0x000000ffff087224 */ /* 0x000fe400078e0070 */
[----:B------:R-:W-:Y:S02]  /*51c0*/  IMAD.MOV.U32 R110, RZ, RZ, R113 ;  /* 0x000000ffff6e7224 */ /* 0x000fe400078e0071 */
[----:B------:R-:W-:Y:S02]  /*51d0*/  IMAD.MOV.U32 R109, RZ, RZ, R114 ;  /* 0x000000ffff6d7224 */ /* 0x000fe400078e0072 */
[C---:B------:R-:W-:Y:S07]  /*51e0*/  HMMA.16816.F32.BF16 R112, R4.reuse, R10, R152 ;  /* 0x0000000a0470723c */ /* 0x040fee0000041898 */
[----:B------:R-:W-:Y:S01]  /*51f0*/  IMAD.MOV.U32 R155, RZ, RZ, R9 ;  /* 0x000000ffff9b7224 */ /* 0x000fe200078e0009 */
[----:B------:R-:W-:Y:S01]  /*5200*/  MOV R152, R8 ;  /* 0x0000000800987202 */ /* 0x000fe20000000f00 */
[----:B------:R-:W-:Y:S01]  /*5210*/  IMAD.MOV.U32 R154, RZ, RZ, R109 ;  /* 0x000000ffff9a7224 */ /* 0x000fe200078e006d */
[----:B------:R-:W1:Y:S01]  /*5220*/  LDSM.16.MT88.4 R8, [R250+0x5100] ;  /* 0x00510000fa08783b */ /* 0x000e620000004200 */
[----:B------:R-:W-:Y:S11]  /*5230*/  MOV R153, R110 ;  /* 0x0000006e00997202 */ /* 0x000ff60000000f00 */
[----:B------:R-:W-:Y:S02]  /*5240*/  @!UPT UIADD3 URZ, URZ, URZ, URZ ;  /* 0x0000003f3f3ff290 */ /* 0x000fe4000fffe03f */
[----:B------:R-:W-:Y:S01]  /*5250*/  IMAD.MOV.U32 R108, RZ, RZ, R113 ;  /* 0x000000ffff6c7224 */ /* 0x000fe200078e0071 */
[----:B------:R-:W-:Y:S01]  /*5260*/  MOV R15, R114 ;  /* 0x00000072000f7202 */ /* 0x000fe20000000f00 */
[----:B------:R-:W-:Y:S02]  /*5270*/  IMAD.MOV.U32 R3, RZ, RZ, R115 ;  /* 0x000000ffff037224 */ /* 0x000fe400078e0073 */
[----:B------:R-:W-:Y:S01]  /*5280*/  IMAD.MOV.U32 R0, RZ, RZ, R112 ;  /* 0x000000ffff007224 */ /* 0x000fe200078e0070 */
[C---:B-1----:R-:W-:Y:S07]  /*5290*/  HMMA.16816.F32.BF16 R188, R4.reuse, R8, R144 ;  /* 0x0000000804bc723c */ /* 0x042fee0000041890 */
[----:B------:R-:W-:Y:S01]  /*52a0*/  IMAD.MOV.U32 R145, RZ, RZ, R108 ;  /* 0x000000ffff917224 */ /* 0x000fe200078e006c */
[C---:B------:R-:W-:Y:S01]  /*52b0*/  HMMA.16816.F32.BF16 R112, R4.reuse, R10, R136 ;  /* 0x0000000a0470723c */ /* 0x040fe20000041888 */
[----:B------:R-:W1:Y:S01]  /*52c0*/  LDSM.16.MT88.4 R8, [R135+0x7100] ;  /* 0x007100008708783b */ /* 0x000e620000004200 */
[----:B------:R-:W-:Y:S01]  /*52d0*/  IMAD.MOV.U32 R146, RZ, RZ, R15 ;  /* 0x000000ffff927224 */ /* 0x000fe200078e000f */
[----:B------:R-:W-:Y:S01]  /*52e0*/  MOV R147, R3 ;  /* 0x0000000300937202 */ /* 0x000fe20000000f00 */
[----:B------:R-:W-:Y:S01]  /*52f0*/  IMAD.MOV.U32 R144, RZ, RZ, R0 ;  /* 0x000000ffff907224 */ /* 0x000fe200078e0000 */
[----:B------:R-:W-:Y:S01]  /*5300*/  MUFU.EX2 R3, R83 ;  /* 0x0000005300037308 */ /* 0x000fe20000000800 */
[----:B------:R-:W-:Y:S07]  /*5310*/  LDSM.16.MT88.4 R136, [R250+0x1900] ;  /* 0x00190000fa88783b */ /* 0x000fee0000004200 */
[----:B------:R-:W2:Y:S01]  /*5320*/  MUFU.EX2 R0, R82 ;  /* 0x0000005200007308 */ /* 0x000ea20000000800 */
[C---:B-1----:R-:W-:Y:S07]  /*5330*/  HMMA.16816.F32.BF16 R108, R4.reuse, R8, R128 ;  /* 0x00000008046c723c */ /* 0x042fee0000041880 */
[----:B--2---:R-:W-:Y:S01]  /*5340*/  F2FP.BF16.PACK_AB R128, R0, R3 ;  /* 0x000000030080723e */ /* 0x004fe200000010ff */
[C---:B------:R-:W-:Y:S01]  /*5350*/  HMMA.16816.F32.BF16 R124, R4.reuse, R10, R124 ;  /* 0x0000000a047c723c */ /* 0x040fe2000004187c */
[----:B------:R-:W1:Y:S07]  /*5360*/  LDSM.16.MT88.4 R8, [R248+0x7100] ;  /* 0x00710000f808783b */ /* 0x000e6e0000004200 */
[C---:B-1----:R-:W-:Y:S08]  /*5370*/  HMMA.16816.F32.BF16 R116, R4.reuse, R8, R120 ;  /* 0x000000080474723c */ /* 0x042ff00000041878 */
[----:B------:R-:W-:Y:S11]  /*5380*/  HMMA.16816.F32.BF16 R8, R4, R10, R56 ;  /* 0x0000000a0408723c */ /* 0x000ff60000041838 */
[----:B------:R-:W-:Y:S05]  /*5390*/  @!UPT UIADD3 URZ, URZ, URZ, URZ ;  /* 0x0000003f3f3ff290 */ /* 0x000fea000fffe03f */
[----:B------:R-:W-:Y:S01]  /*53a0*/  IMAD.MOV.U32 R123, RZ, RZ, R116 ;  /* 0x000000ffff7b7224 */ /* 0x000fe200078e0074 */
[----:B------:R-:W-:Y:S01]  /*53b0*/  MOV R122, R117 ;  /* 0x00000075007a7202 */ /* 0x000fe20000000f00 */
[----:B------:R-:W-:Y:S02]  /*53c0*/  IMAD.MOV.U32 R121, RZ, RZ, R118 ;  /* 0x000000ffff797224 */ /* 0x000fe400078e0076 */
[----:B------:R-:W-:-:S04]  /*53d0*/  IMAD.MOV.U32 R120, RZ, RZ, R119 ;  /* 0x000000ffff787224 */ /* 0x000fc800078e0077 */
[----:B------:R-:W-:Y:S01]  /*53e0*/  MOV R58, R8 ;  /* 0x00000008003a7202 */ /* 0x000fe20000000f00 */
[----:B------:R-:W-:Y:S01]  /*53f0*/  IMAD.MOV.U32 R57, RZ, RZ, R9 ;  /* 0x000000ffff397224 */ /* 0x000fe200078e0009 */
[----:B------:R-:W-:Y:S01]  /*5400*/  MOV R15, R11 ;  /* 0x0000000b000f7202 */ /* 0x000fe20000000f00 */
[----:B------:R-:W-:Y:S02]  /*5410*/  IMAD.MOV.U32 R56, RZ, RZ, R10 ;  /* 0x000000ffff387224 */ /* 0x000fe400078e000a */
[----:B------:R-:W1:Y:S02]  /*5420*/  LDSM.16.MT88.4 R8, [R251+0x7100] ;  /* 0x00710000fb08783b */ /* 0x000e640000004200 */
[C---:B-1----:R-:W-:Y:S08]  /*5430*/  HMMA.16816.F32.BF16 R116, R4.reuse, R8, R44 ;  /* 0x000000080474723c */ /* 0x042ff0000004182c */
[C---:B------:R-:W-:Y:S01]  /*5440*/  HMMA.16816.F32.BF16 R184, R4.reuse, R10, R40 ;  /* 0x0000000a04b8723c */ /* 0x040fe20000041828 */
[----:B------:R-:W1:Y:S04]  /*5450*/  LDSM.16.MT88.4 R8, [R250+0x7100] ;  /* 0x00710000fa08783b */ /* 0x000e680000004200 */
[----:B------:R-:W2:Y:S03]  /*5460*/  LDSM.16.MT88.4 R40, [R135+0x3900] ;  /* 0x003900008728783b */ /* 0x000ea60000004200 */
[C---:B-1----:R-:W-:Y:S01]  /*5470*/  HMMA.16816.F32.BF16 R180, R4.reuse, R8, R36 ;  /* 0x0000000804b4723c */ /* 0x042fe20000041824 */
[----:B------:R-:W-:Y:S06]  /*5480*/  MUFU.EX2 R8, R50 ;  /* 0x0000003200087308 */ /* 0x000fec0000000800 */
[----:B------:R-:W-:Y:S01]  /*5490*/  FADD.FTZ R9, R3, R14 ;  /* 0x0000000e03097221 */ /* 0x000fe20000010000 */
[----:B------:R-:W-:Y:S01]  /*54a0*/  HMMA.16816.F32.BF16 R20, R4, R10, R20 ;  /* 0x0000000a0414723c */ /* 0x000fe20000041814 */
[----:B------:R-:W1:Y:S01]  /*54b0*/  MUFU.EX2 R7, R49 ;  /* 0x0000003100077308 */ /* 0x000e620000000800 */
[----:B------:R-:W-:Y:S01]  /*54c0*/  MOV R14, R56 ;  /* 0x00000038000e7202 */ /* 0x000fe20000000f00 */
[----:B------:R-:W-:-:S04]  /*54d0*/  FADD.FTZ R9, R0, R9 ;  /* 0x0000000900097221 */ /* 0x000fc80000010000 */
[----:B------:R-:W-:Y:S02]  /*54e0*/  FADD.FTZ R10, R12, R13 ;  /* 0x0000000d0c0a7221 */ /* 0x000fe40000010000 */
[----:B------:R-:W3:Y:S01]  /*54f0*/  MUFU.EX2 R6, R48 ;  /* 0x0000003000067308 */ /* 0x000ee20000000800 */
[----:B------:R-:W-:Y:S02]  /*5500*/  IMAD.MOV.U32 R12, RZ, RZ, R58 ;  /* 0x000000ffff0c7224 */ /* 0x000fe400078e003a */
[----:B------:R-:W-:Y:S02]  /*5510*/  IMAD.MOV.U32 R13, RZ, RZ, R57 ;  /* 0x000000ffff0d7224 */ /* 0x000fe400078e0039 */
[----:B------:R-:W4:Y:S03]  /*5520*/  LDSM.16.MT88.4 R56, [R251+0x3900] ;  /* 0x00390000fb38783b */ /* 0x000f260000004200 */
[----:B------:R5:W2:Y:S01]  /*5530*/  MUFU.EX2 R11, R51 ;  /* 0x00000033000b7308 */ /* 0x000aa20000000800 */
[----:B-1----:R-:W-:-:S07]  /*5540*/  FADD.FTZ R3, R7, R10 ;  /* 0x0000000a07037221 */ /* 0x002fce0000010000 */
[----:B------:R-:W1:Y:S01]  /*5550*/  MUFU.EX2 R5, R81 ;  /* 0x0000005100057308 */ /* 0x000e620000000800 */
[----:B---3--:R-:W-:Y:S02]  /*5560*/  F2FP.BF16.PACK_AB R129, R6, R7 ;  /* 0x000000070681723e */ /* 0x008fe400000010ff */
[----:B------:R-:W-:Y:S01]  /*5570*/  MOV R7, R155 ;  /* 0x0000009b00077202 */ /* 0x000fe20000000f00 */
[----:B-----5:R-:W3:Y:S04]  /*5580*/  LDSM.16.MT88.4 R48, [R248+0x3900] ;  /* 0x00390000f830783b */ /* 0x020ee80000004200 */
[----:B------:R-:W5:Y:S01]  /*5590*/  MUFU.EX2 R4, R80 ;  /* 0x0000005000047308 */ /* 0x000f620000000800 */
[----:B--2---:R-:W-:Y:S01]  /*55a0*/  F2FP.BF16.PACK_AB R131, R11, R8 ;  /* 0x000000080b83723e */ /* 0x004fe200000010ff */
[----:B-1----:R-:W-:Y:S01]  /*55b0*/  FADD.FTZ R0, R5, R9 ;  /* 0x0000000905007221 */ /* 0x002fe20000010000 */
[C---:B-----5:R-:W-:Y:S01]  /*55c0*/  F2FP.BF16.PACK_AB R130, R4.reuse, R5 ;  /* 0x000000050482723e */ /* 0x060fe200000010ff */
[----:B------:R-:W-:Y:S02]  /*55d0*/  LDSM.16.MT88.4 R80, [R248+0x5900] ;  /* 0x00590000f850783b */ /* 0x000fe40000004200 */
[----:B------:R-:W-:Y:S01]  /*55e0*/  FADD.FTZ R0, R4, R0 ;  /* 0x0000000004007221 */ /* 0x000fe20000010000 */
[----:B------:R-:W-:Y:S01]  /*55f0*/  MOV R5, R153 ;  /* 0x0000009900057202 */ /* 0x000fe20000000f00 */
[----:B------:R-:W-:-:S02]  /*5600*/  IMAD.MOV.U32 R4, RZ, RZ, R152 ;  /* 0x000000ffff047224 */ /* 0x000fc400078e0098 */
[C---:B------:R-:W-:Y:S01]  /*5610*/  HMMA.16816.F32.BF16 R36, R128.reuse, R40, R52 ;  /* 0x000000288024723c */ /* 0x040fe20000041834 */
[----:B------:R1:W-:Y:S07]  /*5620*/  STL [R1+0x4c], R0 ;  /* 0x00004c0001007387 */ /* 0x0003ee0000100800 */
[C---:B----4-:R-:W-:Y:S01]  /*5630*/  HMMA.16816.F32.BF16 R52, R128.reuse, R56, R72 ;  /* 0x000000388034723c */ /* 0x050fe20000041848 */
[----:B------:R-:W2:Y:S07]  /*5640*/  LDSM.16.MT88.4 R72, [R135+0x5900] ;  /* 0x005900008748783b */ /* 0x000eae0000004200 */
[C---:B---3--:R-:W-:Y:S01]  /*5650*/  HMMA.16816.F32.BF16 R44, R128.reuse, R48, R64 ;  /* 0x00000030802c723c */ /* 0x048fe20000041840 */
[----:B------:R-:W3:Y:S07]  /*5660*/  LDSM.16.MT88.4 R64, [R250+0x3900] ;  /* 0x00390000fa40783b */ /* 0x000eee0000004200 */
[----:B------:R-:W-:Y:S01]  /*5670*/  HMMA.16816.F32.BF16 R40, R128, R42, R60 ;  /* 0x0000002a8028723c */ /* 0x000fe2000004183c */
[----:B-1----:R-:W-:-:S02]  /*5680*/  FADD.FTZ R0, R6, R3 ;  /* 0x0000000306007221 */ /* 0x002fc40000010000 */
[----:B------:R-:W-:Y:S02]  /*5690*/  IMAD.MOV.U32 R6, RZ, RZ, R154 ;  /* 0x000000ffff067224 */ /* 0x000fe400078e009a */
[----:B------:R-:W1:Y:S01]  /*56a0*/  LDSM.16.MT88.4 R152, [R248+0x1900] ;  /* 0x00190000f898783b */ /* 0x000e620000004200 */
[----:B------:R-:W-:Y:S02]  /*56b0*/  FADD.FTZ R0, R8, R0 ;  /* 0x0000000008007221 */ /* 0x000fe40000010000 */
[----:B------:R-:W-:Y:S02]  /*56c0*/  HMMA.16816.F32.BF16 R48, R128, R50, R68 ;  /* 0x000000328030723c */ /* 0x000fe40000041844 */
[----:B------:R-:W-:-:S06]  /*56d0*/  FADD.FTZ R0, R11, R0 ;  /* 0x000000000b007221 */ /* 0x000fcc0000010000 */
[C---:B------:R-:W-:Y:S01]  /*56e0*/  HMMA.16816.F32.BF16 R164, R128.reuse, R160, R164 ;  /* 0x000000a080a4723c */ /* 0x040fe200000418a4 */
[----:B------:R-:W-:Y:S07]  /*56f0*/  STL [R1+0x74], R0 ;  /* 0x0000740001007387 */ /* 0x000fee0000100800 */
[C---:B------:R-:W-:Y:S07]  /*5700*/  HMMA.16816.F32.BF16 R160, R128.reuse, R162, R16 ;  /* 0x000000a280a0723c */ /* 0x040fee0000041810 */
[----:B------:R-:W-:Y:S01]  /*5710*/  IMAD.MOV.U32 R16, RZ, RZ, R123 ;  /* 0x000000ffff107224 */ /* 0x000fe200078e007b */
[C---:B--2---:R-:W-:Y:S01]  /*5720*/  HMMA.16816.F32.BF16 R68, R128.reuse, R72, R92 ;  /* 0x000000488044723c */ /* 0x044fe2000004185c */
[----:B------:R-:W-:Y:S01]  /*5730*/  MOV R17, R122 ;  /* 0x0000007a00117202 */ /* 0x000fe20000000f00 */
[----:B------:R-:W-:Y:S01]  /*5740*/  IMAD.MOV.U32 R18, RZ, RZ, R121 ;  /* 0x000000ffff127224 */ /* 0x000fe200078e0079 */
[----:B------:R-:W-:Y:S01]  /*5750*/  MOV R19, R120 ;  /* 0x0000007800137202 */ /* 0x000fe20000000f00 */
[----:B------:R-:W-:Y:S01]  /*5760*/  IMAD.MOV.U32 R120, RZ, RZ, R144 ;  /* 0x000000ffff787224 */ /* 0x000fe200078e0090 */
[----:B------:R-:W-:Y:S01]  /*5770*/  MOV R121, R145 ;  /* 0x0000009100797202 */ /* 0x000fe20000000f00 */
[----:B------:R-:W-:Y:S01]  /*5780*/  IMAD.MOV.U32 R122, RZ, RZ, R146 ;  /* 0x000000ffff7a7224 */ /* 0x000fe200078e0092 */
[----:B------:R-:W-:Y:S01]  /*5790*/  MOV R123, R147 ;  /* 0x00000093007b7202 */ /* 0x000fe20000000f00 */
[C---:B---3--:R-:W-:Y:S01]  /*57a0*/  HMMA.16816.F32.BF16 R60, R128.reuse, R64, R84 ;  /* 0x00000040803c723c */ /* 0x048fe20000041854 */
[----:B------:R-:W-:Y:S07]  /*57b0*/  LDSM.16.MT88.4 R144, [R251+0x1900] ;  /* 0x00190000fb90783b */ /* 0x000fee0000004200 */
[C---:B------:R-:W-:Y:S01]  /*57c0*/  HMMA.16816.F32.BF16 R64, R128.reuse, R66, R88 ;  /* 0x000000428040723c */ /* 0x040fe20000041858 */
[----:B------:R-:W2:Y:S07]  /*57d0*/  LDSM.16.MT88.4 R88, [R251+0x5900] ;  /* 0x00590000fb58783b */ /* 0x000eae0000004200 */
[C---:B------:R-:W-:Y:S01]  /*57e0*/  HMMA.16816.F32.BF16 R72, R128.reuse, R74, R96 ;  /* 0x0000004a8048723c */ /* 0x040fe20000041860 */
[----:B------:R-:W3:Y:S07]  /*57f0*/  LDSM.16.MT88.4 R96, [R250+0x5900] ;  /* 0x00590000fa60783b */ /* 0x000eee0000004200 */
[C---:B------:R-:W-:Y:S08]  /*5800*/  HMMA.16816.F32.BF16 R56, R128.reuse, R58, R76 ;  /* 0x0000003a8038723c */ /* 0x040ff0000004184c */
[C---:B------:R-:W-:Y:S08]  /*5810*/  HMMA.16816.F32.BF16 R76, R128.reuse, R80, R100 ;  /* 0x00000050804c723c */ /* 0x040ff00000041864 */
[C---:B------:R-:W-:Y:S01]  /*5820*/  HMMA.16816.F32.BF16 R80, R128.reuse, R82, R104 ;  /* 0x000000528050723c */ /* 0x040fe20000041868 */
[----:B------:R-:W4:Y:S07]  /*5830*/  LDSM.16.MT88.4 R104, [R135+0x7900] ;  /* 0x007900008768783b */ /* 0x000f2e0000004200 */
[C---:B-1----:R-:W-:Y:S08]  /*5840*/  HMMA.16816.F32.BF16 R156, R128.reuse, R152, R156 ;  /* 0x00000098809c723c */ /* 0x042ff0000004189c */
[C---:B--2---:R-:W-:Y:S01]  /*5850*/  HMMA.16816.F32.BF16 R84, R128.reuse, R88, R4 ;  /* 0x000000588054723c */ /* 0x044fe20000041804 */
[----:B------:R-:W-:Y:S07]  /*5860*/  LDSM.16.MT88.4 R4, [R250+0x7900] ;  /* 0x00790000fa04783b */ /* 0x000fee0000004200 */
[C---:B---3--:R-:W-:Y:S08]  /*5870*/  HMMA.16816.F32.BF16 R92, R128.reuse, R96, R188 ;  /* 0x00000060805c723c */ /* 0x048ff000000418bc */
[C---:B------:R-:W-:Y:S01]  /*5880*/  HMMA.16816.F32.BF16 R88, R128.reuse, R90, R120 ;  /* 0x0000005a8058723c */ /* 0x040fe20000041878 */
[----:B------:R-:W1:Y:S07]  /*5890*/  LDSM.16.MT88.4 R120, [R251+0x7900] ;  /* 0x00790000fb78783b */ /* 0x000e6e0000004200 */
[C---:B------:R-:W-:Y:S01]  /*58a0*/  HMMA.16816.F32.BF16 R96, R128.reuse, R98, R112 ;  /* 0x000000628060723c */ /* 0x040fe20000041870 */
[----:B------:R-:W2:Y:S07]  /*58b0*/  LDSM.16.MT88.4 R112, [R248+0x7900] ;  /* 0x00790000f870783b */ /* 0x000eae0000004200 */
[C---:B----4-:R-:W-:Y:S08]  /*58c0*/  HMMA.16816.F32.BF16 R100, R128.reuse, R104, R108 ;  /* 0x000000688064723c */ /* 0x050ff0000004186c */
[C---:B------:R-:W-:Y:S08]  /*58d0*/  HMMA.16816.F32.BF16 R148, R128.reuse, R144, R148 ;  /* 0x000000908094723c */ /* 0x040ff00000041894 */
[C---:B------:R-:W-:Y:S08]  /*58e0*/  HMMA.16816.F32.BF16 R140, R128.reuse, R136, R140 ;  /* 0x00000088808c723c */ /* 0x040ff0000004188c */
[C---:B------:R-:W-:Y:S08]  /*58f0*/  HMMA.16816.F32.BF16 R104, R128.reuse, R106, R124 ;  /* 0x0000006a8068723c */ /* 0x040ff0000004187c */
[C---:B-1----:R-:W-:Y:S08]  /*5900*/  HMMA.16816.F32.BF16 R116, R128.reuse, R120, R116 ;  /* 0x000000788074723c */ /* 0x042ff00000041874 */
[C---:B--2---:R-:W-:Y:S08]  /*5910*/  HMMA.16816.F32.BF16 R108, R128.reuse, R112, R16 ;  /* 0x00000070806c723c */ /* 0x044ff00000041810 */
[C---:B------:R-:W-:Y:S08]  /*5920*/  HMMA.16816.F32.BF16 R152, R128.reuse, R154, R24 ;  /* 0x0000009a8098723c */ /* 0x040ff00000041818 */
[C---:B------:R-:W-:Y:S08]  /*5930*/  HMMA.16816.F32.BF16 R144, R128.reuse, R146, R28 ;  /* 0x000000928090723c */ /* 0x040ff0000004181c */
[C---:B------:R-:W-:Y:S08]  /*5940*/  HMMA.16816.F32.BF16 R136, R128.reuse, R138, R32 ;  /* 0x0000008a8088723c */ /* 0x040ff00000041820 */
[C---:B------:R-:W-:Y:S08]  /*5950*/  HMMA.16816.F32.BF16 R112, R128.reuse, R114, R12 ;  /* 0x000000728070723c */ /* 0x040ff0000004180c */
[C---:B------:R-:W-:Y:S08]  /*5960*/  HMMA.16816.F32.BF16 R120, R128.reuse, R122, R184 ;  /* 0x0000007a8078723c */ /* 0x040ff000000418b8 */
[C---:B------:R-:W-:Y:S08]  /*5970*/  HMMA.16816.F32.BF16 R124, R128.reuse, R4, R180 ;  /* 0x00000004807c723c */ /* 0x040ff000000418b4 */
[----:B------:R-:W-:Y:S01]  /*5980*/  HMMA.16816.F32.BF16 R128, R128, R6, R20 ;  /* 0x000000068080723c */ /* 0x000fe20000041814 */
[----:B------:R-:W-:Y:S07]  /*5990*/  @P0 BRA `(.L_x_26) ;  /* 0x0000379000000947 */ /* 0x000fee0003800000 */
[----:B------:R-:W-:Y:S01]  /*59a0*/  SHF.R.S32.HI R15, RZ, 0x1f, R133 ;  /* 0x0000001fff0f7819 */ /* 0x000fe20000011485 */
[C---:B------:R-:W-:Y:S01]  /*59b0*/  IMAD.SHL.U32 R0, R133.reuse, 0x2, RZ ;  /* 0x0000000285007824 */ /* 0x040fe200078e00ff */
[----:B------:R-:W-:Y:S01]  /*59c0*/  UIADD3 UR6, UR6, -0x2, URZ ;  /* 0xfffffffe06067890 */ /* 0x000fe2000fffe03f */
[----:B------:R-:W-:Y:S01]  /*59d0*/  IMAD.SHL.U32 R4, R176, 0x2, RZ ;  /* 0x00000002b0047824 */ /* 0x000fe200078e00ff */
[----:B------:R-:W-:Y:S01]  /*59e0*/  SHF.L.U64.HI R3, R133, 0x1, R15 ;  /* 0x0000000185037819 */ /* 0x000fe2000001020f */
[----:B------:R-:W-:Y:S01]  /*59f0*/  IMAD.MOV.U32 R133, RZ, RZ, R2 ;  /* 0x000000ffff857224 */ /* 0x000fe200078e0002 */
[----:B------:R-:W-:Y:S01]  /*5a00*/  SHF.R.S32.HI R15, RZ, 0x1f, R177 ;  /* 0x0000001fff0f7819 */ /* 0x000fe200000114b1 */
[----:B------:R-:W-:-:S02]  /*5a10*/  IMAD.SHL.U32 R2, R178, 0x2, RZ ;  /* 0x00000002b2027824 */ /* 0x000fc400078e00ff */
[----:B------:R1:W-:Y:S04]  /*5a20*/  STL [R1+0x70], R3 ;  /* 0x0000700301007387 */ /* 0x0003e80000100800 */
[----:B------:R2:W-:Y:S01]  /*5a30*/  STL [R1+0x6c], R0 ;  /* 0x00006c0001007387 */ /* 0x0005e20000100800 */
[----:B-1----:R-:W-:Y:S02]  /*5a40*/  SHF.L.U64.HI R3, R176, 0x1, R179 ;  /* 0x00000001b0037819 */ /* 0x002fe400000102b3 */
[----:B--2---:R-:W-:-:S03]  /*5a50*/  SHF.L.U64.HI R0, R177, 0x1, R15 ;  /* 0x00000001b1007819 */ /* 0x004fc6000001020f */
[----:B------:R1:W-:Y:S01]  /*5a60*/  STL [R1+0x68], R3 ;  /* 0x0000680301007387 */ /* 0x0003e20000100800 */
[----:B------:R-:W-:-:S03]  /*5a70*/  SHF.R.S32.HI R15, RZ, 0x1f, R178 ;  /* 0x0000001fff0f7819 */ /* 0x000fc600000114b2 */
[----:B------:R-:W-:Y:S04]  /*5a80*/  STL [R1+0x64], R4 ;  /* 0x0000640401007387 */ /* 0x000fe80000100800 */
[----:B------:R2:W-:Y:S01]  /*5a90*/  STL [R1+0x60], R0 ;  /* 0x0000600001007387 */ /* 0x0005e20000100800 */
[----:B-1----:R-:W-:-:S05]  /*5aa0*/  IMAD.SHL.U32 R3, R177, 0x2, RZ ;  /* 0x00000002b1037824 */ /* 0x002fca00078e00ff */
[----:B------:R1:W-:Y:S01]  /*5ab0*/  STL [R1+0x5c], R3 ;  /* 0x00005c0301007387 */ /* 0x0003e20000100800 */
[----:B--2---:R-:W-:-:S03]  /*5ac0*/  IMAD.MOV.U32 R0, RZ, RZ, R132 ;  /* 0x000000ffff007224 */ /* 0x004fc600078e0084 */
[----:B------:R2:W-:Y:S01]  /*5ad0*/  STL [R1+0x54], R2 ;  /* 0x0000540201007387 */ /* 0x0005e20000100800 */
[----:B-1----:R-:W-:-:S05]  /*5ae0*/  SHF.L.U64.HI R3, R178, 0x1, R15 ;  /* 0x00000001b2037819 */ /* 0x002fca000001020f */
[----:B------:R2:W-:Y:S01]  /*5af0*/  STL [R1+0x58], R3 ;  /* 0x0000580301007387 */ /* 0x0005e20000100800 */
[----:B------:R-:W-:Y:S05]  /*5b00*/  BRA `(.L_x_27) ;  /* 0x0000047000007947 */ /* 0x000fea0003800000 */
.L_x_29:
[----:B------:R-:W2:Y:S01]  /*5b10*/  LDL R2, [R1+0x78] ;  /* 0x0000780001027983 */ /* 0x000ea20000100800 */
[----:B------:R-:W-:Y:S01]  /*5b20*/  IMAD.MOV.U32 R3, RZ, RZ, c[0x0][0x2b8] ;  /* 0x0000ae00ff037624 */ /* 0x000fe200078e00ff */
[----:B------:R-:W-:Y:S01]  /*5b30*/  ULEA UR4, UR6, UR10, 0x6 ;  /* 0x0000000a06047291 */ /* 0x000fe2000f8e303f */
[----:B------:R-:W-:Y:S01]  /*5b40*/  IMAD.MOV.U32 R178, RZ, RZ, RZ ;  /* 0x000000ffffb27224 */ /* 0x000fe200078e00ff */
[----:B------:R-:W3:Y:S02]  /*5b50*/  LDL R181, [R1+0x6c] ;  /* 0x00006c0001b57983 */ /* 0x000ee40000100800 */
        /* <DEDUP_REMOVED lines=35> */
[----:B------:R-:W-:Y:S01]  /*5d90*/  LEA.HI.X R180, R2, c[0x0][0x1cc], R180, 0x1, P0 ;  /* 0x0000730002b47a11 */ /* 0x000fe200000f0cb4 */
[----:B------:R-:W3:Y:S04]  /*5da0*/  SHFL.IDX PT, R132, R177, RZ, 0x181f ;  /* 0x00181fffb1847589 */ /* 0x000ee800000e0000 */
[----:B------:R-:W4:Y:S01]  /*5db0*/  SHFL.IDX PT, R176, R180, RZ, 0x181f ;  /* 0x00181fffb4b07589 */ /* 0x000f2200000e0000 */
[----:B---3--:R-:W-:Y:S05]  /*5dc0*/  IADD3 R2, P0, R132, R181, RZ ;  /* 0x000000b584027210 */ /* 0x008fea0007f1e0ff */
[----:B----4-:R-:W-:Y:S01]  /*5dd0*/  IMAD.X R3, R176, 0x1, R186, P0 ;  /* 0x00000001b0037824 */ /* 0x010fe200000e06ba */
[----:B-----5:R-:W-:Y:S04]  /*5de0*/  IADD3 R178, P0, R132, R187, RZ ;  /* 0x000000bb84b27210 */ /* 0x020fe80007f1e0ff */
[----:B------:R-:W-:Y:S01]  /*5df0*/  @!PT LDS RZ, [RZ] ;  /* 0x00000000fffff984 */ /* 0x000fe20000000800 */
[----:B------:R1:W-:Y:S01]  /*5e00*/  LDGSTS.E.BYPASS.LTC128B.128 [R189+0x10100], [R2.64], !P5 ;  /* 0x1010000002bd7fae */ /* 0x0003e2000e901d4c */
[-C--:B------:R-:W-:Y:S05]  /*5e10*/  IADD3.X R179, R176, R184.reuse, RZ, P0, !PT ;  /* 0x000000b8b0b37210 */ /* 0x080fea00007fe4ff */
[----:B------:R2:W-:Y:S04]  /*5e20*/  LDGSTS.E.BYPASS.LTC128B.128 [R189+0x12100], [R178.64], !P4 ;  /* 0x12100000b2bd7fae */ /* 0x0005e8000e101d4c */
[----:B-1----:R-:W1:Y:S04]  /*5e30*/  SHFL.IDX PT, R2, R177, 0x1, 0x181f ;  /* 0x00381f00b1027f89 */ /* 0x002e6800000e0000 */
[----:B------:R-:W3:Y:S01]  /*5e40*/  SHFL.IDX PT, R3, R180, 0x1, 0x181f ;  /* 0x00381f00b4037f89 */ /* 0x000ee200000e0000 */
[----:B--2---:R-:W-:Y:S05]  /*5e50*/  IADD3 R178, P0, R132, R185, RZ ;  /* 0x000000b984b27210 */ /* 0x004fea0007f1e0ff */
[----:B------:R-:W-:Y:S05]  /*5e60*/  IMAD.X R179, R176, 0x1, R190, P0 ;  /* 0x00000001b0b37824 */ /* 0x000fea00000e06be */
[----:B------:R2:W-:Y:S02]  /*5e70*/  LDGSTS.E.BYPASS.LTC128B.128 [R189+0x14100], [R178.64], !P3 ;  /* 0x14100000b2bd7fae */ /* 0x0005e4000d901d4c */
[----:B--2---:R-:W-:Y:S05]  /*5e80*/  IADD3 R178, P0, R132, R191, RZ ;  /* 0x000000bf84b27210 */ /* 0x004fea0007f1e0ff */
[----:B------:R-:W-:Y:S01]  /*5e90*/  IMAD.X R179, R176, 0x1, R188, P0 ;  /* 0x00000001b0b37824 */ /* 0x000fe200000e06bc */
[C---:B-1----:R-:W-:Y:S04]  /*5ea0*/  IADD3 R176, P0, R2.reuse, R181, RZ ;  /* 0x000000b502b07210 */ /* 0x042fe80007f1e0ff */
[----:B------:R1:W-:Y:S01]  /*5eb0*/  LDGSTS.E.BYPASS.LTC128B.128 [R189+0x16100], [R178.64], !P2 ;  /* 0x16100000b2bd7fae */ /* 0x0003e2000d101d4c */
[C---:B---3--:R-:W-:Y:S05]  /*5ec0*/  IMAD.X R177, R3.reuse, 0x1, R186, P0 ;  /* 0x0000000103b17824 */ /* 0x048fea00000e06ba */
[----:B------:R2:W-:Y:S02]  /*5ed0*/  LDGSTS.E.BYPASS.LTC128B.128 [R189+0x11100], [R176.64], !P5 ;  /* 0x11100000b0bd7fae */ /* 0x0005e4000e901d4c */
[C---:B--2---:R-:W-:Y:S04]  /*5ee0*/  IADD3 R176, P0, R2.reuse, R187, RZ ;  /* 0x000000bb02b07210 */ /* 0x044fe80007f1e0ff */
[C---:B------:R-:W-:Y:S05]  /*5ef0*/  IADD3.X R177, R3.reuse, R184, RZ, P0, !PT ;  /* 0x000000b803b17210 */ /* 0x040fea00007fe4ff */
[----:B------:R2:W-:Y:S02]  /*5f00*/  LDGSTS.E.BYPASS.LTC128B.128 [R189+0x13100], [R176.64], !P4 ;  /* 0x13100000b0bd7fae */ /* 0x0005e4000e101d4c */
[C---:B--2---:R-:W-:Y:S05]  /*5f10*/  IADD3 R176, P0, R2.reuse, R185, RZ ;  /* 0x000000b902b07210 */ /* 0x044fea0007f1e0ff */
[C---:B------:R-:W-:Y:S01]  /*5f20*/  IMAD.X R177, R3.reuse, 0x1, R190, P0 ;  /* 0x0000000103b17824 */ /* 0x040fe200000e06be */
[----:B------:R-:W-:Y:S04]  /*5f30*/  IADD3 R2, P0, R2, R191, RZ ;  /* 0x000000bf02027210 */ /* 0x000fe80007f1e0ff */
[----:B------:R1:W-:Y:S01]  /*5f40*/  LDGSTS.E.BYPASS.LTC128B.128 [R189+0x15100], [R176.64], !P3 ;  /* 0x15100000b0bd7fae */ /* 0x0003e2000d901d4c */
[----:B------:R-:W-:Y:S05]  /*5f50*/  IMAD.X R3, R3, 0x1, R188, P0 ;  /* 0x0000000103037824 */ /* 0x000fea00000e06bc */
[----:B------:R1:W-:Y:S01]  /*5f60*/  LDGSTS.E.BYPASS.LTC128B.128 [R189+0x17100], [R2.64], !P2 ;  /* 0x1710000002bd7fae */ /* 0x0003e2000d101d4c */
[----:B------:R-:W-:-:S05]  /*5f70*/  BRA `(.L_x_28) ;  /* 0x000011c000007947 */ /* 0x000fca0003800000 */
.L_x_27:
[----:B------:R-:W3:Y:S01]  /*5f80*/  LDL R5, [R1+0x48] ;  /* 0x0000480001057983 */ /* 0x000ee20000100800 */
[----:B------:R-:W-:Y:S04]  /*5f90*/  DEPBAR.LE SB0, 0x0 ;  /* 0x000080000000791a */ /* 0x000fe80000000000 */
[----:B------:R-:W4:Y:S01]  /*5fa0*/  LDL R7, [R1+0x44] ;  /* 0x0000440001077983 */ /* 0x000f220000100800 */
[----:B------:R-:W-:Y:S03]  /*5fb0*/  UISETP.GE.AND UP0, UPT, UR6, 0x1, UPT ;  /* 0x000000010600788c */ /* 0x000fe6000bf06270 */
[----:B------:R1:W-:Y:S04]  /*5fc0*/  STL [R1+0x90], R40 ;  /* 0x0000902801007387 */ /* 0x0003e80000100800 */
[----:B------:R2:W-:Y:S04]  /*5fd0*/  STL [R1+0x8c], R39 ;  /* 0x00008c2701007387 */ /* 0x0005e80000100800 */
[----:B------:R2:W-:Y:S04]  /*5fe0*/  STL [R1+0x88], R38 ;  /* 0x0000882601007387 */ /* 0x0005e80000100800 */
[----:B------:R2:W-:Y:S04]  /*5ff0*/  STL [R1+0x84], R37 ;  /* 0x0000842501007387 */ /* 0x0005e80000100800 */
[----:B------:R2:W-:Y:S04]  /*6000*/  STL [R1+0x80], R36 ;  /* 0x0000802401007387 */ /* 0x0005e80000100800 */
[----:B------:R2:W-:Y:S04]  /*6010*/  STL [R1+0x7c], R0 ;  /* 0x00007c0001007387 */ /* 0x0005e80000100800 */
[----:B------:R-:W4:Y:S04]  /*6020*/  LDL R6, [R1] ;  /* 0x0000000001067983 */ /* 0x000f280000100800 */
[----:B-1----:R-:W4:Y:S04]  /*6030*/  LDL R40, [R1+0x6c] ;  /* 0x00006c0001287983 */ /* 0x002f280000100800 */
[----:B--2---:R-:W2:Y:S04]  /*6040*/  LDL R39, [R1+0x70] ;  /* 0x0000700001277983 */ /* 0x004ea80000100800 */
[----:B------:R-:W2:Y:S04]  /*6050*/  LDL R30, [R1+0x3c] ;  /* 0x00003c00011e7983 */ /* 0x000ea80000100800 */
[----:B------:R-:W2:Y:S04]  /*6060*/  LDL R23, [R1+0x38] ;  /* 0x0000380001177983 */ /* 0x000ea80000100800 */
[----:B------:R-:W2:Y:S04]  /*6070*/  LDL R22, [R1+0x34] ;  /* 0x0000340001167983 */ /* 0x000ea80000100800 */
[----:B------:R-:W2:Y:S04]  /*6080*/  LDL R29, [R1+0x50] ;  /* 0x00005000011d7983 */ /* 0x000ea80000100800 */
[----:B------:R-:W-:Y:S06]  /*6090*/  BAR.SYNC.DEFER_BLOCKING 0x0 ;  /* 0x0000000000007b1d */ /* 0x000fec0000010000 */
[----:B------:R-:W1:Y:S04]  /*60a0*/  LDSM.16.M88.4 R8, [R134+0x10100] ;  /* 0x010100008608783b */ /* 0x000e680000000200 */
[----:B------:R-:W-:Y:S04]  /*60b0*/  LDSM.16.M88.4 R16, [R134+0x10900] ;  /* 0x010900008610783b */ /* 0x000fe80000000200 */
[----:B------:R-:W-:Y:S04]  /*60c0*/  LDSM.16.M88.4 R24, [R134+0x11100] ;  /* 0x011100008618783b */ /* 0x000fe80000000200 */
[----:B------:R-:W-:Y:S04]  /*60d0*/  LDSM.16.M88.4 R32, [R134+0x11900] ;  /* 0x011900008620783b */ /* 0x000fe80000000200 */
[----:B------:R-:W2:Y:S04]  /*60e0*/  LDL R38, [R1+0x64] ;  /* 0x0000640001267983 */ /* 0x000ea80000100800 */
[----:B------:R-:W2:Y:S04]  /*60f0*/  LDL R37, [R1+0x68] ;  /* 0x0000680001257983 */ /* 0x000ea80000100800 */
[----:B------:R-:W2:Y:S04]  /*6100*/  LDL R36, [R1+0x5c] ;  /* 0x00005c0001247983 */ /* 0x000ea80000100800 */
[----:B------:R-:W2:Y:S04]  /*6110*/  LDL R0, [R1+0x60] ;  /* 0x0000600001007983 */ /* 0x000ea80000100800 */
[----:B------:R-:W2:Y:S04]  /*6120*/  LDL R21, [R1+0x54] ;  /* 0x0000540001157983 */ /* 0x000ea80000100800 */
[----:B------:R-:W2:Y:S01]  /*6130*/  LDL R132, [R1+0x58] ;  /* 0x0000580001847983 */ /* 0x000ea20000100800 */
        /* <DEDUP_REMOVED lines=11> */
[C---:B------:R-:W-:Y:S01]  /*61f0*/  LEA R20, P0, R2.reuse, c[0x0][0x1f8], 0x1 ;  /* 0x00007e0002147a11 */ /* 0x040fe200078008ff */
[----:B------:R1:W-:Y:S03]  /*6200*/  LDSM.16.M88.4 R176, [R6] ;  /* 0x0000000006b0783b */ /* 0x0003e60000000200 */
[----:B------:R-:W-:Y:S02]  /*6210*/  LEA.HI.X R28, R2, c[0x0][0x1fc], R28, 0x1, P0 ;  /* 0x00007f00021c7a11 */ /* 0x000fe400000f0c1c */
[----:B------:R-:W3:Y:S04]  /*6220*/  SHFL.IDX PT, R2, R20, RZ, 0x181f ;  /* 0x00181fff14027589 */ /* 0x000ee800000e0000 */
[----:B------:R-:W4:Y:S04]  /*6230*/  SHFL.IDX PT, R3, R28, RZ, 0x181f ;  /* 0x00181fff1c037589 */ /* 0x000f2800000e0000 */
[----:B--2---:R-:W-:Y:S04]  /*6240*/  LDSM.16.M88.4 R180, [R30] ;  /* 0x000000001eb4783b */ /* 0x004fe80000000200 */
[----:B------:R-:W-:Y:S04]  /*6250*/  LDSM.16.M88.4 R184, [R23] ;  /* 0x0000000017b8783b */ /* 0x000fe80000000200 */
[----:B------:R2:W-:Y:S01]  /*6260*/  LDSM.16.M88.4 R188, [R22] ;  /* 0x0000000016bc783b */ /* 0x0005e20000000200 */
[C---:B-1----:R-:W-:Y:S03]  /*6270*/  HMMA.16816.F32.BF16 R4, R168.reuse, R8, RZ ;  /* 0x00000008a804723c */ /* 0x042fe600000418ff */
[----:B------:R-:W1:Y:S01]  /*6280*/  SHFL.IDX PT, R20, R20, 0x1, 0x181f ;  /* 0x00381f0014147f89 */ /* 0x000e6200000e0000 */
[C---:B---3--:R-:W-:Y:S03]  /*6290*/  IADD3 R12, P0, R2.reuse, R40, RZ ;  /* 0x00000028020c7210 */ /* 0x048fe60007f1e0ff */
[----:B------:R-:W3:Y:S01]  /*62a0*/  SHFL.IDX PT, R28, R28, 0x1, 0x181f ;  /* 0x00381f001c1c7f89 */ /* 0x000ee200000e0000 */
[C---:B------:R-:W-:Y:S01]  /*62b0*/  HMMA.16816.F32.BF16 R8, R168.reuse, R10, RZ ;  /* 0x0000000aa808723c */ /* 0x040fe200000418ff */
[C---:B----4-:R-:W-:Y:S05]  /*62c0*/  IMAD.X R13, R3.reuse, 0x1, R39, P0 ;  /* 0x00000001030d7824 */ /* 0x050fea00000e0627 */
[----:B------:R-:W-:Y:S01]  /*62d0*/  @!PT LDS RZ, [RZ] ;  /* 0x00000000fffff984 */ /* 0x000fe20000000800 */
[----:B------:R4:W-:Y:S04]  /*62e0*/  LDGSTS.E.BYPASS.LTC128B.128 [R29], [R12.64], !P5 ;  /* 0x000000000c1d7fae */ /* 0x0009e8000e901d4c */
[----:B----4-:R-:W4:Y:S02]  /*62f0*/  LDL R13, [R1+0x40] ;  /* 0x00004000010d7983 */ /* 0x010f240000100800 */
[C---:B------:R-:W-:Y:S05]  /*6300*/  IADD3 R14, P0, R2.reuse, R38, RZ ;  /* 0x00000026020e7210 */ /* 0x040fea0007f1e0ff */
[C---:B------:R-:W-:Y:S01]  /*6310*/  IMAD.X R15, R3.reuse, 0x1, R37, P0 ;  /* 0x00000001030f7824 */ /* 0x040fe200000e0625 */
[C---:B--2---:R-:W-:Y:S05]  /*6320*/  IADD3 R22, P0, R2.reuse, R36, RZ ;  /* 0x0000002402167210 */ /* 0x044fea0007f1e0ff */
[C---:B------:R-:W-:Y:S01]  /*6330*/  IMAD.X R23, R3.reuse, 0x1, R0, P0 ;  /* 0x0000000103177824 */ /* 0x040fe200000e0600 */
[----:B------:R-:W-:Y:S05]  /*6340*/  IADD3 R30, P0, R2, R21, RZ ;  /* 0x00000015021e7210 */ /* 0x000fea0007f1e0ff */
[--C-:B------:R-:W-:Y:S01]  /*6350*/  IMAD.X R31, R3, 0x1, R132.reuse, P0 ;  /* 0x00000001031f7824 */ /* 0x100fe200000e0684 */
[----:B-1----:R-:W-:Y:S02]  /*6360*/  IADD3 R2, P0, R20, R40, RZ ;  /* 0x0000002814027210 */ /* 0x002fe40007f1e0ff */
[----:B------:R1:W5:Y:S04]  /*6370*/  LDL.LU R40, [R1+0x90] ;  /* 0x0000900001287983 */ /* 0x0003680000300800 */
[----:B----4-:R2:W-:Y:S01]  /*6380*/  LDGSTS.E.BYPASS.LTC128B.128 [R13+0x2100], [R14.64], !P4 ;  /* 0x021000000e0d7fae */ /* 0x0105e2000e101d4c */
[----:B------:R-:W-:Y:S05]  /*6390*/  MOV R3, R13 ;  /* 0x0000000d00037202 */ /* 0x000fea0000000f00 */
[----:B------:R3:W-:Y:S01]  /*63a0*/  LDGSTS.E.BYPASS.LTC128B.128 [R3+0x4100], [R22.64], !P3 ;  /* 0x0410000016037fae */ /* 0x0007e2000d901d4c */
[C---:B--2---:R-:W-:Y:S07]  /*63b0*/  HMMA.16816.F32.BF16 R12, R168.reuse, R16, RZ ;  /* 0x00000010a80c723c */ /* 0x044fee00000418ff */
[----:B------:R-:W-:Y:S02]  /*63c0*/  IMAD.MOV.U32 R17, RZ, RZ, R3 ;  /* 0x000000ffff117224 */ /* 0x000fe400078e0003 */
[----:B---3--:R-:W-:Y:S02]  /*63d0*/  IMAD.X R3, R28, 0x1, R39, P0 ;  /* 0x000000011c037824 */ /* 0x008fe400000e0627 */
[----:B------:R1:W5:Y:S01]  /*63e0*/  LDL.LU R39, [R1+0x8c] ;  /* 0x00008c0001277983 */ /* 0x0003620000300800 */
[----:B------:R-:W-:Y:S03]  /*63f0*/  IADD3 R22, P0, R20, R38, RZ ;  /* 0x0000002614167210 */ /* 0x000fe60007f1e0ff */
[----:B------:R2:W-:Y:S02]  /*6400*/  LDGSTS.E.BYPASS.LTC128B.128 [R17+0x6100], [R30.64], !P2 ;  /* 0x061000001e117fae */ /* 0x0005e4000d101d4c */
[----:B------:R-:W-:Y:S02]  /*6410*/  IMAD.X R23, R28, 0x1, R37, P0 ;  /* 0x000000011c177824 */ /* 0x000fe400000e0625 */
[----:B------:R3:W-:Y:S04]  /*6420*/  LDGSTS.E.BYPASS.LTC128B.128 [R29+0x1000], [R2.64], !P5 ;  /* 0x01000000021d7fae */ /* 0x0007e8000e901d4c */
[----:B------:R4:W-:Y:S04]  /*6430*/  LDGSTS.E.BYPASS.LTC128B.128 [R29+0x3000], [R22.64], !P4 ;  /* 0x03000000161d7fae */ /* 0x0009e8000e101d4c */
[----:B------:R1:W5:Y:S04]  /*6440*/  LDL.LU R38, [R1+0x88] ;  /* 0x0000880001267983 */ /* 0x0003680000300800 */
[----:B------:R1:W5:Y:S01]  /*6450*/  LDL.LU R37, [R1+0x84] ;  /* 0x0000840001257983 */ /* 0x0003620000300800 */
[C---:B--2---:R-:W-:Y:S01]  /*6460*/  HMMA.16816.F32.BF16 R16, R168.reuse, R18, RZ ;  /* 0x00000012a810723c */ /* 0x044fe200000418ff */
[----:B---3--:R-:W-:Y:S02]  /*6470*/  IADD3 R2, P0, R20, R36, RZ ;  /* 0x0000002414027210 */ /* 0x008fe40007f1e0ff */
[----:B------:R1:W5:Y:S02]  /*6480*/  LDL.LU R36, [R1+0x80] ;  /* 0x0000800001247983 */ /* 0x0003640000300800 */
[----:B------:R-:W-:Y:S02]  /*6490*/  IADD3.X R3, R28, R0, RZ, P0, !PT ;  /* 0x000000001c037210 */ /* 0x000fe400007fe4ff */
[----:B------:R1:W5:Y:S01]  /*64a0*/  LDL.LU R0, [R1+0x7c] ;  /* 0x00007c0001007983 */ /* 0x0003620000300800 */
[----:B------:R-:W-:Y:S02]  /*64b0*/  IADD3 R30, P0, R20, R21, RZ ;  /* 0x00000015141e7210 */ /* 0x000fe40007f1e0ff */
[C---:B----4-:R-:W-:Y:S01]  /*64c0*/  HMMA.16816.F32.BF16 R20, R168.reuse, R24, RZ ;  /* 0x00000018a814723c */ /* 0x050fe200000418ff */
[----:B------:R2:W-:Y:S02]  /*64d0*/  LDGSTS.E.BYPASS.LTC128B.128 [R29+0x5000], [R2.64], !P3 ;  /* 0x05000000021d7fae */ /* 0x0005e4000d901d4c */
[----:B------:R-:W-:Y:S01]  /*64e0*/  IMAD.X R31, R28, 0x1, R132, P0 ;  /* 0x000000011c1f7824 */ /* 0x000fe200000e0684 */
[----:B------:R-:W-:Y:S01]  /*64f0*/  PLOP3.LUT P0, PT, PT, PT, UP0, 0x80, 0x0 ;  /* 0x000000000000781c */ /* 0x000fe20003f0f008 */
[----:B------:R-:W3:Y:S03]  /*6500*/  LDL R132, [R1+0x2c] ;  /* 0x00002c0001847983 */ /* 0x000ee60000100800 */
[C---:B------:R-:W-:Y:S01]  /*6510*/  HMMA.16816.F32.BF16 R24, R168.reuse, R26, RZ ;  /* 0x0000001aa818723c */ /* 0x040fe200000418ff */
[----:B------:R4:W-:Y:S04]  /*6520*/  LDGSTS.E.BYPASS.LTC128B.128 [R29+0x7000], [R30.64], !P2 ;  /* 0x070000001e1d7fae */ /* 0x0009e8000d101d4c */
[----:B------:R-:W0:Y:S04]  /*6530*/  LDGDEPBAR ;  /* 0x00000000000079af */ /* 0x000e280000000000 */
[----:B--2---:R-:W2:Y:S04]  /*6540*/  LDL R3, [R1+0x28] ;  /* 0x0000280001037983 */ /* 0x004ea80000100800 */
[----:B------:R-:W2:Y:S01]  /*6550*/  LDL R2, [R1+0x24] ;  /* 0x0000240001027983 */ /* 0x000ea20000100800 */
[C---:B----4-:R-:W-:Y:S08]  /*6560*/  HMMA.16816.F32.BF16 R28, R168.reuse, R32, RZ ;  /* 0x00000020a81c723c */ /* 0x050ff000000418ff */
[----:B------:R-:W-:Y:S08]  /*6570*/  HMMA.16816.F32.BF16 R32, R168, R34, RZ ;  /* 0x00000022a820723c */ /* 0x000ff000000418ff */
[C---:B------:R-:W-:Y:S08]  /*6580*/  HMMA.16816.F32.BF16 R4, R172.reuse, R176, R4 ;  /* 0x000000b0ac04723c */ /* 0x040ff00000041804 */
[C---:B------:R-:W-:Y:S01]  /*6590*/  HMMA.16816.F32.BF16 R8, R172.reuse, R178, R8 ;  /* 0x000000b2ac08723c */ /* 0x040fe20000041808 */
[----:B------:R-:W4:Y:S07]  /*65a0*/  LDSM.16.M88.4 R176, [R252+0x10100] ;  /* 0x01010000fcb0783b */ /* 0x000f2e0000000200 */
[C---:B------:R-:W-:Y:S08]  /*65b0*/  HMMA.16816.F32.BF16 R12, R172.reuse, R180, R12 ;  /* 0x000000b4ac0c723c */ /* 0x040ff0000004180c */
[C---:B------:R-:W-:Y:S01]  /*65c0*/  HMMA.16816.F32.BF16 R16, R172.reuse, R182, R16 ;  /* 0x000000b6ac10723c */ /* 0x040fe20000041810 */
[----:B------:R-:W1:Y:S07]  /*65d0*/  LDSM.16.M88.4 R180, [R252+0x10900] ;  /* 0x01090000fcb4783b */ /* 0x000e6e0000000200 */
[C---:B------:R-:W-:Y:S08]  /*65e0*/  HMMA.16816.F32.BF16 R20, R172.reuse, R184, R20 ;  /* 0x000000b8ac14723c */ /* 0x040ff00000041814 */
[C---:B------:R-:W-:Y:S01]  /*65f0*/  HMMA.16816.F32.BF16 R24, R172.reuse, R186, R24 ;  /* 0x000000baac18723c */ /* 0x040fe20000041818 */
[----:B------:R-:W-:Y:S07]  /*6600*/  LDSM.16.M88.4 R184, [R252+0x11900] ;  /* 0x01190000fcb8783b */ /* 0x000fee0000000200 */
[C---:B------:R-:W-:Y:S01]  /*6610*/  HMMA.16816.F32.BF16 R28, R172.reuse, R188, R28 ;  /* 0x000000bcac1c723c */ /* 0x040fe2000004181c */
[----:B------:R-:W2:Y:S04]  /*6620*/  LDL R189, [R1+0x30] ;  /* 0x0000300001bd7983 */ /* 0x000ea80000100800 */
[----:B------:R-:W2:Y:S03]  /*6630*/  LDL R188, [R1+0x20] ;  /* 0x0000200001bc7983 */ /* 0x000ea60000100800 */
[----:B------:R-:W-:Y:S08]  /*6640*/  HMMA.16816.F32.BF16 R32, R172, R190, R32 ;  /* 0x000000beac20723c */ /* 0x000ff00000041820 */
[C---:B----4-:R-:W-:Y:S08]  /*6650*/  HMMA.16816.F32.BF16 R4, R192.reuse, R176, R4 ;  /* 0x000000b0c004723c */ /* 0x050ff00000041804 */
[C---:B------:R-:W-:Y:S01]  /*6660*/  HMMA.16816.F32.BF16 R8, R192.reuse, R178, R8 ;  /* 0x000000b2c008723c */ /* 0x040fe20000041808 */
[----:B------:R-:W4:Y:S07]  /*6670*/  LDSM.16.M88.4 R176, [R252+0x11100] ;  /* 0x01110000fcb0783b */ /* 0x000f2e0000000200 */
[C---:B-1----:R-:W-:Y:S08]  /*6680*/  HMMA.16816.F32.BF16 R12, R192.reuse, R180, R12 ;  /* 0x000000b4c00c723c */ /* 0x042ff0000004180c */
[C---:B------:R-:W-:Y:S01]  /*6690*/  HMMA.16816.F32.BF16 R16, R192.reuse, R182, R16 ;  /* 0x000000b6c010723c */ /* 0x040fe20000041810 */
[----:B------:R-:W1:Y:S07]  /*66a0*/  LDSM.16.M88.4 R180, [R249] ;  /* 0x00000000f9b4783b */ /* 0x000e6e0000000200 */
[C---:B----4-:R-:W-:Y:S08]  /*66b0*/  HMMA.16816.F32.BF16 R20, R192.reuse, R176, R20 ;  /* 0x000000b0c014723c */ /* 0x050ff00000041814 */
[C---:B------:R-:W-:Y:S01]  /*66c0*/  HMMA.16816.F32.BF16 R24, R192.reuse, R178, R24 ;  /* 0x000000b2c018723c */ /* 0x040fe20000041818 */
[----:B------:R-:W4:Y:S07]  /*66d0*/  LDSM.16.M88.4 R176, [R249+0x800] ;  /* 0x00080000f9b0783b */ /* 0x000f2e0000000200 */
[C---:B------:R-:W-:Y:S08]  /*66e0*/  HMMA.16816.F32.BF16 R28, R192.reuse, R184, R28 ;  /* 0x000000b8c01c723c */ /* 0x040ff0000004181c */
[----:B------:R-:W-:Y:S01]  /*66f0*/  HMMA.16816.F32.BF16 R32, R192, R186, R32 ;  /* 0x000000bac020723c */ /* 0x000fe20000041820 */
[----:B------:R-:W4:Y:S07]  /*6700*/  LDSM.16.M88.4 R184, [R249+0x1000] ;  /* 0x00100000f9b8783b */ /* 0x000f2e0000000200 */
[C---:B-1----:R-:W-:Y:S08]  /*6710*/  HMMA.16816.F32.BF16 R4, R196.reuse, R180, R4 ;  /* 0x000000b4c404723c */ /* 0x042ff00000041804 */
[C---:B------:R-:W-:Y:S01]  /*6720*/  HMMA.16816.F32.BF16 R8, R196.reuse, R182, R8 ;  /* 0x000000b6c408723c */ /* 0x040fe20000041808 */
[----:B------:R-:W1:Y:S07]  /*6730*/  LDSM.16.M88.4 R180, [R249+0x1800] ;  /* 0x00180000f9b4783b */ /* 0x000e6e0000000200 */
[C---:B----4-:R-:W-:Y:S08]  /*6740*/  HMMA.16816.F32.BF16 R12, R196.reuse, R176, R12 ;  /* 0x000000b0c40c723c */ /* 0x050ff0000004180c */
[C---:B------:R-:W-:Y:S01]  /*6750*/  HMMA.16816.F32.BF16 R16, R196.reuse, R178, R16 ;  /* 0x000000b2c410723c */ /* 0x040fe20000041810 */
[----:B------:R-:W4:Y:S07]  /*6760*/  LDSM.16.M88.4 R176, [R134+0x12100] ;  /* 0x0121000086b0783b */ /* 0x000f2e0000000200 */
[C---:B------:R-:W-:Y:S08]  /*6770*/  HMMA.16816.F32.BF16 R20, R196.reuse, R184, R20 ;  /* 0x000000b8c414723c */ /* 0x040ff00000041814 */
[C---:B------:R-:W-:Y:S01]  /*6780*/  HMMA.16816.F32.BF16 R24, R196.reuse, R186, R24 ;  /* 0x000000bac418723c */ /* 0x040fe20000041818 */
[----:B------:R-:W4:Y:S07]  /*6790*/  LDSM.16.M88.4 R184, [R134+0x12900] ;  /* 0x0129000086b8783b */ /* 0x000f2e0000000200 */
[C---:B-1----:R-:W-:Y:S08]  /*67a0*/  HMMA.16816.F32.BF16 R28, R196.reuse, R180, R28 ;  /* 0x000000b4c41c723c */ /* 0x042ff0000004181c */
[----:B------:R-:W-:Y:S01]  /*67b0*/  HMMA.16816.F32.BF16 R32, R196, R182, R32 ;  /* 0x000000b6c420723c */ /* 0x000fe20000041820 */
[----:B------:R-:W1:Y:S07]  /*67c0*/  LDSM.16.M88.4 R180, [R134+0x13100] ;  /* 0x0131000086b4783b */ /* 0x000e6e0000000200 */
[C---:B----4-:R-:W-:Y:S08]  /*67d0*/  HMMA.16816.F32.BF16 R4, R200.reuse, R176, R4 ;  /* 0x000000b0c804723c */ /* 0x050ff00000041804 */
[C---:B------:R-:W-:Y:S01]  /*67e0*/  HMMA.16816.F32.BF16 R8, R200.reuse, R178, R8 ;  /* 0x000000b2c808723c */ /* 0x040fe20000041808 */
[----:B------:R-:W4:Y:S07]  /*67f0*/  LDSM.16.M88.4 R176, [R134+0x13900] ;  /* 0x0139000086b0783b */ /* 0x000f2e0000000200 */
[C---:B------:R-:W-:Y:S08]  /*6800*/  HMMA.16816.F32.BF16 R12, R200.reuse, R184, R12 ;  /* 0x000000b8c80c723c */ /* 0x040ff0000004180c */
[C---:B------:R-:W-:Y:S08]  /*6810*/  HMMA.16816.F32.BF16 R16, R200.reuse, R186, R16 ;  /* 0x000000bac810723c */ /* 0x040ff00000041810 */
[C---:B-1----:R-:W-:Y:S08]  /*6820*/  HMMA.16816.F32.BF16 R20, R200.reuse, R180, R20 ;  /* 0x000000b4c814723c */ /* 0x042ff00000041814 */
[C---:B------:R-:W-:Y:S01]  /*6830*/  HMMA.16816.F32.BF16 R24, R200.reuse, R182, R24 ;  /* 0x000000b6c818723c */ /* 0x040fe20000041818 */
[----:B---3--:R1:W-:Y:S07]  /*6840*/  LDSM.16.M88.4 R180, [R132] ;  /* 0x0000000084b4783b */ /* 0x0083ee0000000200 */
[C---:B----4-:R-:W-:Y:S08]  /*6850*/  HMMA.16816.F32.BF16 R28, R200.reuse, R176, R28 ;  /* 0x000000b0c81c723c */ /* 0x050ff0000004181c */
[----:B------:R-:W-:Y:S01]  /*6860*/  HMMA.16816.F32.BF16 R32, R200, R178, R32 ;  /* 0x000000b2c820723c */ /* 0x000fe20000041820 */
[----:B--2---:R2:W-:Y:S04]  /*6870*/  LDSM.16.M88.4 R176, [R3] ;  /* 0x0000000003b0783b */ /* 0x0045e80000000200 */
[----:B-1----:R-:W3:Y:S04]  /*6880*/  LDL R132, [R1+0x1c] ;  /* 0x00001c0001847983 */ /* 0x002ee80000100800 */
[----:B--2---:R-:W2:Y:S04]  /*6890*/  LDL R3, [R1+0x18] ;  /* 0x0000180001037983 */ /* 0x004ea80000100800 */
[----:B------:R-:W1:Y:S02]  /*68a0*/  LDSM.16.M88.4 R184, [R189] ;  /* 0x00000000bdb8783b */ /* 0x000e640000000200 */
[C---:B-1----:R-:W-:Y:S08]  /*68b0*/  HMMA.16816.F32.BF16 R4, R204.reuse, R184, R4 ;  /* 0x000000b8cc04723c */ /* 0x042ff00000041804 */
[C---:B------:R-:W-:Y:S01]  /*68c0*/  HMMA.16816.F32.BF16 R8, R204.reuse, R186, R8 ;  /* 0x000000bacc08723c */ /* 0x040fe20000041808 */
[----:B------:R1:W4:Y:S07]  /*68d0*/  LDSM.16.M88.4 R184, [R2] ;  /* 0x0000000002b8783b */ /* 0x00032e0000000200 */
[C---:B------:R-:W-:Y:S08]  /*68e0*/  HMMA.16816.F32.BF16 R12, R204.reuse, R180, R12 ;  /* 0x000000b4cc0c723c */ /* 0x040ff0000004180c */
[C---:B------:R-:W-:Y:S01]  /*68f0*/  HMMA.16816.F32.BF16 R16, R204.reuse, R182, R16 ;  /* 0x000000b6cc10723c */ /* 0x040fe20000041810 */
[----:B------:R-:W4:Y:S07]  /*6900*/  LDSM.16.M88.4 R180, [R252+0x12100] ;  /* 0x01210000fcb4783b */ /* 0x000f2e0000000200 */
[C---:B------:R-:W-:Y:S01]  /*6910*/  HMMA.16816.F32.BF16 R20, R204.reuse, R176, R20 ;  /* 0x000000b0cc14723c */ /* 0x040fe20000041814 */
[----:B-1----:R-:W2:Y:S07]  /*6920*/  LDL R2, [R1+0x14] ;  /* 0x0000140001027983 */ /* 0x002eae0000100800 */
[C---:B------:R-:W-:Y:S01]  /*6930*/  HMMA.16816.F32.BF16 R24, R204.reuse, R178, R24 ;  /* 0x000000b2cc18723c */ /* 0x040fe20000041818 */
[----:B------:R-:W1:Y:S07]  /*6940*/  LDSM.16.M88.4 R176, [R252+0x12900] ;  /* 0x01290000fcb0783b */ /* 0x000e6e0000000200 */
[C---:B----4-:R-:W-:Y:S08]  /*6950*/  HMMA.16816.F32.BF16 R28, R204.reuse, R184, R28 ;  /* 0x000000b8cc1c723c */ /* 0x050ff0000004181c */
[----:B------:R-:W-:Y:S01]  /*6960*/  HMMA.16816.F32.BF16 R32, R204, R186, R32 ;  /* 0x000000bacc20723c */ /* 0x000fe20000041820 */
[----:B------:R-:W4:Y:S07]  /*6970*/  LDSM.16.M88.4 R184, [R252+0x13100] ;  /* 0x01310000fcb8783b */ /* 0x000f2e0000000200 */
[C---:B------:R-:W-:Y:S08]  /*6980*/  HMMA.16816.F32.BF16 R4, R208.reuse, R180, R4 ;  /* 0x000000b4d004723c */ /* 0x040ff00000041804 */
[C---:B------:R-:W-:Y:S01]  /*6990*/  HMMA.16816.F32.BF16 R8, R208.reuse, R182, R8 ;  /* 0x000000b6d008723c */ /* 0x040fe20000041808 */
        /* <DEDUP_REMOVED lines=18> */
[----:B------:R-:W3:Y:S07]  /*6ac0*/  LDSM.16.M88.4 R180, [R134+0x14900] ;  /* 0x0149000086b4783b */ /* 0x000eee0000000200 */
[C---:B-1----:R-:W-:Y:S08]  /*6ad0*/  HMMA.16816.F32.BF16 R28, R212.reuse, R176, R28 ;  /* 0x000000b0d41c723c */ /* 0x042ff0000004181c */
[----:B------:R-:W-:Y:S01]  /*6ae0*/  HMMA.16816.F32.BF16 R32, R212, R178, R32 ;  /* 0x000000b2d420723c */ /* 0x000fe20000041820 */
[----:B------:R-:W1:Y:S07]  /*6af0*/  LDSM.16.M88.4 R176, [R134+0x15100] ;  /* 0x0151000086b0783b */ /* 0x000e6e0000000200 */
[C---:B----4-:R-:W-:Y:S08]  /*6b00*/  HMMA.16816.F32.BF16 R4, R216.reuse, R184, R4 ;  /* 0x000000b8d804723c */ /* 0x050ff00000041804 */
[C---:B------:R-:W-:Y:S01]  /*6b10*/  HMMA.16816.F32.BF16 R8, R216.reuse, R186, R8 ;  /* 0x000000bad808723c */ /* 0x040fe20000041808 */
[----:B------:R-:W4:Y:S07]  /*6b20*/  LDSM.16.M88.4 R184, [R134+0x15900] ;  /* 0x0159000086b8783b */ /* 0x000f2e0000000200 */
[C---:B---3--:R-:W-:Y:S08]  /*6b30*/  HMMA.16816.F32.BF16 R12, R216.reuse, R180, R12 ;  /* 0x000000b4d80c723c */ /* 0x048ff0000004180c */
[C---:B------:R-:W-:Y:S01]  /*6b40*/  HMMA.16816.F32.BF16 R16, R216.reuse, R182, R16 ;  /* 0x000000b6d810723c */ /* 0x040fe20000041810 */
[----:B------:R3:W2:Y:S07]  /*6b50*/  LDSM.16.M88.4 R180, [R188] ;  /* 0x00000000bcb4783b */ /* 0x0006ae0000000200 */
[C---:B-1----:R-:W-:Y:S08]  /*6b60*/  HMMA.16816.F32.BF16 R20, R216.reuse, R176, R20 ;  /* 0x000000b0d814723c */ /* 0x042ff00000041814 */
[C---:B------:R-:W-:Y:S01]  /*6b70*/  HMMA.16816.F32.BF16 R24, R216.reuse, R178, R24 ;  /* 0x000000b2d818723c */ /* 0x040fe20000041818 */
[----:B------:R1:W2:Y:S04]  /*6b80*/  LDSM.16.M88.4 R176, [R132] ;  /* 0x0000000084b0783b */ /* 0x0002a80000000200 */
[----:B---3--:R-:W3:Y:S03]  /*6b90*/  LDL R188, [R1+0x10] ;  /* 0x0000100001bc7983 */ /* 0x008ee60000100800 */
[C---:B----4-:R-:W-:Y:S08]  /*6ba0*/  HMMA.16816.F32.BF16 R28, R216.reuse, R184, R28 ;  /* 0x000000b8d81c723c */ /* 0x050ff0000004181c */
[----:B------:R-:W-:Y:S01]  /*6bb0*/  HMMA.16816.F32.BF16 R32, R216, R186, R32 ;  /* 0x000000bad820723c */ /* 0x000fe20000041820 */
[----:B--2---:R2:W4:Y:S04]  /*6bc0*/  LDSM.16.M88.4 R184, [R3] ;  /* 0x0000000003b8783b */ /* 0x0045280000000200 */
[----:B-1----:R-:W3:Y:S03]  /*6bd0*/  LDL R132, [R1+0xc] ;  /* 0x00000c0001847983 */ /* 0x002ee60000100800 */
[C---:B------:R-:W-:Y:S08]  /*6be0*/  HMMA.16816.F32.BF16 R4, R220.reuse, R180, R4 ;  /* 0x000000b4dc04723c */ /* 0x040ff00000041804 */
[C---:B------:R-:W-:Y:S08]  /*6bf0*/  HMMA.16816.F32.BF16 R8, R220.reuse, R182, R8 ;  /* 0x000000b6dc08723c */ /* 0x040ff00000041808 */
[C---:B------:R-:W-:Y:S01]  /*6c00*/  HMMA.16816.F32.BF16 R12, R220.reuse, R176, R12 ;  /* 0x000000b0dc0c723c */ /* 0x040fe2000004180c */
[----:B--2---:R-:W2:Y:S07]  /*6c10*/  LDL R3, [R1+0x8] ;  /* 0x0000080001037983 */ /* 0x004eae0000100800 */
[C---:B------:R-:W-:Y:S01]  /*6c20*/  HMMA.16816.F32.BF16 R16, R220.reuse, R178, R16 ;  /* 0x000000b2dc10723c */ /* 0x040fe20000041810 */
[----:B------:R-:W-:Y:S07]  /*6c30*/  LDSM.16.M88.4 R176, [R252+0x14100] ;  /* 0x01410000fcb0783b */ /* 0x000fee0000000200 */
[C---:B----4-:R-:W-:Y:S08]  /*6c40*/  HMMA.16816.F32.BF16 R20, R220.reuse, R184, R20 ;  /* 0x000000b8dc14723c */ /* 0x050ff00000041814 */
[C---:B------:R-:W-:Y:S01]  /*6c50*/  HMMA.16816.F32.BF16 R24, R220.reuse, R186, R24 ;  /* 0x000000badc18723c */ /* 0x040fe20000041818 */
[----:B------:R-:W-:Y:S04]  /*6c60*/  LDSM.16.M88.4 R184, [R252+0x14900] ;  /* 0x01490000fcb8783b */ /* 0x000fe80000000200 */
[----:B------:R1:W4:Y:S04]  /*6c70*/  LDSM.16.M88.4 R180, [R2] ;  /* 0x0000000002b4783b */ /* 0x0003280000000200 */
[----:B-1----:R-:W2:Y:S01]  /*6c80*/  LDL R2, [R1+0x4] ;  /* 0x0000040001027983 */ /* 0x002ea20000100800 */
[C---:B----4-:R-:W-:Y:S08]  /*6c90*/  HMMA.16816.F32.BF16 R28, R220.reuse, R180, R28 ;  /* 0x000000b4dc1c723c */ /* 0x050ff0000004181c */
[----:B------:R-:W-:Y:S01]  /*6ca0*/  HMMA.16816.F32.BF16 R32, R220, R182, R32 ;  /* 0x000000b6dc20723c */ /* 0x000fe20000041820 */
[----:B------:R-:W1:Y:S07]  /*6cb0*/  LDSM.16.M88.4 R180, [R252+0x15100] ;  /* 0x01510000fcb4783b */ /* 0x000e6e0000000200 */
[C---:B------:R-:W-:Y:S08]  /*6cc0*/  HMMA.16816.F32.BF16 R4, R224.reuse, R176, R4 ;  /* 0x000000b0e004723c */ /* 0x040ff00000041804 */
[C---:B------:R-:W-:Y:S01]  /*6cd0*/  HMMA.16816.F32.BF16 R8, R224.reuse, R178, R8 ;  /* 0x000000b2e008723c */ /* 0x040fe20000041808 */
        /* <DEDUP_REMOVED lines=21> */
[----:B------:R-:W3:Y:S07]  /*6e30*/  LDSM.16.M88.4 R184, [R134+0x17100] ;  /* 0x0171000086b8783b */ /* 0x000eee0000000200 */
[C---:B-1----:R-:W-:Y:S08]  /*6e40*/  HMMA.16816.F32.BF16 R4, R232.reuse, R180, R4 ;  /* 0x000000b4e804723c */ /* 0x042ff00000041804 */
[C---:B------:R-:W-:Y:S01]  /*6e50*/  HMMA.16816.F32.BF16 R8, R232.reuse, R182, R8 ;  /* 0x000000b6e808723c */ /* 0x040fe20000041808 */
[----:B------:R-:W1:Y:S07]  /*6e60*/  LDSM.16.M88.4 R180, [R134+0x17900] ;  /* 0x0179000086b4783b */ /* 0x000e6e0000000200 */
[C---:B----4-:R-:W-:Y:S08]  /*6e70*/  HMMA.16816.F32.BF16 R12, R232.reuse, R176, R12 ;  /* 0x000000b0e80c723c */ /* 0x050ff0000004180c */
[C---:B------:R-:W-:Y:S01]  /*6e80*/  HMMA.16816.F32.BF16 R16, R232.reuse, R178, R16 ;  /* 0x000000b2e810723c */ /* 0x040fe20000041810 */
[----:B---3--:R-:W3:Y:S07]  /*6e90*/  LDSM.16.M88.4 R176, [R188] ;  /* 0x00000000bcb0783b */ /* 0x008eee0000000200 */
[C---:B------:R-:W-:Y:S08]  /*6ea0*/  HMMA.16816.F32.BF16 R20, R232.reuse, R184, R20 ;  /* 0x000000b8e814723c */ /* 0x040ff00000041814 */
[C---:B------:R-:W-:Y:S01]  /*6eb0*/  HMMA.16816.F32.BF16 R24, R232.reuse, R186, R24 ;  /* 0x000000bae818723c */ /* 0x040fe20000041818 */
[----:B------:R-:W4:Y:S07]  /*6ec0*/  LDSM.16.M88.4 R184, [R132] ;  /* 0x0000000084b8783b */ /* 0x000f2e0000000200 */
[C---:B-1----:R-:W-:Y:S08]  /*6ed0*/  HMMA.16816.F32.BF16 R28, R232.reuse, R180, R28 ;  /* 0x000000b4e81c723c */ /* 0x042ff0000004181c */
[----:B------:R-:W-:Y:S01]  /*6ee0*/  HMMA.16816.F32.BF16 R32, R232, R182, R32 ;  /* 0x000000b6e820723c */ /* 0x000fe20000041820 */
[----:B--2---:R-:W1:Y:S07]  /*6ef0*/  LDSM.16.M88.4 R180, [R3] ;  /* 0x0000000003b4783b */ /* 0x004e6e0000000200 */
[C---:B---3--:R-:W-:Y:S08]  /*6f00*/  HMMA.16816.F32.BF16 R4, R236.reuse, R176, R4 ;  /* 0x000000b0ec04723c */ /* 0x048ff00000041804 */
[C---:B------:R-:W-:Y:S08]  /*6f10*/  HMMA.16816.F32.BF16 R8, R236.reuse, R178, R8 ;  /* 0x000000b2ec08723c */ /* 0x040ff00000041808 */
[C---:B----4-:R-:W-:Y:S08]  /*6f20*/  HMMA.16816.F32.BF16 R12, R236.reuse, R184, R12 ;  /* 0x000000b8ec0c723c */ /* 0x050ff0000004180c */
[C---:B------:R-:W-:Y:S01]  /*6f30*/  HMMA.16816.F32.BF16 R16, R236.reuse, R186, R16 ;  /* 0x000000baec10723c */ /* 0x040fe20000041810 */
[----:B------:R-:W-:Y:S07]  /*6f40*/  LDSM.16.M88.4 R184, [R252+0x16100] ;  /* 0x01610000fcb8783b */ /* 0x000fee0000000200 */
[C---:B-1----:R-:W-:Y:S08]  /*6f50*/  HMMA.16816.F32.BF16 R20, R236.reuse, R180, R20 ;  /* 0x000000b4ec14723c */ /* 0x042ff00000041814 */
[C---:B------:R-:W-:Y:S01]  /*6f60*/  HMMA.16816.F32.BF16 R24, R236.reuse, R182, R24 ;  /* 0x000000b6ec18723c */ /* 0x040fe20000041818 */
[----:B------:R-:W-:Y:S04]  /*6f70*/  LDSM.16.M88.4 R180, [R252+0x16900] ;  /* 0x01690000fcb4783b */ /* 0x000fe80000000200 */
[----:B------:R-:W1:Y:S03]  /*6f80*/  LDSM.16.M88.4 R176, [R2] ;  /* 0x0000000002b0783b */ /* 0x000e660000000200 */
        /* <DEDUP_REMOVED lines=26> */
[----:B-----5:R-:W-:-:S07]  /*7130*/  @P0 BRA `(.L_x_29) ;  /* 0xffffe9d000000947 */ /* 0x020fce000383ffff */
.L_x_28:
[----:B-1----:R-:W2:Y:S01]  /*7140*/  LDL.LU R176, [R1+0x4c] ;  /* 0x00004c0001b07983 */ /* 0x002ea20000300800 */
[----:B------:R-:W-:Y:S02]  /*7150*/  FMNMX.FTZ R2, R4, R0, !PT ;  /* 0x0000000004027209 */ /* 0x000fe40007810000 */
[----:B------:R-:W-:Y:S01]  /*7160*/  ISETP.LT.AND P0, PT, RZ, UR6, PT ;  /* 0x00000006ff007c0c */ /* 0x000fe2000bf01270 */
[----:B------:R-:W0:Y:S01]  /*7170*/  LDGDEPBAR ;  /* 0x00000000000079af */ /* 0x000e220000000000 */
[----:B------:R-:W-:Y:S01]  /*7180*/  FMNMX.FTZ R2, R5, R2, !PT ;  /* 0x0000000205027209 */ /* 0x000fe20007810000 */
[----:B------:R-:W-:Y:S03]  /*7190*/  UIADD3 UR6, UR6, -0x1, URZ ;  /* 0xffffffff06067890 */ /* 0x000fe6000fffe03f */
        /* <DEDUP_REMOVED lines=44> */
[C---:B------:R-:W-:Y:S01]  /*7460*/  FMUL.FTZ R16, R3.reuse, R152 ;  /* 0x0000009803107220 */ /* 0x040fe20000410000 */
[----:B------:R-:W-:Y:S01]  /*7470*/  MOV R152, R28 ;  /* 0x0000001c00987202 */ /* 0x000fe20000000f00 */
        /* <DEDUP_REMOVED lines=98> */
[--C-:B------:R-:W-:Y:S01]  /*7aa0*/  FFMA.FTZ R26, R26, c[0x0][0x2d0], -R4.reuse ;  /* 0x0000b4001a1a7a23 */ /* 0x100fe20000010804 */
[----:B------:R-:W-:Y:S01]  /*7ab0*/  MOV R18, R25 ;  /* 0x0000001900127202 */ /* 0x000fe20000000f00 */
[--C-:B------:R-:W-:Y:S02]  /*7ac0*/  FFMA.FTZ R27, R27, c[0x0][0x2d0], -R4.reuse ;  /* 0x0000b4001b1b7a23 */ /* 0x100fe40000010804 */
[--C-:B------:R-:W-:Y:S01]  /*7ad0*/  FFMA.FTZ R30, R30, c[0x0][0x2d0], -R4.reuse ;  /* 0x0000b4001e1e7a23 */ /* 0x100fe20000010804 */
[----:B------:R-:W1:Y:S01]  /*7ae0*/  MUFU.EX2 R7, R7 ;  /* 0x0000000700077308 */ /* 0x000e620000000800 */
[--C-:B------:R-:W-:Y:S02]  /*7af0*/  FFMA.FTZ R31, R31, c[0x0][0x2d0], -R4.reuse ;  /* 0x0000b4001f1f7a23 */ /* 0x100fe40000010804 */
[--C-:B------:R-:W-:Y:S01]  /*7b00*/  FFMA.FTZ R179, R10, c[0x0][0x2d0], -R4.reuse ;  /* 0x0000b4000ab37a23 */ /* 0x100fe20000010804 */
[----:B------:R-:W-:Y:S01]  /*7b10*/  MOV R10, R33 ;  /* 0x00000021000a7202 */ /* 0x000fe20000000f00 */
[--C-:B------:R-:W-:Y:S01]  /*7b20*/  FFMA.FTZ R184, R19, c[0x0][0x2d0], -R4.reuse ;  /* 0x0000b40013b87a23 */ /* 0x100fe20000010804 */
[----:B------:R-:W-:Y:S01]  /*7b30*/  MOV R19, R32 ;  /* 0x0000002000137202 */ /* 0x000fe20000000f00 */
[----:B------:R-:W-:Y:S01]  /*7b40*/  FFMA.FTZ R191, R22, c[0x0][0x2d0], -R4 ;  /* 0x0000b40016bf7a23 */ /* 0x000fe20000010804 */
[----:B------:R-:W-:Y:S01]  /*7b50*/  MOV R22, R29 ;  /* 0x0000001d00167202 */ /* 0x000fe20000000f00 */
[C---:B------:R-:W-:Y:S01]  /*7b60*/  FMUL.FTZ R32, R3.reuse, R136 ;  /* 0x0000008803207220 */ /* 0x040fe20000410000 */
[----:B------:R-:W-:Y:S01]  /*7b70*/  MOV R157, R19 ;  /* 0x00000013009d7202 */ /* 0x000fe20000000f00 */
[C---:B------:R-:W-:Y:S01]  /*7b80*/  FMUL.FTZ R33, R3.reuse, R137 ;  /* 0x0000008903217220 */ /* 0x040fe20000410000 */
[----:B------:R-:W2:Y:S01]  /*7b90*/  MUFU.EX2 R179, R179 ;  /* 0x000000b300b37308 */ /* 0x000ea20000000800 */
[C---:B------:R-:W-:Y:S01]  /*7ba0*/  FMUL.FTZ R21, R3.reuse, R149 ;  /* 0x0000009503157220 */ /* 0x040fe20000410000 */
[----:B------:R-:W-:Y:S01]  /*7bb0*/  MOV R149, R11 ;  /* 0x0000000b00957202 */ /* 0x000fe20000000f00 */
[C---:B---3--:R-:W-:Y:S01]  /*7bc0*/  FFMA.FTZ R4, R0.reuse, R12, R6 ;  /* 0x0000000c00047223 */ /* 0x048fe20000010006 */
[----:B------:R-:W-:Y:S01]  /*7bd0*/  MOV R161, R30 ;  /* 0x0000001e00a17202 */ /* 0x000fe20000000f00 */
[C---:B------:R-:W-:Y:S01]  /*7be0*/  FMUL.FTZ R34, R0.reuse, R138 ;  /* 0x0000008a00227220 */ /* 0x040fe20000410000 */
[----:B------:R-:W-:Y:S01]  /*7bf0*/  MOV R160, R31 ;  /* 0x0000001f00a07202 */ /* 0x000fe20000000f00 */
[C---:B------:R-:W-:Y:S02]  /*7c00*/  FMUL.FTZ R19, R0.reuse, R155 ;  /* 0x0000009b00137220 */ /* 0x040fe40000410000 */
[----:B------:R-:W-:Y:S01]  /*7c10*/  FMUL.FTZ R12, R3, R156 ;  /* 0x0000009c030c7220 */ /* 0x000fe20000410000 */
[----:B------:R-:W3:Y:S01]  /*7c20*/  MUFU.EX2 R155, R180 ;  /* 0x000000b4009b7308 */ /* 0x000ee20000000800 */
[----:B------:R-:W-:Y:S01]  /*7c30*/  MOV R156, R10 ;  /* 0x0000000a009c7202 */ /* 0x000fe20000000f00 */
[C---:B-1----:R-:W-:Y:S01]  /*7c40*/  FADD.FTZ R133, R7.reuse, R4 ;  /* 0x0000000407857221 */ /* 0x042fe20000010000 */
[----:B------:R-:W-:Y:S01]  /*7c50*/  F2FP.BF16.PACK_AB R177, R7, R6 ;  /* 0x0000000607b1723e */ /* 0x000fe200000010ff */
[----:B------:R-:W-:Y:S01]  /*7c60*/  FMUL.FTZ R4, R3, R164 ;  /* 0x000000a403047220 */ /* 0x000fe20000410000 */
[----:B------:R-:W-:Y:S01]  /*7c70*/  MOV R164, R35 ;  /* 0x0000002300a47202 */ /* 0x000fe20000000f00 */
[C---:B------:R-:W-:Y:S02]  /*7c80*/  FMUL.FTZ R35, R0.reuse, R139 ;  /* 0x0000008b00237220 */ /* 0x040fe40000410000 */
[----:B------:R-:W1:Y:S01]  /*7c90*/  LDSM.16.MT88.4 R136, [R135+0x100] ;  /* 0x000100008788783b */ /* 0x000e620000004200 */
[C---:B------:R-:W-:Y:S01]  /*7ca0*/  FMUL.FTZ R6, R0.reuse, R166 ;  /* 0x000000a600067220 */ /* 0x040fe20000410000 */
[----:B------:R-:W-:Y:S01]  /*7cb0*/  MOV R166, R22 ;  /* 0x0000001600a67202 */ /* 0x000fe20000000f00 */
[C---:B------:R-:W-:Y:S01]  /*7cc0*/  FMUL.FTZ R7, R0.reuse, R167 ;  /* 0x000000a700077220 */ /* 0x040fe20000410000 */
[----:B------:R-:W-:Y:S01]  /*7cd0*/  MOV R167, R27 ;  /* 0x0000001b00a77202 */ /* 0x000fe20000000f00 */
[C---:B------:R-:W-:Y:S01]  /*7ce0*/  FMUL.FTZ R10, R0.reuse, R162 ;  /* 0x000000a2000a7220 */ /* 0x040fe20000410000 */
[----:B------:R-:W-:Y:S01]  /*7cf0*/  MOV R162, R26 ;  /* 0x0000001a00a27202 */ /* 0x000fe20000000f00 */
[----:B--2---:R-:W-:Y:S01]  /*7d00*/  FADD.FTZ R153, R179, R133 ;  /* 0x00000085b3997221 */ /* 0x004fe20000010000 */
[----:B------:R-:W-:Y:S01]  /*7d10*/  MUFU.EX2 R149, R149 ;  /* 0x0000009500957308 */ /* 0x000fe20000000800 */
[C---:B------:R-:W-:Y:S01]  /*7d20*/  FMUL.FTZ R11, R0.reuse, R163 ;  /* 0x000000a3000b7220 */ /* 0x040fe20000410000 */
[----:B------:R-:W-:Y:S01]  /*7d30*/  MOV R163, R14 ;  /* 0x0000000e00a37202 */ /* 0x000fe20000000f00 */
[C---:B------:R-:W-:Y:S01]  /*7d40*/  FMUL.FTZ R14, R0.reuse, R158 ;  /* 0x0000009e000e7220 */ /* 0x040fe20000410000 */
[----:B------:R-:W-:Y:S01]  /*7d50*/  MOV R158, R15 ;  /* 0x0000000f009e7202 */ /* 0x000fe20000000f00 */
[C---:B------:R-:W-:Y:S02]  /*7d60*/  FMUL.FTZ R15, R0.reuse, R159 ;  /* 0x0000009f000f7220 */ /* 0x040fe40000410000 */
[----:B------:R-:W-:Y:S01]  /*7d70*/  FMUL.FTZ R20, R3, R148 ;  /* 0x0000009403147220 */ /* 0x000fe20000410000 */
[----:B---3--:R-:W-:Y:S01]  /*7d80*/  F2FP.BF16.PACK_AB R179, R155, R179 ;  /* 0x000000b39bb3723e */ /* 0x008fe200000010ff */
        /* <DEDUP_REMOVED lines=8> */
[----:B------:R-:W-:Y:S01]  /*7e10*/  MUFU.EX2 R148, R148 ;  /* 0x0000009400947308 */ /* 0x000fe20000000800 */
[C---:B------:R-:W-:Y:S02]  /*7e20*/  FMUL.FTZ R31, R0.reuse, R143 ;  /* 0x0000008f001f7220 */ /* 0x040fe40000410000 */
[----:B------:R-:W-:Y:S01]  /*7e30*/  LDSM.16.MT88.4 R140, [R135+0x900] ;  /* 0x00090000878c783b */ /* 0x000fe20000004200 */
[C---:B------:R-:W-:Y:S02]  /*7e40*/  FMUL.FTZ R18, R0.reuse, R154 ;  /* 0x0000009a00127220 */ /* 0x040fe40000410000 */
[C---:B------:R-:W-:Y:S02]  /*7e50*/  FMUL.FTZ R24, R3.reuse, R144 ;  /* 0x0000009003187220 */ /* 0x040fe40000410000 */
[----:B------:R-:W-:Y:S02]  /*7e60*/  FMUL.FTZ R25, R3, R145 ;  /* 0x0000009103197220 */ /* 0x000fe40000410000 */
[----:B------:R-:W-:Y:S01]  /*7e70*/  MUFU.EX2 R145, R186 ;  /* 0x000000ba00917308 */ /* 0x000fe20000000800 */
[C---:B------:R-:W-:Y:S01]  /*7e80*/  FMUL.FTZ R38, R0.reuse, R38 ;  /* 0x0000002600267220 */ /* 0x040fe20000410000 */
[C---:B-1----:R-:W-:Y:S05]  /*7e90*/  HMMA.16816.F32.BF16 R4, R176.reuse, R136, R4 ;  /* 0x00000088b004723c */ /* 0x042fea0000041804 */
        /* <DEDUP_REMOVED lines=24> */
[C---:B------:R-:W-:Y:S01]  /*8020*/  FMUL.FTZ R75, R0.reuse, R75 ;  /* 0x0000004b004b7220 */ /* 0x040fe20000410000 */
[C---:B-1----:R-:W-:Y:S02]  /*8030*/  HMMA.16816.F32.BF16 R12, R176.reuse, R136, R12 ;  /* 0x00000088b00c723c */ /* 0x042fe4000004180c */
[----:B------:R-:W-:Y:S01]  /*8040*/  MUFU.EX2 R181, R161 ;  /* 0x000000a100b57308 */ /* 0x000fe20000000800 */
[C---:B------:R-:W-:Y:S02]  /*8050*/  FMUL.FTZ R78, R0.reuse, R78 ;  /* 0x0000004e004e7220 */ /* 0x040fe40000410000 */
[C---:B------:R-:W-:Y:S02]  /*8060*/  FMUL.FTZ R79, R0.reuse, R79 ;  /* 0x0000004f004f7220 */ /* 0x040fe40000410000 */
[C---:B------:R-:W-:Y:S01]  /*8070*/  FMUL.FTZ R82, R0.reuse, R82 ;  /* 0x0000005200527220 */ /* 0x040fe20000410000 */
[C---:B------:R-:W-:Y:S01]  /*8080*/  HMMA.16816.F32.BF16 R16, R176.reuse, R138, R16 ;  /* 0x0000008ab010723c */ /* 0x040fe20000041810 */
[----:B------:R-:W1:Y:S03]  /*8090*/  LDSM.16.MT88.4 R136, [R251+0x100] ;  /* 0x00010000fb88783b */ /* 0x000e660000004200 */
[----:B------:R-:W-:Y:S01]  /*80a0*/  MUFU.EX2 R185, R183 ;  /* 0x000000b700b97308 */ /* 0x000fe20000000800 */
[C---:B------:R-:W-:Y:S02]  /*80b0*/  FMUL.FTZ R83, R0.reuse, R83 ;  /* 0x0000005300537220 */ /* 0x040fe40000410000 */
[C---:B------:R-:W-:Y:S02]  /*80c0*/  FMUL.FTZ R86, R0.reuse, R86 ;  /* 0x0000005600567220 */ /* 0x040fe40000410000 */
[C---:B------:R-:W-:Y:S03]  /*80d0*/  FMUL.FTZ R87, R0.reuse, R87 ;  /* 0x0000005700577220 */ /* 0x040fe60000410000 */
[C---:B------:R-:W-:Y:S02]  /*80e0*/  FMUL.FTZ R90, R0.reuse, R90 ;  /* 0x0000005a005a7220 */ /* 0x040fe40000410000 */
        /* <DEDUP_REMOVED lines=24> */
[----:B------:R-:W2:Y:S01]  /*8270*/  MUFU.EX2 R133, R188 ;  /* 0x000000bc00857308 */ /* 0x000ea20000000800 */
[C---:B------:R-:W-:Y:S02]  /*8280*/  FMUL.FTZ R126, R0.reuse, R126 ;  /* 0x0000007e007e7220 */ /* 0x040fe40000410000 */
[C---:B------:R-:W-:Y:S02]  /*8290*/  FMUL.FTZ R127, R0.reuse, R127 ;  /* 0x0000007f007f7220 */ /* 0x040fe40000410000 */
[C---:B------:R-:W-:Y:S03]  /*82a0*/  FMUL.FTZ R130, R0.reuse, R130 ;  /* 0x0000008200827220 */ /* 0x040fe60000410000 */
[----:B------:R-:W-:Y:S02]  /*82b0*/  FMUL.FTZ R131, R0, R131 ;  /* 0x0000008300837220 */ /* 0x000fe40000410000 */
[----:B------:R-:W3:Y:S01]  /*82c0*/  MUFU.EX2 R184, R184 ;  /* 0x000000b800b87308 */ /* 0x000ee20000000800 */
[----:B--2---:R-:W-:Y:S04]  /*82d0*/  FADD.FTZ R0, R133, R189 ;  /* 0x000000bd85007221 */ /* 0x004fe80000010000 */
[----:B------:R-:W-:Y:S04]  /*82e0*/  FADD.FTZ R0, R3, R0 ;  /* 0x0000000003007221 */ /* 0x000fe80000010000 */
[----:B------:R-:W-:Y:S04]  /*82f0*/  FADD.FTZ R0, R145, R0 ;  /* 0x0000000091007221 */ /* 0x000fe80000010000 */
[----:B------:R-:W-:Y:S01]  /*8300*/  FADD.FTZ R0, R144, R0 ;  /* 0x0000000090007221 */ /* 0x000fe20000010000 */
        /* <DEDUP_REMOVED lines=36> */
[C---:B-1----:R-:W-:Y:S07]  /*8550*/  HMMA.16816.F32.BF16 R124, R176.reuse, R136, R124 ;  /* 0x00000088b07c723c */ /* 0x042fee000004187c */
[----:B------:R-:W-:Y:S01]  /*8560*/  F2FP.BF16.PACK_AB R137, R186, R154 ;  /* 0x0000009aba89723e */ /* 0x000fe200000010ff */
[----:B------:R-:W-:Y:S01]  /*8570*/  HMMA.16816.F32.BF16 R128, R176, R138, R128 ;  /* 0x0000008ab080723c */ /* 0x000fe20000041880 */
[----:B------:R-:W-:Y:S03]  /*8580*/  MUFU.EX2 R176, R166 ;  /* 0x000000a600b07308 */ /* 0x000fe60000000800 */
[----:B------:R-:W-:Y:S03]  /*8590*/  F2FP.BF16.PACK_AB R136, R3, R133 ;  /* 0x000000850388723e */ /* 0x000fe600000010ff */
[----:B------:R-:W-:Y:S02]  /*85a0*/  F2FP.BF16.PACK_AB R138, R144, R145 ;  /* 0x00000091908a723e */ /* 0x000fe400000010ff */
[----:B------:R-:W1:Y:S02]  /*85b0*/  LDSM.16.MT88.4 R144, [R248+0x900] ;  /* 0x00090000f890783b */ /* 0x000e640000004200 */
[----:B------:R2:W-:Y:S01]  /*85c0*/  MUFU.EX2 R3, R163 ;  /* 0x000000a300037308 */ /* 0x0005e20000000800 */
[----:B---3--:R-:W-:Y:S02]  /*85d0*/  F2FP.BF16.PACK_AB R139, R184, R185 ;  /* 0x000000b9b88b723e */ /* 0x008fe400000010ff */
[----:B------:R-:W-:Y:S05]  /*85e0*/  F2FP.BF16.PACK_AB R177, R180, R181 ;  /* 0x000000b5b4b1723e */ /* 0x000fea00000010ff */
[C---:B------:R-:W-:Y:S02]  /*85f0*/  HMMA.16816.F32.BF16 R4, R136.reuse, R140, R4 ;  /* 0x0000008c8804723c */ /* 0x040fe40000041804 */
[----:B------:R-:W3:Y:S06]  /*8600*/  MUFU.EX2 R133, R158 ;  /* 0x0000009e00857308 */ /* 0x000eec0000000800 */
[C---:B------:R-:W-:Y:S01]  /*8610*/  HMMA.16816.F32.BF16 R8, R136.reuse, R142, R8 ;  /* 0x0000008e8808723c */ /* 0x040fe20000041808 */
[----:B------:R-:W4:Y:S03]  /*8620*/  LDSM.16.MT88.4 R140, [R251+0x900] ;  /* 0x00090000fb8c783b */ /* 0x000f260000004200 */
[----:B------:R-:W-:Y:S05]  /*8630*/  MUFU.EX2 R178, R156 ;  /* 0x0000009c00b27308 */ /* 0x000fea0000000800 */
[----:B--2---:R-:W-:Y:S03]  /*8640*/  LDSM.16.MT88.4 R160, [R135+0x1900] ;  /* 0x0019000087a0783b */ /* 0x004fe60000004200 */
[----:B---3--:R-:W-:Y:S01]  /*8650*/  FADD.FTZ R0, R133, R0 ;  /* 0x0000000085007221 */ /* 0x008fe20000010000 */
[C---:B-1----:R-:W-:Y:S03]  /*8660*/  HMMA.16816.F32.BF16 R12, R136.reuse, R144, R12 ;  /* 0x00000090880c723c */ /* 0x042fe6000004180c */
[----:B------:R-:W-:Y:S04]  /*8670*/  FADD.FTZ R0, R3, R0 ;  /* 0x0000000003007221 */ /* 0x000fe80000010000 */
[----:B------:R-:W-:Y:S01]  /*8680*/  FADD.FTZ R0, R149, R0 ;  /* 0x0000000095007221 */ /* 0x000fe20000010000 */
[C---:B------:R-:W-:Y:S01]  /*8690*/  HMMA.16816.F32.BF16 R16, R136.reuse, R146, R16 ;  /* 0x000000928810723c */ /* 0x040fe20000041810 */
[----:B------:R-:W1:Y:S03]  /*86a0*/  LDSM.16.MT88.4 R144, [R250+0x900] ;  /* 0x00090000fa90783b */ /* 0x000e660000004200 */
[----:B------:R-:W-:Y:S04]  /*86b0*/  FADD.FTZ R0, R148, R0 ;  /* 0x0000000094007221 */ /* 0x000fe80000010000 */
[----:B------:R-:W-:Y:S01]  /*86c0*/  FADD.FTZ R0, R152, R0 ;  /* 0x0000000098007221 */ /* 0x000fe20000010000 */
[C---:B----4-:R-:W-:Y:S03]  /*86d0*/  HMMA.16816.F32.BF16 R20, R136.reuse, R140, R20 ;  /* 0x0000008c8814723c */ /* 0x050fe60000041814 */
[C---:B------:R-:W-:Y:S01]  /*86e0*/  FADD.FTZ R0, R176.reuse, R0 ;  /* 0x00000000b0007221 */ /* 0x040fe20000010000 */
[----:B------:R-:W-:Y:S04]  /*86f0*/  F2FP.BF16.PACK_AB R176, R176, R152 ;  /* 0x00000098b0b0723e */ /* 0x000fe800000010ff */
        /* <DEDUP_REMOVED lines=45> */
[----:B------:R-:W4:Y:S01]  /*89d0*/  MUFU.EX2 R133, R157 ;  /* 0x0000009d00857308 */ /* 0x000f220000000800 */
[----:B------:R-:W-:Y:S07]  /*89e0*/  F2FP.BF16.PACK_AB R139, R182, R183 ;  /* 0x000000b7b68b723e */ /* 0x000fee00000010ff */
[C---:B--2---:R-:W-:Y:S08]  /*89f0*/  HMMA.16816.F32.BF16 R4, R136.reuse, R140, R4 ;  /* 0x0000008c8804723c */ /* 0x044ff00000041804 */
[C---:B------:R-:W-:Y:S01]  /*8a00*/  HMMA.16816.F32.BF16 R8, R136.reuse, R142, R8 ;  /* 0x0000008e8808723c */ /* 0x040fe20000041808 */
[----:B------:R-:W2:Y:S03]  /*8a10*/  LDSM.16.MT88.4 R140, [R250+0x1100] ;  /* 0x00110000fa8c783b */ /* 0x000ea60000004200 */
[----:B----4-:R-:W-:Y:S04]  /*8a20*/  FADD.FTZ R3, R133, R0 ;  /* 0x0000000085037221 */ /* 0x010fe80000010000 */
[C---:B-1----:R-:W-:Y:S04]  /*8a30*/  HMMA.16816.F32.BF16 R12, R136.reuse, R144, R12 ;  /* 0x00000090880c723c */ /* 0x042fe8000004180c */
[C---:B------:R-:W-:Y:S01]  /*8a40*/  FADD.FTZ R3, R178.reuse, R3 ;  /* 0x00000003b2037221 */ /* 0x040fe20000010000 */
[----:B------:R-:W-:Y:S01]  /*8a50*/  F2FP.BF16.PACK_AB R178, R178, R133 ;  /* 0x00000085b2b2723e */ /* 0x000fe200000010ff */
[----:B------:R-:W-:Y:S01]  /*8a60*/  FADD.FTZ R0, R155, R153 ;  /* 0x000000999b007221 */ /* 0x000fe20000010000 */
[----:B------:R-:W1:Y:S01]  /*8a70*/  MUFU.EX2 R133, R165 ;  /* 0x000000a500857308 */ /* 0x000e620000000800 */
[C---:B------:R-:W-:Y:S01]  /*8a80*/  HMMA.16816.F32.BF16 R16, R136.reuse, R146, R16 ;  /* 0x000000928810723c */ /* 0x040fe20000041810 */
[----:B------:R-:W4:Y:S03]  /*8a90*/  LDSM.16.MT88.4 R144, [R135+0x3100] ;  /* 0x003100008790783b */ /* 0x000f260000004200 */
[----:B------:R-:W-:Y:S04]  /*8aa0*/  FADD.FTZ R0, R154, R0 ;  /* 0x000000009a007221 */ /* 0x000fe80000010000 */
[C---:B---3--:R-:W-:Y:S01]  /*8ab0*/  HMMA.16816.F32.BF16 R20, R136.reuse, R148, R20 ;  /* 0x000000948814723c */ /* 0x048fe20000041814 */
[----:B------:R-:W-:Y:S03]  /*8ac0*/  LDSM.16.MT88.4 R152, [R248+0x1900] ;  /* 0x00190000f898783b */ /* 0x000fe60000004200 */
[----:B------:R-:W-:Y:S04]  /*8ad0*/  FADD.FTZ R0, R186, R0 ;  /* 0x00000000ba007221 */ /* 0x000fe80000010000 */
[C---:B------:R-:W-:Y:S01]  /*8ae0*/  HMMA.16816.F32.BF16 R24, R136.reuse, R150, R24 ;  /* 0x000000968818723c */ /* 0x040fe20000041818 */
[----:B------:R-:W3:Y:S03]  /*8af0*/  LDSM.16.MT88.4 R148, [R248+0x3100] ;  /* 0x00310000f894783b */ /* 0x000ee60000004200 */
[----:B------:R-:W-:Y:S04]  /*8b00*/  FADD.FTZ R0, R185, R0 ;  /* 0x00000000b9007221 */ /* 0x000fe80000010000 */
[C---:B--2---:R-:W-:Y:S01]  /*8b10*/  HMMA.16816.F32.BF16 R28, R136.reuse, R140, R28 ;  /* 0x0000008c881c723c */ /* 0x044fe2000004181c */
[----:B------:R2:W-:Y:S03]  /*8b20*/  STL [R1+0x4c], R3 ;  /* 0x00004c0301007387 */ /* 0x0005e60000100800 */
[----:B------:R-:W-:Y:S04]  /*8b30*/  FADD.FTZ R0, R184, R0 ;  /* 0x00000000b8007221 */ /* 0x000fe80000010000 */
[C---:B------:R-:W-:Y:S01]  /*8b40*/  HMMA.16816.F32.BF16 R32, R136.reuse, R142, R32 ;  /* 0x0000008e8820723c */ /* 0x040fe20000041820 */
[----:B------:R-:W5:Y:S03]  /*8b50*/  LDSM.16.MT88.4 R140, [R251+0x3100] ;  /* 0x00310000fb8c783b */ /* 0x000f660000004200 */
[----:B------:R-:W-:Y:S04]  /*8b60*/  FADD.FTZ R0, R191, R0 ;  /* 0x00000000bf007221 */ /* 0x000fe80000010000 */
[----:B------:R-:W-:Y:S01]  /*8b70*/  FADD.FTZ R0, R190, R0 ;  /* 0x00000000be007221 */ /* 0x000fe20000010000 */
[C---:B----4-:R-:W-:Y:S03]  /*8b80*/  HMMA.16816.F32.BF16 R36, R136.reuse, R144, R36 ;  /* 0x000000908824723c */ /* 0x050fe60000041824 */
[----:B------:R-:W-:Y:S04]  /*8b90*/  FADD.FTZ R0, R183, R0 ;  /* 0x00000000b7007221 */ /* 0x000fe80000010000 */
[----:B------:R-:W-:Y:S01]  /*8ba0*/  FADD.FTZ R0, R182, R0 ;  /* 0x00000000b6007221 */ /* 0x000fe20000010000 */
[C---:B------:R-:W-:Y:S01]  /*8bb0*/  HMMA.16816.F32.BF16 R40, R136.reuse, R146, R40 ;  /* 0x000000928828723c */ /* 0x040fe20000041828 */
[----:B------:R-:W4:Y:S01]  /*8bc0*/  LDSM.16.MT88.4 R144, [R250+0x3100] ;  /* 0x00310000fa90783b */ /* 0x000f220000004200 */
[----:B--2---:R-:W2:Y:S02]  /*8bd0*/  MUFU.EX2 R3, R164 ;  /* 0x000000a400037308 */ /* 0x004ea40000000800 */
[----:B------:R-:W-:Y:S04]  /*8be0*/  FADD.FTZ R0, R181, R0 ;  /* 0x00000000b5007221 */ /* 0x000fe80000010000 */
[C---:B---3--:R-:W-:Y:S04]  /*8bf0*/  HMMA.16816.F32.BF16 R44, R136.reuse, R148, R44 ;  /* 0x00000094882c723c */ /* 0x048fe8000004182c */
[----:B------:R-:W-:Y:S04]  /*8c00*/  FADD.FTZ R0, R180, R0 ;  /* 0x00000000b4007221 */ /* 0x000fe80000010000 */
[C---:B------:R-:W-:Y:S01]  /*8c10*/  HMMA.16816.F32.BF16 R48, R136.reuse, R150, R48 ;  /* 0x000000968830723c */ /* 0x040fe20000041830 */
[----:B------:R-:W3:Y:S03]  /*8c20*/  LDSM.16.MT88.4 R148, [R135+0x5100] ;  /* 0x005100008794783b */ /* 0x000ee60000004200 */
[----:B-1----:R-:W-:Y:S04]  /*8c30*/  FADD.FTZ R0, R133, R0 ;  /* 0x0000000085007221 */ /* 0x002fe80000010000 */
[C---:B-----5:R-:W-:Y:S04]  /*8c40*/  HMMA.16816.F32.BF16 R52, R136.reuse, R140, R52 ;  /* 0x0000008c8834723c */ /* 0x060fe80000041834 */
[C---:B--2---:R-:W-:Y:S01]  /*8c50*/  FADD.FTZ R0, R3.reuse, R0 ;  /* 0x0000000003007221 */ /* 0x044fe20000010000 */
[----:B------:R-:W-:Y:S02]  /*8c60*/  F2FP.BF16.PACK_AB R179, R3, R133 ;  /* 0x0000008503b3723e */ /* 0x000fe400000010ff */
[----:B------:R-:W-:Y:S01]  /*8c70*/  MOV R133, R2 ;  /* 0x0000000200857202 */ /* 0x000fe20000000f00 */
[C---:B------:R-:W-:Y:S01]  /*8c80*/  HMMA.16816.F32.BF16 R56, R136.reuse, R142, R56 ;  /* 0x0000008e8838723c */ /* 0x040fe20000041838 */
[----:B------:R-:W1:Y:S07]  /*8c90*/  LDSM.16.MT88.4 R140, [R248+0x5100] ;  /* 0x00510000f88c783b */ /* 0x000e6e0000004200 */
[C---:B----4-:R-:W-:Y:S01]  /*8ca0*/  HMMA.16816.F32.BF16 R60, R136.reuse, R144, R60 ;  /* 0x00000090883c723c */ /* 0x050fe2000004183c */
[----:B------:R2:W-:Y:S07]  /*8cb0*/  STL [R1+0x74], R0 ;  /* 0x0000740001007387 */ /* 0x0005ee0000100800 */
[C---:B------:R-:W-:Y:S01]  /*8cc0*/  HMMA.16816.F32.BF16 R64, R136.reuse, R146, R64 ;  /* 0x000000928840723c */ /* 0x040fe20000041840 */
[----:B------:R-:W4:Y:S07]  /*8cd0*/  LDSM.16.MT88.4 R144, [R251+0x5100] ;  /* 0x00510000fb90783b */ /* 0x000f2e0000004200 */
[C---:B---3--:R-:W-:Y:S08]  /*8ce0*/  HMMA.16816.F32.BF16 R68, R136.reuse, R148, R68 ;  /* 0x000000948844723c */ /* 0x048ff00000041844 */
[C---:B------:R-:W-:Y:S01]  /*8cf0*/  HMMA.16816.F32.BF16 R72, R136.reuse, R150, R72 ;  /* 0x000000968848723c */ /* 0x040fe20000041848 */
[----:B------:R-:W3:Y:S03]  /*8d00*/  LDSM.16.MT88.4 R148, [R250+0x5100] ;  /* 0x00510000fa94783b */ /* 0x000ee60000004200 */
[----:B--2---:R-:W-:Y:S04]  /*8d10*/  MOV R0, R132 ;  /* 0x0000008400007202 */ /* 0x004fe80000000f00 */
[C---:B-1----:R-:W-:Y:S08]  /*8d20*/  HMMA.16816.F32.BF16 R76, R136.reuse, R140, R76 ;  /* 0x0000008c884c723c */ /* 0x042ff0000004184c */
[C---:B------:R-:W-:Y:S01]  /*8d30*/  HMMA.16816.F32.BF16 R80, R136.reuse, R142, R80 ;  /* 0x0000008e8850723c */ /* 0x040fe20000041850 */
[----:B------:R-:W1:Y:S07]  /*8d40*/  LDSM.16.MT88.4 R140, [R135+0x7100] ;  /* 0x00710000878c783b */ /* 0x000e6e0000004200 */
[C---:B----4-:R-:W-:Y:S08]  /*8d50*/  HMMA.16816.F32.BF16 R84, R136.reuse, R144, R84 ;  /* 0x000000908854723c */ /* 0x050ff00000041854 */
[C---:B------:R-:W-:Y:S01]  /*8d60*/  HMMA.16816.F32.BF16 R88, R136.reuse, R146, R88 ;  /* 0x000000928858723c */ /* 0x040fe20000041858 */
[----:B------:R-:W2:Y:S07]  /*8d70*/  LDSM.16.MT88.4 R144, [R248+0x7100] ;  /* 0x00710000f890783b */ /* 0x000eae0000004200 */
[C---:B---3--:R-:W-:Y:S08]  /*8d80*/  HMMA.16816.F32.BF16 R92, R136.reuse, R148, R92 ;  /* 0x00000094885c723c */ /* 0x048ff0000004185c */
[C---:B------:R-:W-:Y:S01]  /*8d90*/  HMMA.16816.F32.BF16 R96, R136.reuse, R150, R96 ;  /* 0x000000968860723c */ /* 0x040fe20000041860 */
[----:B------:R-:W3:Y:S07]  /*8da0*/  LDSM.16.MT88.4 R148, [R251+0x7100] ;  /* 0x00710000fb94783b */ /* 0x000eee0000004200 */
[C---:B-1----:R-:W-:Y:S08]  /*8db0*/  HMMA.16816.F32.BF16 R100, R136.reuse, R140, R100 ;  /* 0x0000008c8864723c */ /* 0x042ff00000041864 */
[C---:B------:R-:W-:Y:S01]  /*8dc0*/  HMMA.16816.F32.BF16 R104, R136.reuse, R142, R104 ;  /* 0x0000008e8868723c */ /* 0x040fe20000041868 */
[----:B------:R-:W1:Y:S07]  /*8dd0*/  LDSM.16.MT88.4 R140, [R250+0x7100] ;  /* 0x00710000fa8c783b */ /* 0x000e6e0000004200 */
[C---:B--2---:R-:W-:Y:S08]  /*8de0*/  HMMA.16816.F32.BF16 R108, R136.reuse, R144, R108 ;  /* 0x00000090886c723c */ /* 0x044ff0000004186c */
[C---:B------:R-:W-:Y:S01]  /*8df0*/  HMMA.16816.F32.BF16 R112, R136.reuse, R146, R112 ;  /* 0x000000928870723c */ /* 0x040fe20000041870 */
[----:B------:R-:W2:Y:S07]  /*8e00*/  LDSM.16.MT88.4 R144, [R251+0x1900] ;  /* 0x00190000fb90783b */ /* 0x000eae0000004200 */
[C---:B---3--:R-:W-:Y:S08]  /*8e10*/  HMMA.16816.F32.BF16 R116, R136.reuse, R148, R116 ;  /* 0x000000948874723c */ /* 0x048ff00000041874 */
[C---:B------:R-:W-:Y:S08]  /*8e20*/  HMMA.16816.F32.BF16 R120, R136.reuse, R150, R120 ;  /* 0x000000968878723c */ /* 0x040ff00000041878 */
[C---:B-1----:R-:W-:Y:S08]  /*8e30*/  HMMA.16816.F32.BF16 R124, R136.reuse, R140, R124 ;  /* 0x0000008c887c723c */ /* 0x042ff0000004187c */
[----:B------:R-:W-:Y:S01]  /*8e40*/  HMMA.16816.F32.BF16 R128, R136, R142, R128 ;  /* 0x0000008e8880723c */ /* 0x000fe20000041880 */
[----:B------:R-:W1:Y:S07]  /*8e50*/  LDSM.16.MT88.4 R136, [R250+0x1900] ;  /* 0x00190000fa88783b */ /* 0x000e6e0000004200 */
[C---:B------:R-:W-:Y:S01]  /*8e60*/  HMMA.16816.F32.BF16 R164, R176.reuse, R160, R4 ;  /* 0x000000a0b0a4723c */ /* 0x040fe20000041804 */
[----:B------:R-:W3:Y:S07]  /*8e70*/  LDSM.16.MT88.4 R4, [R135+0x3900] ;  /* 0x003900008704783b */ /* 0x000eee0000004200 */
[C---:B------:R-:W-:Y:S01]  /*8e80*/  HMMA.16816.F32.BF16 R160, R176.reuse, R162, R8 ;  /* 0x000000a2b0a0723c */ /* 0x040fe20000041808 */
[----:B------:R-:W4:Y:S07]  /*8e90*/  LDSM.16.MT88.4 R8, [R248+0x3900] ;  /* 0x00390000f808783b */ /* 0x000f2e0000004200 */
[C---:B------:R-:W-:Y:S01]  /*8ea0*/  HMMA.16816.F32.BF16 R156, R176.reuse, R152, R12 ;  /* 0x00000098b09c723c */ /* 0x040fe2000004180c */
[----:B------:R-:W5:Y:S07]  /*8eb0*/  LDSM.16.MT88.4 R12, [R251+0x3900] ;  /* 0x00390000fb0c783b */ /* 0x000f6e0000004200 */
[C---:B------:R-:W-:Y:S01]  /*8ec0*/  HMMA.16816.F32.BF16 R152, R176.reuse, R154, R16 ;  /* 0x0000009ab098723c */ /* 0x040fe20000041810 */
[----:B------:R-:W4:Y:S07]  /*8ed0*/  LDSM.16.MT88.4 R16, [R250+0x3900] ;  /* 0x00390000fa10783b */ /* 0x000f2e0000004200 */
[C---:B--2---:R-:W-:Y:S08]  /*8ee0*/  HMMA.16816.F32.BF16 R148, R176.reuse, R144, R20 ;  /* 0x00000090b094723c */ /* 0x044ff00000041814 */
[C---:B------:R-:W-:Y:S08]  /*8ef0*/  HMMA.16816.F32.BF16 R144, R176.reuse, R146, R24 ;  /* 0x00000092b090723c */ /* 0x040ff00000041818 */
[C---:B-1----:R-:W-:Y:S08]  /*8f00*/  HMMA.16816.F32.BF16 R140, R176.reuse, R136, R28 ;  /* 0x00000088b08c723c */ /* 0x042ff0000004181c */
[C---:B------:R-:W-:Y:S08]  /*8f10*/  HMMA.16816.F32.BF16 R136, R176.reuse, R138, R32 ;  /* 0x0000008ab088723c */ /* 0x040ff00000041820 */
[C---:B---3--:R-:W-:Y:S08]  /*8f20*/  HMMA.16816.F32.BF16 R36, R176.reuse, R4, R36 ;  /* 0x00000004b024723c */ /* 0x048ff00000041824 */
        /* <DEDUP_REMOVED lines=32> */
.L_x_26:
[----:B------:R-:W2:Y:S04]  /*9130*/  LDL.LU R5, [R1+0x4c] ;  /* 0x00004c0001057983 */ /* 0x000ea80000300800 */
[----:B------:R-:W3:Y:S01]  /*9140*/  LDL.LU R3, [R1+0x74] ;  /* 0x0000740001037983 */ /* 0x000ee20000300800 */
[----:B------:R-:W-:-:S03]  /*9150*/  PLOP3.LUT P2, PT, PT, PT, PT, 0x8, 0x0 ;  /* 0x000000000000781c */ /* 0x000fc60003f4e170 */
[----:B--2---:R-:W1:Y:S04]  /*9160*/  SHFL.BFLY PT, R0, R5, 0x2, 0x1f ;  /* 0x0c401f0005007f89 */ /* 0x004e6800000e0000 */
[----:B---3--:R-:W2:Y:S01]  /*9170*/  SHFL.BFLY PT, R4, R3, 0x2, 0x1f ;  /* 0x0c401f0003047f89 */ /* 0x008ea200000e0000 */
[----:B-1----:R-:W-:Y:S02]  /*9180*/  FADD.FTZ R0, R0, R5 ;  /* 0x0000000500007221 */ /* 0x002fe40000010000 */
[----:B--2---:R-:W-:-:S03]  /*9190*/  FADD.FTZ R4, R4, R3 ;  /* 0x0000000304047221 */ /* 0x004fc60000010000 */
[----:B------:R-:W1:Y:S01]  /*91a0*/  SHFL.BFLY PT, R6, R0, 0x1, 0x1f ;  /* 0x0c201f0000067f89 */ /* 0x000e6200000e0000 */
[----:B------:R-:W-:-:S03]  /*91b0*/  MOV R3, RZ ;  /* 0x000000ff00037202 */ /* 0x000fc60000000f00 */
[----:B------:R-:W2:Y:S01]  /*91c0*/  SHFL.BFLY PT, R5, R4, 0x1, 0x1f ;  /* 0x0c201f0004057f89 */ /* 0x000ea200000e0000 */
[----:B-1----:R-:W-:Y:S01]  /*91d0*/  FADD.FTZ R6, R0, R6 ;  /* 0x0000000600067221 */ /* 0x002fe20000010000 */
[----:B------:R-:W-:Y:S01]  /*91e0*/  MOV R0, RZ ;  /* 0x000000ff00007202 */ /* 0x000fe20000000f00 */
[----:B--2---:R-:W-:-:S03]  /*91f0*/  FADD.FTZ R4, R5, R4 ;  /* 0x0000000405047221 */ /* 0x004fc60000010000 */
[----:B------:R-:W-:Y:S02]  /*9200*/  FSETP.NE.FTZ.AND P1, PT, R6, RZ, PT ;  /* 0x000000ff0600720b */ /* 0x000fe40003f35000 */
[----:B------:R-:W-:-:S11]  /*9210*/  FSETP.NE.FTZ.AND P0, PT, R4, RZ, PT ;  /* 0x000000ff0400720b */ /* 0x000fd60003f15000 */
[----:B------:R-:W1:Y:S08]  /*9220*/  @P1 MUFU.RCP R3, R6 ;  /* 0x0000000600031308 */ /* 0x000e700000001000 */
[----:B------:R-:W2:Y:S08]  /*9230*/  @P1 MUFU.LG2 R6, R6 ;  /* 0x0000000600061308 */ /* 0x000eb00000000c00 */
[----:B------:R-:W3:Y:S01]  /*9240*/  @P0 MUFU.LG2 R7, R4 ;  /* 0x0000000400070308 */ /* 0x000ee20000000c00 */
[----:B-1----:R-:W-:-:S02]  /*9250*/  FMUL.FTZ R12, R3, R36 ;  /* 0x00000024030c7220 */ /* 0x002fc40000410000 */
[C---:B------:R-:W-:Y:S02]  /*9260*/  FMUL.FTZ R164, R3.reuse, R164 ;  /* 0x000000a403a47220 */ /* 0x040fe40000410000 */
[C---:B------:R-:W-:Y:S02]  /*9270*/  FMUL.FTZ R8, R3.reuse, R165 ;  /* 0x000000a503087220 */ /* 0x040fe40000410000 */
[C---:B------:R-:W-:Y:S01]  /*9280*/  FMUL.FTZ R160, R3.reuse, R160 ;  /* 0x000000a003a07220 */ /* 0x040fe20000410000 */
[----:B------:R1:W4:Y:S01]  /*9290*/  @P0 MUFU.RCP R0, R4 ;  /* 0x0000000400000308 */ /* 0x0003220000001000 */
[C---:B------:R-:W-:Y:S02]  /*92a0*/  FMUL.FTZ R161, R3.reuse, R161 ;  /* 0x000000a103a17220 */ /* 0x040fe40000410000 */
[C---:B------:R-:W-:Y:S02]  /*92b0*/  FMUL.FTZ R156, R3.reuse, R156 ;  /* 0x0000009c039c7220 */ /* 0x040fe40000410000 */
[----:B------:R-:W-:-:S02]  /*92c0*/  FMUL.FTZ R157, R3, R157 ;  /* 0x0000009d039d7220 */ /* 0x000fc40000410000 */
[C---:B------:R-:W-:Y:S02]  /*92d0*/  FMUL.FTZ R152, R3.reuse, R152 ;  /* 0x0000009803987220 */ /* 0x040fe40000410000 */
[C---:B------:R-:W-:Y:S02]  /*92e0*/  FMUL.FTZ R153, R3.reuse, R153 ;  /* 0x0000009903997220 */ /* 0x040fe40000410000 */
[C---:B------:R-:W-:Y:S02]  /*92f0*/  FMUL.FTZ R148, R3.reuse, R148 ;  /* 0x0000009403947220 */ /* 0x040fe40000410000 */
[C---:B------:R-:W-:Y:S02]  /*9300*/  FMUL.FTZ R149, R3.reuse, R149 ;  /* 0x0000009503957220 */ /* 0x040fe40000410000 */
[C---:B------:R-:W-:Y:S01]  /*9310*/  FMUL.FTZ R144, R3.reuse, R144 ;  /* 0x0000009003907220 */ /* 0x040fe20000410000 */
[----:B-1----:R-:W-:Y:S01]  /*9320*/  @P1 MOV R4, 0x3f317218 ;  /* 0x3f31721800041802 */ /* 0x002fe20000000f00 */
        /* <DEDUP_REMOVED lines=12> */
[C---:B------:R-:W-:Y:S01]  /*93f0*/  FMUL.FTZ R20, R3.reuse, R52 ;  /* 0x0000003403147220 */ /* 0x040fe20000410000 */
[----:B------:R-:W-:Y:S01]  /*9400*/  MOV R52, 0xff800000 ;  /* 0xff80000000347802 */ /* 0x000fe20000000f00 */
[C---:B------:R-:W-:Y:S01]  /*9410*/  FMUL.FTZ R35, R3.reuse, R53 ;  /* 0x0000003503237220 */ /* 0x040fe20000410000 */
[----:B------:R-:W-:Y:S01]  /*9420*/  MOV R53, 0xff800000 ;  /* 0xff80000000357802 */ /* 0x000fe20000000f00 */
        /* <DEDUP_REMOVED lines=38> */
[----:B------:R-:W-:Y:S01]  /*9690*/  @P0 MOV R3, 0x3f317218 ;  /* 0x3f31721800030802 */ /* 0x000fe20000000f00 */
[----:B------:R-:W-:Y:S02]  /*96a0*/  @P1 FMUL.FTZ R5, R4, c[0x0][0x2d0] ;  /* 0x0000b40004051a20 */ /* 0x000fe40000410000 */
[----:B--2---:R-:W-:Y:S02]  /*96b0*/  @P1 FMUL.FTZ R6, R6, 0.69314718246459960938 ;  /* 0x3f31721806061820 */ /* 0x004fe40000410000 */
[----:B---3--:R-:W-:Y:S02]  /*96c0*/  @P0 FMUL.FTZ R4, R7, 0.69314718246459960938 ;  /* 0x3f31721807040820 */ /* 0x008fe40000410000 */
[----:B------:R-:W-:Y:S02]  /*96d0*/  @P0 FMUL.FTZ R3, R3, c[0x0][0x2d0] ;  /* 0x0000b40003030a20 */ /* 0x000fe40000410000 */
[----:B----4-:R-:W-:-:S02]  /*96e0*/  FMUL.FTZ R166, R0, R166 ;  /* 0x000000a600a67220 */ /* 0x010fc40000410000 */
        /* <DEDUP_REMOVED lines=62> */
[----:B------:R-:W-:Y:S02]  /*9ad0*/  FMUL.FTZ R10, R0, R131 ;  /* 0x00000083000a7220 */ /* 0x000fe40000410000 */
[----:B------:R-:W-:Y:S02]  /*9ae0*/  @P1 FFMA.FTZ R52, R5, R132, R6 ;  /* 0x0000008405341223 */ /* 0x000fe40000010006 */
[----:B------:R-:W-:Y:S02]  /*9af0*/  @P0 FFMA.FTZ R53, R3, R2, R4 ;  /* 0x0000000203350223 */ /* 0x000fe40000010004 */
.L_x_24:
[----:B------:R-:W-:Y:S01]  /*9b00*/  USHF.R.S32.HI UR8, URZ, 0x1f, UR9 ;  /* 0x0000001f3f087899 */ /* 0x000fe20008011409 */
[----:B------:R-:W-:Y:S05]  /*9b10*/  @P2 BRA `(.L_x_30) ;  /* 0x00001be000002947 */ /* 0x000fea0003800000 */
[----:B------:R-:W1:Y:S01]  /*9b20*/  S2R R57, SR_TID.X ;  /* 0x0000000000397919 */ /* 0x000e620000002100 */
[----:B------:R-:W-:Y:S01]  /*9b30*/  F2FP.BF16.PACK_AB R46, R47, R46 ;  /* 0x0000002e2f2e723e */ /* 0x000fe200000010ff */
[----:B------:R-:W-:Y:S01]  /*9b40*/  ULDC.64 UR4, c[0x0][0x500] ;  /* 0x0001400000047ab9 */ /* 0x000fe20000000a00 */
[----:B------:R-:W-:Y:S01]  /*9b50*/  F2FP.BF16.PACK_AB R42, R43, R42 ;  /* 0x0000002a2b2a723e */ /* 0x000fe200000010ff */
[----:B------:R-:W-:Y:S01]  /*9b60*/  UISETP.NE.U32.AND UP1, UPT, URZ, UR4, UPT ;  /* 0x000000043f00728c */ /* 0x000fe2000bf25070 */
[----:B------:R-:W-:Y:S01]  /*9b70*/  F2FP.BF16.PACK_AB R39, R39, R38 ;  /* 0x000000262727723e */ /* 0x000fe200000010ff */
[----:B------:R-:W-:Y:S01]  /*9b80*/  UMOV UR6, 0x4 ;  /* 0x0000000400067882 */ /* 0x000fe20000000000 */
[----:B------:R-:W-:Y:S01]  /*9b90*/  F2FP.BF16.PACK_AB R38, R41, R14 ;  /* 0x0000000e2926723e */ /* 0x000fe200000010ff */
[----:B------:R-:W-:Y:S01]  /*9ba0*/  UISETP.NE.AND.EX UP1, UPT, URZ, UR5, UPT, UP1 ;  /* 0x000000053f00728c */ /* 0x000fe2000bf25310 */
[----:B------:R-:W-:-:S02]  /*9bb0*/  F2FP.BF16.PACK_AB R8, R8, R164 ;  /* 0x000000a40808723e */ /* 0x000fc400000010ff */
[----:B------:R-:W-:Y:S01]  /*9bc0*/  F2FP.BF16.PACK_AB R167, R167, R166 ;  /* 0x000000a6a7a7723e */ /* 0x000fe200000010ff */
[----:B------:R-:W-:Y:S01]  /*9bd0*/  ULDC.64 UR4, c[0x0][0x500] ;  /* 0x0001400000047ab9 */ /* 0x000fe20000000a00 */
[----:B------:R-:W-:Y:S01]  /*9be0*/  F2FP.BF16.PACK_AB R6, R161, R160 ;  /* 0x000000a0a106723e */ /* 0x000fe200000010ff */
[----:B------:R-:W-:Y:S01]  /*9bf0*/  UIMAD.WIDE UR4, UR11, UR6, UR4 ;  /* 0x000000060b0472a5 */ /* 0x000fe2000f8e0204 */
[----:B------:R-:W-:Y:S02]  /*9c00*/  F2FP.BF16.PACK_AB R162, R163, R162 ;  /* 0x000000a2a3a2723e */ /* 0x000fe400000010ff */
[----:B------:R-:W-:Y:S02]  /*9c10*/  F2FP.BF16.PACK_AB R5, R157, R156 ;  /* 0x0000009c9d05723e */ /* 0x000fe400000010ff */
[----:B------:R-:W-:Y:S02]  /*9c20*/  F2FP.BF16.PACK_AB R158, R159, R158 ;  /* 0x0000009e9f9e723e */ /* 0x000fe400000010ff */
[----:B------:R-:W-:-:S02]  /*9c30*/  F2FP.BF16.PACK_AB R7, R153, R152 ;  /* 0x000000989907723e */ /* 0x000fc400000010ff */
[----:B------:R-:W-:Y:S02]  /*9c40*/  F2FP.BF16.PACK_AB R154, R155, R154 ;  /* 0x0000009a9b9a723e */ /* 0x000fe400000010ff */
[----:B-1----:R-:W-:Y:S02]  /*9c50*/  SHF.R.S32.HI R47, RZ, 0x1f, R57 ;  /* 0x0000001fff2f7819 */ /* 0x002fe40000011439 */
[----:B------:R-:W-:Y:S02]  /*9c60*/  F2FP.BF16.PACK_AB R49, R149, R148 ;  /* 0x000000949531723e */ /* 0x000fe400000010ff */
[CC--:B------:R-:W-:Y:S02]  /*9c70*/  LEA.HI R2, R47.reuse, R57.reuse, RZ, 0x2 ;  /* 0x000000392f027211 */ /* 0x0c0fe400078f10ff */
[----:B------:R-:W-:Y:S02]  /*9c80*/  LEA.HI R43, R47, R57, RZ, 0x5 ;  /* 0x000000392f2b7211 */ /* 0x000fe400078f28ff */
[----:B------:R-:W-:-:S02]  /*9c90*/  SHF.R.S32.HI R4, RZ, 0x2, R2 ;  /* 0x00000002ff047819 */ /* 0x000fc40000011402 */
[----:B------:R-:W-:Y:S02]  /*9ca0*/  SHF.R.S32.HI R0, RZ, 0x1f, R2 ;  /* 0x0000001fff007819 */ /* 0x000fe40000011402 */
[----:B------:R-:W-:Y:S02]  /*9cb0*/  SHF.R.S32.HI R41, RZ, 0x5, R43 ;  /* 0x00000005ff297819 */ /* 0x000fe4000001142b */
[----:B------:R-:W-:Y:S02]  /*9cc0*/  LEA.HI R0, R0, R4, RZ, 0x3 ;  /* 0x0000000400007211 */ /* 0x000fe400078f18ff */
[----:B------:R-:W-:Y:S02]  /*9cd0*/  F2FP.BF16.PACK_AB R150, R151, R150 ;  /* 0x000000969796723e */ /* 0x000fe400000010ff */
[----:B------:R-:W-:Y:S02]  /*9ce0*/  LOP3.LUT R0, R0, 0xfffffff8, RZ, 0xc0, !PT ;  /* 0xfffffff800007812 */ /* 0x000fe400078ec0ff */
[----:B------:R-:W-:-:S02]  /*9cf0*/  F2FP.BF16.PACK_AB R48, R145, R144 ;  /* 0x000000909130723e */ /* 0x000fc400000010ff */
[----:B------:R-:W-:Y:S01]  /*9d00*/  F2FP.BF16.PACK_AB R146, R147, R146 ;  /* 0x000000929392723e */ /* 0x000fe200000010ff */
[----:B------:R-:W-:Y:S01]  /*9d10*/  IMAD.IADD R4, R4, 0x1, -R0 ;  /* 0x0000000104047824 */ /* 0x000fe200078e0a00 */
[----:B------:R-:W-:Y:S02]  /*9d20*/  LOP3.LUT R0, R2, 0xfffffffc, RZ, 0xc0, !PT ;  /* 0xfffffffc02007812 */ /* 0x000fe400078ec0ff */
[----:B------:R-:W-:Y:S01]  /*9d30*/  F2FP.BF16.PACK_AB R45, R141, R140 ;  /* 0x0000008c8d2d723e */ /* 0x000fe200000010ff */
[C---:B------:R-:W-:Y:S01]  /*9d40*/  IMAD.SHL.U32 R2, R4.reuse, 0x40, RZ ;  /* 0x0000004004027824 */ /* 0x040fe200078e00ff */
[----:B------:R-:W-:Y:S01]  /*9d50*/  LOP3.LUT R3, R4, 0x1, RZ, 0xc0, !PT ;  /* 0x0000000104037812 */ /* 0x000fe200078ec0ff */
[----:B------:R-:W-:Y:S01]  /*9d60*/  IMAD.IADD R22, R57, 0x1, -R0 ;  /* 0x0000000139167824 */ /* 0x000fe200078e0a00 */
[----:B------:R-:W-:Y:S02]  /*9d70*/  F2FP.BF16.PACK_AB R142, R143, R142 ;  /* 0x0000008e8f8e723e */ /* 0x000fe400000010ff */
[----:B------:R-:W-:Y:S01]  /*9d80*/  LOP3.LUT R0, R2, 0x1c0, RZ, 0xc0, !PT ;  /* 0x000001c002007812 */ /* 0x000fe200078ec0ff */
[----:B------:R-:W-:Y:S01]  /*9d90*/  IMAD R2, R41, 0x200, R22 ;  /* 0x0000020029027824 */ /* 0x000fe200078e0216 */
[----:B------:R-:W-:-:S02]  /*9da0*/  ISETP.NE.U32.AND P0, PT, R3, 0x1, PT ;  /* 0x000000010300780c */ /* 0x000fc40003f05070 */
[----:B------:R-:W-:Y:S02]  /*9db0*/  LEA.HI R0, R0, R0, RZ, 0x1d ;  /* 0x0000000000007211 */ /* 0x000fe400078fe8ff */
[----:B------:R-:W-:Y:S01]  /*9dc0*/  R2P PR, R4, 0x6 ;  /* 0x0000000604007804 */ /* 0x000fe20000000000 */
[----:B------:R-:W-:Y:S01]  /*9dd0*/  IMAD.MOV.U32 R4, RZ, RZ, 0x20 ;  /* 0x00000020ff047424 */ /* 0x000fe200078e00ff */
[----:B------:R-:W-:Y:S01]  /*9de0*/  F2FP.BF16.PACK_AB R44, R137, R136 ;  /* 0x00000088892c723e */ /* 0x000fe200000010ff */
[----:B------:R-:W-:Y:S01]  /*9df0*/  IMAD.U32 R0, R2, 0x2, R0 ;  /* 0x0000000202007824 */ /* 0x000fe200078e0000 */
[----:B------:R-:W-:Y:S02]  /*9e00*/  F2FP.BF16.PACK_AB R138, R139, R138 ;  /* 0x0000008a8b8a723e */ /* 0x000fe400000010ff */
[----:B------:R-:W-:Y:S01]  /*9e10*/  SEL R4, R4, 0xffffffe0, !P1 ;  /* 0xffffffe004047807 */ /* 0x000fe20004800000 */
[----:B------:R-:W-:Y:S01]  /*9e20*/  IMAD.SHL.U32 R0, R0, 0x2, RZ ;  /* 0x0000000200007824 */ /* 0x000fe200078e00ff */
[----:B------:R-:W-:Y:S01]  /*9e30*/  BAR.SYNC.DEFER_BLOCKING 0x1, 0x100 ;  /* 0x0044000000007b1d */ /* 0x000fe20000010000 */
[----:B------:R-:W-:-:S02]  /*9e40*/  F2FP.BF16.PACK_AB R40, R37, R12 ;  /* 0x0000000c2528723e */ /* 0x000fc400000010ff */
[----:B------:R-:W-:Y:S02]  /*9e50*/  F2FP.BF16.PACK_AB R37, R9, R16 ;  /* 0x000000100925723e */ /* 0x000fe400000010ff */
[C---:B------:R-:W-:Y:S02]  /*9e60*/  IADD3 R3, R0.reuse, 0x80, RZ ;  /* 0x0000008000037810 */ /* 0x040fe40007ffe0ff */
[C---:B------:R-:W-:Y:S02]  /*9e70*/  IADD3 R2, R0.reuse, 0x70, RZ ;  /* 0x0000007000027810 */ /* 0x040fe40007ffe0ff */
[----:B------:R-:W-:Y:S01]  /*9e80*/  @P0 IADD3 R2, R3, 0x10, RZ ;  /* 0x0000001003020810 */ /* 0x000fe20007ffe0ff */
[----:B------:R-:W-:Y:S01]  /*9e90*/  IMAD.IADD R3, R0, 0x1, R4 ;  /* 0x0000000100037824 */ /* 0x000fe200078e0204 */
[----:B------:R-:W-:Y:S02]  /*9ea0*/  F2FP.BF16.PACK_AB R36, R36, R18 ;  /* 0x000000122424723e */ /* 0x000fe400000010ff */
[----:B------:R-:W-:-:S02]  /*9eb0*/  F2FP.BF16.PACK_AB R50, R51, R50 ;  /* 0x000000323332723e */ /* 0x000fc400000010ff */
[----:B------:R-:W-:Y:S02]  /*9ec0*/  F2FP.BF16.PACK_AB R35, R35, R20 ;  /* 0x000000142323723e */ /* 0x000fe400000010ff */
[----:B------:R-:W-:Y:S02]  /*9ed0*/  F2FP.BF16.PACK_AB R54, R55, R54 ;  /* 0x000000363736723e */ /* 0x000fe400000010ff */
[----:B------:R-:W-:Y:S02]  /*9ee0*/  F2FP.BF16.PACK_AB R34, R34, R56 ;  /* 0x000000382222723e */ /* 0x000fe400000010ff */
[----:B------:R-:W-:Y:S02]  /*9ef0*/  F2FP.BF16.PACK_AB R58, R59, R58 ;  /* 0x0000003a3b3a723e */ /* 0x000fe400000010ff */
[----:B------:R-:W-:Y:S01]  /*9f00*/  F2FP.BF16.PACK_AB R33, R33, R60 ;  /* 0x0000003c2121723e */ /* 0x000fe200000010ff */
[----:B------:R1:W-:Y:S01]  /*9f10*/  STS [R0+0x80], R8 ;  /* 0x0000800800007388 */ /* 0x0003e20000000800 */
[----:B------:R-:W-:-:S02]  /*9f20*/  F2FP.BF16.PACK_AB R62, R63, R62 ;  /* 0x0000003e3f3e723e */ /* 0x000fc400000010ff */
[----:B------:R-:W-:Y:S01]  /*9f30*/  F2FP.BF16.PACK_AB R32, R32, R64 ;  /* 0x000000402020723e */ /* 0x000fe200000010ff */
[----:B------:R-:W-:Y:S01]  /*9f40*/  STS [R0+0x480], R167 ;  /* 0x000480a700007388 */ /* 0x000fe20000000800 */
[----:B------:R-:W-:Y:S02]  /*9f50*/  F2FP.BF16.PACK_AB R66, R67, R66 ;  /* 0x000000424342723e */ /* 0x000fe400000010ff */
[----:B------:R-:W-:Y:S01]  /*9f60*/  F2FP.BF16.PACK_AB R31, R31, R68 ;  /* 0x000000441f1f723e */ /* 0x000fe200000010ff */
[----:B------:R2:W-:Y:S01]  /*9f70*/  STS [R2], R6 ;  /* 0x0000000602007388 */ /* 0x0005e20000000800 */
[----:B------:R-:W-:Y:S02]  /*9f80*/  F2FP.BF16.PACK_AB R70, R71, R70 ;  /* 0x000000464746723e */ /* 0x000fe400000010ff */
[----:B------:R-:W-:Y:S01]  /*9f90*/  F2FP.BF16.PACK_AB R30, R30, R72 ;  /* 0x000000481e1e723e */ /* 0x000fe200000010ff */
[----:B------:R-:W-:Y:S01]  /*9fa0*/  STS [R2+0x400], R162 ;  /* 0x000400a202007388 */ /* 0x000fe20000000800 */
[----:B------:R-:W-:-:S02]  /*9fb0*/  F2FP.BF16.PACK_AB R74, R75, R74 ;  /* 0x0000004a4b4a723e */ /* 0x000fc400000010ff */
[----:B------:R-:W-:Y:S01]  /*9fc0*/  F2FP.BF16.PACK_AB R29, R29, R76 ;  /* 0x0000004c1d1d723e */ /* 0x000fe200000010ff */
[----:B------:R3:W-:Y:S01]  /*9fd0*/  STS [R3+0x80], R5 ;  /* 0x0000800503007388 */ /* 0x0007e20000000800 */
[----:B------:R-:W-:Y:S02]  /*9fe0*/  F2FP.BF16.PACK_AB R78, R79, R78 ;  /* 0x0000004e4f4e723e */ /* 0x000fe400000010ff */
[----:B------:R-:W-:Y:S01]  /*9ff0*/  F2FP.BF16.PACK_AB R28, R28, R80 ;  /* 0x000000501c1c723e */ /* 0x000fe200000010ff */
[----:B------:R-:W-:Y:S01]  /*a000*/  STS [R3+0x480], R158 ;  /* 0x0004809e03007388 */ /* 0x000fe20000000800 */
[----:B------:R-:W-:Y:S02]  /*a010*/  F2FP.BF16.PACK_AB R82, R83, R82 ;  /* 0x000000525352723e */ /* 0x000fe400000010ff */
[----:B------:R-:W-:Y:S01]  /*a020*/  F2FP.BF16.PACK_AB R27, R27, R84 ;  /* 0x000000541b1b723e */ /* 0x000fe200000010ff */
[----:B-1----:R-:W-:Y:S01]  /*a030*/  IMAD.MOV.U32 R8, RZ, RZ, 0x40 ;  /* 0x00000040ff087424 */ /* 0x002fe200078e00ff */
[----:B------:R-:W-:-:S02]  /*a040*/  F2FP.BF16.PACK_AB R86, R87, R86 ;  /* 0x000000565756723e */ /* 0x000fc400000010ff */
[----:B------:R-:W-:Y:S02]  /*a050*/  F2FP.BF16.PACK_AB R26, R26, R88 ;  /* 0x000000581a1a723e */ /* 0x000fe400000010ff */
[----:B------:R-:W-:Y:S02]  /*a060*/  F2FP.BF16.PACK_AB R90, R91, R90 ;  /* 0x0000005a5b5a723e */ /* 0x000fe400000010ff */
[----:B------:R-:W-:Y:S02]  /*a070*/  F2FP.BF16.PACK_AB R25, R25, R92 ;  /* 0x0000005c1919723e */ /* 0x000fe400000010ff */
[----:B--2---:R-:W-:Y:S01]  /*a080*/  SEL R6, R8, 0xffffffc0, !P2 ;  /* 0xffffffc008067807 */ /* 0x004fe20005000000 */
[----:B------:R-:W-:Y:S01]  /*a090*/  IMAD.IADD R8, R4, 0x1, R2 ;  /* 0x0000000104087824 */ /* 0x000fe200078e0202 */
[----:B------:R-:W-:Y:S02]  /*a0a0*/  F2FP.BF16.PACK_AB R94, R95, R94 ;  /* 0x0000005e5f5e723e */ /* 0x000fe400000010ff */
[----:B------:R-:W-:Y:S01]  /*a0b0*/  F2FP.BF16.PACK_AB R24, R24, R96 ;  /* 0x000000601818723e */ /* 0x000fe200000010ff */
[----:B------:R-:W-:Y:S01]  /*a0c0*/  IMAD.IADD R4, R6, 0x1, R3 ;  /* 0x0000000106047824 */ /* 0x000fe200078e0203 */
[----:B------:R1:W-:Y:S01]  /*a0d0*/  STS [R8], R7 ;  /* 0x0000000708007388 */ /* 0x0003e20000000800 */
[----:B---3--:R-:W-:Y:S01]  /*a0e0*/  IMAD.IADD R5, R0, 0x1, R6 ;  /* 0x0000000100057824 */ /* 0x008fe200078e0206 */
[----:B------:R-:W-:-:S02]  /*a0f0*/  F2FP.BF16.PACK_AB R98, R99, R98 ;  /* 0x000000626362723e */ /* 0x000fc400000010ff */
[----:B------:R-:W-:Y:S01]  /*a100*/  STS [R8+0x400], R154 ;  /* 0x0004009a08007388 */ /* 0x000fe20000000800 */
[----:B------:R-:W-:Y:S02]  /*a110*/  F2FP.BF16.PACK_AB R23, R23, R100 ;  /* 0x000000641717723e */ /* 0x000fe400000010ff */
[----:B------:R-:W-:Y:S01]  /*a120*/  F2FP.BF16.PACK_AB R103, R103, R102 ;  /* 0x000000666767723e */ /* 0x000fe200000010ff */
[----:B------:R-:W-:Y:S01]  /*a130*/  STS [R5+0x80], R49 ;  /* 0x0000803105007388 */ /* 0x000fe20000000800 */
[----:B------:R-:W-:Y:S02]  /*a140*/  F2FP.BF16.PACK_AB R21, R21, R104 ;  /* 0x000000681515723e */ /* 0x000fe400000010ff */
[----:B------:R-:W-:Y:S01]  /*a150*/  F2FP.BF16.PACK_AB R107, R107, R106 ;  /* 0x0000006a6b6b723e */ /* 0x000fe200000010ff */
[----:B------:R-:W-:Y:S01]  /*a160*/  STS [R5+0x480], R150 ;  /* 0x0004809605007388 */ /* 0x000fe20000000800 */
[----:B------:R-:W-:Y:S02]  /*a170*/  F2FP.BF16.PACK_AB R20, R109, R108 ;  /* 0x0000006c6d14723e */ /* 0x000fe400000010ff */
[----:B------:R-:W-:-:S02]  /*a180*/  F2FP.BF16.PACK_AB R19, R19, R110 ;  /* 0x0000006e1313723e */ /* 0x000fc400000010ff */
[----:B------:R-:W-:Y:S02]  /*a190*/  F2FP.BF16.PACK_AB R18, R113, R112 ;  /* 0x000000707112723e */ /* 0x000fe400000010ff */
[----:B------:R-:W-:Y:S02]  /*a1a0*/  F2FP.BF16.PACK_AB R17, R17, R114 ;  /* 0x000000721111723e */ /* 0x000fe400000010ff */
[----:B------:R-:W-:Y:S02]  /*a1b0*/  F2FP.BF16.PACK_AB R16, R117, R116 ;  /* 0x000000747510723e */ /* 0x000fe400000010ff */
[----:B-----5:R-:W-:Y:S01]  /*a1c0*/  F2FP.BF16.PACK_AB R13, R119, R118 ;  /* 0x00000076770d723e */ /* 0x020fe200000010ff */
[----:B-1----:R-:W-:Y:S01]  /*a1d0*/  IMAD.IADD R7, R6, 0x1, R2 ;  /* 0x0000000106077824 */ /* 0x002fe200078e0202 */
[----:B------:R-:W-:Y:S01]  /*a1e0*/  F2FP.BF16.PACK_AB R12, R121, R120 ;  /* 0x00000078790c723e */ /* 0x000fe200000010ff */
[----:B------:R-:W-:Y:S01]  /*a1f0*/  IMAD.IADD R6, R8, 0x1, R6 ;  /* 0x0000000108067824 */ /* 0x000fe200078e0206 */
[----:B------:R-:W-:-:S02]  /*a200*/  F2FP.BF16.PACK_AB R11, R11, R122 ;  /* 0x0000007a0b0b723e */ /* 0x000fc400000010ff */
[----:B------:R-:W-:Y:S01]  /*a210*/  STS [R7], R48 ;  /* 0x0000003007007388 */ /* 0x000fe20000000800 */
[----:B------:R-:W-:Y:S02]  /*a220*/  F2FP.BF16.PACK_AB R9, R125, R124 ;  /* 0x0000007c7d09723e */ /* 0x000fe400000010ff */
[----:B------:R-:W-:Y:S01]  /*a230*/  F2FP.BF16.PACK_AB R15, R15, R126 ;  /* 0x0000007e0f0f723e */ /* 0x000fe200000010ff */
[----:B------:R-:W-:Y:S01]  /*a240*/  STS [R7+0x400], R146 ;  /* 0x0004009207007388 */ /* 0x000fe20000000800 */
[----:B------:R-:W-:Y:S02]  /*a250*/  F2FP.BF16.PACK_AB R14, R129, R128 ;  /* 0x00000080810e723e */ /* 0x000fe400000010ff */
[----:B------:R-:W-:Y:S01]  /*a260*/  F2FP.BF16.PACK_AB R10, R10, R130 ;  /* 0x000000820a0a723e */ /* 0x000fe200000010ff */
[----:B------:R-:W-:Y:S01]  /*a270*/  STS [R4+0x80], R45 ;  /* 0x0000802d04007388 */ /* 0x000fe20000000800 */
[----:B------:R-:W-:-:S03]  /*a280*/  PLOP3.LUT P0, PT, PT, PT, UP1, 0x80, 0x0 ;  /* 0x000000000000781c */ /* 0x000fc60003f0f018 */
[----:B------:R-:W-:Y:S04]  /*a290*/  STS [R4+0x480], R142 ;  /* 0x0004808e04007388 */ /* 0x000fe80000000800 */
[----:B------:R-:W-:Y:S04]  /*a2a0*/  STS [R6], R44 ;  /* 0x0000002c06007388 */ /* 0x000fe80000000800 */
        /* <DEDUP_REMOVED lines=45> */
[----:B------:R2:W-:Y:S04]  /*a580*/  STS [R4+0xc080], R9 ;  /* 0x00c0800904007388 */ /* 0x0005e80000000800 */
[----:B------:R3:W-:Y:S01]  /*a590*/  STS [R4+0xc480], R15 ;  /* 0x00c4800f04007388 */ /* 0x0007e20000000800 */
[----:B-1----:R-:W-:-:S03]  /*a5a0*/  IMAD.U32 R8, RZ, RZ, UR4 ;  /* 0x00000004ff087e24 */ /* 0x002fc6000f8e00ff */
[----:B------:R3:W-:Y:S04]  /*a5b0*/  STS [R6+0xc000], R14 ;  /* 0x00c0000e06007388 */ /* 0x0007e80000000800 */
[----:B------:R3:W-:Y:S01]  /*a5c0*/  STS [R6+0xc400], R10 ;  /* 0x00c4000a06007388 */ /* 0x0007e20000000800 */
[----:B--2---:R-:W-:-:S03]  /*a5d0*/  IMAD.U32 R9, RZ, RZ, UR5 ;  /* 0x00000005ff097e24 */ /* 0x004fc6000f8e00ff */
[----:B------:R-:W-:Y:S06]  /*a5e0*/  BAR.SYNC.DEFER_BLOCKING 0x1, 0x100 ;  /* 0x0044000000007b1d */ /* 0x000fec0000010000 */
[----:B------:R-:W-:Y:S02]  /*a5f0*/  ULDC.64 UR4, c[0x0][0x508] ;  /* 0x0001420000047ab9 */ /* 0x000fe40000000a00 */
[----:B------:R-:W-:Y:S01]  /*a600*/  UISETP.NE.U32.AND UP0, UPT, URZ, UR4, UPT ;  /* 0x000000043f00728c */ /* 0x000fe2000bf05070 */
[----:B------:R-:W2:Y:S03]  /*a610*/  @P0 LDG.E R0, [R8.64] ;  /* 0x0000000c08000981 */ /* 0x000ea6000c1e1900 */
[----:B------:R-:W-:Y:S01]  /*a620*/  UISETP.NE.AND.EX UP0, UPT, URZ, UR5, UPT, UP0 ;  /* 0x000000053f00728c */ /* 0x000fe2000bf05300 */
[----:B------:R-:W-:-:S02]  /*a630*/  IMAD.MOV.U32 R16, RZ, RZ, c[0x0][0x388] ;  /* 0x0000e200ff107624 */ /* 0x000fc400078e00ff */
[----:B------:R-:W-:-:S03]  /*a640*/  ULDC.64 UR4, c[0x0][0x508] ;  /* 0x0001420000047ab9 */ /* 0x000fc60000000a00 */
[----:B------:R-:W-:-:S05]  /*a650*/  PLOP3.LUT P1, PT, PT, PT, UP0, 0x80, 0x0 ;  /* 0x000000000000781c */ /* 0x000fca0003f2f008 */
[----:B------:R-:W-:-:S06]  /*a660*/  @UP0 UIMAD.WIDE UR4, UR11, UR6, UR4 ;  /* 0x000000060b0402a5 */ /* 0x000fcc000f8e0204 */
[----:B------:R-:W-:Y:S02]  /*a670*/  IMAD.U32 R2, RZ, RZ, UR4 ;  /* 0x00000004ff027e24 */ /* 0x000fe4000f8e00ff */
[----:B------:R-:W-:-:S05]  /*a680*/  IMAD.U32 R3, RZ, RZ, UR5 ;  /* 0x00000005ff037e24 */ /* 0x000fca000f8e00ff */
[----:B------:R3:W5:Y:S01]  /*a690*/  @P1 LDG.E R16, [R2.64] ;  /* 0x0000000c02101981 */ /* 0x000762000c1e1900 */
[----:B------:R-:W-:Y:S02]  /*a6a0*/  UMOV UR16, URZ ;  /* 0x0000003f00107c82 */ /* 0x000fe40008000000 */
[----:B------:R-:W-:Y:S01]  /*a6b0*/  UMOV UR17, URZ ;  /* 0x0000003f00117c82 */ /* 0x000fe20008000000 */
[----:B--2---:R-:W1:Y:S02]  /*a6c0*/  @P0 R2UR UR5, R0 ;  /* 0x00000000000503c2 */ /* 0x004e6400000e0000 */
[----:B-1----:R-:W-:Y:S02]  /*a6d0*/  @UP1 USHF.R.S32.HI UR4, URZ, 0x1f, UR5 ;  /* 0x0000001f3f041899 */ /* 0x002fe40008011405 */
[----:B------:R-:W-:-:S05]  /*a6e0*/  @UP1 UMOV UR16, UR5 ;  /* 0x0000000500101c82 */ /* 0x000fca0008000000 */
[----:B------:R-:W-:Y:S01]  /*a6f0*/  @UP1 UMOV UR17, UR4 ;  /* 0x0000000400111c82 */ /* 0x000fe20008000000 */
[----:B------:R-:W-:Y:S05]  /*a700*/  @P1 BRA `(.L_x_31) ;  /* 0x0000004000001947 */ /* 0x000fea0003800000 */
[----:B---3--:R-:W-:Y:S05]  /*a710*/  @!P0 BRA `(.L_x_31) ;  /* 0x0000003000008947 */ /* 0x008fea0003800000 */
[----:B------:R-:W2:Y:S04]  /*a720*/  LDG.E R0, [R8.64] ;  /* 0x0000000c08007981 */ /* 0x000ea8000c1e1900 */
[----:B------:R-:W2:Y:S02]  /*a730*/  LDG.E R2, [R8.64+0x4] ;  /* 0x0000040c08027981 */ /* 0x000ea4000c1e1900 */
[----:B--2--5:R-:W-:Y:S02]  /*a740*/  IADD3 R16, -R0, R2, RZ ;  /* 0x0000000200107210 */ /* 0x024fe40007ffe1ff */
.L_x_31:
[----:B---3--:R-:W-:Y:S01]  /*a750*/  SHF.R.S32.HI R0, RZ, 0x1f, R41 ;  /* 0x0000001fff007819 */ /* 0x008fe20000011429 */
[----:B------:R-:W-:Y:S01]  /*a760*/  IMAD.MOV.U32 R2, RZ, RZ, c[0x0][0x4e8] ;  /* 0x00013a00ff027624 */ /* 0x000fe200078e00ff */
[----:B------:R-:W-:Y:S01]  /*a770*/  LOP3.LUT R3, R43, 0xffffffe0, RZ, 0xc0, !PT ;  /* 0xffffffe02b037812 */ /* 0x000fe200078ec0ff */
[----:B------:R-:W1:Y:S01]  /*a780*/  S2R R28, SR_CTAID.X ;  /* 0x00000000001c7919 */ /* 0x000e620000002500 */
[----:B------:R-:W-:Y:S01]  /*a790*/  LEA.HI R0, R0, R41, RZ, 0x3 ;  /* 0x0000002900007211 */ /* 0x000fe200078f18ff */
[----:B------:R-:W-:Y:S01]  /*a7a0*/  ULDC.64 UR4, c[0x0][0x3a0] ;  /* 0x0000e80000047ab9 */ /* 0x000fe20000000a00 */
[----:B------:R-:W-:Y:S01]  /*a7b0*/  ISETP.NE.AND P1, PT, R2, 0x1, PT ;  /* 0x000000010200780c */ /* 0x000fe20003f25270 */
[----:B------:R-:W-:Y:S01]  /*a7c0*/  IMAD.IADD R3, R57, 0x1, -R3 ;  /* 0x0000000139037824 */ /* 0x000fe200078e0a03 */
[----:B------:R-:W-:Y:S01]  /*a7d0*/  LOP3.LUT R0, R0, 0xffffff8, RZ, 0xc0, !PT ;  /* 0x0ffffff800007812 */ /* 0x000fe200078ec0ff */
[----:B------:R-:W-:Y:S01]  /*a7e0*/  UMOV UR15, UR17 ;  /* 0x00000011000f7c82 */ /* 0x000fe20008000000 */
[----:B------:R-:W-:Y:S01]  /*a7f0*/  LEA.HI R6, R47, R57, RZ, 0x3 ;  /* 0x000000392f067211 */ /* 0x000fe200078f18ff */
[----:B------:R-:W-:Y:S01]  /*a800*/  UIMAD UR17, UR17, UR4, URZ ;  /* 0x00000004111172a4 */ /* 0x000fe2000f8e023f */
[----:B------:R-:W-:Y:S01]  /*a810*/  SHF.R.S32.HI R2, RZ, 0x1f, R3 ;  /* 0x0000001fff027819 */ /* 0x000fe20000011403 */
[----:B------:R-:W-:Y:S01]  /*a820*/  IMAD.IADD R4, R41, 0x1, -R0 ;  /* 0x0000000129047824 */ /* 0x000fe200078e0a00 */
[----:B------:R-:W-:Y:S01]  /*a830*/  LEA.HI R0, R22, R22, RZ, 0x1 ;  /* 0x0000001616007211 */ /* 0x000fe200078f08ff */
[----:B------:R-:W-:Y:S01]  /*a840*/  UMOV UR14, UR16 ;  /* 0x00000010000e7c82 */ /* 0x000fe20008000000 */
[----:B------:R-:W-:Y:S01]  /*a850*/  LEA.HI R2, R2, R3, RZ, 0x2 ;  /* 0x0000000302027211 */ /* 0x000fe200078f10ff */
[----:B------:R-:W-:Y:S01]  /*a860*/  ULDC.64 UR6, c[0x0][0x490] ;  /* 0x0001240000067ab9 */ /* 0x000fe20000000a00 */
[----:B------:R-:W-:Y:S01]  /*a870*/  LOP3.LUT R0, R0, 0x1ffffffe, RZ, 0xc0, !PT ;  /* 0x1ffffffe00007812 */ /* 0x000fe200078ec0ff */
[----:B------:R-:W-:Y:S01]  /*a880*/  UIMAD.WIDE.U32 UR18, UR16, UR4, URZ ;  /* 0x00000004101272a5 */ /* 0x000fe2000f8e003f */
[----:B------:R-:W-:Y:S01]  /*a890*/  SHF.R.S32.HI R2, RZ, 0x2, R2 ;  /* 0x00000002ff027819 */ /* 0x000fe20000011402 */
[----:B------:R-:W-:Y:S01]  /*a8a0*/  UIMAD UR17, UR16, UR5, UR17 ;  /* 0x00000005101172a4 */ /* 0x000fe2000f8e0211 */
[----:B------:R-:W-:Y:S01]  /*a8b0*/  LOP3.LUT P2, RZ, R3, 0x3, RZ, 0xc0, !PT ;  /* 0x0000000303ff7812 */ /* 0x000fe2000784c0ff */
[----:B------:R-:W-:Y:S01]  /*a8c0*/  IMAD.IADD R0, R22, 0x1, -R0 ;  /* 0x0000000116007824 */ /* 0x000fe200078e0a00 */
[----:B------:R-:W-:Y:S01]  /*a8d0*/  USHF.R.S32.HI UR16, URZ, 0x1f, UR11 ;  /* 0x0000001f3f107899 */ /* 0x000fe2000801140b */
[----:B------:R-:W-:Y:S01]  /*a8e0*/  IMAD R15, R4, 0x10, R2 ;  /* 0x00000010040f7824 */ /* 0x000fe200078e0202 */
[----:B------:R-:W-:Y:S01]  /*a8f0*/  UIMAD UR10, UR8, UR6, URZ ;  /* 0x00000006080a72a4 */ /* 0x000fe2000f8e023f */
[----:B------:R-:W-:Y:S01]  /*a900*/  LOP3.LUT R4, R6, 0xfffffff8, RZ, 0xc0, !PT ;  /* 0xfffffff806047812 */ /* 0x000fe200078ec0ff */
[----:B------:R-:W-:Y:S01]  /*a910*/  USEL UR16, UR16, URZ, !UP1 ;  /* 0x0000003f10107287 */ /* 0x000fe2000c800000 */
[----:B------:R-:W-:Y:S01]  /*a920*/  IMAD R0, R0, 0x8, R15 ;  /* 0x0000000800007824 */ /* 0x000fe200078e020f */
[----:B------:R-:W-:Y:S01]  /*a930*/  UIMAD.WIDE.U32 UR14, UR9, UR6, UR14 ;  /* 0x00000006090e72a5 */ /* 0x000fe2000f8e000e */
[----:B------:R-:W-:Y:S01]  /*a940*/  SHF.R.S32.HI R14, RZ, 0x3, R6 ;  /* 0x00000003ff0e7819 */ /* 0x000fe20000011406 */
[----:B------:R-:W-:Y:S01]  /*a950*/  UIMAD UR10, UR9, UR7, UR10 ;  /* 0x00000007090a72a4 */ /* 0x000fe2000f8e020a */
[----:B------:R-:W-:Y:S01]  /*a960*/  IMAD.IADD R7, R57, 0x1, -R4 ;  /* 0x0000000139077824 */ /* 0x000fe200078e0a04 */
[----:B-1----:R-:W-:Y:S01]  /*a970*/  LEA R0, R28, R0, 0x7 ;  /* 0x000000001c007211 */ /* 0x002fe200078e38ff */
[----:B------:R-:W-:Y:S01]  /*a980*/  ULDC.64 UR6, c[0x0][0x498] ;  /* 0x0001260000067ab9 */ /* 0x000fe20000000a00 */
[----:B-----5:R-:W-:Y:S01]  /*a990*/  IMAD R29, R16, c[0x0][0x4e8], RZ ;  /* 0x00013a00101d7a24 */ /* 0x020fe200078e02ff */
[----:B------:R-:W-:Y:S01]  /*a9a0*/  USEL UR11, UR11, URZ, !UP1 ;  /* 0x0000003f0b0b7287 */ /* 0x000fe2000c800000 */
[----:B------:R-:W-:Y:S01]  /*a9b0*/  LEA R6, R7, R14, 0x5 ;  /* 0x0000000e07067211 */ /* 0x000fe200078e28ff */
[----:B------:R-:W-:Y:S01]  /*a9c0*/  @P1 IMAD.HI.U32 R3, R0, c[0x0][0x4ec], RZ ;  /* 0x00013b0000031a27 */ /* 0x000fe200078e00ff */
[----:B------:R-:W-:Y:S01]  /*a9d0*/  UIMAD UR20, UR16, UR6, URZ ;  /* 0x00000006101472a4 */ /* 0x000fe2000f8e023f */
[----:B------:R-:W-:Y:S01]  /*a9e0*/  LEA.HI R18, R47, R57, RZ, 0x6 ;  /* 0x000000392f127211 */ /* 0x000fe200078f30ff */
[----:B------:R-:W-:Y:S01]  /*a9f0*/  UIADD3 UR15, UR15, UR10, URZ ;  /* 0x0000000a0f0f7290 */ /* 0x000fe2000fffe03f */
[----:B------:R-:W-:Y:S01]  /*aa00*/  IMAD.MOV.U32 R2, RZ, RZ, R0 ;  /* 0x000000ffff027224 */ /* 0x000fe200078e0000 */
[----:B------:R-:W-:Y:S01]  /*aa10*/  @P1 SHF.R.U32.HI R2, RZ, c[0x0][0x4f0], R3 ;  /* 0x00013c00ff021a19 */ /* 0x000fe20000011603 */
[----:B------:R-:W-:Y:S01]  /*aa20*/  UIMAD UR7, UR11, UR7, UR20 ;  /* 0x000000070b0772a4 */ /* 0x000fe2000f8e0214 */
[----:B------:R-:W-:Y:S01]  /*aa30*/  IMAD R6, R28, 0x80, R6 ;  /* 0x000000801c067824 */ /* 0x000fe200078e0206 */
[----:B------:R-:W-:Y:S01]  /*aa40*/  UIMAD.WIDE.U32 UR14, UR11, UR6, UR14 ;  /* 0x000000060b0e72a5 */ /* 0x000fe2000f8e000e */
[--C-:B------:R-:W-:Y:S01]  /*aa50*/  SHF.R.S32.HI R5, RZ, 0x1f, R2.reuse ;  /* 0x0000001fff057819 */ /* 0x100fe20000011402 */
[----:B------:R-:W-:Y:S01]  /*aa60*/  IMAD.MOV R3, RZ, RZ, -R2 ;  /* 0x000000ffff037224 */ /* 0x000fe200078e0a02 */
[----:B------:R-:W-:Y:S01]  /*aa70*/  ULDC.64 UR4, c[0x0][0x3e8] ;  /* 0x0000fa0000047ab9 */ /* 0x000fe20000000a00 */
[----:B------:R-:W-:Y:S01]  /*aa80*/  @P1 IMAD.HI.U32 R10, R6, c[0x0][0x4ec], RZ ;  /* 0x00013b00060a1a27 */ /* 0x000fe200078e00ff */
[----:B------:R-:W-:Y:S01]  /*aa90*/  UIMAD UR8, UR8, UR4, URZ ;  /* 0x00000004080872a4 */ /* 0x000fe2000f8e023f */
[----:B------:R-:W-:Y:S01]  /*aaa0*/  IADD3 R2, P0, R2, UR14, RZ ;  /* 0x0000000e02027c10 */ /* 0x000fe2000ff1e0ff */
[----:B------:R-:W-:Y:S01]  /*aab0*/  UIADD3 UR19, UR19, UR17, URZ ;  /* 0x0000001113137290 */ /* 0x000fe2000fffe03f */
[----:B------:R-:W-:Y:S01]  /*aac0*/  IMAD R0, R3, c[0x0][0x4e8], R0 ;  /* 0x00013a0003007a24 */ /* 0x000fe200078e0200 */
[----:B------:R-:W-:Y:S01]  /*aad0*/  UIMAD UR5, UR9, UR5, UR8 ;  /* 0x00000005090572a4 */ /* 0x000fe2000f8e0208 */
[----:B------:R-:W-:Y:S01]  /*aae0*/  IMAD.U32 R3, RZ, RZ, UR7 ;  /* 0x00000007ff037e24 */ /* 0x000fe2000f8e00ff */
[----:B------:R-:W-:Y:S01]  /*aaf0*/  UIMAD.WIDE.U32 UR18, UR9, UR4, UR18 ;  /* 0x00000004091272a5 */ /* 0x000fe2000f8e0012 */
[----:B------:R-:W-:Y:S01]  /*ab00*/  BSSY B0, `(.L_x_32) ;  /* 0x0000062000007945 */ /* 0x000fe20003800000 */
[----:B------:R-:W-:Y:S01]  /*ab10*/  SHF.R.S32.HI R4, RZ, 0x1f, R0 ;  /* 0x0000001fff047819 */ /* 0x000fe20000011400 */
[----:B------:R-:W-:Y:S01]  /*ab20*/  ULDC.64 UR6, c[0x0][0x3f0] ;  /* 0x0000fc0000067ab9 */ /* 0x000fe20000000a00 */
[----:B------:R-:W-:Y:S01]  /*ab30*/  IADD3.X R3, R5, UR15, R3, P0, !PT ;  /* 0x0000000f05037c10 */ /* 0x000fe200087fe403 */
[----:B------:R-:W-:Y:S01]  /*ab40*/  IMAD.SHL.U32 R5, R14, 0x40, RZ ;  /* 0x000000400e057824 */ /* 0x000fe200078e00ff */
[----:B------:R-:W-:Y:S01]  /*ab50*/  UIMAD UR16, UR16, UR6, URZ ;  /* 0x00000006101072a4 */ /* 0x000fe2000f8e023f */
[----:B------:R-:W-:Y:S01]  /*ab60*/  IMAD R4, R4, c[0x0][0x488], RZ ;  /* 0x0001220004047a24 */ /* 0x000fe200078e02ff */
[----:B------:R-:W-:Y:S01]  /*ab70*/  UIADD3 UR19, UR19, UR5, URZ ;  /* 0x0000000513137290 */ /* 0x000fe2000fffe03f */
[----:B------:R-:W-:Y:S01]  /*ab80*/  IMAD.WIDE.U32 R2, R0, c[0x0][0x488], R2 ;  /* 0x0001220000027a25 */ /* 0x000fe200078e0002 */
[----:B------:R-:W-:Y:S01]  /*ab90*/  LOP3.LUT R5, R5, 0x1c0, RZ, 0xc0, !PT ;  /* 0x000001c005057812 */ /* 0x000fe200078ec0ff */
[----:B------:R-:W-:-:S02]  /*aba0*/  UIMAD UR7, UR11, UR7, UR16 ;  /* 0x000000070b0772a4 */ /* 0x000fc4000f8e0210 */
[----:B------:R-:W-:Y:S01]  /*abb0*/  IMAD R9, R0, c[0x0][0x48c], R4 ;  /* 0x0001230000097a24 */ /* 0x000fe200078e0204 */
[----:B------:R-:W-:Y:S01]  /*abc0*/  SHF.R.U32.HI R8, RZ, 0x3, R5 ;  /* 0x00000003ff087819 */ /* 0x000fe20000011605 */
[----:B------:R-:W-:Y:S01]  /*abd0*/  IMAD.SHL.U32 R4, R7, 0x8, RZ ;  /* 0x0000000807047824 */ /* 0x000fe200078e00ff */
[C---:B------:R-:W-:Y:S01]  /*abe0*/  LEA R7, P0, R2.reuse, c[0x0][0x450], 0x2 ;  /* 0x0001140002077a11 */ /* 0x040fe200078010ff */
[----:B------:R-:W-:Y:S01]  /*abf0*/  IMAD.IADD R3, R3, 0x1, R9 ;  /* 0x0000000103037824 */ /* 0x000fe200078e0209 */
[----:B------:R-:W-:Y:S01]  /*ac00*/  UIMAD.WIDE.U32 UR18, UR11, UR6, UR18 ;  /* 0x000000060b1272a5 */ /* 0x000fe2000f8e0012 */
[----:B------:R-:W-:Y:S01]  /*ac10*/  IMAD.MOV.U32 R0, RZ, RZ, R6 ;  /* 0x000000ffff007224 */ /* 0x000fe200078e0006 */
[----:B------:R-:W-:Y:S01]  /*ac20*/  LOP3.LUT R5, R5, 0x38, R4, 0xf8, !PT ;  /* 0x0000003805057812 */ /* 0x000fe200078ef804 */
[----:B------:R-:W-:Y:S01]  /*ac30*/  SHFL.IDX PT, R12, R7, RZ, 0x1c1f ;  /* 0x001c1fff070c7589 */ /* 0x000fe200000e0000 */
[----:B------:R-:W-:Y:S01]  /*ac40*/  @P1 SHF.R.U32.HI R0, RZ, c[0x0][0x4f0], R10 ;  /* 0x00013c00ff001a19 */ /* 0x000fe2000001160a */
[----:B------:R-:W-:Y:S01]  /*ac50*/  UIADD3 UR7, UR19, UR7, URZ ;  /* 0x0000000713077290 */ /* 0x000fe2000fffe03f */
[----:B------:R-:W-:Y:S01]  /*ac60*/  LOP3.LUT R17, R5, R8, RZ, 0x3c, !PT ;  /* 0x0000000805117212 */ /* 0x000fe200078e3cff */
[----:B------:R1:W-:Y:S01]  /*ac70*/  SHFL.IDX PT, R10, R7, 0x1, 0x1c1f ;  /* 0x003c1f00070a7f89 */ /* 0x0003e200000e0000 */
[----:B------:R-:W-:Y:S01]  /*ac80*/  LEA.HI.X R5, R2, c[0x0][0x454], R3, 0x2, P0 ;  /* 0x0001150002057a11 */ /* 0x000fe200000f1403 */
[--C-:B------:R-:W-:Y:S01]  /*ac90*/  IMAD.MOV R8, RZ, RZ, -R0.reuse ;  /* 0x000000ffff087224 */ /* 0x100fe200078e0a00 */
[----:B------:R-:W-:Y:S01]  /*aca0*/  SHF.R.S32.HI R9, RZ, 0x1f, R0 ;  /* 0x0000001fff097819 */ /* 0x000fe20000011400 */
[----:B------:R-:W-:Y:S01]  /*acb0*/  IMAD.U32 R3, RZ, RZ, UR19 ;  /* 0x00000013ff037e24 */ /* 0x000fe2000f8e00ff */
[----:B------:R-:W-:Y:S01]  /*acc0*/  MOV R2, UR18 ;  /* 0x0000001200027c02 */ /* 0x000fe20008000f00 */
[----:B------:R-:W2:Y:S01]  /*acd0*/  SHFL.IDX PT, R13, R5, RZ, 0x1c1f ;  /* 0x001c1fff050d7589 */ /* 0x000ea200000e0000 */
[----:B------:R-:W-:-:S02]  /*ace0*/  IMAD.U32 R3, RZ, RZ, UR7 ;  /* 0x00000007ff037e24 */ /* 0x000fc4000f8e00ff */
[----:B------:R-:W-:Y:S01]  /*acf0*/  IMAD R6, R8, c[0x0][0x4e8], R6 ;  /* 0x00013a0008067a24 */ /* 0x000fe200078e0206 */
[----:B------:R3:W4:Y:S01]  /*ad00*/  SHFL.IDX PT, R11, R5, 0x1, 0x1c1f ;  /* 0x003c1f00050b7f89 */ /* 0x00072200000e0000 */
[----:B------:R-:W-:-:S04]  /*ad10*/  IMAD.WIDE.U32 R2, R0, c[0x0][0x3e0], R2 ;  /* 0x0000f80000027a25 */ /* 0x000fc800078e0002 */
[----:B-1----:R-:W-:-:S04]  /*ad20*/  IMAD R7, R9, c[0x0][0x3e0], RZ ;  /* 0x0000f80009077a24 */ /* 0x002fc800078e02ff */
[----:B------:R-:W-:Y:S01]  /*ad30*/  IMAD R7, R0, c[0x0][0x3e4], R7 ;  /* 0x0000f90000077a24 */ /* 0x000fe200078e0207 */
[----:B------:R-:W-:-:S04]  /*ad40*/  SHF.R.S32.HI R0, RZ, 0x1f, R6 ;  /* 0x0000001fff007819 */ /* 0x000fc80000011406 */
[----:B------:R-:W-:Y:S01]  /*ad50*/  IADD3 R3, R3, R7, RZ ;  /* 0x0000000703037210 */ /* 0x000fe20007ffe0ff */
[----:B---3--:R-:W-:Y:S02]  /*ad60*/  IMAD R5, R28, 0x80, R15 ;  /* 0x000000801c057824 */ /* 0x008fe400078e020f */
[----:B------:R-:W-:Y:S02]  /*ad70*/  IMAD R0, R0, c[0x0][0x3d8], RZ ;  /* 0x0000f60000007a24 */ /* 0x000fe400078e02ff */
[----:B------:R-:W-:Y:S01]  /*ad80*/  IMAD.WIDE.U32 R2, R6, c[0x0][0x3d8], R2 ;  /* 0x0000f60006027a25 */ /* 0x000fe200078e0002 */
[C---:B------:R-:W-:Y:S02]  /*ad90*/  IADD3 R8, R5.reuse, 0x8, RZ ;  /* 0x0000000805087810 */ /* 0x040fe40007ffe0ff */
[-C--:B------:R-:W-:Y:S01]  /*ada0*/  ISETP.GE.OR P1, PT, R5, R29.reuse, P2 ;  /* 0x0000001d0500720c */ /* 0x080fe20001726670 */
[----:B------:R-:W-:Y:S01]  /*adb0*/  IMAD.SHL.U32 R5, R18, 0x8, RZ ;  /* 0x0000000812057824 */ /* 0x000fe200078e00ff */
[----:B------:R-:W-:Y:S01]  /*adc0*/  ISETP.GE.OR P0, PT, R8, R29, P2 ;  /* 0x0000001d0800720c */ /* 0x000fe20001706670 */
[----:B------:R-:W-:-:S03]  /*add0*/  IMAD R28, R28, 0x80, R14 ;  /* 0x000000801c1c7824 */ /* 0x000fc600078e020e */
[----:B------:R-:W-:Y:S01]  /*ade0*/  LOP3.LUT R7, R17, 0x7ffffe00, R5, 0xf8, !PT ;  /* 0x7ffffe0011077812 */ /* 0x000fe200078ef805 */
[----:B------:R-:W-:-:S04]  /*adf0*/  IMAD R5, R6, c[0x0][0x3dc], R0 ;  /* 0x0000f70006057a24 */ /* 0x000fc800078e0200 */
[----:B------:R-:W-:Y:S02]  /*ae00*/  IMAD.SHL.U32 R0, R7, 0x2, RZ ;  /* 0x0000000207007824 */ /* 0x000fe400078e00ff */
[----:B--2---:R1:W-:Y:S01]  /*ae10*/  @!P1 ST.E [R12.64], R52 ;  /* 0x000000340c009985 */ /* 0x0043e2000c10190c */
[----:B------:R-:W-:-:S03]  /*ae20*/  IMAD.IADD R3, R3, 0x1, R5 ;  /* 0x0000000103037824 */ /* 0x000fc600078e0205 */
[----:B----4-:R1:W-:Y:S01]  /*ae30*/  @!P0 ST.E [R10.64], R53 ;  /* 0x000000350a008985 */ /* 0x0103e2000c10190c */
[----:B------:R-:W-:-:S03]  /*ae40*/  LEA R31, P0, R2, c[0x0][0x380], 0x1 ;  /* 0x0000e000021f7a11 */ /* 0x000fc600078008ff */
[----:B------:R1:W2:Y:S01]  /*ae50*/  LDS.128 R44, [R0+0x1080] ;  /* 0x00108000002c7984 */ /* 0x0002a20000000c00 */
[----:B------:R-:W-:Y:S02]  /*ae60*/  LEA.HI.X R30, R2, c[0x0][0x384], R3, 0x1, P0 ;  /* 0x0000e100021e7a11 */ /* 0x000fe400000f0c03 */
[----:B------:R-:W-:Y:S01]  /*ae70*/  ISETP.GE.AND P0, PT, R28, R29, PT ;  /* 0x0000001d1c00720c */ /* 0x000fe20003f06270 */
[----:B------:R1:W3:Y:S04]  /*ae80*/  LDS.128 R60, [R0+0x2080] ;  /* 0x00208000003c7984 */ /* 0x0002e80000000c00 */
[----:B------:R1:W4:Y:S04]  /*ae90*/  LDS.128 R72, [R0+0x3080] ;  /* 0x0030800000487984 */ /* 0x0003280000000c00 */
[----:B------:R1:W1:Y:S04]  /*aea0*/  LDS.128 R40, [R0+0x5080] ;  /* 0x0050800000287984 */ /* 0x0002680000000c00 */
        /* <DEDUP_REMOVED lines=8> */
[----:B------:R1:W1:Y:S04]  /*af30*/  SHFL.IDX PT, R2, R31, RZ, 0x181f ;  /* 0x00181fff1f027589 */ /* 0x00026800000e0000 */
[----:B------:R1:W1:Y:S01]  /*af40*/  SHFL.IDX PT, R3, R30, RZ, 0x181f ;  /* 0x00181fff1e037589 */ /* 0x00026200000e0000 */
[----:B------:R-:W-:Y:S05]  /*af50*/  @P0 BRA `(.L_x_33) ;  /* 0x000001c000000947 */ /* 0x000fea0003800000 */
[----:B--234-:R-:W2:Y:S01]  /*af60*/  LDS.128 R24, [R0+0x80] ;  /* 0x0000800000187984 */ /* 0x01cea20000000c00 */
[----:B------:R-:W-:-:S02]  /*af70*/  IADD3 R7, R4, 0x40, RZ ;  /* 0x0000004004077810 */ /* 0x000fc40007ffe0ff */
[C---:B------:R-:W-:Y:S01]  /*af80*/  IADD3 R8, R4.reuse, 0x80, RZ ;  /* 0x0000008004087810 */ /* 0x040fe20007ffe0ff */
[----:B------:R-:W3:Y:S01]  /*af90*/  LDS.128 R20, [R0+0x4080] ;  /* 0x0040800000147984 */ /* 0x000ee20000000c00 */
[----:B------:R-:W-:Y:S02]  /*afa0*/  IADD3 R9, R4, 0xc0, RZ ;  /* 0x000000c004097810 */ /* 0x000fe40007ffe0ff */
[----:B------:R-:W-:Y:S01]  /*afb0*/  ISETP.GE.AND P2, PT, R7, c[0x0][0x3c8], PT ;  /* 0x0000f20007007a0c */ /* 0x000fe20003f46270 */
[----:B------:R-:W4:Y:S01]  /*afc0*/  LDS.128 R16, [R0+0x8080] ;  /* 0x0080800000107984 */ /* 0x000f220000000c00 */
[----:B------:R-:W-:Y:S02]  /*afd0*/  ISETP.GE.AND P1, PT, R8, c[0x0][0x3c8], PT ;  /* 0x0000f20008007a0c */ /* 0x000fe40003f26270 */
[----:B------:R-:W-:Y:S01]  /*afe0*/  ISETP.GE.AND P0, PT, R9, c[0x0][0x3c8], PT ;  /* 0x0000f20009007a0c */ /* 0x000fe20003f06270 */
[----:B-1----:R1:W5:Y:S01]  /*aff0*/  LDS.128 R12, [R0+0xc080] ;  /* 0x00c08000000c7984 */ /* 0x0023620000000c00 */
[----:B------:R-:W-:-:S07]  /*b000*/  ISETP.GE.AND P3, PT, R4, c[0x0][0x3c8], PT ;  /* 0x0000f20004007a0c */ /* 0x000fce0003f66270 */
[----:B------:R-:W-:-:S04]  /*b010*/  @!P2 SHF.R.S32.HI R5, RZ, 0x1f, R7 ;  /* 0x0000001fff05a819 */ /* 0x000fc80000011407 */
[----:B------:R-:W-:Y:S02]  /*b020*/  @!P0 SHF.R.S32.HI R6, RZ, 0x1f, R9 ;  /* 0x0000001fff068819 */ /* 0x000fe40000011409 */
[----:B------:R-:W-:Y:S01]  /*b030*/  @!P2 LEA.HI R7, R5, R7, RZ, 0x3 ;  /* 0x000000070507a211 */ /* 0x000fe200078f18ff */
[----:B------:R-:W-:Y:S01]  /*b040*/  @!P3 IMAD.WIDE R10, R4, 0x2, R2 ;  /* 0x00000002040ab825 */ /* 0x000fe200078e0202 */
[----:B-1----:R-:W-:-:S04]  /*b050*/  @!P1 SHF.R.S32.HI R0, RZ, 0x1f, R8 ;  /* 0x0000001fff009819 */ /* 0x002fc80000011408 */
[----:B------:R-:W-:Y:S01]  /*b060*/  @!P1 LEA.HI R5, R0, R8, RZ, 0x3 ;  /* 0x0000000800059211 */ /* 0x000fe200078f18ff */
[----:B--2---:R1:W-:Y:S01]  /*b070*/  @!P3 ST.E.128 [R10.64], R24 ;  /* 0x000000180a00b985 */ /* 0x0043e2000c101d0c */
[----:B------:R-:W-:Y:S02]  /*b080*/  @!P0 LEA.HI R0, R6, R9, RZ, 0x3 ;  /* 0x0000000906008211 */ /* 0x000fe400078f18ff */
[----:B------:R-:W-:Y:S02]  /*b090*/  @!P2 LOP3.LUT R6, R7, 0xfffffff8, RZ, 0xc0, !PT ;  /* 0xfffffff80706a812 */ /* 0x000fe400078ec0ff */
[----:B------:R-:W-:Y:S02]  /*b0a0*/  @!P1 LOP3.LUT R5, R5, 0xfffffff8, RZ, 0xc0, !PT ;  /* 0xfffffff805059812 */ /* 0x000fe400078ec0ff */
[----:B------:R-:W-:Y:S01]  /*b0b0*/  @!P0 LOP3.LUT R0, R0, 0xfffffff8, RZ, 0xc0, !PT ;  /* 0xfffffff800008812 */ /* 0x000fe200078ec0ff */
[----:B------:R-:W-:-:S04]  /*b0c0*/  @!P2 IMAD.WIDE R8, R6, 0x2, R2 ;  /* 0x000000020608a825 */ /* 0x000fc800078e0202 */
[--C-:B------:R-:W-:Y:S01]  /*b0d0*/  @!P1 IMAD.WIDE R6, R5, 0x2, R2.reuse ;  /* 0x0000000205069825 */ /* 0x100fe200078e0202 */
[----:B---3--:R1:W-:Y:S03]  /*b0e0*/  @!P2 ST.E.128 [R8.64], R20 ;  /* 0x000000140800a985 */ /* 0x0083e6000c101d0c */
[----:B------:R-:W-:Y:S01]  /*b0f0*/  @!P0 IMAD.WIDE R2, R0, 0x2, R2 ;  /* 0x0000000200028825 */ /* 0x000fe200078e0202 */
[----:B----4-:R1:W-:Y:S04]  /*b100*/  @!P1 ST.E.128 [R6.64], R16 ;  /* 0x0000001006009985 */ /* 0x0103e8000c101d0c */
[----:B-----5:R1:W-:Y:S02]  /*b110*/  @!P0 ST.E.128 [R2.64], R12 ;  /* 0x0000000c02008985 */ /* 0x0203e4000c101d0c */
.L_x_33:
[----:B--234-:R-:W-:Y:S05]  /*b120*/  BSYNC B0 ;  /* 0x0000000000007941 */ /* 0x01cfea0003800000 */
.L_x_32:
[----:B-1----:R-:W-:Y:S01]  /*b130*/  IADD3 R0, R28, 0x20, RZ ;  /* 0x000000201c007810 */ /* 0x002fe20007ffe0ff */
[----:B------:R1:W2:Y:S01]  /*b140*/  SHFL.IDX PT, R3, R30, 0x1, 0x181f ;  /* 0x00381f001e037f89 */ /* 0x0002a200000e0000 */
[----:B------:R-:W-:Y:S02]  /*b150*/  BSSY B0, `(.L_x_34) ;  /* 0x000001c000007945 */ /* 0x000fe40003800000 */
[----:B------:R-:W-:Y:S01]  /*b160*/  ISETP.GE.AND P0, PT, R0, R29, PT ;  /* 0x0000001d0000720c */ /* 0x000fe20003f06270 */
[----:B------:R1:W3:-:S12]  /*b170*/  SHFL.IDX PT, R2, R31, 0x1, 0x181f ;  /* 0x00381f001f027f89 */ /* 0x0002d800000e0000 */
[----:B------:R-:W-:Y:S05]  /*b180*/  @P0 BRA `(.L_x_35) ;  /* 0x0000018000000947 */ /* 0x000fea0003800000 */
[C---:B------:R-:W-:Y:S02]  /*b190*/  IADD3 R7, R4.reuse, 0x40, RZ ;  /* 0x0000004004077810 */ /* 0x040fe40007ffe0ff */
        /* <DEDUP_REMOVED lines=9> */
[----:B------:R-:W-:Y:S01]  /*b230*/  @!P2 LEA.HI R7, R5, R7, RZ, 0x3 ;  /* 0x000000070507a211 */ /* 0x000fe200078f18ff */
[----:B--23--:R-:W-:Y:S01]  /*b240*/  @!P3 IMAD.WIDE R10, R4, 0x2, R2 ;  /* 0x00000002040ab825 */ /* 0x00cfe200078e0202 */
[----:B------:R-:W-:Y:S02]  /*b250*/  @!P1 LEA.HI R5, R0, R8, RZ, 0x3 ;  /* 0x0000000800059211 */ /* 0x000fe400078f18ff */
[----:B------:R-:W-:-:S02]  /*b260*/  @!P0 LEA.HI R0, R6, R9, RZ, 0x3 ;  /* 0x0000000906008211 */ /* 0x000fc400078f18ff */
[----:B------:R-:W-:Y:S01]  /*b270*/  @!P2 LOP3.LUT R6, R7, 0xfffffff8, RZ, 0xc0, !PT ;  /* 0xfffffff80706a812 */ /* 0x000fe200078ec0ff */
[----:B------:R2:W-:Y:S01]  /*b280*/  @!P3 ST.E.128 [R10.64], R44 ;  /* 0x0000002c0a00b985 */ /* 0x0005e2000c101d0c */
[----:B------:R-:W-:Y:S02]  /*b290*/  @!P1 LOP3.LUT R5, R5, 0xfffffff8, RZ, 0xc0, !PT ;  /* 0xfffffff805059812 */ /* 0x000fe400078ec0ff */
[----:B------:R-:W-:Y:S01]  /*b2a0*/  @!P0 LOP3.LUT R0, R0, 0xfffffff8, RZ, 0xc0, !PT ;  /* 0xfffffff800008812 */ /* 0x000fe200078ec0ff */
[----:B------:R-:W-:-:S04]  /*b2b0*/  @!P2 IMAD.WIDE R8, R6, 0x2, R2 ;  /* 0x000000020608a825 */ /* 0x000fc800078e0202 */
[--C-:B------:R-:W-:Y:S01]  /*b2c0*/  @!P1 IMAD.WIDE R6, R5, 0x2, R2.reuse ;  /* 0x0000000205069825 */ /* 0x100fe200078e0202 */
[----:B------:R2:W-:Y:S03]  /*b2d0*/  @!P2 ST.E.128 [R8.64], R40 ;  /* 0x000000280800a985 */ /* 0x0005e6000c101d0c */
[----:B------:R-:W-:Y:S01]  /*b2e0*/  @!P0 IMAD.WIDE R2, R0, 0x2, R2 ;  /* 0x0000000200028825 */ /* 0x000fe200078e0202 */
[----:B------:R2:W-:Y:S04]  /*b2f0*/  @!P1 ST.E.128 [R6.64], R36 ;  /* 0x0000002406009985 */ /* 0x0005e8000c101d0c */
[----:B------:R2:W-:Y:S02]  /*b300*/  @!P0 ST.E.128 [R2.64], R32 ;  /* 0x0000002002008985 */ /* 0x0005e4000c101d0c */
.L_x_35:
[----:B------:R-:W-:Y:S05]  /*b310*/  BSYNC B0 ;  /* 0x0000000000007941 */ /* 0x000fea0003800000 */
.L_x_34:
[----:B------:R-:W-:Y:S01]  /*b320*/  IADD3 R0, R28, 0x40, RZ ;  /* 0x000000401c007810 */ /* 0x000fe20007ffe0ff */
[----:B--2---:R2:W4:Y:S01]  /*b330*/  SHFL.IDX PT, R3, R30, 0x2, 0x181f ;  /* 0x00581f001e037f89 */ /* 0x00452200000e0000 */
[----:B------:R-:W-:Y:S02]  /*b340*/  BSSY B0, `(.L_x_36) ;  /* 0x000001c000007945 */ /* 0x000fe40003800000 */
[----:B------:R-:W-:Y:S01]  /*b350*/  ISETP.GE.AND P0, PT, R0, R29, PT ;  /* 0x0000001d0000720c */ /* 0x000fe20003f06270 */
[----:B---3--:R2:W3:-:S12]  /*b360*/  SHFL.IDX PT, R2, R31, 0x2, 0x181f ;  /* 0x00581f001f027f89 */ /* 0x0084d800000e0000 */
        /* <DEDUP_REMOVED lines=12> */
[----:B---34-:R-:W-:Y:S01]  /*b430*/  @!P3 IMAD.WIDE R10, R4, 0x2, R2 ;  /* 0x00000002040ab825 */ /* 0x018fe200078e0202 */
        /* <DEDUP_REMOVED lines=12> */
.L_x_37:
[----:B------:R-:W-:Y:S05]  /*b500*/  BSYNC B0 ;  /* 0x0000000000007941 */ /* 0x000fea0003800000 */
.L_x_36:
[----:B------:R-:W-:Y:S01]  /*b510*/  IADD3 R0, R28, 0x60, RZ ;  /* 0x000000601c007810 */ /* 0x000fe20007ffe0ff */
[----:B---34-:R3:W4:Y:S03]  /*b520*/  SHFL.IDX PT, R3, R30, 0x3, 0x181f ;  /* 0x00781f001e037f89 */ /* 0x01872600000e0000 */
[----:B------:R-:W-:Y:S01]  /*b530*/  ISETP.GE.AND P0, PT, R0, R29, PT ;  /* 0x0000001d0000720c */ /* 0x000fe20003f06270 */
[----:B------:R3:W1:-:S12]  /*b540*/  SHFL.IDX PT, R2, R31, 0x3, 0x181f ;  /* 0x00781f001f027f89 */ /* 0x00065800000e0000 */
[----:B------:R-:W-:Y:S05]  /*b550*/  @P0 EXIT ;  /* 0x000000000000094d */ /* 0x000fea0003800000 */
[C---:B------:R-:W-:Y:S02]  /*b560*/  IADD3 R6, R4.reuse, 0x40, RZ ;  /* 0x0000004004067810 */ /* 0x040fe40007ffe0ff */
        /* <DEDUP_REMOVED lines=19> */
[----:B------:R-:W-:-:S04]  /*b6a0*/  SHF.R.S32.HI R4, RZ, 0x1f, R0 ;  /* 0x0000001fff047819 */ /* 0x000fc80000011400 */
[----:B------:R-:W-:-:S04]  /*b6b0*/  LEA.HI R0, R4, R0, RZ, 0x3 ;  /* 0x0000000004007211 */ /* 0x000fc800078f18ff */
[----:B------:R-:W-:-:S05]  /*b6c0*/  LOP3.LUT R0, R0, 0xfffffff8, RZ, 0xc0, !PT ;  /* 0xfffffff800007812 */ /* 0x000fca00078ec0ff */
[----:B------:R-:W-:-:S05]  /*b6d0*/  IMAD.WIDE R2, R0, 0x2, R2 ;  /* 0x0000000200027825 */ /* 0x000fca00078e0202 */
[----:B------:R-:W-:Y:S01]  /*b6e0*/  ST.E.128 [R2.64], R76 ;  /* 0x0000004c02007985 */ /* 0x000fe2000c101d0c */
[----:B------:R-:W-:Y:S05]  /*b6f0*/  EXIT ;  /* 0x000000000000794d */ /* 0x000fea0003800000 */
.L_x_30:
[----:B------:R-:W-:Y:S02]  /*b700*/  ULDC.64 UR4, c[0x0][0x500] ;  /* 0x0001400000047ab9 */ /* 0x000fe40000000a00 */
[----:B------:R-:W-:Y:S02]  /*b710*/  UISETP.NE.U32.AND UP1, UPT, URZ, UR4, UPT ;  /* 0x000000043f00728c */ /* 0x000fe4000bf25070 */
[----:B------:R-:W-:Y:S02]  /*b720*/  UMOV UR6, 0x4 ;  /* 0x0000000400067882 */ /* 0x000fe40000000000 */
[----:B------:R-:W-:-:S03]  /*b730*/  UISETP.NE.AND.EX UP1, UPT, URZ, UR5, UPT, UP1 ;  /* 0x000000053f00728c */ /* 0x000fc6000bf25310 */
[----:B------:R-:W-:Y:S02]  /*b740*/  ULDC.64 UR4, c[0x0][0x500] ;  /* 0x0001400000047ab9 */ /* 0x000fe40000000a00 */
[----:B------:R-:W-:Y:S01]  /*b750*/  UIMAD.WIDE UR4, UR11, UR6, UR4 ;  /* 0x000000060b0472a5 */ /* 0x000fe2000f8e0204 */
[----:B------:R-:W-:-:S05]  /*b760*/  PLOP3.LUT P0, PT, PT, PT, UP1, 0x80, 0x0 ;  /* 0x000000000000781c */ /* 0x000fca0003f0f018 */
[----:B------:R-:W-:Y:S01]  /*b770*/  IMAD.U32 R4, RZ, RZ, UR4 ;  /* 0x00000004ff047e24 */ /* 0x000fe2000f8e00ff */
[----:B------:R-:W-:Y:S01]  /*b780*/  MOV R5, UR5 ;  /* 0x0000000500057c02 */ /* 0x000fe20008000f00 */
[----:B------:R-:W-:-:S06]  /*b790*/  ULDC.64 UR4, c[0x0][0x508] ;  /* 0x0001420000047ab9 */ /* 0x000fcc0000000a00 */
[----:B------:R-:W2:Y:S01]  /*b7a0*/  @P0 LDG.E R0, [R4.64] ;  /* 0x0000000c04000981 */ /* 0x000ea2000c1e1900 */
[----:B------:R-:W-:Y:S01]  /*b7b0*/  UISETP.NE.U32.AND UP0, UPT, URZ, UR4, UPT ;  /* 0x000000043f00728c */ /* 0x000fe2000bf05070 */
[----:B------:R-:W-:-:S03]  /*b7c0*/  IMAD.MOV.U32 R9, RZ, RZ, c[0x0][0x388] ;  /* 0x0000e200ff097624 */ /* 0x000fc600078e00ff */
[----:B------:R-:W-:-:S03]  /*b7d0*/  UISETP.NE.AND.EX UP0, UPT, URZ, UR5, UPT, UP0 ;  /* 0x000000053f00728c */ /* 0x000fc6000bf05300 */
[----:B------:R-:W-:-:S03]  /*b7e0*/  ULDC.64 UR4, c[0x0][0x508] ;  /* 0x0001420000047ab9 */ /* 0x000fc60000000a00 */
[----:B------:R-:W-:-:S05]  /*b7f0*/  PLOP3.LUT P1, PT, PT, PT, UP0, 0x80, 0x0 ;  /* 0x000000000000781c */ /* 0x000fca0003f2f008 */
[----:B------:R-:W-:-:S06]  /*b800*/  @UP0 UIMAD.WIDE UR4, UR11, UR6, UR4 ;  /* 0x000000060b0402a5 */ /* 0x000fcc000f8e0204 */
[----:B------:R-:W-:Y:S01]  /*b810*/  MOV R2, UR4 ;  /* 0x0000000400027c02 */ /* 0x000fe20008000f00 */
[----:B------:R-:W-:-:S05]  /*b820*/  IMAD.U32 R3, RZ, RZ, UR5 ;  /* 0x00000005ff037e24 */ /* 0x000fca000f8e00ff */
[----:B------:R1:W5:Y:S01]  /*b830*/  @P1 LDG.E R9, [R2.64] ;  /* 0x0000000c02091981 */ /* 0x000362000c1e1900 */
[----:B------:R-:W-:Y:S02]  /*b840*/  UMOV UR14, URZ ;  /* 0x0000003f000e7c82 */ /* 0x000fe40008000000 */
[----:B------:R-:W-:Y:S01]  /*b850*/  UMOV UR15, URZ ;  /* 0x0000003f000f7c82 */ /* 0x000fe20008000000 */
[----:B--2---:R-:W2:Y:S02]  /*b860*/  @P0 R2UR UR5, R0 ;  /* 0x00000000000503c2 */ /* 0x004ea400000e0000 */
[----:B--2---:R-:W-:Y:S02]  /*b870*/  @UP1 USHF.R.S32.HI UR4, URZ, 0x1f, UR5 ;  /* 0x0000001f3f041899 */ /* 0x004fe40008011405 */
[----:B------:R-:W-:-:S05]  /*b880*/  @UP1 UMOV UR14, UR5 ;  /* 0x00000005000e1c82 */ /* 0x000fca0008000000 */
[----:B------:R-:W-:Y:S01]  /*b890*/  @UP1 UMOV UR15, UR4 ;  /* 0x00000004000f1c82 */ /* 0x000fe20008000000 */
[----:B------:R-:W-:Y:S05]  /*b8a0*/  @P1 BRA `(.L_x_38) ;  /* 0x0000004000001947 */ /* 0x000fea0003800000 */
[----:B-1----:R-:W-:Y:S05]  /*b8b0*/  @!P0 BRA `(.L_x_38) ;  /* 0x0000003000008947 */ /* 0x002fea0003800000 */
[----:B------:R-:W2:Y:S04]  /*b8c0*/  LDG.E R0, [R4.64] ;  /* 0x0000000c04007981 */ /* 0x000ea8000c1e1900 */
[----:B------:R-:W2:Y:S02]  /*b8d0*/  LDG.E R2, [R4.64+0x4] ;  /* 0x0000040c04027981 */ /* 0x000ea4000c1e1900 */
[----:B--2--5:R-:W-:Y:S02]  /*b8e0*/  IADD3 R9, -R0, R2, RZ ;  /* 0x0000000200097210 */ /* 0x024fe40007ffe1ff */
.L_x_38:
[----:B-1----:R-:W1:Y:S01]  /*b8f0*/  S2R R8, SR_TID.X ;  /* 0x0000000000087919 */ /* 0x002e620000002100 */
[----:B------:R-:W-:Y:S01]  /*b900*/  USHF.R.S32.HI UR6, URZ, 0x1f, UR11 ;  /* 0x0000001f3f067899 */ /* 0x000fe2000801140b */
[----:B------:R-:W-:Y:S01]  /*b910*/  BSSY B0, `(.L_x_39) ;  /* 0x0000029000007945 */ /* 0x000fe20003800000 */
[----:B------:R-:W-:-:S02]  /*b920*/  USEL UR11, UR11, URZ, !UP1 ;  /* 0x0000003f0b0b7287 */ /* 0x000fc4000c800000 */
[----:B------:R-:W-:Y:S01]  /*b930*/  USEL UR6, UR6, URZ, !UP1 ;  /* 0x0000003f06067287 */ /* 0x000fe2000c800000 */
[----:B-1----:R-:W-:-:S13]  /*b940*/  ISETP.GE.AND P0, PT, R8, 0x80, PT ;  /* 0x000000800800780c */ /* 0x002fda0003f06270 */
[----:B------:R-:W-:Y:S05]  /*b950*/  @P0 BRA `(.L_x_40) ;  /* 0x0000024000000947 */ /* 0x000fea0003800000 */
[----:B------:R-:W1:Y:S01]  /*b960*/  S2R R3, SR_CTAID.X ;  /* 0x0000000000037919 */ /* 0x000e620000002500 */
[----:B-----5:R-:W-:Y:S01]  /*b970*/  IMAD R0, R9, c[0x0][0x4e8], RZ ;  /* 0x00013a0009007a24 */ /* 0x020fe200078e02ff */
[----:B-1----:R-:W-:-:S04]  /*b980*/  LEA R3, R3, R8, 0x7 ;  /* 0x0000000803037211 */ /* 0x002fc800078e38ff */
[----:B------:R-:W-:-:S13]  /*b990*/  ISETP.GE.AND P0, PT, R3, R0, PT ;  /* 0x000000000300720c */ /* 0x000fda0003f06270 */
[----:B------:R-:W-:Y:S05]  /*b9a0*/  @P0 BRA `(.L_x_40) ;  /* 0x000001f000000947 */ /* 0x000fea0003800000 */
[----:B------:R-:W-:Y:S01]  /*b9b0*/  IMAD.MOV.U32 R0, RZ, RZ, c[0x0][0x4e8] ;  /* 0x00013a00ff007624 */ /* 0x000fe200078e00ff */
[----:B------:R-:W-:Y:S01]  /*b9c0*/  ULDC.64 UR4, c[0x0][0x490] ;  /* 0x0001240000047ab9 */ /* 0x000fe20000000a00 */
[----:B------:R-:W-:Y:S01]  /*b9d0*/  IMAD.MOV.U32 R2, RZ, RZ, R3 ;  /* 0x000000ffff027224 */ /* 0x000fe200078e0003 */
[----:B------:R-:W-:Y:S02]  /*b9e0*/  UIMAD UR7, UR8, UR4, URZ ;  /* 0x00000004080772a4 */ /* 0x000fe4000f8e023f */
[----:B------:R-:W-:Y:S01]  /*b9f0*/  ISETP.NE.AND P0, PT, R0, 0x1, PT ;  /* 0x000000010000780c */ /* 0x000fe20003f05270 */
[----:B------:R-:W-:Y:S02]  /*ba00*/  UMOV UR16, UR14 ;  /* 0x0000000e00107c82 */ /* 0x000fe40008000000 */
[----:B------:R-:W-:Y:S02]  /*ba10*/  UMOV UR17, UR15 ;  /* 0x0000000f00117c82 */ /* 0x000fe40008000000 */
[----:B------:R-:W-:-:S02]  /*ba20*/  UIMAD.WIDE.U32 UR16, UR9, UR4, UR16 ;  /* 0x00000004091072a5 */ /* 0x000fc4000f8e0010 */
[----:B------:R-:W-:-:S03]  /*ba30*/  UIMAD UR7, UR9, UR5, UR7 ;  /* 0x00000005090772a4 */ /* 0x000fc6000f8e0207 */
[----:B------:R-:W-:Y:S02]  /*ba40*/  ULDC.64 UR4, c[0x0][0x498] ;  /* 0x0001260000047ab9 */ /* 0x000fe40000000a00 */
[----:B------:R-:W-:Y:S01]  /*ba50*/  UIADD3 UR17, UR7, UR17, URZ ;  /* 0x0000001107117290 */ /* 0x000fe2000fffe03f */
[----:B------:R-:W-:Y:S01]  /*ba60*/  @P0 IMAD.HI.U32 R0, R3, c[0x0][0x4ec], RZ ;  /* 0x00013b0003000a27 */ /* 0x000fe200078e00ff */
[----:B------:R-:W-:Y:S02]  /*ba70*/  UIMAD UR7, UR6, UR4, URZ ;  /* 0x00000004060772a4 */ /* 0x000fe4000f8e023f */
[----:B------:R-:W-:Y:S02]  /*ba80*/  UIMAD.WIDE.U32 UR16, UR11, UR4, UR16 ;  /* 0x000000040b1072a5 */ /* 0x000fe4000f8e0010 */
[----:B------:R-:W-:Y:S01]  /*ba90*/  @P0 SHF.R.U32.HI R2, RZ, c[0x0][0x4f0], R0 ;  /* 0x00013c00ff020a19 */ /* 0x000fe20000011600 */
[----:B------:R-:W-:-:S03]  /*baa0*/  UIMAD UR5, UR11, UR5, UR7 ;  /* 0x000000050b0572a4 */ /* 0x000fc6000f8e0207 */
[----:B------:R-:W-:-:S03]  /*bab0*/  IADD3 R0, -R2, RZ, RZ ;  /* 0x000000ff02007210 */ /* 0x000fc60007ffe1ff */
[----:B------:R-:W-:Y:S02]  /*bac0*/  IMAD.U32 R5, RZ, RZ, UR5 ;  /* 0x00000005ff057e24 */ /* 0x000fe4000f8e00ff */
[----:B------:R-:W-:Y:S01]  /*bad0*/  IMAD R0, R0, c[0x0][0x4e8], R3 ;  /* 0x00013a0000007a24 */ /* 0x000fe200078e0203 */
[----:B------:R-:W-:Y:S02]  /*bae0*/  SHF.R.S32.HI R3, RZ, 0x1f, R2 ;  /* 0x0000001fff037819 */ /* 0x000fe40000011402 */
[----:B------:R-:W-:Y:S02]  /*baf0*/  IADD3 R2, P0, R2, UR16, RZ ;  /* 0x0000001002027c10 */ /* 0x000fe4000ff1e0ff */
[----:B------:R-:W-:Y:S02]  /*bb00*/  SHF.R.S32.HI R4, RZ, 0x1f, R0 ;  /* 0x0000001fff047819 */ /* 0x000fe40000011400 */
[----:B------:R-:W-:-:S03]  /*bb10*/  IADD3.X R3, R3, UR17, R5, P0, !PT ;  /* 0x0000001103037c10 */ /* 0x000fc600087fe405 */
[----:B------:R-:W-:Y:S02]  /*bb20*/  IMAD R4, R4, c[0x0][0x488], RZ ;  /* 0x0001220004047a24 */ /* 0x000fe400078e02ff */
[----:B------:R-:W-:-:S04]  /*bb30*/  IMAD.WIDE.U32 R2, R0, c[0x0][0x488], R2 ;  /* 0x0001220000027a25 */ /* 0x000fc800078e0002 */
[----:B------:R-:W-:-:S05]  /*bb40*/  IMAD R4, R0, c[0x0][0x48c], R4 ;  /* 0x0001230000047a24 */ /* 0x000fca00078e0204 */
[----:B------:R-:W-:Y:S02]  /*bb50*/  IADD3 R0, R3, R4, RZ ;  /* 0x0000000403007210 */ /* 0x000fe40007ffe0ff */
[----:B------:R-:W-:-:S04]  /*bb60*/  LEA R4, P0, R2, c[0x0][0x450], 0x2 ;  /* 0x0001140002047a11 */ /* 0x000fc800078010ff */
[----:B------:R-:W-:Y:S01]  /*bb70*/  LEA.HI.X R5, R2, c[0x0][0x454], R0, 0x2, P0 ;  /* 0x0001150002057a11 */ /* 0x000fe200000f1400 */
[----:B------:R-:W-:-:S05]  /*bb80*/  IMAD.MOV.U32 R0, RZ, RZ, -0x800000 ;  /* 0xff800000ff007424 */ /* 0x000fca00078e00ff */
[----:B------:R1:W-:Y:S03]  /*bb90*/  STG.E [R4.64], R0 ;  /* 0x0000000004007986 */ /* 0x0003e6000c10190c */
.L_x_40:
[----:B------:R-:W-:Y:S05]  /*bba0*/  BSYNC B0 ;  /* 0x0000000000007941 */ /* 0x000fea0003800000 */
.L_x_39:
[----:B------:R-:W2:Y:S01]  /*bbb0*/  S2R R14, SR_CTAID.X ;  /* 0x00000000000e7919 */ /* 0x000ea20000002500 */
[----:B-1----:R-:W-:Y:S01]  /*bbc0*/  SHF.R.S32.HI R0, RZ, 0x1f, R8 ;  /* 0x0000001fff007819 */ /* 0x002fe20000011408 */
[----:B------:R-:W-:Y:S01]  /*bbd0*/  IMAD.MOV.U32 R3, RZ, RZ, c[0x0][0x4e8] ;  /* 0x00013a00ff037624 */ /* 0x000fe200078e00ff */
[----:B------:R-:W-:Y:S01]  /*bbe0*/  ULDC.64 UR4, c[0x0][0x3a0] ;  /* 0x0000e80000047ab9 */ /* 0x000fe20000000a00 */
[----:B-----5:R-:W-:Y:S01]  /*bbf0*/  IMAD R16, R9, c[0x0][0x4e8], RZ ;  /* 0x00013a0009107a24 */ /* 0x020fe200078e02ff */
[----:B------:R-:W-:Y:S01]  /*bc00*/  LEA.HI R0, R0, R8, RZ, 0x3 ;  /* 0x0000000800007211 */ /* 0x000fe200078f18ff */
[----:B------:R-:W-:Y:S01]  /*bc10*/  UIMAD UR7, UR15, UR4, URZ ;  /* 0x000000040f0772a4 */ /* 0x000fe2000f8e023f */
[----:B------:R-:W-:Y:S01]  /*bc20*/  ISETP.NE.AND P0, PT, R3, 0x1, PT ;  /* 0x000000010300780c */ /* 0x000fe20003f05270 */
[----:B------:R-:W-:Y:S01]  /*bc30*/  UIMAD.WIDE.U32 UR16, UR14, UR4, URZ ;  /* 0x000000040e1072a5 */ /* 0x000fe2000f8e003f */
[----:B------:R-:W-:Y:S01]  /*bc40*/  LOP3.LUT R2, R0, 0xfffffff8, RZ, 0xc0, !PT ;  /* 0xfffffff800027812 */ /* 0x000fe200078ec0ff */
[----:B------:R-:W-:Y:S01]  /*bc50*/  UIMAD UR7, UR14, UR5, UR7 ;  /* 0x000000050e0772a4 */ /* 0x000fe2000f8e0207 */
[----:B------:R-:W-:Y:S01]  /*bc60*/  SHF.R.S32.HI R7, RZ, 0x3, R0 ;  /* 0x00000003ff077819 */ /* 0x000fe20000011400 */
[----:B------:R-:W-:Y:S01]  /*bc70*/  BSSY B0, `(.L_x_41) ;  /* 0x0000041000007945 */ /* 0x000fe20003800000 */
[----:B------:R-:W-:Y:S01]  /*bc80*/  ULDC.64 UR4, c[0x0][0x3e8] ;  /* 0x0000fa0000047ab9 */ /* 0x000fe20000000a00 */
[----:B------:R-:W-:Y:S01]  /*bc90*/  IMAD.IADD R8, R8, 0x1, -R2 ;  /* 0x0000000108087824 */ /* 0x000fe200078e0a02 */
[----:B------:R-:W-:-:S02]  /*bca0*/  UIADD3 UR17, UR17, UR7, URZ ;  /* 0x0000000711117290 */ /* 0x000fc4000fffe03f */
[----:B------:R-:W-:Y:S02]  /*bcb0*/  UIMAD UR7, UR8, UR4, URZ ;  /* 0x00000004080772a4 */ /* 0x000fe4000f8e023f */
[----:B------:R-:W-:Y:S01]  /*bcc0*/  LEA R0, R8, R7, 0x5 ;  /* 0x0000000708007211 */ /* 0x000fe200078e28ff */
[----:B------:R-:W-:Y:S02]  /*bcd0*/  UIMAD.WIDE.U32 UR16, UR9, UR4, UR16 ;  /* 0x00000004091072a5 */ /* 0x000fe4000f8e0010 */
[----:B------:R-:W-:Y:S02]  /*bce0*/  UIMAD UR7, UR9, UR5, UR7 ;  /* 0x00000005090772a4 */ /* 0x000fe4000f8e0207 */
[C---:B--2---:R-:W-:Y:S01]  /*bcf0*/  IMAD R0, R14.reuse, 0x80, R0 ;  /* 0x000000800e007824 */ /* 0x044fe200078e0200 */
[----:B------:R-:W-:Y:S01]  /*bd00*/  ULDC.64 UR4, c[0x0][0x3f0] ;  /* 0x0000fc0000047ab9 */ /* 0x000fe20000000a00 */
[----:B------:R-:W-:Y:S01]  /*bd10*/  IMAD R14, R14, 0x80, R7 ;  /* 0x000000800e0e7824 */ /* 0x000fe200078e0207 */
[----:B------:R-:W-:Y:S01]  /*bd20*/  UIMAD UR6, UR6, UR4, URZ ;  /* 0x00000004060672a4 */ /* 0x000fe2000f8e023f */
[----:B------:R-:W-:Y:S01]  /*bd30*/  @P0 IMAD.HI.U32 R2, R0, c[0x0][0x4ec], RZ ;  /* 0x00013b0000020a27 */ /* 0x000fe200078e00ff */
[----:B------:R-:W-:-:S02]  /*bd40*/  UIADD3 UR17, UR7, UR17, URZ ;  /* 0x0000001107117290 */ /* 0x000fc4000fffe03f */
[----:B------:R-:W-:Y:S01]  /*bd50*/  UIMAD UR5, UR11, UR5, UR6 ;  /* 0x000000050b0572a4 */ /* 0x000fe2000f8e0206 */
[----:B------:R-:W-:Y:S01]  /*bd60*/  IMAD.MOV.U32 R4, RZ, RZ, R0 ;  /* 0x000000ffff047224 */ /* 0x000fe200078e0000 */
[----:B------:R-:W-:Y:S01]  /*bd70*/  @P0 SHF.R.U32.HI R4, RZ, c[0x0][0x4f0], R2 ;  /* 0x00013c00ff040a19 */ /* 0x000fe20000011602 */
[----:B------:R-:W-:-:S03]  /*bd80*/  UIMAD.WIDE.U32 UR16, UR11, UR4, UR16 ;  /* 0x000000040b1072a5 */ /* 0x000fc6000f8e0010 */
[----:B------:R-:W-:Y:S01]  /*bd90*/  IADD3 R2, -R4, RZ, RZ ;  /* 0x000000ff04027210 */ /* 0x000fe20007ffe1ff */
[----:B------:R-:W-:Y:S01]  /*bda0*/  UIADD3 UR5, UR17, UR5, URZ ;  /* 0x0000000511057290 */ /* 0x000fe2000fffe03f */
[----:B------:R-:W-:-:S03]  /*bdb0*/  SHF.R.S32.HI R3, RZ, 0x1f, R4 ;  /* 0x0000001fff037819 */ /* 0x000fc60000011404 */
[----:B------:R-:W-:Y:S02]  /*bdc0*/  IMAD R5, R2, c[0x0][0x4e8], R0 ;  /* 0x00013a0002057a24 */ /* 0x000fe400078e0200 */
[----:B------:R-:W-:Y:S02]  /*bdd0*/  IMAD R0, R3, c[0x0][0x3e0], RZ ;  /* 0x0000f80003007a24 */ /* 0x000fe400078e02ff */
[----:B------:R-:W-:Y:S01]  /*bde0*/  IMAD.U32 R3, RZ, RZ, UR17 ;  /* 0x00000011ff037e24 */ /* 0x000fe2000f8e00ff */
[----:B------:R-:W-:Y:S01]  /*bdf0*/  MOV R3, UR5 ;  /* 0x0000000500037c02 */ /* 0x000fe20008000f00 */
[----:B------:R-:W-:Y:S02]  /*be00*/  IMAD.U32 R2, RZ, RZ, UR16 ;  /* 0x00000010ff027e24 */ /* 0x000fe4000f8e00ff */
[C---:B------:R-:W-:Y:S01]  /*be10*/  IMAD R6, R4.reuse, c[0x0][0x3e4], R0 ;  /* 0x0000f90004067a24 */ /* 0x040fe200078e0200 */
[----:B------:R-:W-:Y:S01]  /*be20*/  SHF.R.S32.HI R0, RZ, 0x1f, R5 ;  /* 0x0000001fff007819 */ /* 0x000fe20000011405 */
[----:B------:R-:W-:-:S04]  /*be30*/  IMAD.WIDE.U32 R2, R4, c[0x0][0x3e0], R2 ;  /* 0x0000f80004027a25 */ /* 0x000fc800078e0002 */
[----:B------:R-:W-:Y:S02]  /*be40*/  IMAD R0, R0, c[0x0][0x3d8], RZ ;  /* 0x0000f60000007a24 */ /* 0x000fe400078e02ff */
[----:B------:R-:W-:Y:S02]  /*be50*/  IMAD.IADD R3, R3, 0x1, R6 ;  /* 0x0000000103037824 */ /* 0x000fe400078e0206 */
[C---:B------:R-:W-:Y:S02]  /*be60*/  IMAD R0, R5.reuse, c[0x0][0x3dc], R0 ;  /* 0x0000f70005007a24 */ /* 0x040fe400078e0200 */
[----:B------:R-:W-:-:S05]  /*be70*/  IMAD.WIDE.U32 R2, R5, c[0x0][0x3d8], R2 ;  /* 0x0000f60005027a25 */ /* 0x000fca00078e0002 */
[----:B------:R-:W-:Y:S02]  /*be80*/  IADD3 R0, R3, R0, RZ ;  /* 0x0000000003007210 */ /* 0x000fe40007ffe0ff */
[----:B------:R-:W-:-:S04]  /*be90*/  LEA R17, P0, R2, c[0x0][0x380], 0x1 ;  /* 0x0000e00002117a11 */ /* 0x000fc800078008ff */
[----:B------:R-:W-:Y:S02]  /*bea0*/  LEA.HI.X R15, R2, c[0x0][0x384], R0, 0x1, P0 ;  /* 0x0000e100020f7a11 */ /* 0x000fe400000f0c00 */
[----:B------:R-:W-:Y:S01]  /*beb0*/  ISETP.GE.AND P0, PT, R14, R16, PT ;  /* 0x000000100e00720c */ /* 0x000fe20003f06270 */
[----:B------:R1:W2:Y:S01]  /*bec0*/  SHFL.IDX PT, R2, R17, RZ, 0x181f ;  /* 0x00181fff11027589 */ /* 0x0002a200000e0000 */
[----:B------:R-:W-:-:S03]  /*bed0*/  SHF.L.U32 R0, R8, 0x3, RZ ;  /* 0x0000000308007819 */ /* 0x000fc600000006ff */
[----:B------:R1:W3:Y:S01]  /*bee0*/  SHFL.IDX PT, R3, R15, RZ, 0x181f ;  /* 0x00181fff0f037589 */ /* 0x0002e200000e0000 */
[C---:B------:R-:W-:Y:S02]  /*bef0*/  IADD3 R11, R0.reuse, 0x40, RZ ;  /* 0x00000040000b7810 */ /* 0x040fe40007ffe0ff */
[C---:B------:R-:W-:Y:S02]  /*bf00*/  IADD3 R12, R0.reuse, 0x80, RZ ;  /* 0x00000080000c7810 */ /* 0x040fe40007ffe0ff */
[----:B------:R-:W-:-:S03]  /*bf10*/  IADD3 R13, R0, 0xc0, RZ ;  /* 0x000000c0000d7810 */ /* 0x000fc60007ffe0ff */
[----:B------:R-:W-:Y:S05]  /*bf20*/  @P0 BRA `(.L_x_42) ;  /* 0x0000015000000947 */ /* 0x000fea0003800000 */
[----:B------:R-:W-:Y:S02]  /*bf30*/  ISETP.GE.AND P2, PT, R11, c[0x0][0x3c8], PT ;  /* 0x0000f2000b007a0c */ /* 0x000fe40003f46270 */
[----:B------:R-:W-:Y:S02]  /*bf40*/  ISETP.GE.AND P1, PT, R12, c[0x0][0x3c8], PT ;  /* 0x0000f2000c007a0c */ /* 0x000fe40003f26270 */
[----:B------:R-:W-:Y:S02]  /*bf50*/  ISETP.GE.AND P0, PT, R13, c[0x0][0x3c8], PT ;  /* 0x0000f2000d007a0c */ /* 0x000fe40003f06270 */
        /* <DEDUP_REMOVED lines=9> */
[----:B------:R2:W-:Y:S01]  /*bff0*/  @!P3 ST.E.128 [R8.64], RZ ;  /* 0x000000ff0800b985 */ /* 0x0005e2000c101d0c */
[----:B------:R-:W-:Y:S02]  /*c000*/  @!P1 LOP3.LUT R5, R5, 0xfffffff8, RZ, 0xc0, !PT ;  /* 0xfffffff805059812 */ /* 0x000fe400078ec0ff */
[----:B------:R-:W-:Y:S01]  /*c010*/  @!P0 LOP3.LUT R10, R4, 0xfffffff8, RZ, 0xc0, !PT ;  /* 0xfffffff8040a8812 */ /* 0x000fe200078ec0ff */
[----:B------:R-:W-:-:S04]  /*c020*/  @!P2 IMAD.WIDE R6, R6, 0x2, R2 ;  /* 0x000000020606a825 */ /* 0x000fc800078e0202 */
[--C-:B------:R-:W-:Y:S01]  /*c030*/  @!P1 IMAD.WIDE R4, R5, 0x2, R2.reuse ;  /* 0x0000000205049825 */ /* 0x100fe200078e0202 */
[----:B------:R2:W-:Y:S03]  /*c040*/  @!P2 ST.E.128 [R6.64], RZ ;  /* 0x000000ff0600a985 */ /* 0x0005e6000c101d0c */
[----:B------:R-:W-:Y:S01]  /*c050*/  @!P0 IMAD.WIDE R2, R10, 0x2, R2 ;  /* 0x000000020a028825 */ /* 0x000fe200078e0202 */
[----:B------:R2:W-:Y:S04]  /*c060*/  @!P1 ST.E.128 [R4.64], RZ ;  /* 0x000000ff04009985 */ /* 0x0005e8000c101d0c */
[----:B------:R2:W-:Y:S02]  /*c070*/  @!P0 ST.E.128 [R2.64], RZ ;  /* 0x000000ff02008985 */ /* 0x0005e4000c101d0c */
.L_x_42:
[----:B------:R-:W-:Y:S05]  /*c080*/  BSYNC B0 ;  /* 0x0000000000007941 */ /* 0x000fea0003800000 */
.L_x_41:
[----:B--2---:R-:W-:Y:S01]  /*c090*/  IADD3 R4, R14, 0x20, RZ ;  /* 0x000000200e047810 */ /* 0x004fe20007ffe0ff */
[----:B---3--:R2:W3:Y:S01]  /*c0a0*/  SHFL.IDX PT, R3, R15, 0x1, 0x181f ;  /* 0x00381f000f037f89 */ /* 0x0084e200000e0000 */
[----:B------:R-:W-:Y:S02]  /*c0b0*/  BSSY B0, `(.L_x_43) ;  /* 0x0000019000007945 */ /* 0x000fe40003800000 */
[----:B------:R-:W-:Y:S01]  /*c0c0*/  ISETP.GE.AND P0, PT, R4, R16, PT ;  /* 0x000000100400720c */ /* 0x000fe20003f06270 */
[----:B------:R2:W4:-:S12]  /*c0d0*/  SHFL.IDX PT, R2, R17, 0x1, 0x181f ;  /* 0x00381f0011027f89 */ /* 0x00051800000e0000 */
        /* <DEDUP_REMOVED lines=22> */
.L_x_44:
[----:B------:R-:W-:Y:S05]  /*c240*/  BSYNC B0 ;  /* 0x0000000000007941 */ /* 0x000fea0003800000 */
.L_x_43:
[----:B---3--:R-:W-:Y:S01]  /*c250*/  IADD3 R4, R14, 0x40, RZ ;  /* 0x000000400e047810 */ /* 0x008fe20007ffe0ff */
[----:B------:R3:W1:Y:S01]  /*c260*/  SHFL.IDX PT, R3, R15, 0x2, 0x181f ;  /* 0x00581f000f037f89 */ /* 0x00066200000e0000 */
[----:B------:R-:W-:Y:S02]  /*c270*/  BSSY B0, `(.L_x_45) ;  /* 0x0000019000007945 */ /* 0x000fe40003800000 */
[----:B------:R-:W-:Y:S01]  /*c280*/  ISETP.GE.AND P0, PT, R4, R16, PT ;  /* 0x000000100400720c */ /* 0x000fe20003f06270 */
[----:B----4-:R3:W4:-:S12]  /*c290*/  SHFL.IDX PT, R2, R17, 0x2, 0x181f ;  /* 0x00581f0011027f89 */ /* 0x01071800000e0000 */
        /* <DEDUP_REMOVED lines=9> */
[----:B-1--4-:R-:W-:Y:S01]  /*c330*/  @!P3 IMAD.WIDE R8, R0, 0x2, R2 ;  /* 0x000000020008b825 */ /* 0x012fe200078e0202 */
        /* <DEDUP_REMOVED lines=12> */
.L_x_46:
[----:B------:R-:W-:Y:S05]  /*c400*/  BSYNC B0 ;  /* 0x0000000000007941 */ /* 0x000fea0003800000 */
.L_x_45:
[----:B-1----:R-:W-:Y:S01]  /*c410*/  IADD3 R4, R14, 0x60, RZ ;  /* 0x000000600e047810 */ /* 0x002fe20007ffe0ff */
[----:B------:R1:W2:Y:S03]  /*c420*/  SHFL.IDX PT, R3, R15, 0x3, 0x181f ;  /* 0x00781f000f037f89 */ /* 0x0002a600000e0000 */
[----:B------:R-:W-:Y:S01]  /*c430*/  ISETP.GE.AND P0, PT, R4, R16, PT ;  /* 0x000000100400720c */ /* 0x000fe20003f06270 */
[----:B----4-:R1:W4:-:S12]  /*c440*/  SHFL.IDX PT, R2, R17, 0x3, 0x181f ;  /* 0x00781f0011027f89 */ /* 0x01031800000e0000 */
[----:B------:R-:W-:Y:S05]  /*c450*/  @P0 EXIT ;  /* 0x000000000000094d */ /* 0x000fea0003800000 */
[----:B------:R-:W-:Y:S02]  /*c460*/  ISETP.GE.AND P1, PT, R11, c[0x0][0x3c8], PT ;  /* 0x0000f2000b007a0c */ /* 0x000fe40003f26270 */
[----:B------:R-:W-:Y:S02]  /*c470*/  ISETP.GE.AND P0, PT, R12, c[0x0][0x3c8], PT ;  /* 0x0000f2000c007a0c */ /* 0x000fe40003f06270 */
[----:B------:R-:W-:-:S09]  /*c480*/  ISETP.GE.AND P2, PT, R0, c[0x0][0x3c8], PT ;  /* 0x0000f20000007a0c */ /* 0x000fd20003f46270 */
[----:B------:R-:W-:Y:S02]  /*c490*/  @!P1 SHF.R.S32.HI R5, RZ, 0x1f, R11 ;  /* 0x0000001fff059819 */ /* 0x000fe4000001140b */
[----:B------:R-:W-:Y:S02]  /*c4a0*/  @!P0 SHF.R.S32.HI R4, RZ, 0x1f, R12 ;  /* 0x0000001fff048819 */ /* 0x000fe4000001140c */
[----:B------:R-:W-:Y:S01]  /*c4b0*/  @!P1 LEA.HI R5, R5, R11, RZ, 0x3 ;  /* 0x0000000b05059211 */ /* 0x000fe200078f18ff */
[--C-:B--2-4-:R-:W-:Y:S01]  /*c4c0*/  @!P2 IMAD.WIDE R8, R0, 0x2, R2.reuse ;  /* 0x000000020008a825 */ /* 0x114fe200078e0202 */
[----:B------:R-:W-:Y:S02]  /*c4d0*/  @!P0 LEA.HI R4, R4, R12, RZ, 0x3 ;  /* 0x0000000c04048211 */ /* 0x000fe400078f18ff */
[----:B------:R-:W-:Y:S02]  /*c4e0*/  @!P1 LOP3.LUT R5, R5, 0xfffffff8, RZ, 0xc0, !PT ;  /* 0xfffffff805059812 */ /* 0x000fe400078ec0ff */
[----:B------:R-:W-:Y:S01]  /*c4f0*/  @!P0 LOP3.LUT R4, R4, 0xfffffff8, RZ, 0xc0, !PT ;  /* 0xfffffff804048812 */ /* 0x000fe200078ec0ff */
[----:B------:R2:W-:Y:S02]  /*c500*/  @!P2 ST.E.128 [R8.64], RZ ;  /* 0x000000ff0800a985 */ /* 0x0005e4000c101d0c */
[----:B------:R-:W-:-:S04]  /*c510*/  @!P1 IMAD.WIDE R6, R5, 0x2, R2 ;  /* 0x0000000205069825 */ /* 0x000fc800078e0202 */
[----:B------:R-:W-:Y:S01]  /*c520*/  @!P0 IMAD.WIDE R4, R4, 0x2, R2 ;  /* 0x0000000204048825 */ /* 0x000fe200078e0202 */
[----:B------:R2:W-:Y:S04]  /*c530*/  @!P1 ST.E.128 [R6.64], RZ ;  /* 0x000000ff06009985 */ /* 0x0005e8000c101d0c */
[----:B------:R2:W-:Y:S01]  /*c540*/  @!P0 ST.E.128 [R4.64], RZ ;  /* 0x000000ff04008985 */ /* 0x0005e2000c101d0c */
[----:B------:R-:W-:-:S13]  /*c550*/  ISETP.GE.AND P0, PT, R13, c[0x0][0x3c8], PT ;  /* 0x0000f2000d007a0c */ /* 0x000fda0003f06270 */
[----:B------:R-:W-:Y:S05]  /*c560*/  @P0 EXIT ;  /* 0x000000000000094d */ /* 0x000fea0003800000 */
[----:B------:R-:W-:-:S04]  /*c570*/  SHF.R.S32.HI R0, RZ, 0x1f, R13 ;  /* 0x0000001fff007819 */ /* 0x000fc8000001140d */
[----:B------:R-:W-:-:S04]  /*c580*/  LEA.HI R0, R0, R13, RZ, 0x3 ;  /* 0x0000000d00007211 */ /* 0x000fc800078f18ff */
[----:B------:R-:W-:-:S05]  /*c590*/  LOP3.LUT R0, R0, 0xfffffff8, RZ, 0xc0, !PT ;  /* 0xfffffff800007812 */ /* 0x000fca00078ec0ff */
[----:B------:R-:W-:-:S05]  /*c5a0*/  IMAD.WIDE R2, R0, 0x2, R2 ;  /* 0x0000000200027825 */ /* 0x000fca00078e0202 */
[----:B------:R-:W-:Y:S01]  /*c5b0*/  ST.E.128 [R2.64], RZ ;  /* 0x000000ff02007985 */ /* 0x000fe2000c101d0c */
[----:B------:R-:W-:Y:S05]  /*c5c0*/  EXIT ;  /* 0x000000000000794d */ /* 0x000fea0003800000 */
.L_x_47:
        /* <DEDUP_REMOVED lines=11> */
.L_x_1767:


//--------------------- .text._ZN7cutlass13device_kernelIN5flash19enable_sm80_to_sm89INS1_16FlashAttnFwdSm80INS1_25CollectiveMainloopFwdSm80ILi8ELi1ELb0EN4cute5tupleIJNS5_1CILi128EEENS7_ILi32EEENS7_ILi256EEEEEELi256ENS_10bfloat16_tEfNS_4arch4Sm80ELb0ELb0ELb0ELb1ELb1ELb1ELb1ELb0EEENS1_21CollectiveEpilogueFwdINS6_IJS8_SA_S9_EEENS6_IJNS7_ILi1EEESI_SI_EEESC_SE_Li256ELb1ELb1ELb0ELb0EEENS1_19SingleTileSchedulerILb1ELb0ELb1ELi128EEEEEEEEEvNT_6ParamsE --------------------------
	.section	.text._ZN7cutlass13device_kernelIN5flash19enable_sm80_to_sm89INS1_16FlashAttnFwdSm80INS1_25CollectiveMainloopFwdSm80ILi8ELi1ELb0EN4cute5tupleIJNS5_1CILi128EEENS7_ILi32EEENS7_ILi256EEEEEELi256ENS_10bfloat16_tEfNS_4arch4Sm80ELb0ELb0ELb0ELb1ELb1ELb1ELb1ELb0EEENS1_21CollectiveEpilogueFwdINS6_IJS8_SA_S9_EEENS6_IJNS7_ILi1EEESI_SI_EEESC_SE_Li256ELb1ELb1ELb0ELb0EEENS1_19SingleTileSchedulerILb1ELb0ELb1ELi128EEEEEEEEEvNT_6ParamsE,"ax",@progbits
	.sectioninfo	@"SHI_REGISTERS=248"
	.align	128
.text._ZN7cutlass13device_kernelIN5flash19enable_sm80_to_sm89INS1_16FlashAttnFwdSm80INS1_25CollectiveMainloopFwdSm80ILi8ELi1ELb0EN4cute5tupleIJNS5_1CILi128EEENS7_ILi32EEENS7_ILi256EEEEEELi256ENS_10bfloat16_tEfNS_4arch4Sm80ELb0ELb0ELb0ELb1ELb1ELb1ELb1ELb0EEENS1_21CollectiveEpilogueFwdINS6_IJS8_SA_S9_EEENS6_IJNS7_ILi1EEESI_SI_EEESC_SE_Li256ELb1ELb1ELb0ELb0EEENS1_19SingleTileSchedulerILb1ELb0ELb1ELi128EEEEEEEEEvNT_6ParamsE:
        .type           _ZN7cutlass13device_kernelIN5flash19enable_sm80_to_sm89INS1_16FlashAttnFwdSm80INS1_25CollectiveMainloopFwdSm80ILi8ELi1ELb0EN4cute5tupleIJNS5_1CILi128EEENS7_ILi32EEENS7_ILi256EEEEEELi256ENS_10bfloat16_tEfNS_4arch4Sm80ELb0ELb0ELb0ELb1ELb1ELb1ELb1ELb0EEENS1_21CollectiveEpilogueFwdINS6_IJS8_SA_S9_EEENS6_IJNS7_ILi1EEESI_SI_EEESC_SE_Li256ELb1ELb1ELb0ELb0EEENS1_19SingleTileSchedulerILb1ELb0ELb1ELi128EEEEEEEEEvNT_6ParamsE,@function
        .size           _ZN7cutlass13device_kernelIN5flash19enable_sm80_to_sm89INS1_16FlashAttnFwdSm80INS1_25CollectiveMainloopFwdSm80ILi8ELi1ELb0EN4cute5tupleIJNS5_1CILi128EEENS7_ILi32EEENS7_ILi256EEEEEELi256ENS_10bfloat16_tEfNS_4arch4Sm80ELb0ELb0ELb0ELb1ELb1ELb1ELb1ELb0EEENS1_21CollectiveEpilogueFwdINS6_IJS8_SA_S9_EEENS6_IJNS7_ILi1EEESI_SI_EEESC_SE_Li256ELb1ELb1ELb0ELb0EEENS1_19SingleTileSchedulerILb1ELb0ELb1ELi128EEEEEEEEEvNT_6ParamsE,(.L_x_1768 - _ZN7cutlass13device_kernelIN5flash19enable_sm80_to_sm89INS1_16FlashAttnFwdSm80INS1_25CollectiveMainloopFwdSm80ILi8ELi1ELb0EN4cute5tupleIJNS5_1CILi128EEENS7_ILi32EEENS7_ILi256EEEEEELi256ENS_10bfloat16_tEfNS_4arch4Sm80ELb0ELb0ELb0ELb1ELb1ELb1ELb1ELb0EEENS1_21CollectiveEpilogueFwdINS6_IJS8_SA_S9_EEENS6_IJNS7_ILi1EEESI_SI_EEESC_SE_Li256ELb1ELb1ELb0ELb0EEENS1_19SingleTileSchedulerILb1ELb0ELb1ELi128EEEEEEEEEvNT_6ParamsE)
        .other          _ZN7cutlass13device_kernelIN5flash19enable_sm80_to_sm89INS1_16FlashAttnFwdSm80INS1_25CollectiveMainloopFwdSm80ILi8ELi1ELb0EN4cute5tupleIJNS5_1CILi128EEENS7_ILi32EEENS7_ILi256EEEEEELi256ENS_10bfloat16_tEfNS_4arch4Sm80ELb0ELb0ELb0ELb1ELb1ELb1ELb1ELb0EEENS1_21CollectiveEpilogueFwdINS6_IJS8_SA_S9_EEENS6_IJNS7_ILi1EEESI_SI_EEESC_SE_Li256ELb1ELb1ELb0ELb0EEENS1_19SingleTileSchedulerILb1ELb0ELb1ELi128EEEEEEEEEvNT_6ParamsE,@"STO_CUDA_ENTRY STV_DEFAULT"
_ZN7cutlass13device_kernelIN5flash19enable_sm80_to_sm89INS1_16FlashAttnFwdSm80INS1_25CollectiveMainloopFwdSm80ILi8ELi1ELb0EN4cute5tupleIJNS5_1CILi128EEENS7_ILi32EEENS7_ILi256EEEEEELi256ENS_10bfloat16_tEfNS_4arch4Sm80ELb0ELb0ELb0ELb1ELb1ELb1ELb1ELb0EEENS1_21CollectiveEpilogueFwdINS6_IJS8_SA_S9_EEENS6_IJNS7_ILi1EEESI_SI_EEESC_SE_Li256ELb1ELb1ELb0ELb0EEENS1_19SingleTileSchedulerILb1ELb0ELb1ELi128EEEEEEEEEvNT_6ParamsE:
[----:B------:R-:W-:Y:S02]  /*0000*/  MOV R1, c[0x0][0x28] ;  /* 0x00000a0000017a02 */ /* 0x000fe40000000f00 */
[----:B------:R-:W1:Y:S01]  /*0010*/  S2R R66, SR_TID.X ;  /* 0x0000000000427919 */ /* 0x000e620000002100 */
[----:B------:R-:W2:Y:S01]  /*0020*/  S2UR UR20, SR_CTAID.Z ;  /* 0x00000000001479c3 */ /* 0x000ea20000002700 */
[----:B------:R-:W-:Y:S02]  /*0030*/  UMOV UR6, 0x4 ;  /* 0x0000000400067882 */ /* 0x000fe40000000000 */
[----:B------:R-:W-:Y:S02]  /*0040*/  ULDC.64 UR4, c[0x0][0x568] ;  /* 0x00015a0000047ab9 */ /* 0x000fe40000000a00 */
[----:B------:R-:W-:-:S03]  /*0050*/  ULDC.64 UR22, c[0x0][0x118] ;  /* 0x0000460000167ab9 */ /* 0x000fc60000000a00 */
[----:B------:R-:W3:Y:S01]  /*0060*/  S2UR UR14, SR_CTAID.X ;  /* 0x00000000000e79c3 */ /* 0x000ee20000002500 */
[----:B-1----:R-:W-:Y:S01]  /*0070*/  SHF.R.U32.HI R0, RZ, 0x5, R66 ;  /* 0x00000005ff007819 */ /* 0x002fe20000011642 */
[----:B--2---:R-:W-:-:S05]  /*0080*/  UIMAD.WIDE UR4, UR20, UR6, UR4 ;  /* 0x00000006140472a5 */ /* 0x004fca000f8e0204 */
[----:B------:R-:W1:Y:S02]  /*0090*/  SHFL.IDX PT, R0, R0, RZ, 0x1f ;  /* 0x00001fff00007589 */ /* 0x000e6400000e0000 */
[----:B-1----:R-:W-:-:S13]  /*00a0*/  ISETP.NE.AND P0, PT, R0, RZ, PT ;  /* 0x000000ff0000720c */ /* 0x002fda0003f05270 */
[----:B------:R-:W-:Y:S05]  /*00b0*/  @!P0 BRA `(.L_x_48) ;  /* 0x000001c000008947 */ /* 0x000fea0003800000 */
[----:B---3--:R-:W-:-:S04]  /*00c0*/  ISETP.NE.U32.AND P0, PT, RZ, c[0x0][0x568], PT ;  /* 0x00015a00ff007a0c */ /* 0x008fc80003f05070 */
[----:B------:R-:W-:-:S13]  /*00d0*/  ISETP.NE.AND.EX P0, PT, RZ, c[0x0][0x56c], PT, P0 ;  /* 0x00015b00ff007a0c */ /* 0x000fda0003f05300 */
[----:B------:R-:W-:Y:S05]  /*00e0*/  @!P0 BRA `(.L_x_49) ;  /* 0x0000005000008947 */ /* 0x000fea0003800000 */
[----:B------:R-:W-:Y:S02]  /*00f0*/  MOV R2, UR4 ;  /* 0x0000000400027c02 */ /* 0x000fe40008000f00 */
[----:B------:R-:W-:-:S05]  /*0100*/  MOV R3, UR5 ;  /* 0x0000000500037c02 */ /* 0x000fca0008000f00 */
[----:B------:R-:W2:Y:S02]  /*0110*/  LDG.E R2, [R2.64] ;  /* 0x0000001602027981 */ /* 0x000ea4000c1e1900 */
[----:B--2---:R1:W2:Y:S02]  /*0120*/  R2UR UR7, R2 ;  /* 0x00000000020773c2 */ /* 0x0042a400000e0000 */
[----:B-12---:R-:W-:Y:S05]  /*0130*/  BRA `(.L_x_50) ;  /* 0x000000e000007947 */ /* 0x006fea0003800000 */
.L_x_49:
        /* <DEDUP_REMOVED lines=11> */
[----:B-1----:R-:W-:Y:S01]  /*01f0*/  UIADD3 UR7, -UR4, UR7, URZ ;  /* 0x0000000704077290 */ /* 0x002fe2000fffe13f */
[----:B------:R-:W-:Y:S05]  /*0200*/  BRA `(.L_x_50) ;  /* 0x0000001000007947 */ /* 0x000fea0003800000 */
.L_x_51:
[----:B------:R-:W-:Y:S02]  /*0210*/  ULDC UR7, c[0x0][0x54c] ;  /* 0x0001530000077ab9 */ /* 0x000fe40000000800 */
.L_x_50:
[----:B------:R-:W-:Y:S02]  /*0220*/  ULDC UR4, c[0x0][0x548] ;  /* 0x0001520000047ab9 */ /* 0x000fe40000000800 */
[----:B------:R-:W-:-:S02]  /*0230*/  USHF.L.U32 UR5, UR14, 0x7, URZ ;  /* 0x000000070e057899 */ /* 0x000fc4000800063f */
[----:B------:R-:W-:-:S04]  /*0240*/  UIMAD UR4, UR7, UR4, URZ ;  /* 0x00000004070472a4 */ /* 0x000fc8000f8e023f */
[----:B------:R-:W-:-:S04]  /*0250*/  UISETP.GE.AND UP0, UPT, UR5, UR4, UPT ;  /* 0x000000040500728c */ /* 0x000fc8000bf06270 */
[----:B------:R-:W-:Y:S01]  /*0260*/  USEL UR20, UR20, 0xffffffff, !UP0 ;  /* 0xffffffff14147887 */ /* 0x000fe2000c000000 */
[----:B------:R-:W-:Y:S05]  /*0270*/  BRA `(.L_x_52) ;  /* 0x000001b000007947 */ /* 0x000fea0003800000 */
.L_x_48:
        /* <DEDUP_REMOVED lines=8> */
.L_x_53:
        /* <DEDUP_REMOVED lines=13> */
.L_x_55:
[----:B------:R-:W-:Y:S02]  /*03d0*/  ULDC UR7, c[0x0][0x54c] ;  /* 0x0001530000077ab9 */ /* 0x000fe40000000800 */
.L_x_54:
[----:B------:R-:W-:Y:S02]  /*03e0*/  ULDC UR4, c[0x0][0x548] ;  /* 0x0001520000047ab9 */ /* 0x000fe40000000800 */
[----:B------:R-:W-:-:S02]  /*03f0*/  USHF.L.U32 UR5, UR14, 0x7, URZ ;  /* 0x000000070e057899 */ /* 0x000fc4000800063f */
[----:B------:R-:W-:-:S04]  /*0400*/  UIMAD UR4, UR7, UR4, URZ ;  /* 0x00000004070472a4 */ /* 0x000fc8000f8e023f */
[----:B------:R-:W-:-:S04]  /*0410*/  UISETP.GE.AND UP0, UPT, UR5, UR4, UPT ;  /* 0x000000040500728c */ /* 0x000fc8000bf06270 */
[----:B------:R-:W-:-:S06]  /*0420*/  USEL UR20, UR20, 0xffffffff, !UP0 ;  /* 0xffffffff14147887 */ /* 0x000fcc000c000000 */
.L_x_52:
[----:B------:R-:W-:-:S13]  /*0430*/  ISETP.LE.AND P0, PT, RZ, UR20, PT ;  /* 0x00000014ff007c0c */ /* 0x000fda000bf03270 */
[----:B------:R-:W-:Y:S05]  /*0440*/  @!P0 EXIT ;  /* 0x000000000000894d */ /* 0x000fea0003800000 */
[----:B------:R-:W-:Y:S01]  /*0450*/  ULDC.64 UR4, c[0x0][0x360] ;  /* 0x0000d80000047ab9 */ /* 0x000fe20000000a00 */
[----:B------:R-:W-:Y:S01]  /*0460*/  ISETP.NE.U32.AND P3, PT, RZ, c[0x0][0x348], PT ;  /* 0x0000d200ff007a0c */ /* 0x000fe20003f65070 */
[----:B------:R-:W-:Y:S02]  /*0470*/  UISETP.NE.U32.AND UP0, UPT, URZ, UR4, UPT ;  /* 0x000000043f00728c */ /* 0x000fe4000bf05070 */
[----:B------:R-:W-:Y:S01]  /*0480*/  ULDC.64 UR8, c[0x0][0x370] ;  /* 0x0000dc0000087ab9 */ /* 0x000fe20000000a00 */
[----:B------:R-:W-:Y:S01]  /*0490*/  ISETP.NE.AND.EX P3, PT, RZ, c[0x0][0x34c], PT, P3 ;  /* 0x0000d300ff007a0c */ /* 0x000fe20003f65330 */
[----:B------:R-:W-:Y:S02]  /*04a0*/  UISETP.NE.AND.EX UP0, UPT, URZ, UR5, UPT, UP0 ;  /* 0x000000053f00728c */ /* 0x000fe4000bf05300 */
[----:B------:R-:W-:Y:S02]  /*04b0*/  UISETP.NE.U32.AND UP1, UPT, URZ, UR8, UPT ;  /* 0x000000083f00728c */ /* 0x000fe4000bf25070 */
[----:B------:R-:W-:-:S02]  /*04c0*/  ULDC.64 UR4, c[0x0][0x360] ;  /* 0x0000d80000047ab9 */ /* 0x000fc40000000a00 */
[----:B------:R-:W-:Y:S01]  /*04d0*/  UISETP.NE.AND.EX UP1, UPT, URZ, UR9, UPT, UP1 ;  /* 0x000000093f00728c */ /* 0x000fe2000bf25310 */
[----:B------:R-:W-:Y:S01]  /*04e0*/  PLOP3.LUT P1, PT, PT, PT, UP0, 0x80, 0x0 ;  /* 0x000000000000781c */ /* 0x000fe20003f2f008 */
[----:B------:R-:W-:Y:S02]  /*04f0*/  ULDC.64 UR10, c[0x0][0x370] ;  /* 0x0000dc00000a7ab9 */ /* 0x000fe40000000a00 */
[----:B------:R-:W-:Y:S02]  /*0500*/  ULDC.64 UR8, c[0x0][0x348] ;  /* 0x0000d20000087ab9 */ /* 0x000fe40000000a00 */
[----:B------:R-:W-:Y:S01]  /*0510*/  @UP0 UIMAD.WIDE UR4, UR20, UR6, UR4 ;  /* 0x00000006140402a5 */ /* 0x000fe2000f8e0204 */
[----:B------:R-:W-:Y:S01]  /*0520*/  PLOP3.LUT P2, PT, PT, PT, UP1, 0x80, 0x0 ;  /* 0x000000000000781c */ /* 0x000fe20003f4f018 */
[----:B------:R-:W-:Y:S01]  /*0530*/  UIMAD.WIDE UR8, UR20, UR6, UR8 ;  /* 0x00000006140872a5 */ /* 0x000fe2000f8e0208 */
[----:B------:R-:W-:Y:S02]  /*0540*/  ISETP.NE.U32.AND P4, PT, RZ, c[0x0][0x350], PT ;  /* 0x0000d400ff007a0c */ /* 0x000fe40003f85070 */
[----:B------:R-:W-:Y:S01]  /*0550*/  @UP1 UIMAD.WIDE UR10, UR20, UR6, UR10 ;  /* 0x00000006140a12a5 */ /* 0x000fe2000f8e020a */
[----:B------:R-:W-:Y:S01]  /*0560*/  IMAD.U32 R6, RZ, RZ, UR4 ;  /* 0x00000004ff067e24 */ /* 0x000fe2000f8e00ff */
[----:B------:R-:W-:Y:S01]  /*0570*/  MOV R7, UR5 ;  /* 0x0000000500077c02 */ /* 0x000fe20008000f00 */
[----:B------:R-:W-:Y:S01]  /*0580*/  ULDC.64 UR4, c[0x0][0x358] ;  /* 0x0000d60000047ab9 */ /* 0x000fe20000000a00 */
[----:B------:R-:W-:Y:S01]  /*0590*/  IMAD.U32 R10, RZ, RZ, UR8 ;  /* 0x00000008ff0a7e24 */ /* 0x000fe2000f8e00ff */
[----:B------:R-:W-:Y:S01]  /*05a0*/  UISETP.NE.U32.AND UP2, UPT, URZ, UR4, UPT ;  /* 0x000000043f00728c */ /* 0x000fe2000bf45070 */
[----:B------:R-:W-:Y:S01]  /*05b0*/  IMAD.U32 R11, RZ, RZ, UR9 ;  /* 0x00000009ff0b7e24 */ /* 0x000fe2000f8e00ff */
[----:B------:R-:W-:Y:S01]  /*05c0*/  ISETP.NE.AND.EX P4, PT, RZ, c[0x0][0x354], PT, P4 ;  /* 0x0000d500ff007a0c */ /* 0x000fe20003f85340 */
[----:B------:R-:W-:Y:S01]  /*05d0*/  IMAD.U32 R4, RZ, RZ, UR10 ;  /* 0x0000000aff047e24 */ /* 0x000fe2000f8e00ff */
[----:B------:R-:W-:Y:S01]  /*05e0*/  UISETP.NE.AND.EX UP2, UPT, URZ, UR5, UPT, UP2 ;  /* 0x000000053f00728c */ /* 0x000fe2000bf45320 */
[----:B------:R-:W-:Y:S01]  /*05f0*/  IMAD.U32 R5, RZ, RZ, UR11 ;  /* 0x0000000bff057e24 */ /* 0x000fe2000f8e00ff */
[----:B------:R-:W-:Y:S01]  /*0600*/  ULDC.64 UR8, c[0x0][0x350] ;  /* 0x0000d40000087ab9 */ /* 0x000fe20000000a00 */
[----:B------:R1:W2:Y:S01]  /*0610*/  @P1 LDG.E R0, [R6.64] ;  /* 0x0000001606001981 */ /* 0x0002a2000c1e1900 */
[----:B------:R-:W-:-:S02]  /*0620*/  ULDC.64 UR4, c[0x0][0x358] ;  /* 0x0000d60000047ab9 */ /* 0x000fc40000000a00 */
[----:B------:R-:W-:Y:S01]  /*0630*/  PLOP3.LUT P0, PT, PT, PT, UP2, 0x80, 0x0 ;  /* 0x000000000000781c */ /* 0x000fe20003f0f028 */
[----:B------:R-:W-:Y:S01]  /*0640*/  UIMAD.WIDE UR8, UR20, UR6, UR8 ;  /* 0x00000006140872a5 */ /* 0x000fe2000f8e0208 */
[----:B------:R-:W3:Y:S01]  /*0650*/  @P2 LDG.E R4, [R4.64] ;  /* 0x0000001604042981 */ /* 0x000ee2000c1e1900 */
[----:B------:R-:W-:Y:S01]  /*0660*/  UIMAD.WIDE UR4, UR20, UR6, UR4 ;  /* 0x00000006140472a5 */ /* 0x000fe2000f8e0204 */
[----:B------:R-:W-:Y:S01]  /*0670*/  MOV R77, RZ ;  /* 0x000000ff004d7202 */ /* 0x000fe20000000f00 */
[----:B------:R-:W-:Y:S01]  /*0680*/  IMAD.MOV.U32 R2, RZ, RZ, RZ ;  /* 0x000000ffff027224 */ /* 0x000fe200078e00ff */
[----:B------:R-:W4:Y:S01]  /*0690*/  @P3 LDG.E R3, [R10.64] ;  /* 0x000000160a033981 */ /* 0x000f22000c1e1900 */
[----:B------:R-:W-:Y:S01]  /*06a0*/  IMAD.U32 R8, RZ, RZ, UR8 ;  /* 0x00000008ff087e24 */ /* 0x000fe2000f8e00ff */
[----:B------:R-:W-:-:S05]  /*06b0*/  MOV R9, UR9 ;  /* 0x0000000900097c02 */ /* 0x000fca0008000f00 */
[----:B------:R2:W5:Y:S01]  /*06c0*/  @P4 LDG.E R77, [R8.64] ;  /* 0x00000016084d4981 */ /* 0x000562000c1e1900 */
[----:B-1----:R-:W-:Y:S01]  /*06d0*/  IMAD.U32 R6, RZ, RZ, UR4 ;  /* 0x00000004ff067e24 */ /* 0x002fe2000f8e00ff */
[----:B------:R-:W-:-:S05]  /*06e0*/  MOV R7, UR5 ;  /* 0x0000000500077c02 */ /* 0x000fca0008000f00 */
[----:B------:R1:W5:Y:S01]  /*06f0*/  @P0 LDG.E R2, [R6.64] ;  /* 0x0000001606020981 */ /* 0x000362000c1e1900 */
[----:B------:R-:W1:Y:S01]  /*0700*/  S2UR UR13, SR_CTAID.Y ;  /* 0x00000000000d79c3 */ /* 0x000e620000002600 */
[----:B------:R-:W-:Y:S02]  /*0710*/  UMOV UR15, URZ ;  /* 0x0000003f000f7c82 */ /* 0x000fe40008000000 */
[----:B------:R-:W-:Y:S02]  /*0720*/  ULDC UR19, c[0x0][0x168] ;  /* 0x00005a0000137ab9 */ /* 0x000fe40000000800 */
[----:B------:R-:W-:Y:S02]  /*0730*/  UMOV UR16, URZ ;  /* 0x0000003f00107c82 */ /* 0x000fe40008000000 */
[----:B------:R-:W-:Y:S02]  /*0740*/  ULDC UR4, c[0x0][0x2ac] ;  /* 0x0000ab0000047ab9 */ /* 0x000fe40000000800 */
[----:B------:R-:W-:-:S02]  /*0750*/  ULDC UR18, c[0x0][0x1d0] ;  /* 0x0000740000127ab9 */ /* 0x000fc40000000800 */
[----:B------:R-:W-:Y:S02]  /*0760*/  UIMAD UR18, UR4, UR18, URZ ;  /* 0x00000012041272a4 */ /* 0x000fe4000f8e023f */
[----:B------:R-:W-:Y:S02]  /*0770*/  ULDC UR17, c[0x0][0x228] ;  /* 0x00008a0000117ab9 */ /* 0x000fe40000000800 */
[----:B-1----:R-:W-:Y:S01]  /*0780*/  USHF.R.S32.HI UR12, URZ, 0x1f, UR13 ;  /* 0x0000001f3f0c7899 */ /* 0x002fe2000801140d */
[----:B--2---:R1:W2:Y:S08]  /*0790*/  @P1 R2UR UR19, R0 ;  /* 0x00000000001313c2 */ /* 0x0042b000000e0000 */
[----:B---3--:R1:W3:Y:S08]  /*07a0*/  @P2 R2UR UR15, R4 ;  /* 0x00000000040f23c2 */ /* 0x0082f000000e0000 */
[----:B----4-:R1:W4:Y:S01]  /*07b0*/  @P3 R2UR UR16, R3 ;  /* 0x00000000031033c2 */ /* 0x01032200000e0000 */
[----:B------:R-:W-:Y:S05]  /*07c0*/  @P1 BRA `(.L_x_56) ;  /* 0x0000006000001947 */ /* 0x000fea0003800000 */
[----:B------:R-:W-:Y:S05]  /*07d0*/  @!P3 BRA `(.L_x_56) ;  /* 0x000000500000b947 */ /* 0x000fea0003800000 */
[----:B-1--4-:R-:W4:Y:S04]  /*07e0*/  LDG.E R0, [R10.64] ;  /* 0x000000160a007981 */ /* 0x012f28000c1e1900 */
[----:B---3--:R-:W3:Y:S01]  /*07f0*/  LDG.E R3, [R10.64+0x4] ;  /* 0x000004160a037981 */ /* 0x008ee2000c1e1900 */
[----:B--2-4-:R-:W1:Y:S08]  /*0800*/  R2UR UR19, R0 ;  /* 0x00000000001373c2 */ /* 0x014e7000000e0000 */
[----:B---3--:R-:W1:Y:S02]  /*0810*/  R2UR UR4, R3 ;  /* 0x00000000030473c2 */ /* 0x008e6400000e0000 */
[----:B-1----:R-:W-:-:S06]  /*0820*/  UIADD3 UR19, -UR19, UR4, URZ ;  /* 0x0000000413137290 */ /* 0x002fcc000fffe13f */
.L_x_56:
[----:B------:R-:W-:-:S04]  /*0830*/  ISETP.NE.U32.AND P1, PT, RZ, c[0x0][0x368], PT ;  /* 0x0000da00ff007a0c */ /* 0x000fc80003f25070 */
[----:B------:R-:W-:-:S13]  /*0840*/  ISETP.NE.AND.EX P1, PT, RZ, c[0x0][0x36c], PT, P1 ;  /* 0x0000db00ff007a0c */ /* 0x000fda0003f25310 */
[----:B------:R-:W-:Y:S05]  /*0850*/  @!P1 BRA `(.L_x_57) ;  /* 0x0000007000009947 */ /* 0x000fea0003800000 */
[----:B------:R-:W-:Y:S02]  /*0860*/  ULDC.64 UR4, c[0x0][0x368] ;  /* 0x0000da0000047ab9 */ /* 0x000fe40000000a00 */
[----:B------:R-:W-:-:S06]  /*0870*/  UIMAD.WIDE UR4, UR20, UR6, UR4 ;  /* 0x00000006140472a5 */ /* 0x000fcc000f8e0204 */
[----:B-1----:R-:W-:Y:S02]  /*0880*/  MOV R4, UR4 ;  /* 0x0000000400047c02 */ /* 0x002fe40008000f00 */
[----:B------:R-:W-:-:S05]  /*0890*/  MOV R5, UR5 ;  /* 0x0000000500057c02 */ /* 0x000fca0008000f00 */
[----:B----4-:R-:W4:Y:S02]  /*08a0*/  LDG.E R0, [R4.64] ;  /* 0x0000001604007981 */ /* 0x010f24000c1e1900 */
[----:B----4-:R1:W4:Y:S01]  /*08b0*/  R2UR UR18, R0 ;  /* 0x00000000001273c2 */ /* 0x01032200000e0000 */
[----:B------:R-:W-:Y:S05]  /*08c0*/  BRA `(.L_x_58) ;  /* 0x0000006000007947 */ /* 0x000fea0003800000 */
.L_x_57:
[----:B------:R-:W-:Y:S05]  /*08d0*/  @!P4 BRA `(.L_x_58) ;  /* 0x000000500000c947 */ /* 0x000fea0003800000 */
[----:B-1--4-:R-:W4:Y:S04]  /*08e0*/  LDG.E R0, [R8.64] ;  /* 0x0000001608007981 */ /* 0x012f28000c1e1900 */
[----:B---3--:R-:W3:Y:S01]  /*08f0*/  LDG.E R3, [R8.64+0x4] ;  /* 0x0000041608037981 */ /* 0x008ee2000c1e1900 */
[----:B----4-:R-:W1:Y:S08]  /*0900*/  R2UR UR18, R0 ;  /* 0x00000000001273c2 */ /* 0x010e7000000e0000 */
[----:B---3--:R-:W1:Y:S02]  /*0910*/  R2UR UR4, R3 ;  /* 0x00000000030473c2 */ /* 0x008e6400000e0000 */
[----:B-1----:R-:W-:-:S06]  /*0920*/  UIADD3 UR18, -UR18, UR4, URZ ;  /* 0x0000000412127290 */ /* 0x002fcc000fffe13f */
.L_x_58:
[----:B-1--4-:R-:W4:Y:S01]  /*0930*/  @P0 LDG.E R0, [R6.64] ;  /* 0x0000001606000981 */ /* 0x012f22000c1e1900 */
[----:B------:R-:W-:-:S03]  /*0940*/  ULDC.64 UR4, c[0x0][0x378] ;  /* 0x0000de0000047ab9 */ /* 0x000fc60000000a00 */
[----:B---3--:R-:W3:Y:S01]  /*0950*/  @P0 LDG.E R3, [R6.64+0x4] ;  /* 0x0000041606030981 */ /* 0x008ee2000c1e1900 */
[----:B------:R-:W-:Y:S01]  /*0960*/  UISETP.NE.U32.AND UP0, UPT, URZ, UR4, UPT ;  /* 0x000000043f00728c */ /* 0x000fe2000bf05070 */
[----:B------:R-:W-:-:S03]  /*0970*/  IMAD.U32 R67, RZ, RZ, UR18 ;  /* 0x00000012ff437e24 */ /* 0x000fc6000f8e00ff */
[----:B------:R-:W-:-:S03]  /*0980*/  UISETP.NE.AND.EX UP0, UPT, URZ, UR5, UPT, UP0 ;  /* 0x000000053f00728c */ /* 0x000fc6000bf05300 */
[----:B------:R-:W-:-:S03]  /*0990*/  ULDC.64 UR4, c[0x0][0x378] ;  /* 0x0000de0000047ab9 */ /* 0x000fc60000000a00 */
[----:B------:R-:W-:-:S05]  /*09a0*/  PLOP3.LUT P1, PT, PT, PT, UP0, 0x80, 0x0 ;  /* 0x000000000000781c */ /* 0x000fca0003f2f008 */
[----:B------:R-:W-:-:S06]  /*09b0*/  @UP0 UIMAD.WIDE UR4, UR20, UR6, UR4 ;  /* 0x00000006140402a5 */ /* 0x000fcc000f8e0204 */
[----:B------:R-:W-:Y:S01]  /*09c0*/  MOV R4, UR4 ;  /* 0x0000000400047c02 */ /* 0x000fe20008000f00 */
[----:B------:R-:W-:-:S05]  /*09d0*/  IMAD.U32 R5, RZ, RZ, UR5 ;  /* 0x00000005ff057e24 */ /* 0x000fca000f8e00ff */
[----:B------:R1:W5:Y:S01]  /*09e0*/  @P1 LDG.E R67, [R4.64] ;  /* 0x0000001604431981 */ /* 0x000362000c1e1900 */
[----:B------:R-:W-:-:S04]  /*09f0*/  UIADD3 UR5, -UR15, UR18, URZ ;  /* 0x000000120f057290 */ /* 0x000fc8000fffe13f */
[----:B------:R-:W-:-:S04]  /*0a00*/  UIADD3 UR8, -UR5, URZ, URZ ;  /* 0x0000003f05087290 */ /* 0x000fc8000fffe13f */
[----:B------:R-:W-:-:S04]  /*0a10*/  UISETP.LT.AND UP1, UPT, URZ, UR8, UPT ;  /* 0x000000083f00728c */ /* 0x000fc8000bf21270 */
[----:B------:R-:W-:Y:S01]  /*0a20*/  USEL UR8, URZ, UR8, !UP1 ;  /* 0x000000083f087287 */ /* 0x000fe2000c800000 */
[----:B----4-:R-:W4:Y:S08]  /*0a30*/  @P0 R2UR UR4, R0 ;  /* 0x00000000000403c2 */ /* 0x010f3000000e0000 */
[----:B---3--:R-:W4:Y:S02]  /*0a40*/  @P0 R2UR UR7, R3 ;  /* 0x00000000030703c2 */ /* 0x008f2400000e0000 */
[----:B----4-:R-:W-:-:S04]  /*0a50*/  @UP2 UIADD3 UR17, -UR4, UR7, URZ ;  /* 0x0000000704112290 */ /* 0x010fc8000fffe13f */
[----:B------:R-:W-:-:S04]  /*0a60*/  UIADD3 UR11, UR5, UR17, URZ ;  /* 0x00000011050b7290 */ /* 0x000fc8000fffe03f */
[----:B------:R-:W-:-:S04]  /*0a70*/  UIADD3 UR4, UR11, 0x1f, URZ ;  /* 0x0000001f0b047890 */ /* 0x000fc8000fffe03f */
[----:B------:R-:W-:-:S04]  /*0a80*/  USHF.R.S32.HI UR10, URZ, 0x1f, UR4 ;  /* 0x0000001f3f0a7899 */ /* 0x000fc80008011404 */
[----:B------:R-:W-:-:S04]  /*0a90*/  ULEA.HI UR10, UR10, UR4, URZ, 0x5 ;  /* 0x000000040a0a7291 */ /* 0x000fc8000f8f283f */
[----:B------:R-:W-:-:S04]  /*0aa0*/  ULOP3.LUT UR9, UR10, 0xffffffe0, URZ, 0xc0, !UPT ;  /* 0xffffffe00a097892 */ /* 0x000fc8000f8ec03f */
[----:B------:R-:W-:-:S04]  /*0ab0*/  UIADD3 UR5, -UR5, UR9, URZ ;  /* 0x0000000905057290 */ /* 0x000fc8000fffe13f */
[----:B------:R-:W-:-:S04]  /*0ac0*/  UISETP.LT.AND UP0, UPT, UR5, UR17, UPT ;  /* 0x000000110500728c */ /* 0x000fc8000bf01270 */
[----:B------:R-:W-:-:S04]  /*0ad0*/  USEL UR5, UR5, UR17, UP0 ;  /* 0x0000001105057287 */ /* 0x000fc80008000000 */
[----:B------:R-:W-:Y:S02]  /*0ae0*/  UISETP.GT.AND UP0, UPT, UR5, UR8, UPT ;  /* 0x000000080500728c */ /* 0x000fe4000bf04270 */
[----:B------:R-:W-:-:S07]  /*0af0*/  USHF.R.U32.HI UR8, URZ, 0x5, UR8 ;  /* 0x000000053f087899 */ /* 0x000fce0008011608 */
[----:B------:R-:W-:Y:S02]  /*0b00*/  UMOV UR7, UR8 ;  /* 0x0000000800077c82 */ /* 0x000fe40008000000 */
[----:B------:R-:W-:-:S04]  /*0b10*/  @UP0 UIADD3 UR5, UR5, 0x1f, URZ ;  /* 0x0000001f05050890 */ /* 0x000fc8000fffe03f */
[----:B------:R-:W-:-:S04]  /*0b20*/  @UP0 USHF.R.S32.HI UR4, URZ, 0x1f, UR5 ;  /* 0x0000001f3f040899 */ /* 0x000fc80008011405 */
[----:B------:R-:W-:-:S04]  /*0b30*/  @UP0 ULEA.HI UR4, UR4, UR5, URZ, 0x5 ;  /* 0x0000000504040291 */ /* 0x000fc8000f8f283f */
[----:B------:R-:W-:-:S04]  /*0b40*/  @UP0 USHF.R.S32.HI UR7, URZ, 0x5, UR4 ;  /* 0x000000053f070899 */ /* 0x000fc80008011404 */
[----:B------:R-:W-:-:S06]  /*0b50*/  UISETP.GT.AND UP0, UPT, UR7, UR8, UPT ;  /* 0x000000080700728c */ /* 0x000fcc000bf04270 */
[----:B------:R-:W-:-:S13]  /*0b60*/  PLOP3.LUT P0, PT, PT, PT, UP0, 0x80, 0x0 ;  /* 0x000000000000781c */ /* 0x000fda0003f0f008 */
[----:B------:R-:W-:Y:S05]  /*0b70*/  @!P0 BRA `(.L_x_59) ;  /* 0x00003e6000008947 */ /* 0x000fea0003800000 */
[----:B-1----:R-:W-:Y:S02]  /*0b80*/  ULDC.64 UR4, c[0x0][0x340] ;  /* 0x0000d00000047ab9 */ /* 0x002fe40000000a00 */
        /* <DEDUP_REMOVED lines=8> */
[----:B------:R-:W-:Y:S02]  /*0c10*/  UIADD3 UR26, UR7, -0x1, URZ ;  /* 0xffffffff071a7890 */ /* 0x000fe4000fffe03f */
[----:B------:R-:W-:Y:S01]  /*0c20*/  ULDC.64 UR4, c[0x0][0x240] ;  /* 0x0000900000047ab9 */ /* 0x000fe20000000a00 */
[----:B------:R1:W3:Y:S01]  /*0c30*/  @P1 LDG.E R4, [R8.64] ;  /* 0x0000001608041981 */ /* 0x0002e2000c1e1900 */
[----:B------:R-:W-:Y:S01]  /*0c40*/  LEA.HI R5, R7, R66, RZ, 0x3 ;  /* 0x0000004207057211 */ /* 0x000fe200078f18ff */
[----:B------:R-:W-:Y:S01]  /*0c50*/  UMOV UR25, 0x5 ;  /* 0x0000000500197882 */ /* 0x000fe20000000000 */
[----:B------:R-:W-:Y:S01]  /*0c60*/  IMAD.U32 R120, RZ, RZ, UR13 ;  /* 0x0000000dff787e24 */ /* 0x000fe2000f8e00ff */
[----:B------:R-:W-:Y:S01]  /*0c70*/  ULDC.64 UR6, c[0x0][0x238] ;  /* 0x00008e0000067ab9 */ /* 0x000fe20000000a00 */
[----:B------:R-:W-:Y:S01]  /*0c80*/  SHF.R.S32.HI R109, RZ, 0x3, R5 ;  /* 0x00000003ff6d7819 */ /* 0x000fe20000011405 */
[----:B------:R-:W-:Y:S01]  /*0c90*/  UIMAD UR4, UR12, UR4, URZ ;  /* 0x000000040c0472a4 */ /* 0x000fe2000f8e023f */
[----:B------:R-:W-:Y:S01]  /*0ca0*/  LOP3.LUT R5, R5, 0xfffffff8, RZ, 0xc0, !PT ;  /* 0xfffffff805057812 */ /* 0x000fe200078ec0ff */
[----:B------:R-:W-:Y:S01]  /*0cb0*/  USHF.L.U64.HI UR21, UR6, UR25, UR7 ;  /* 0x0000001906157299 */ /* 0x000fe20008010207 */
[----:B------:R-:W-:Y:S01]  /*0cc0*/  SHF.R.S32.HI R3, RZ, 0x1f, R109 ;  /* 0x0000001fff037819 */ /* 0x000fe2000001146d */
[----:B------:R-:W-:Y:S01]  /*0cd0*/  USHF.L.U32 UR24, UR6, 0x5, URZ ;  /* 0x0000000506187899 */ /* 0x000fe2000800063f */
[C---:B-----5:R-:W-:Y:S01]  /*0ce0*/  IADD3 R122, P0, R109.reuse, R2, RZ ;  /* 0x000000026d7a7210 */ /* 0x060fe20007f1e0ff */
[----:B------:R-:W-:Y:S01]  /*0cf0*/  IMAD.IADD R0, R66, 0x1, -R5 ;  /* 0x0000000142007824 */ /* 0x000fe200078e0a05 */
[----:B------:R-:W-:Y:S01]  /*0d00*/  IADD3 R81, -R109, UR17, RZ ;  /* 0x000000116d517c10 */ /* 0x000fe2000fffe1ff */
[----:B------:R-:W-:Y:S01]  /*0d10*/  USHF.R.S32.HI UR6, URZ, 0x1f, UR20 ;  /* 0x0000001f3f067899 */ /* 0x000fe20008011414 */
[----:B------:R-:W-:Y:S01]  /*0d20*/  LEA.HI.X.SX32 R123, R2, R3, 0x1, P0 ;  /* 0x00000003027b7211 */ /* 0x000fe200000f0eff */
[C---:B------:R-:W-:Y:S01]  /*0d30*/  IMAD.SHL.U32 R16, R0.reuse, 0x8, RZ ;  /* 0x0000000800107824 */ /* 0x040fe200078e00ff */
[----:B------:R-:W-:Y:S01]  /*0d40*/  UIMAD UR7, UR13, UR5, UR4 ;  /* 0x000000050d0772a4 */ /* 0x000fe2000f8e0204 */
[----:B------:R-:W-:Y:S01]  /*0d50*/  IMAD.SHL.U32 R14, R0, 0x4, RZ ;  /* 0x00000004000e7824 */ /* 0x000fe200078e00ff */
[----:B------:R-:W-:Y:S01]  /*0d60*/  LEA.HI R104, R7, R66, RZ, 0x6 ;  /* 0x0000004207687211 */ /* 0x000fe200078f30ff */
[----:B------:R-:W-:Y:S01]  /*0d70*/  IMAD.U32 R2, RZ, RZ, UR26 ;  /* 0x0000001aff027e24 */ /* 0x000fe2000f8e00ff */
[----:B------:R-:W-:Y:S01]  /*0d80*/  SHF.R.S32.HI R17, RZ, 0x1f, R16 ;  /* 0x0000001fff117819 */ /* 0x000fe20000011410 */
[----:B------:R-:W-:Y:S01]  /*0d90*/  USEL UR31, UR20, URZ, !UP2 ;  /* 0x0000003f141f7287 */ /* 0x000fe2000d000000 */
[----:B------:R-:W-:Y:S01]  /*0da0*/  IADD3 R12, R14, 0x40, RZ ;  /* 0x000000400e0c7810 */ /* 0x000fe20007ffe0ff */
[----:B------:R-:W-:Y:S01]  /*0db0*/  IMAD R5, R2, -0x20, R81 ;  /* 0xffffffe002057824 */ /* 0x000fe200078e0251 */
[----:B------:R-:W-:Y:S01]  /*0dc0*/  USEL UR30, UR6, URZ, !UP2 ;  /* 0x0000003f061e7287 */ /* 0x000fe2000d000000 */
[----:B-1----:R-:W-:Y:S01]  /*0dd0*/  IMAD R9, R123, c[0x0][0x238], RZ ;  /* 0x00008e007b097a24 */ /* 0x002fe200078e02ff */
[----:B------:R-:W-:Y:S01]  /*0de0*/  ULDC.64 UR4, c[0x0][0x248] ;  /* 0x0000920000047ab9 */ /* 0x000fe20000000a00 */
[----:B------:R-:W-:Y:S01]  /*0df0*/  IMAD.IADD R11, R14, 0x1, R12 ;  /* 0x000000010e0b7824 */ /* 0x000fe200078e020c */
[----:B------:R-:W-:Y:S01]  /*0e00*/  ISETP.GT.AND P3, PT, R5, RZ, PT ;  /* 0x000000ff0500720c */ /* 0x000fe20003f64270 */
[----:B------:R-:W-:Y:S01]  /*0e10*/  IMAD R2, R122, c[0x0][0x23c], R9 ;  /* 0x00008f007a027a24 */ /* 0x000fe200078e0209 */
[----:B------:R-:W-:Y:S01]  /*0e20*/  ISETP.GE.AND P2, PT, R16, c[0x0][0x1d4], PT ;  /* 0x0000750010007a0c */ /* 0x000fe20003f46270 */
[----:B------:R-:W-:Y:S01]  /*0e30*/  IMAD.WIDE.U32 R8, R122, c[0x0][0x238], R16 ;  /* 0x00008e007a087a25 */ /* 0x000fe200078e0010 */
[----:B------:R-:W-:Y:S01]  /*0e40*/  ISETP.GE.AND P0, PT, R11, c[0x0][0x1d4], PT ;  /* 0x000075000b007a0c */ /* 0x000fe20003f06270 */
[----:B------:R-:W-:Y:S01]  /*0e50*/  UIMAD UR4, UR30, UR4, URZ ;  /* 0x000000041e0472a4 */ /* 0x000fe2000f8e023f */
[C---:B------:R-:W-:Y:S01]  /*0e60*/  IADD3 R108, R16.reuse, 0x80, RZ ;  /* 0x00000080106c7810 */ /* 0x040fe20007ffe0ff */
[----:B------:R-:W-:Y:S01]  /*0e70*/  IMAD.IADD R9, R9, 0x1, R2 ;  /* 0x0000000109097824 */ /* 0x000fe200078e0202 */
[----:B------:R-:W-:Y:S01]  /*0e80*/  SEL R2, RZ, 0xffffffff, P0 ;  /* 0xffffffffff027807 */ /* 0x000fe20000000000 */
[----:B------:R-:W-:Y:S01]  /*0e90*/  IMAD.SHL.U32 R107, R109, 0x40, RZ ;  /* 0x000000406d6b7824 */ /* 0x000fe200078e00ff */
[----:B------:R-:W-:Y:S01]  /*0ea0*/  IADD3 R106, R16, 0xc0, RZ ;  /* 0x000000c0106a7810 */ /* 0x000fe20007ffe0ff */
[----:B------:R-:W-:Y:S01]  /*0eb0*/  IMAD.WIDE.U32 R120, R120, c[0x0][0x240], R8 ;  /* 0x0000900078787a25 */ /* 0x000fe200078e0008 */
[----:B------:R-:W-:Y:S01]  /*0ec0*/  SEL R5, RZ, 0x1, P2 ;  /* 0x00000001ff057807 */ /* 0x000fe20001000000 */
[----:B------:R-:W-:Y:S01]  /*0ed0*/  UIMAD UR5, UR31, UR5, UR4 ;  /* 0x000000051f0572a4 */ /* 0x000fe2000f8e0204 */
[----:B------:R-:W-:Y:S01]  /*0ee0*/  LOP3.LUT R107, R107, 0x1c0, RZ, 0xc0, !PT ;  /* 0x000001c06b6b7812 */ /* 0x000fe200078ec0ff */
[----:B------:R-:W-:Y:S01]  /*0ef0*/  IMAD.SHL.U32 R104, R104, 0x8, RZ ;  /* 0x0000000868687824 */ /* 0x000fe200078e00ff */
[----:B------:R-:W-:Y:S01]  /*0f00*/  IADD3 R121, R121, UR7, RZ ;  /* 0x0000000779797c10 */ /* 0x000fe2000fffe0ff */
[----:B------:R-:W-:Y:S01]  /*0f10*/  IMAD.U32 R118, RZ, RZ, UR31 ;  /* 0x0000001fff767e24 */ /* 0x000fe2000f8e00ff */
[----:B------:R-:W-:Y:S01]  /*0f20*/  LOP3.LUT R103, R107, 0x38, R16, 0xf8, !PT ;  /* 0x000000386b677812 */ /* 0x000fe200078ef810 */
[----:B------:R-:W-:Y:S01]  /*0f30*/  IMAD.SHL.U32 R2, R2, 0x2, RZ ;  /* 0x0000000202027824 */ /* 0x000fe200078e00ff */
[----:B------:R-:W-:Y:S01]  /*0f40*/  LOP3.LUT R104, R104, 0xfffffe00, RZ, 0xc0, !PT ;  /* 0xfffffe0068687812 */ /* 0x000fe200078ec0ff */
[----:B------:R-:W-:Y:S01]  /*0f50*/  IMAD.WIDE.U32 R120, R118, c[0x0][0x248], R120 ;  /* 0x0000920076787a25 */ /* 0x000fe200078e0078 */
[----:B------:R-:W-:Y:S01]  /*0f60*/  SHF.R.U32.HI R105, RZ, 0x3, R107 ;  /* 0x00000003ff697819 */ /* 0x000fe2000001166b */
[----:B------:R-:W-:Y:S01]  /*0f70*/  BSSY B0, `(.L_x_60) ;  /* 0x0000028000007945 */ /* 0x000fe20003800000 */
[----:B------:R-:W-:Y:S01]  /*0f80*/  ISETP.GE.AND P0, PT, R106, c[0x0][0x1d4], PT ;  /* 0x000075006a007a0c */ /* 0x000fe20003f06270 */
[----:B------:R-:W-:Y:S01]  /*0f90*/  IMAD.U32 R102, RZ, RZ, UR26 ;  /* 0x0000001aff667e24 */ /* 0x000fe2000f8e00ff */
[----:B------:R-:W-:-:S02]  /*0fa0*/  LOP3.LUT R2, R2, 0x2, R5, 0xe2, !PT ;  /* 0x0000000202027812 */ /* 0x000fc400078ee205 */
[----:B------:R-:W-:Y:S02]  /*0fb0*/  LOP3.LUT R103, R104, R103, R105, 0xf6, !PT ;  /* 0x0000006768677212 */ /* 0x000fe400078ef669 */
[----:B------:R-:W-:Y:S02]  /*0fc0*/  SEL R98, RZ, 0x8, P0 ;  /* 0x00000008ff627807 */ /* 0x000fe40000000000 */
[----:B------:R-:W-:Y:S01]  /*0fd0*/  IADD3 R125, R121, UR5, RZ ;  /* 0x00000005797d7c10 */ /* 0x000fe2000fffe0ff */
[----:B------:R-:W-:Y:S01]  /*0fe0*/  IMAD.SHL.U32 R103, R103, 0x2, RZ ;  /* 0x0000000267677824 */ /* 0x000fe200078e00ff */
[----:B---3--:R-:W1:Y:S01]  /*0ff0*/  @P1 R2UR UR28, R4 ;  /* 0x00000000041c13c2 */ /* 0x008e6200000e0000 */
[----:B------:R-:W-:-:S04]  /*1000*/  ISETP.GE.AND P1, PT, R108, c[0x0][0x1d4], PT ;  /* 0x000075006c007a0c */ /* 0x000fc80003f26270 */
[----:B------:R-:W-:-:S04]  /*1010*/  SEL R5, RZ, 0x4, P1 ;  /* 0x00000004ff057807 */ /* 0x000fc80000800000 */
[----:B------:R-:W-:Y:S01]  /*1020*/  LOP3.LUT R98, R98, R2, R5, 0xfe, !PT ;  /* 0x0000000262627212 */ /* 0x000fe200078efe05 */
[----:B-1----:R-:W-:-:S03]  /*1030*/  @UP0 USHF.R.S32.HI UR29, URZ, 0x1f, UR28 ;  /* 0x0000001f3f1d0899 */ /* 0x002fc6000801141c */
[----:B------:R-:W-:-:S04]  /*1040*/  @!UP0 UMOV UR28, UR20 ;  /* 0x00000014001c8c82 */ /* 0x000fc80008000000 */
[----:B------:R-:W-:Y:S01]  /*1050*/  @!UP0 UMOV UR29, UR6 ;  /* 0x00000006001d8c82 */ /* 0x000fe20008000000 */
[----:B------:R-:W-:Y:S05]  /*1060*/  @!P3 BRA `(.L_x_61) ;  /* 0x000001800000b947 */ /* 0x000fea0003800000 */
[----:B------:R-:W-:Y:S01]  /*1070*/  SHF.R.S32.HI R5, RZ, 0x1f, R102 ;  /* 0x0000001fff057819 */ /* 0x000fe20000011466 */
[----:B------:R-:W-:Y:S01]  /*1080*/  IMAD R2, R102, UR21, RZ ;  /* 0x0000001566027c24 */ /* 0x000fe2000f8e02ff */
[C---:B------:R-:W-:Y:S01]  /*1090*/  LOP3.LUT R4, R98.reuse, 0xff, RZ, 0xc0, !PT ;  /* 0x000000ff62047812 */ /* 0x040fe200078ec0ff */
[----:B------:R-:W-:Y:S02]  /*10a0*/  IMAD.SHL.U32 R7, R98, 0x10, RZ ;  /* 0x0000001062077824 */ /* 0x000fe400078e00ff */
[----:B------:R-:W-:Y:S02]  /*10b0*/  IMAD.MOV.U32 R124, RZ, RZ, R120 ;  /* 0x000000ffff7c7224 */ /* 0x000fe400078e0078 */
[----:B------:R-:W-:Y:S01]  /*10c0*/  IMAD R2, R5, UR24, R2 ;  /* 0x0000001805027c24 */ /* 0x000fe2000f8e0202 */
[C---:B------:R-:W-:Y:S01]  /*10d0*/  SHF.L.U32 R5, R4.reuse, 0x2, RZ ;  /* 0x0000000204057819 */ /* 0x040fe200000006ff */
[C---:B------:R-:W-:Y:S01]  /*10e0*/  IMAD.SHL.U32 R6, R4.reuse, 0x8, RZ ;  /* 0x0000000804067824 */ /* 0x040fe200078e00ff */
[----:B------:R-:W-:Y:S01]  /*10f0*/  LOP3.LUT P4, RZ, R7, 0x10, RZ, 0xc0, !PT ;  /* 0x0000001007ff7812 */ /* 0x000fe2000788c0ff */
[----:B------:R-:W-:Y:S01]  /*1100*/  IMAD.SHL.U32 R4, R4, 0x2, RZ ;  /* 0x0000000204047824 */ /* 0x000fe200078e00ff */
[----:B------:R-:W-:Y:S01]  /*1110*/  LOP3.LUT P2, RZ, R5, 0x10, RZ, 0xc0, !PT ;  /* 0x0000001005ff7812 */ /* 0x000fe2000784c0ff */
[----:B------:R-:W-:Y:S01]  /*1120*/  IMAD.WIDE.U32 R8, R102, UR24, R124 ;  /* 0x0000001866087c25 */ /* 0x000fe2000f8e007c */
[----:B------:R-:W-:-:S02]  /*1130*/  LOP3.LUT P3, RZ, R6, 0x10, RZ, 0xc0, !PT ;  /* 0x0000001006ff7812 */ /* 0x000fc4000786c0ff */
[----:B------:R-:W-:Y:S02]  /*1140*/  LOP3.LUT P1, RZ, R4, 0x10, RZ, 0xc0, !PT ;  /* 0x0000001004ff7812 */ /* 0x000fe4000782c0ff */
[----:B------:R-:W-:Y:S02]  /*1150*/  IADD3 R2, R9, R2, RZ ;  /* 0x0000000209027210 */ /* 0x000fe40007ffe0ff */
[----:B------:R-:W-:-:S04]  /*1160*/  LEA R4, P0, R8, c[0x0][0x220], 0x1 ;  /* 0x0000880008047a11 */ /* 0x000fc800078008ff */
[----:B------:R-:W-:-:S05]  /*1170*/  LEA.HI.X R5, R8, c[0x0][0x224], R2, 0x1, P0 ;  /* 0x0000890008057a11 */ /* 0x000fca00000f0c02 */
[----:B------:R-:W-:Y:S01]  /*1180*/  @!PT LDS RZ, [RZ] ;  /* 0x00000000fffff984 */ /* 0x000fe20000000800 */
[----:B------:R-:W-:Y:S01]  /*1190*/  @!PT LDS RZ, [RZ] ;  /* 0x00000000fffff984 */ /* 0x000fe20000000800 */
[----:B------:R-:W-:Y:S01]  /*11a0*/  @!PT LDS RZ, [RZ] ;  /* 0x00000000fffff984 */ /* 0x000fe20000000800 */
[----:B------:R1:W-:Y:S04]  /*11b0*/  LDGSTS.E.BYPASS.LTC128B.128 [R103+0xc080], [R4.64], P4 ;  /* 0x0c08000004677fae */ /* 0x0003e8000a101d56 */
[----:B------:R1:W-:Y:S04]  /*11c0*/  LDGSTS.E.BYPASS.LTC128B.128 [R103+0xd080], [R4.64+0x80], P3 ;  /* 0x0d08008004677fae */ /* 0x0003e80009901d56 */
[----:B------:R1:W-:Y:S04]  /*11d0*/  LDGSTS.E.BYPASS.LTC128B.128 [R103+0xe080], [R4.64+0x100], P2 ;  /* 0x0e08010004677fae */ /* 0x0003e80009101d56 */
[----:B------:R1:W-:Y:S02]  /*11e0*/  LDGSTS.E.BYPASS.LTC128B.128 [R103+0xf080], [R4.64+0x180], P1 ;  /* 0x0f08018004677fae */ /* 0x0003e40008901d56 */
.L_x_61:
[----:B------:R-:W-:Y:S05]  /*11f0*/  BSYNC B0 ;  /* 0x0000000000007941 */ /* 0x000fea0003800000 */
.L_x_60:
[----:B------:R-:W-:Y:S01]  /*1200*/  ISETP.GE.AND P4, PT, R11, c[0x0][0x27c], PT ;  /* 0x00009f000b007a0c */ /* 0x000fe20003f86270 */
[C---:B------:R-:W-:Y:S01]  /*1210*/  IMAD R112, R3.reuse, c[0x0][0x290], RZ ;  /* 0x0000a40003707a24 */ /* 0x040fe200078e02ff */
[C---:B------:R-:W-:Y:S01]  /*1220*/  ISETP.GE.AND P3, PT, R16.reuse, c[0x0][0x27c], PT ;  /* 0x00009f0010007a0c */ /* 0x040fe20003f66270 */
[----:B------:R-:W-:Y:S01]  /*1230*/  IMAD R110, R3, c[0x0][0x280], RZ ;  /* 0x0000a000036e7a24 */ /* 0x000fe200078e02ff */
[----:B------:R-:W-:Y:S01]  /*1240*/  SEL R2, RZ, c[0x0][0x27c], !P4 ;  /* 0x00009f00ff027a07 */ /* 0x000fe20006000000 */
[----:B------:R-:W-:Y:S01]  /*1250*/  IMAD.U32 R3, RZ, RZ, UR13 ;  /* 0x0000000dff037e24 */ /* 0x000fe2000f8e00ff */
[----:B-1----:R-:W-:Y:S01]  /*1260*/  SEL R5, RZ, c[0x0][0x27c], !P3 ;  /* 0x00009f00ff057a07 */ /* 0x002fe20005800000 */
[----:B------:R-:W-:Y:S01]  /*1270*/  ULDC.64 UR4, c[0x0][0x260] ;  /* 0x0000980000047ab9 */ /* 0x000fe20000000a00 */
[----:B------:R-:W0:Y:S01]  /*1280*/  LDGDEPBAR ;  /* 0x00000000000079af */ /* 0x000e220000000000 */
[----:B------:R-:W-:Y:S01]  /*1290*/  IMAD.WIDE.U32 R6, R3, c[0x0][0x260], R16 ;  /* 0x0000980003067a25 */ /* 0x000fe200078e0010 */
[----:B------:R-:W-:Y:S01]  /*12a0*/  UIMAD UR4, UR12, UR4, URZ ;  /* 0x000000040c0472a4 */ /* 0x000fe2000f8e023f */
[----:B------:R-:W-:Y:S01]  /*12b0*/  SHF.R.S32.HI R15, RZ, 0x1f, R14 ;  /* 0x0000001fff0f7819 */ /* 0x000fe2000001140e */
[----:B------:R-:W-:Y:S01]  /*12c0*/  ULDC.64 UR6, c[0x0][0x290] ;  /* 0x0000a40000067ab9 */ /* 0x000fe20000000a00 */
[----:B------:R-:W-:Y:S01]  /*12d0*/  IMAD.IADD R3, R11, 0x1, R2 ;  /* 0x000000010b037824 */ /* 0x000fe200078e0202 */
[----:B------:R-:W-:Y:S01]  /*12e0*/  UIMAD UR32, UR13, UR5, UR4 ;  /* 0x000000050d2072a4 */ /* 0x000fe2000f8e0204 */
[----:B------:R-:W-:Y:S01]  /*12f0*/  IMAD.IADD R5, R16, 0x1, R5 ;  /* 0x0000000110057824 */ /* 0x000fe200078e0205 */
[----:B------:R-:W-:Y:S01]  /*1300*/  USHF.L.U64.HI UR26, UR6, UR25, UR7 ;  /* 0x00000019061a7299 */ /* 0x000fe20008010207 */
[----:B------:R-:W-:Y:S01]  /*1310*/  IMAD R97, R0, 0x20, R109 ;  /* 0x0000002000617824 */ /* 0x000fe200078e026d */
[----:B------:R-:W-:Y:S01]  /*1320*/  SHF.R.S32.HI R88, RZ, 0x1f, R3 ;  /* 0x0000001fff587819 */ /* 0x000fe20000011403 */
[----:B------:R-:W-:Y:S01]  /*1330*/  ULDC.64 UR4, c[0x0][0x268] ;  /* 0x00009a0000047ab9 */ /* 0x000fe20000000a00 */
[----:B------:R-:W-:Y:S01]  /*1340*/  SHF.R.S32.HI R2, RZ, 0x1f, R5 ;  /* 0x0000001fff027819 */ /* 0x000fe20000011405 */
[----:B------:R-:W-:Y:S01]  /*1350*/  UIMAD UR4, UR30, UR4, URZ ;  /* 0x000000041e0472a4 */ /* 0x000fe2000f8e023f */
[----:B------:R-:W-:Y:S01]  /*1360*/  LEA.HI R84, R88, R3, RZ, 0x3 ;  /* 0x0000000358547211 */ /* 0x000fe200078f18ff */
[----:B------:R-:W-:Y:S01]  /*1370*/  USHF.L.U32 UR27, UR6, 0x5, URZ ;  /* 0x00000005061b7899 */ /* 0x000fe2000800063f */
[----:B------:R-:W-:Y:S01]  /*1380*/  LEA.HI R82, R2, R5, RZ, 0x3 ;  /* 0x0000000502527211 */ /* 0x000fe200078f18ff */
[----:B------:R-:W-:Y:S01]  /*1390*/  UIMAD UR31, UR31, UR5, UR4 ;  /* 0x000000051f1f72a4 */ /* 0x000fe2000f8e0204 */
[----:B------:R-:W-:Y:S01]  /*13a0*/  LEA.HI R88, R88, R3, RZ, 0x6 ;  /* 0x0000000358587211 */ /* 0x000fe200078f30ff */
[----:B------:R-:W-:Y:S01]  /*13b0*/  ULDC.64 UR6, c[0x0][0x280] ;  /* 0x0000a00000067ab9 */ /* 0x000fe20000000a00 */
[----:B------:R-:W-:Y:S01]  /*13c0*/  IADD3 R7, R7, UR32, RZ ;  /* 0x0000002007077c10 */ /* 0x000fe2000fffe0ff */
[----:B------:R-:W-:Y:S01]  /*13d0*/  ULDC.64 UR4, c[0x0][0x210] ;  /* 0x0000840000047ab9 */ /* 0x000fe20000000a00 */
[----:B------:R-:W-:Y:S01]  /*13e0*/  LEA.HI R2, R2, R5, RZ, 0x6 ;  /* 0x0000000502027211 */ /* 0x000fe200078f30ff */
[----:B------:R-:W-:Y:S01]  /*13f0*/  IMAD.SHL.U32 R88, R88, 0x20, RZ ;  /* 0x0000002058587824 */ /* 0x000fe200078e00ff */
[C---:B------:R-:W-:Y:S01]  /*1400*/  LOP3.LUT R4, R107.reuse, 0x38, R84, 0xf8, !PT ;  /* 0x000000386b047812 */ /* 0x040fe200078ef854 */
[----:B------:R-:W-:Y:S01]  /*1410*/  IMAD.WIDE.U32 R118, R118, c[0x0][0x268], R6 ;  /* 0x00009a0076767a25 */ /* 0x000fe200078e0006 */
[----:B------:R-:W-:Y:S01]  /*1420*/  USHF.L.U64.HI UR7, UR6, UR25, UR7 ;  /* 0x0000001906077299 */ /* 0x000fe20008010207 */
[----:B------:R-:W-:Y:S01]  /*1430*/  LOP3.LUT R6, R107, 0x38, R82, 0xf8, !PT ;  /* 0x000000386b067812 */ /* 0x000fe200078ef852 */
[----:B------:R-:W-:Y:S01]  /*1440*/  UIMAD UR25, UR12, UR4, URZ ;  /* 0x000000040c1972a4 */ /* 0x000fe2000f8e023f */
[----:B------:R-:W-:Y:S01]  /*1450*/  IMAD.SHL.U32 R2, R2, 0x20, RZ ;  /* 0x0000002002027824 */ /* 0x000fe200078e00ff */
[----:B------:R-:W-:Y:S01]  /*1460*/  LOP3.LUT R88, R88, 0x7ffff800, RZ, 0xc0, !PT ;  /* 0x7ffff80058587812 */ /* 0x000fe200078ec0ff */
[----:B------:R-:W-:Y:S01]  /*1470*/  UIMAD.WIDE.U32 UR32, UR13, UR4, URZ ;  /* 0x000000040d2072a5 */ /* 0x000fe2000f8e003f */
[-C--:B------:R-:W-:Y:S01]  /*1480*/  LOP3.LUT R3, R4, R105.reuse, RZ, 0x3c, !PT ;  /* 0x0000006904037212 */ /* 0x080fe200078e3cff */
[----:B------:R-:W-:Y:S01]  /*1490*/  UIMAD UR25, UR13, UR5, UR25 ;  /* 0x000000050d1972a4 */ /* 0x000fe2000f8e0219 */
[----:B------:R-:W-:Y:S01]  /*14a0*/  LOP3.LUT R2, R2, 0x7ffff800, RZ, 0xc0, !PT ;  /* 0x7ffff80002027812 */ /* 0x000fe200078ec0ff */
[C---:B------:R-:W-:Y:S01]  /*14b0*/  IMAD.WIDE.U32 R116, R109.reuse, c[0x0][0x290], R16 ;  /* 0x0000a4006d747a25 */ /* 0x040fe200078e0010 */
[----:B------:R-:W-:Y:S01]  /*14c0*/  LOP3.LUT R89, R6, R105, RZ, 0x3c, !PT ;  /* 0x0000006906597212 */ /* 0x000fe200078e3cff */
[----:B------:R-:W-:Y:S01]  /*14d0*/  ULDC.64 UR4, c[0x0][0x1e8] ;  /* 0x00007a0000047ab9 */ /* 0x000fe20000000a00 */
[----:B------:R-:W-:Y:S01]  /*14e0*/  SHF.R.S32.HI R0, RZ, 0x1f, R67 ;  /* 0x0000001fff007819 */ /* 0x000fe20000011443 */
[----:B------:R-:W-:Y:S01]  /*14f0*/  IMAD R112, R109, c[0x0][0x294], R112 ;  /* 0x0000a5006d707a24 */ /* 0x000fe200078e0270 */
[----:B------:R-:W-:Y:S01]  /*1500*/  IADD3 R88, R3, R88, R104 ;  /* 0x0000005803587210 */ /* 0x000fe20007ffe068 */
[----:B------:R-:W-:Y:S01]  /*1510*/  IMAD.WIDE.U32 R114, R109, c[0x0][0x280], R16 ;  /* 0x0000a0006d727a25 */ /* 0x000fe200078e0010 */
[----:B------:R-:W-:Y:S01]  /*1520*/  UIMAD UR30, UR12, UR4, URZ ;  /* 0x000000040c1e72a4 */ /* 0x000fe2000f8e023f */
[----:B------:R-:W-:Y:S01]  /*1530*/  IADD3 R89, R89, R2, R104 ;  /* 0x0000000259597210 */ /* 0x000fe20007ffe068 */
[----:B------:R-:W-:Y:S01]  /*1540*/  UIMAD.WIDE.U32 UR34, UR13, UR4, URZ ;  /* 0x000000040d2272a5 */ /* 0x000fe2000f8e003f */
[C---:B------:R-:W-:Y:S01]  /*1550*/  IMAD R110, R109.reuse, c[0x0][0x284], R110 ;  /* 0x0000a1006d6e7a24 */ /* 0x040fe200078e026e */
[----:B------:R-:W-:Y:S01]  /*1560*/  SHF.R.S32.HI R96, RZ, 0x1f, R11 ;  /* 0x0000001fff607819 */ /* 0x000fe2000001140b */
[C---:B------:R-:W-:Y:S01]  /*1570*/  IMAD.WIDE.U32 R18, R109.reuse, c[0x0][0x290], R14 ;  /* 0x0000a4006d127a25 */ /* 0x040fe200078e000e */
[----:B------:R-:W-:Y:S01]  /*1580*/  SHF.R.S32.HI R95, RZ, 0x1f, R108 ;  /* 0x0000001fff5f7819 */ /* 0x000fe2000001146c */
[----:B------:R-:W-:Y:S01]  /*1590*/  UIMAD UR30, UR13, UR5, UR30 ;  /* 0x000000050d1e72a4 */ /* 0x000fe2000f8e021e */
[----:B------:R-:W-:Y:S01]  /*15a0*/  SHF.R.S32.HI R3, RZ, 0x1f, R106 ;  /* 0x0000001fff037819 */ /* 0x000fe2000001146a */
[----:B------:R-:W-:Y:S01]  /*15b0*/  IMAD.WIDE.U32 R8, R109, c[0x0][0x280], R14 ;  /* 0x0000a0006d087a25 */ /* 0x000fe200078e000e */
[----:B------:R-:W-:Y:S01]  /*15c0*/  SHF.R.S32.HI R93, RZ, 0x3, R82 ;  /* 0x00000003ff5d7819 */ /* 0x000fe20000011452 */
[----:B------:R-:W-:Y:S01]  /*15d0*/  ULDC.64 UR4, c[0x0][0x2b0] ;  /* 0x0000ac0000047ab9 */ /* 0x000fe20000000a00 */
[----:B------:R-:W-:Y:S01]  /*15e0*/  SHF.R.S32.HI R92, RZ, 0x3, R84 ;  /* 0x00000003ff5c7819 */ /* 0x000fe20000011454 */
[C---:B------:R-:W-:Y:S01]  /*15f0*/  IMAD.SHL.U32 R101, R98.reuse, 0x10, RZ ;  /* 0x0000001062657824 */ /* 0x040fe200078e00ff */
[----:B------:R-:W-:Y:S01]  /*1600*/  LOP3.LUT R98, R98, 0xff, RZ, 0xc0, !PT ;  /* 0x000000ff62627812 */ /* 0x000fe200078ec0ff */
[----:B------:R-:W-:Y:S01]  /*1610*/  IMAD R2, R0, c[0x0][0x290], RZ ;  /* 0x0000a40000027a24 */ /* 0x000fe200078e02ff */
[----:B------:R-:W-:Y:S01]  /*1620*/  LOP3.LUT R82, R82, 0xfffffff8, RZ, 0xc0, !PT ;  /* 0xfffffff852527812 */ /* 0x000fe200078ec0ff */
[----:B------:R-:W-:Y:S01]  /*1630*/  IMAD R0, R0, c[0x0][0x280], RZ ;  /* 0x0000a00000007a24 */ /* 0x000fe200078e02ff */
[----:B------:R-:W-:Y:S01]  /*1640*/  LOP3.LUT R84, R84, 0xfffffff8, RZ, 0xc0, !PT ;  /* 0xfffffff854547812 */ /* 0x000fe200078ec0ff */
[----:B------:R-:W-:Y:S01]  /*1650*/  IMAD.IADD R117, R117, 0x1, R112 ;  /* 0x0000000175757824 */ /* 0x000fe200078e0270 */
[----:B------:R-:W-:Y:S01]  /*1660*/  LEA.HI R96, R96, R11, RZ, 0x3 ;  /* 0x0000000b60607211 */ /* 0x000fe200078f18ff */
[----:B------:R-:W-:Y:S01]  /*1670*/  IMAD.IADD R115, R115, 0x1, R110 ;  /* 0x0000000173737824 */ /* 0x000fe200078e026e */
[----:B------:R-:W-:Y:S01]  /*1680*/  LEA.HI R95, R95, R108, RZ, 0x3 ;  /* 0x0000006c5f5f7211 */ /* 0x000fe200078f18ff */
[----:B------:R-:W-:Y:S01]  /*1690*/  IMAD.IADD R113, R112, 0x1, R19 ;  /* 0x0000000170717824 */ /* 0x000fe200078e0213 */
[----:B------:R-:W-:Y:S01]  /*16a0*/  LEA.HI R94, R3, R106, RZ, 0x3 ;  /* 0x0000006a035e7211 */ /* 0x000fe200078f18ff */
[----:B------:R-:W-:Y:S01]  /*16b0*/  IMAD.IADD R111, R110, 0x1, R9 ;  /* 0x000000016e6f7824 */ /* 0x000fe200078e0209 */
[----:B------:R-:W-:Y:S01]  /*16c0*/  UIMAD UR29, UR29, UR4, URZ ;  /* 0x000000041d1d72a4 */ /* 0x000fe2000f8e023f */
[----:B------:R-:W-:Y:S01]  /*16d0*/  IMAD.MOV.U32 R112, RZ, RZ, R18 ;  /* 0x000000ffff707224 */ /* 0x000fe200078e0012 */
[----:B------:R-:W-:Y:S01]  /*16e0*/  SHF.R.S32.HI R3, RZ, 0x1f, R82 ;  /* 0x0000001fff037819 */ /* 0x000fe20000011452 */
[----:B------:R-:W-:Y:S01]  /*16f0*/  IMAD.MOV.U32 R110, RZ, RZ, R8 ;  /* 0x000000ffff6e7224 */ /* 0x000fe200078e0008 */
[----:B------:R-:W-:Y:S01]  /*1700*/  SHF.R.S32.HI R83, RZ, 0x1f, R84 ;  /* 0x0000001fff537819 */ /* 0x000fe20000011454 */
[----:B------:R-:W-:Y:S01]  /*1710*/  IMAD.SHL.U32 R100, R98, 0x8, RZ ;  /* 0x0000000862647824 */ /* 0x000fe200078e00ff */
[----:B------:R-:W-:Y:S01]  /*1720*/  LOP3.LUT R96, R96, 0xfffffff8, RZ, 0xc0, !PT ;  /* 0xfffffff860607812 */ /* 0x000fe200078ec0ff */
[----:B------:R-:W-:Y:S01]  /*1730*/  IMAD.SHL.U32 R99, R98, 0x4, RZ ;  /* 0x0000000462637824 */ /* 0x000fe200078e00ff */
[----:B------:R-:W-:Y:S01]  /*1740*/  LOP3.LUT R95, R95, 0xfffffff8, RZ, 0xc0, !PT ;  /* 0xfffffff85f5f7812 */ /* 0x000fe200078ec0ff */
[C---:B------:R-:W-:Y:S01]  /*1750*/  IMAD R5, R67.reuse, c[0x0][0x294], R2 ;  /* 0x0000a50043057a24 */ /* 0x040fe200078e0202 */
[----:B------:R-:W-:Y:S01]  /*1760*/  LOP3.LUT R94, R94, 0xfffffff8, RZ, 0xc0, !PT ;  /* 0xfffffff85e5e7812 */ /* 0x000fe200078ec0ff */
[C---:B------:R-:W-:Y:S01]  /*1770*/  IMAD R73, R67.reuse, c[0x0][0x284], R0 ;  /* 0x0000a10043497a24 */ /* 0x040fe200078e0200 */
[----:B------:R-:W-:Y:S01]  /*1780*/  UIMAD.WIDE.U32 UR36, UR28, UR4, URZ ;  /* 0x000000041c2472a5 */ /* 0x000fe2000f8e003f */
[----:B------:R-:W-:Y:S01]  /*1790*/  IMAD.SHL.U32 R98, R98, 0x2, RZ ;  /* 0x0000000262627824 */ /* 0x000fe200078e00ff */
[----:B------:R-:W-:Y:S01]  /*17a0*/  UIMAD UR29, UR28, UR5, UR29 ;  /* 0x000000051c1d72a4 */ /* 0x000fe2000f8e021d */
[----:B------:R-:W-:Y:S01]  /*17b0*/  IMAD.WIDE.U32 R114, R67, c[0x0][0x280], R114 ;  /* 0x0000a00043727a25 */ /* 0x000fe200078e0072 */
[----:B------:R-:W-:Y:S01]  /*17c0*/  SHF.L.U64.HI R80, R82, 0x1, R3 ;  /* 0x0000000152507819 */ /* 0x000fe20000010203 */
[----:B------:R-:W-:Y:S01]  /*17d0*/  USHF.L.U32 UR6, UR6, 0x5, URZ ;  /* 0x0000000506067899 */ /* 0x000fe2000800063f */
[----:B------:R-:W-:Y:S01]  /*17e0*/  SHF.L.U64.HI R83, R84, 0x1, R83 ;  /* 0x0000000154537819 */ /* 0x000fe20000010253 */
[----:B------:R-:W-:Y:S01]  /*17f0*/  IMAD.MOV.U32 R2, RZ, RZ, c[0x0][0x2b8] ;  /* 0x0000ae00ff027624 */ /* 0x000fe200078e00ff */
[----:B------:R-:W-:Y:S01]  /*1800*/  IADD3 R77, R77, UR18, RZ ;  /* 0x000000124d4d7c10 */ /* 0x000fe2000fffe0ff */
[----:B------:R-:W-:Y:S01]  /*1810*/  IMAD.MOV.U32 R0, RZ, RZ, c[0x0][0x27c] ;  /* 0x00009f00ff007624 */ /* 0x000fe200078e00ff */
[C---:B------:R-:W-:Y:S01]  /*1820*/  IADD3 R10, R14.reuse, 0x60, RZ ;  /* 0x000000600e0a7810 */ /* 0x040fe20007ffe0ff */
[----:B------:R-:W-:Y:S01]  /*1830*/  IMAD.MOV.U32 R90, RZ, RZ, c[0x0][0x27c] ;  /* 0x00009f00ff5a7624 */ /* 0x000fe200078e00ff */
[----:B------:R-:W-:Y:S01]  /*1840*/  IADD3 R9, R14, 0x20, RZ ;  /* 0x000000200e097810 */ /* 0x000fe20007ffe0ff */
[----:B------:R-:W-:Y:S01]  /*1850*/  IMAD.WIDE.U32 R116, R67, c[0x0][0x290], R116 ;  /* 0x0000a40043747a25 */ /* 0x000fe200078e0074 */
[----:B------:R-:W-:Y:S01]  /*1860*/  LOP3.LUT R101, R101, 0x10, RZ, 0xc0, !PT ;  /* 0x0000001065657812 */ /* 0x000fe200078ec0ff */
[----:B------:R-:W-:Y:S01]  /*1870*/  UIADD3 UR25, UR33, UR25, URZ ;  /* 0x0000001921197290 */ /* 0x000fe2000fffe03f */
[----:B------:R-:W-:Y:S01]  /*1880*/  LOP3.LUT R100, R100, 0x10, RZ, 0xc0, !PT ;  /* 0x0000001064647812 */ /* 0x000fe200078ec0ff */
[----:B------:R-:W-:Y:S01]  /*1890*/  IMAD.WIDE.U32 R112, R67, c[0x0][0x290], R112 ;  /* 0x0000a40043707a25 */ /* 0x000fe200078e0070 */
[----:B------:R-:W-:Y:S01]  /*18a0*/  LOP3.LUT R99, R99, 0x10, RZ, 0xc0, !PT ;  /* 0x0000001063637812 */ /* 0x000fe200078ec0ff */
[----:B------:R-:W-:Y:S01]  /*18b0*/  UIADD3 UR30, UR35, UR30, URZ ;  /* 0x0000001e231e7290 */ /* 0x000fe2000fffe03f */
[----:B------:R-:W-:Y:S01]  /*18c0*/  LOP3.LUT R98, R98, 0x10, RZ, 0xc0, !PT ;  /* 0x0000001062627812 */ /* 0x000fe200078ec0ff */
[----:B------:R-:W-:Y:S01]  /*18d0*/  IMAD.WIDE.U32 R110, R67, c[0x0][0x280], R110 ;  /* 0x0000a000436e7a25 */ /* 0x000fe200078e006e */
[----:B------:R-:W-:Y:S01]  /*18e0*/  SHF.R.S32.HI R87, RZ, 0x1f, R96 ;  /* 0x0000001fff577819 */ /* 0x000fe20000011460 */
[----:B------:R-:W-:Y:S01]  /*18f0*/  UIADD3 UR29, UR37, UR29, URZ ;  /* 0x0000001d251d7290 */ /* 0x000fe2000fffe03f */
[----:B------:R-:W-:Y:S01]  /*1900*/  SHF.R.S32.HI R86, RZ, 0x1f, R95 ;  /* 0x0000001fff567819 */ /* 0x000fe2000001145f */
[----:B------:R-:W-:Y:S01]  /*1910*/  IMAD.IADD R75, R115, 0x1, R73 ;  /* 0x00000001734b7824 */ /* 0x000fe200078e0249 */
[----:B------:R-:W-:Y:S01]  /*1920*/  SHF.R.S32.HI R85, RZ, 0x1f, R94 ;  /* 0x0000001fff557819 */ /* 0x000fe2000001145e */
[----:B------:R-:W-:Y:S01]  /*1930*/  IMAD.SHL.U32 R90, R90, 0x2, RZ ;  /* 0x000000025a5a7824 */ /* 0x000fe200078e00ff */
[----:B------:R-:W-:Y:S01]  /*1940*/  IADD3 R79, R119, UR31, RZ ;  /* 0x0000001f774f7c10 */ /* 0x000fe2000fffe0ff */
[----:B------:R-:W-:Y:S01]  /*1950*/  IMAD.IADD R76, R117, 0x1, R5 ;  /* 0x00000001754c7824 */ /* 0x000fe200078e0205 */
[----:B------:R-:W-:Y:S01]  /*1960*/  ISETP.NE.AND P5, PT, R2, 0x1, PT ;  /* 0x000000010200780c */ /* 0x000fe20003fa5270 */
[----:B------:R-:W-:Y:S01]  /*1970*/  IMAD.IADD R74, R5, 0x1, R113 ;  /* 0x00000001054a7824 */ /* 0x000fe200078e0271 */
[----:B------:R-:W-:Y:S01]  /*1980*/  BAR.SYNC.DEFER_BLOCKING 0x0 ;  /* 0x0000000000007b1d */ /* 0x000fe20000010000 */
[----:B------:R-:W-:Y:S01]  /*1990*/  IMAD.IADD R73, R73, 0x1, R111 ;  /* 0x0000000149497824 */ /* 0x000fe200078e026f */
[----:B------:R-:W-:Y:S01]  /*19a0*/  ISETP.GE.AND P6, PT, R0, 0x1, PT ;  /* 0x000000010000780c */ /* 0x000fe20003fc6270 */
[----:B------:R-:W-:-:S02]  /*19b0*/  IMAD.SHL.U32 R82, R82, 0x2, RZ ;  /* 0x0000000252527824 */ /* 0x000fc400078e00ff */
[----:B------:R-:W-:Y:S01]  /*19c0*/  IMAD.SHL.U32 R84, R84, 0x2, RZ ;  /* 0x0000000254547824 */ /* 0x000fe200078e00ff */
[----:B------:R-:W-:Y:S01]  /*19d0*/  ULDC.U8 UR4, c[0x0][0x298] ;  /* 0x0000a60000047ab9 */ /* 0x000fe20000000000 */
[----:B------:R-:W-:Y:S02]  /*19e0*/  IMAD.SHL.U32 R89, R89, 0x2, RZ ;  /* 0x0000000259597824 */ /* 0x000fe400078e00ff */
[----:B------:R-:W-:Y:S02]  /*19f0*/  IMAD.SHL.U32 R88, R88, 0x2, RZ ;  /* 0x0000000258587824 */ /* 0x000fe400078e00ff */
.L_x_80:
[----:B------:R-:W-:Y:S01]  /*1a00*/  IMAD.SHL.U32 R72, R102, 0x20, RZ ;  /* 0x0000002066487824 */ /* 0x000fe200078e00ff */
[----:B------:R-:W-:Y:S04]  /*1a10*/  DEPBAR.LE SB0, 0x0 ;  /* 0x000080000000791a */ /* 0x000fe80000000000 */
[----:B------:R-:W-:Y:S01]  /*1a20*/  IMAD.IADD R0, R97, 0x1, R72 ;  /* 0x0000000161007824 */ /* 0x000fe200078e0248 */
[----:B------:R-:W-:Y:S01]  /*1a30*/  BSSY B1, `(.L_x_62) ;  /* 0x00002a3000017945 */ /* 0x000fe20003800000 */
[----:B------:R-:W-:Y:S02]  /*1a40*/  IMAD.MOV.U32 R91, RZ, RZ, RZ ;  /* 0x000000ffff5b7224 */ /* 0x000fe400078e00ff */
[----:B------:R-:W-:Y:S01]  /*1a50*/  IMAD.IADD R71, R77, 0x1, R0 ;  /* 0x000000014d477824 */ /* 0x000fe200078e0200 */
[----:B------:R-:W-:Y:S03]  /*1a60*/  ISETP.GE.AND P0, PT, R0, UR17, PT ;  /* 0x0000001100007c0c */ /* 0x000fe6000bf06270 */
[----:B------:R-:W-:Y:S01]  /*1a70*/  @P5 IMAD.HI.U32 R2, R71, c[0x0][0x2bc], RZ ;  /* 0x0000af0047025a27 */ /* 0x000fe200078e00ff */
[----:B------:R-:W-:Y:S02]  /*1a80*/  ISETP.GT.OR P0, PT, R97, 0x1f, P0 ;  /* 0x0000001f6100780c */ /* 0x000fe40000704670 */
[----:B------:R-:W-:Y:S02]  /*1a90*/  MOV R0, R71 ;  /* 0x0000004700007202 */ /* 0x000fe40000000f00 */
[----:B------:R-:W-:Y:S09]  /*1aa0*/  @P5 SHF.R.U32.HI R0, RZ, c[0x0][0x2c0], R2 ;  /* 0x0000b000ff005a19 */ /* 0x000ff20000011602 */
[C---:B------:R-:W-:Y:S04]  /*1ab0*/  @!P0 IADD3 R3, P1, R0.reuse, UR36, RZ ;  /* 0x0000002400038c10 */ /* 0x040fe8000ff3e0ff */
[----:B------:R-:W-:Y:S01]  /*1ac0*/  @!P0 LEA.HI.X.SX32 R2, R0, UR29, 0x1, P1 ;  /* 0x0000001d00028c11 */ /* 0x000fe200088f0eff */
[----:B------:R-:W-:Y:S01]  /*1ad0*/  IMAD.MOV R0, RZ, RZ, -R0 ;  /* 0x000000ffff007224 */ /* 0x000fe200078e0a00 */
[C---:B------:R-:W-:Y:S03]  /*1ae0*/  @!P0 LEA R4, P1, R3.reuse, c[0x0][0x2a0], 0x2 ;  /* 0x0000a80003048a11 */ /* 0x040fe600078210ff */
[----:B------:R-:W-:Y:S01]  /*1af0*/  IMAD R71, R0, c[0x0][0x2b8], R71 ;  /* 0x0000ae0000477a24 */ /* 0x000fe200078e0247 */
[----:B------:R-:W-:Y:S03]  /*1b00*/  @!P0 LEA.HI.X R5, R3, c[0x0][0x2a4], R2, 0x2, P1 ;  /* 0x0000a90003058a11 */ /* 0x000fe600008f1402 */
[C---:B------:R-:W-:Y:S01]  /*1b10*/  IMAD.WIDE.U32 R2, R71.reuse, c[0x0][0x1e0], RZ ;  /* 0x0000780047027a25 */ /* 0x040fe200078e00ff */
[----:B------:R-:W-:Y:S01]  /*1b20*/  SHF.R.S32.HI R70, RZ, 0x1f, R71 ;  /* 0x0000001fff467819 */ /* 0x000fe20000011447 */
[----:B------:R-:W3:Y:S04]  /*1b30*/  @!P0 LDG.E R91, [R4.64] ;  /* 0x00000016045b8981 */ /* 0x000ee8000c1e1900 */
[----:B------:R-:W-:Y:S01]  /*1b40*/  IMAD R0, R70, c[0x0][0x1e0], RZ ;  /* 0x0000780046007a24 */ /* 0x000fe200078e02ff */
[----:B------:R-:W-:Y:S03]  /*1b50*/  BAR.SYNC.DEFER_BLOCKING 0x0 ;  /* 0x0000000000007b1d */ /* 0x000fe60000010000 */
[----:B------:R-:W-:Y:S05]  /*1b60*/  IMAD R0, R71, c[0x0][0x1e4], R0 ;  /* 0x0000790047007a24 */ /* 0x000fea00078e0200 */
[----:B------:R-:W-:Y:S02]  /*1b70*/  IADD3 R3, R3, R0, RZ ;  /* 0x0000000003037210 */ /* 0x000fe40007ffe0ff */
[----:B---3--:R-:W-:Y:S03]  /*1b80*/  SHF.R.S32.HI R69, RZ, 0x1f, R91 ;  /* 0x0000001fff457819 */ /* 0x008fe6000001145b */
[----:B------:R-:W-:Y:S04]  /*1b90*/  IMAD.WIDE.U32 R2, R91, c[0x0][0x1f0], R2 ;  /* 0x00007c005b027a25 */ /* 0x000fe800078e0002 */
[----:B------:R-:W-:Y:S01]  /*1ba0*/  IMAD R0, R69, c[0x0][0x1f0], RZ ;  /* 0x00007c0045007a24 */ /* 0x000fe200078e02ff */
[----:B------:R-:W-:Y:S03]  /*1bb0*/  IADD3 R2, P1, R2, UR34, RZ ;  /* 0x0000002202027c10 */ /* 0x000fe6000ff3e0ff */
[----:B------:R-:W-:Y:S01]  /*1bc0*/  IMAD R0, R91, c[0x0][0x1f4], R0 ;  /* 0x00007d005b007a24 */ /* 0x000fe200078e0200 */
[C---:B----4-:R-:W-:Y:S04]  /*1bd0*/  LEA R55, P0, R2.reuse, c[0x0][0x1c8], 0x1 ;  /* 0x0000720002377a11 */ /* 0x050fe800078008ff */
[----:B------:R-:W-:Y:S04]  /*1be0*/  IADD3.X R3, R3, UR30, R0, P1, !PT ;  /* 0x0000001e03037c10 */ /* 0x000fe80008ffe400 */
[----:B------:R-:W-:Y:S01]  /*1bf0*/  LEA.HI.X R2, R2, c[0x0][0x1cc], R3, 0x1, P0 ;  /* 0x0000730002027a11 */ /* 0x000fe200000f0c03 */
[----:B-1---5:R-:W-:-:S05]  /*1c00*/  @!P6 BRA `(.L_x_63) ;  /* 0x000026a00000e947 */ /* 0x022fca0003800000 */
[C---:B------:R-:W-:Y:S01]  /*1c10*/  IMAD R13, R102.reuse, UR7, RZ ;  /* 0x00000007660d7c24 */ /* 0x040fe2000f8e02ff */
[----:B------:R-:W-:Y:S01]  /*1c20*/  ISETP.NE.AND P0, PT, RZ, UR4, PT ;  /* 0x00000004ff007c0c */ /* 0x000fe2000bf05270 */
[C---:B------:R-:W-:Y:S01]  /*1c30*/  IMAD R3, R102.reuse, UR26, RZ ;  /* 0x0000001a66037c24 */ /* 0x040fe2000f8e02ff */
[----:B------:R-:W-:Y:S01]  /*1c40*/  SHF.R.S32.HI R0, RZ, 0x1f, R102 ;  /* 0x0000001fff007819 */ /* 0x000fe20000011466 */
[----:B------:R-:W-:Y:S01]  /*1c50*/  IMAD.WIDE.U32 R4, R102, UR6, RZ ;  /* 0x0000000666047c25 */ /* 0x000fe2000f8e00ff */
[----:B------:R-:W-:Y:S03]  /*1c60*/  IADD3 R68, -R72, UR17, RZ ;  /* 0x0000001148447c10 */ /* 0x000fe6000fffe1ff */
[----:B------:R-:W-:Y:S01]  /*1c70*/  IMAD R13, R0, UR6, R13 ;  /* 0x00000006000d7c24 */ /* 0x000fe2000f8e020d */
[----:B------:R-:W-:Y:S01]  /*1c80*/  IMNMX R68, R68, 0x20, PT ;  /* 0x0000002044447817 */ /* 0x000fe20003800200 */
[----:B------:R-:W-:Y:S02]  /*1c90*/  IMAD R3, R0, UR27, R3 ;  /* 0x0000001b00037c24 */ /* 0x000fe4000f8e0203 */
[----:B------:R-:W-:Y:S01]  /*1ca0*/  IMAD.WIDE.U32 R6, R102, UR27, RZ ;  /* 0x0000001b66067c25 */ /* 0x000fe2000f8e00ff */
[----:B------:R-:W-:Y:S04]  /*1cb0*/  IADD3 R0, R5, R13, RZ ;  /* 0x0000000d05007210 */ /* 0x000fe80007ffe0ff */
[----:B------:R-:W-:Y:S01]  /*1cc0*/  IADD3 R3, R7, R3, RZ ;  /* 0x0000000307037210 */ /* 0x000fe20007ffe0ff */
[----:B------:R-:W-:-:S05]  /*1cd0*/  @!P0 BRA `(.L_x_64) ;  /* 0x000012d000008947 */ /* 0x000fca0003800000 */
[----:B------:R-:W-:Y:S01]  /*1ce0*/  ISETP.GE.AND P2, PT, R109, R68, PT ;  /* 0x000000446d00720c */ /* 0x000fe20003f46270 */
[----:B------:R-:W-:Y:S01]  /*1cf0*/  BSSY B0, `(.L_x_65) ;  /* 0x0000026000007945 */ /* 0x000fe20003800000 */
[----:B------:R-:W-:Y:S01]  /*1d00*/  CS2R R18, SRZ ;  /* 0x0000000000127805 */ /* 0x000fe2000001ff00 */
[----:B------:R-:W-:Y:S01]  /*1d10*/  CS2R R26, SRZ ;  /* 0x00000000001a7805 */ /* 0x000fe2000001ff00 */
[----:B------:R-:W-:Y:S01]  /*1d20*/  CS2R R32, SRZ ;  /* 0x0000000000207805 */ /* 0x000fe2000001ff00 */
[----:B------:R-:W-:Y:S01]  /*1d30*/  CS2R R30, SRZ ;  /* 0x00000000001e7805 */ /* 0x000fe2000001ff00 */
[----:B------:R-:W-:Y:S01]  /*1d40*/  CS2R R42, SRZ ;  /* 0x00000000002a7805 */ /* 0x000fe2000001ff00 */
[----:B------:R-:W-:Y:S01]  /*1d50*/  CS2R R46, SRZ ;  /* 0x00000000002e7805 */ /* 0x000fe2000001ff00 */
[----:B------:R-:W-:Y:S01]  /*1d60*/  CS2R R50, SRZ ;  /* 0x0000000000327805 */ /* 0x000fe2000001ff00 */
[----:B------:R-:W-:Y:S04]  /*1d70*/  CS2R R52, SRZ ;  /* 0x0000000000347805 */ /* 0x000fe8000001ff00 */
[----:B------:R-:W-:-:S05]  /*1d80*/  @P2 BRA `(.L_x_66) ;  /* 0x000001c000002947 */ /* 0x000fca0003800000 */
[----:B------:R-:W-:Y:S01]  /*1d90*/  IADD3 R4, P1, R110, R4, RZ ;  /* 0x000000046e047210 */ /* 0x000fe20007f3e0ff */
[----:B------:R-:W-:Y:S01]  /*1da0*/  CS2R R30, SRZ ;  /* 0x00000000001e7805 */ /* 0x000fe2000001ff00 */
[----:B------:R-:W-:Y:S01]  /*1db0*/  IADD3 R6, P0, R112, R6, RZ ;  /* 0x0000000670067210 */ /* 0x000fe20007f1e0ff */
[----:B------:R-:W-:Y:S01]  /*1dc0*/  CS2R R52, SRZ ;  /* 0x0000000000347805 */ /* 0x000fe2000001ff00 */
[----:B------:R-:W-:Y:S01]  /*1dd0*/  CS2R R32, SRZ ;  /* 0x0000000000207805 */ /* 0x000fe2000001ff00 */
[----:B------:R-:W-:Y:S01]  /*1de0*/  IMAD.X R5, R0, 0x1, R73, P1 ;  /* 0x0000000100057824 */ /* 0x000fe200008e0649 */
[----:B------:R-:W-:Y:S01]  /*1df0*/  LEA R20, P1, R4, c[0x0][0x270], 0x1 ;  /* 0x00009c0004147a11 */ /* 0x000fe200078208ff */
[----:B------:R-:W-:Y:S01]  /*1e00*/  IMAD.X R3, R3, 0x1, R74, P0 ;  /* 0x0000000103037824 */ /* 0x000fe200000e064a */
[----:B------:R-:W-:Y:S01]  /*1e10*/  LEA R22, P0, R6, c[0x0][0x288], 0x1 ;  /* 0x0000a20006167a11 */ /* 0x000fe200078008ff */
[----:B------:R-:W-:Y:S01]  /*1e20*/  CS2R R50, SRZ ;  /* 0x0000000000327805 */ /* 0x000fe2000001ff00 */
[----:B------:R-:W-:Y:S01]  /*1e30*/  LEA.HI.X R21, R4, c[0x0][0x274], R5, 0x1, P1 ;  /* 0x00009d0004157a11 */ /* 0x000fe200008f0c05 */
[----:B------:R-:W-:Y:S01]  /*1e40*/  CS2R R26, SRZ ;  /* 0x00000000001a7805 */ /* 0x000fe2000001ff00 */
[----:B------:R-:W-:Y:S01]  /*1e50*/  ISETP.GE.AND P1, PT, R14, c[0x0][0x27c], PT ;  /* 0x00009f000e007a0c */ /* 0x000fe20003f26270 */
[----:B------:R-:W-:Y:S01]  /*1e60*/  CS2R R18, SRZ ;  /* 0x0000000000127805 */ /* 0x000fe2000001ff00 */
[----:B------:R-:W-:Y:S01]  /*1e70*/  LEA.HI.X R23, R6, c[0x0][0x28c], R3, 0x1, P0 ;  /* 0x0000a30006177a11 */ /* 0x000fe200000f0c03 */
[----:B------:R-:W-:Y:S01]  /*1e80*/  CS2R R46, SRZ ;  /* 0x00000000002e7805 */ /* 0x000fe2000001ff00 */
[----:B------:R-:W-:Y:S01]  /*1e90*/  ISETP.GE.AND P0, PT, R9, c[0x0][0x27c], PT ;  /* 0x00009f0009007a0c */ /* 0x000fe20003f06270 */
[----:B------:R-:W-:Y:S08]  /*1ea0*/  CS2R R42, SRZ ;  /* 0x00000000002a7805 */ /* 0x000ff0000001ff00 */
[----:B------:R1:W5:Y:S04]  /*1eb0*/  @!P1 LDG.E.64 R30, [R20.64] ;  /* 0x00000016141e9981 */ /* 0x000368000c1e1b00 */
[----:B------:R1:W5:Y:S01]  /*1ec0*/  @!P1 LDG.E.64 R52, [R22.64] ;  /* 0x0000001616349981 */ /* 0x000362000c1e1b00 */
[----:B------:R-:W-:Y:S03]  /*1ed0*/  ISETP.GE.AND P1, PT, R12, c[0x0][0x27c], PT ;  /* 0x00009f000c007a0c */ /* 0x000fe60003f26270 */
[----:B------:R1:W5:Y:S04]  /*1ee0*/  @!P0 LDG.E.64 R32, [R20.64+0x40] ;  /* 0x0000401614208981 */ /* 0x000368000c1e1b00 */
[----:B------:R1:W5:Y:S01]  /*1ef0*/  @!P0 LDG.E.64 R50, [R22.64+0x40] ;  /* 0x0000401616328981 */ /* 0x000362000c1e1b00 */
[----:B------:R-:W-:Y:S05]  /*1f00*/  ISETP.GE.AND P0, PT, R10, c[0x0][0x27c], PT ;  /* 0x00009f000a007a0c */ /* 0x000fea0003f06270 */
[----:B------:R1:W5:Y:S04]  /*1f10*/  @!P1 LDG.E.64 R26, [R20.64+0x80] ;  /* 0x00008016141a9981 */ /* 0x000368000c1e1b00 */
[----:B------:R1:W5:Y:S04]  /*1f20*/  @!P1 LDG.E.64 R46, [R22.64+0x80] ;  /* 0x00008016162e9981 */ /* 0x000368000c1e1b00 */
[----:B------:R1:W5:Y:S04]  /*1f30*/  @!P0 LDG.E.64 R18, [R20.64+0xc0] ;  /* 0x0000c01614128981 */ /* 0x000368000c1e1b00 */
[----:B------:R1:W5:Y:S02]  /*1f40*/  @!P0 LDG.E.64 R42, [R22.64+0xc0] ;  /* 0x0000c016162a8981 */ /* 0x000364000c1e1b00 */
.L_x_66:
[----:B------:R-:W-:Y:S05]  /*1f50*/  BSYNC B0 ;  /* 0x0000000000007941 */ /* 0x000fea0003800000 */
.L_x_65:
[----:B------:R3:W4:Y:S04]  /*1f60*/  SHFL.IDX PT, R57, R2, RZ, 0x181f ;  /* 0x00181fff02397589 */ /* 0x00072800000e0000 */
[----:B------:R-:W1:Y:S01]  /*1f70*/  SHFL.IDX PT, R55, R55, RZ, 0x181f ;  /* 0x00181fff37377589 */ /* 0x000e6200000e0000 */
[----:B------:R-:W-:-:S05]  /*1f80*/  @P2 BRA `(.L_x_67) ;  /* 0x000024d000002947 */ /* 0x000fca0003800000 */
[----:B------:R-:W-:Y:S01]  /*1f90*/  ISETP.GE.AND P0, PT, R16, c[0x0][0x1d4], PT ;  /* 0x0000750010007a0c */ /* 0x000fe20003f06270 */
[----:B---3-5:R-:W-:Y:S01]  /*1fa0*/  IMAD.MOV.U32 R2, RZ, RZ, R26 ;  /* 0x000000ffff027224 */ /* 0x028fe200078e001a */
[----:B------:R-:W-:Y:S01]  /*1fb0*/  BSSY B0, `(.L_x_68) ;  /* 0x0000052000007945 */ /* 0x000fe20003800000 */
[----:B------:R-:W-:Y:S02]  /*1fc0*/  IMAD.MOV.U32 R0, RZ, RZ, R27 ;  /* 0x000000ffff007224 */ /* 0x000fe400078e001b */
[----:B-1----:R-:W-:Y:S01]  /*1fd0*/  IMAD.MOV.U32 R21, RZ, RZ, R42 ;  /* 0x000000ffff157224 */ /* 0x002fe200078e002a */
[----:B------:R-:W-:Y:S01]  /*1fe0*/  PRMT R8, R2, 0x7610, R8 ;  /* 0x0000761002087816 */ /* 0x000fe20000000008 */
[----:B------:R-:W-:Y:S01]  /*1ff0*/  IMAD.MOV.U32 R20, RZ, RZ, R43 ;  /* 0x000000ffff147224 */ /* 0x000fe200078e002b */
        /* <DEDUP_REMOVED lines=16> */
[----:B------:R-:W-:Y:S02]  /*2100*/  PRMT R44, R22, 0x7610, R44 ;  /* 0x00007610162c7816 */ /* 0x000fe4000000002c */
[----:B------:R-:W-:Y:S02]  /*2110*/  PRMT R49, R21, 0x7610, R49 ;  /* 0x0000761015317816 */ /* 0x000fe40000000031 */
[----:B------:R-:W-:Y:S01]  /*2120*/  PRMT R48, R20, 0x7610, R48 ;  /* 0x0000761014307816 */ /* 0x000fe20000000030 */
[----:B------:R-:W-:-:S05]  /*2130*/  @P0 BRA `(.L_x_69) ;  /* 0x0000039000000947 */ /* 0x000fca0003800000 */
[----:B------:R-:W-:Y:S01]  /*2140*/  ISETP.GE.AND P0, PT, R14, c[0x0][0x27c], PT ;  /* 0x00009f000e007a0c */ /* 0x000fe20003f06270 */
[----:B------:R-:W1:Y:S01]  /*2150*/  LDS.128 R20, [R103+0xc080] ;  /* 0x00c0800067147984 */ /* 0x000e620000000c00 */
[----:B------:R-:W-:Y:S01]  /*2160*/  MOV R28, R30 ;  /* 0x0000001e001c7202 */ /* 0x000fe20000000f00 */
[----:B------:R-:W-:Y:S01]  /*2170*/  IMAD.MOV.U32 R36, RZ, RZ, R52 ;  /* 0x000000ffff247224 */ /* 0x000fe200078e0034 */
[C---:B------:R-:W-:Y:S01]  /*2180*/  LEA R62, P1, R16.reuse, R55, 0x1 ;  /* 0x00000037103e7211 */ /* 0x040fe200078208ff */
[----:B------:R-:W-:Y:S02]  /*2190*/  IMAD.MOV.U32 R25, RZ, RZ, R31 ;  /* 0x000000ffff197224 */ /* 0x000fe400078e001f */
[----:B------:R-:W-:Y:S01]  /*21a0*/  IMAD.MOV.U32 R39, RZ, RZ, R53 ;  /* 0x000000ffff277224 */ /* 0x000fe200078e0035 */
[----:B----4-:R-:W-:Y:S05]  /*21b0*/  LEA.HI.X R63, R16, R57, R17, 0x1, P1 ;  /* 0x00000039103f7211 */ /* 0x010fea00008f0c11 */
[----:B------:R-:W-:Y:S02]  /*21c0*/  @!P0 SHF.R.U64 R35, R52, 0x10, R53 ;  /* 0x0000001034238819 */ /* 0x000fe40000001235 */
[--C-:B------:R-:W-:Y:S02]  /*21d0*/  @!P0 SHF.R.U64 R29, R30, 0x10, R31.reuse ;  /* 0x000000101e1d8819 */ /* 0x100fe4000000121f */
[----:B------:R-:W-:Y:S02]  /*21e0*/  @!P0 SHF.R.U32.HI R30, RZ, 0x10, R31 ;  /* 0x00000010ff1e8819 */ /* 0x000fe4000001161f */
[----:B------:R-:W-:Y:S02]  /*21f0*/  @!P0 PRMT R36, R36, 0x5410, R35 ;  /* 0x0000541024248816 */ /* 0x000fe40000000023 */
[----:B------:R-:W-:Y:S02]  /*2200*/  @!P0 PRMT R28, R28, 0x5410, R29 ;  /* 0x000054101c1c8816 */ /* 0x000fe4000000001d */
[----:B------:R-:W-:Y:S01]  /*2210*/  @!P0 PRMT R25, R25, 0x5410, R30 ;  /* 0x0000541019198816 */ /* 0x000fe2000000001e */
[----:B------:R-:W-:Y:S01]  /*2220*/  @!P0 IMAD.U32 R35, R36, 0x10000, RZ ;  /* 0x0001000024238824 */ /* 0x000fe200078e00ff */
[----:B------:R-:W-:Y:S02]  /*2230*/  @!P0 SHF.R.U32.HI R34, RZ, 0x10, R53 ;  /* 0x00000010ff228819 */ /* 0x000fe40000011635 */
[----:B------:R-:W-:Y:S02]  /*2240*/  @!P0 SHF.L.U32 R29, R28, 0x10, RZ ;  /* 0x000000101c1d8819 */ /* 0x000fe400000006ff */
[----:B------:R-:W-:Y:S02]  /*2250*/  @!P0 LOP3.LUT R36, R36, 0xffff0000, RZ, 0xc0, !PT ;  /* 0xffff000024248812 */ /* 0x000fe400078ec0ff */
[----:B------:R-:W-:Y:S02]  /*2260*/  @!P0 PRMT R39, R39, 0x5410, R34 ;  /* 0x0000541027278816 */ /* 0x000fe40000000022 */
[----:B------:R-:W-:Y:S01]  /*2270*/  @!P0 LOP3.LUT R28, R28, 0xffff0000, RZ, 0xc0, !PT ;  /* 0xffff00001c1c8812 */ /* 0x000fe200078ec0ff */
[C---:B-1----:R-:W-:Y:S01]  /*2280*/  @!P0 IMAD.U32 R34, R20.reuse, 0x10000, RZ ;  /* 0x0001000014228824 */ /* 0x042fe200078e00ff */
[----:B------:R-:W-:Y:S01]  /*2290*/  @!P0 LOP3.LUT R30, R20, 0xffff0000, RZ, 0xc0, !PT ;  /* 0xffff0000141e8812 */ /* 0x000fe200078ec0ff */
[C---:B------:R-:W-:Y:S01]  /*22a0*/  @!P0 IMAD.U32 R37, R21.reuse, 0x10000, RZ ;  /* 0x0001000015258824 */ /* 0x040fe200078e00ff */
[----:B------:R-:W-:Y:S02]  /*22b0*/  @!P0 LOP3.LUT R31, R21, 0xffff0000, RZ, 0xc0, !PT ;  /* 0xffff0000151f8812 */ /* 0x000fe400078ec0ff */
[C---:B------:R-:W-:Y:S01]  /*22c0*/  @!P0 SHF.L.U32 R38, R23.reuse, 0x10, RZ ;  /* 0x0000001017268819 */ /* 0x040fe200000006ff */
[C---:B------:R-:W-:Y:S02]  /*22d0*/  @!P0 FMUL.FTZ R59, R30.reuse, R35 ;  /* 0x000000231e3b8220 */ /* 0x040fe40000410000 */
[-C--:B------:R-:W-:Y:S01]  /*22e0*/  @!P0 FMUL.FTZ R0, R30, R29.reuse ;  /* 0x0000001d1e008220 */ /* 0x080fe20000410000 */
[----:B------:R-:W-:Y:S01]  /*22f0*/  @!P0 LOP3.LUT R30, R23, 0xffff0000, RZ, 0xc0, !PT ;  /* 0xffff0000171e8812 */ /* 0x000fe200078ec0ff */
[----:B------:R-:W-:Y:S02]  /*2300*/  @!P0 FMUL.FTZ R61, R31, R36 ;  /* 0x000000241f3d8220 */ /* 0x000fe40000410000 */
[----:B------:R-:W-:Y:S01]  /*2310*/  @!P0 FFMA.FTZ R59, R34, R29, -R59 ;  /* 0x0000001d223b8223 */ /* 0x000fe2000001083b */
[----:B------:R-:W-:Y:S01]  /*2320*/  @!P0 LOP3.LUT R29, R22, 0xffff0000, RZ, 0xc0, !PT ;  /* 0xffff0000161d8812 */ /* 0x000fe200078ec0ff */
[----:B------:R-:W-:Y:S01]  /*2330*/  @!P0 FFMA.FTZ R0, R35, R34, R0 ;  /* 0x0000002223008223 */ /* 0x000fe20000010000 */
[----:B------:R-:W-:Y:S01]  /*2340*/  @!P0 SHF.L.U32 R34, R39, 0x10, RZ ;  /* 0x0000001027228819 */ /* 0x000fe200000006ff */
[-C--:B------:R-:W-:Y:S01]  /*2350*/  @!P0 FMUL.FTZ R2, R31, R28.reuse ;  /* 0x0000001c1f028220 */ /* 0x080fe20000410000 */
[----:B------:R-:W-:Y:S01]  /*2360*/  @!P0 LOP3.LUT R39, R39, 0xffff0000, RZ, 0xc0, !PT ;  /* 0xffff000027278812 */ /* 0x000fe200078ec0ff */
[----:B------:R-:W-:Y:S01]  /*2370*/  @!P0 FFMA.FTZ R61, R37, R28, -R61 ;  /* 0x0000001c253d8223 */ /* 0x000fe2000001083d */
[----:B------:R-:W-:Y:S01]  /*2380*/  @!P0 F2FP.BF16.PACK_AB R59, R0, R59 ;  /* 0x0000003b003b823e */ /* 0x000fe200000010ff */
[C---:B------:R-:W-:Y:S01]  /*2390*/  @!P0 IMAD.U32 R28, R25.reuse, 0x10000, RZ ;  /* 0x00010000191c8824 */ /* 0x040fe200078e00ff */
[----:B------:R-:W-:Y:S01]  /*23a0*/  @!P0 LOP3.LUT R25, R25, 0xffff0000, RZ, 0xc0, !PT ;  /* 0xffff000019198812 */ /* 0x000fe200078ec0ff */
[----:B------:R-:W-:Y:S02]  /*23b0*/  @!P0 IMAD.U32 R35, R22, 0x10000, RZ ;  /* 0x0001000016238824 */ /* 0x000fe400078e00ff */
[C---:B------:R-:W-:Y:S02]  /*23c0*/  @!P0 FMUL.FTZ R3, R29.reuse, R28 ;  /* 0x0000001c1d038220 */ /* 0x040fe40000410000 */
[----:B------:R-:W-:Y:S02]  /*23d0*/  @!P0 FMUL.FTZ R54, R29, R34 ;  /* 0x000000221d368220 */ /* 0x000fe40000410000 */
[C---:B------:R-:W-:Y:S02]  /*23e0*/  @!P0 FMUL.FTZ R56, R30.reuse, R39 ;  /* 0x000000271e388220 */ /* 0x040fe40000410000 */
[----:B------:R-:W-:Y:S02]  /*23f0*/  @!P0 FMUL.FTZ R4, R30, R25 ;  /* 0x000000191e048220 */ /* 0x000fe40000410000 */
[----:B------:R-:W-:Y:S02]  /*2400*/  @!P0 FFMA.FTZ R2, R36, R37, R2 ;  /* 0x0000002524028223 */ /* 0x000fe40000010002 */
[----:B------:R-:W-:Y:S02]  /*2410*/  @!P0 FFMA.FTZ R3, R34, R35, R3 ;  /* 0x0000002322038223 */ /* 0x000fe40000010003 */
[----:B------:R-:W-:Y:S01]  /*2420*/  @!P0 FFMA.FTZ R54, R35, R28, -R54 ;  /* 0x0000001c23368223 */ /* 0x000fe20000010836 */
[----:B------:R-:W-:Y:S01]  /*2430*/  @!P0 F2FP.BF16.PACK_AB R58, R2, R61 ;  /* 0x0000003d023a823e */ /* 0x000fe200000010ff */
[----:B------:R-:W-:Y:S02]  /*2440*/  @!P0 FFMA.FTZ R56, R38, R25, -R56 ;  /* 0x0000001926388223 */ /* 0x000fe40000010838 */
[----:B------:R-:W-:Y:S01]  /*2450*/  @!P0 FFMA.FTZ R4, R39, R38, R4 ;  /* 0x0000002627048223 */ /* 0x000fe20000010004 */
[----:B------:R-:W-:Y:S01]  /*2460*/  @!P0 F2FP.BF16.PACK_AB R54, R3, R54 ;  /* 0x000000360336823e */ /* 0x000fe200000010ff */
[----:B------:R-:W-:Y:S01]  /*2470*/  @!P0 IMAD.MOV.U32 R20, RZ, RZ, R59 ;  /* 0x000000ffff148224 */ /* 0x000fe200078e003b */
[----:B------:R-:W-:Y:S02]  /*2480*/  @!P0 MOV R21, R58 ;  /* 0x0000003a00158202 */ /* 0x000fe40000000f00 */
[----:B------:R-:W-:Y:S01]  /*2490*/  @!P0 F2FP.BF16.PACK_AB R61, R4, R56 ;  /* 0x00000038043d823e */ /* 0x000fe200000010ff */
[----:B------:R-:W-:Y:S03]  /*24a0*/  @!P0 IMAD.MOV.U32 R22, RZ, RZ, R54 ;  /* 0x000000ffff168224 */ /* 0x000fe600078e0036 */
[----:B------:R-:W-:Y:S05]  /*24b0*/  @!P0 MOV R23, R61 ;  /* 0x0000003d00178202 */ /* 0x000fea0000000f00 */
[----:B------:R1:W-:Y:S02]  /*24c0*/  ST.E.128 [R62.64], R20 ;  /* 0x000000143e007985 */ /* 0x0003e4000c101d16 */
.L_x_69:
[----:B------:R-:W-:Y:S05]  /*24d0*/  BSYNC B0 ;  /* 0x0000000000007941 */ /* 0x000fea0003800000 */
.L_x_68:
[----:B------:R-:W-:Y:S01]  /*24e0*/  ISETP.GE.AND P0, PT, R11, c[0x0][0x1d4], PT ;  /* 0x000075000b007a0c */ /* 0x000fe20003f06270 */
[----:B------:R-:W-:Y:S01]  /*24f0*/  @!UPT UIADD3 URZ, URZ, URZ, URZ ;  /* 0x0000003f3f3ff290 */ /* 0x000fe2000fffe03f */
[----:B------:R-:W-:Y:S11]  /*2500*/  BSSY B0, `(.L_x_70) ;  /* 0x0000037000007945 */ /* 0x000ff60003800000 */
[----:B------:R-:W-:-:S05]  /*2510*/  @P0 BRA `(.L_x_71) ;  /* 0x0000035000000947 */ /* 0x000fca0003800000 */
[----:B------:R-:W-:Y:S01]  /*2520*/  ISETP.GE.AND P0, PT, R9, c[0x0][0x27c], PT ;  /* 0x00009f0009007a0c */ /* 0x000fe20003f06270 */
[----:B-1----:R-:W1:Y:S01]  /*2530*/  LDS.128 R20, [R103+0xd080] ;  /* 0x00d0800067147984 */ /* 0x002e620000000c00 */
[C---:B------:R-:W-:Y:S04]  /*2540*/  LEA R58, P1, R96.reuse, R55, 0x1 ;  /* 0x00000037603a7211 */ /* 0x040fe800078208ff */
[----:B----4-:R-:W-:Y:S07]  /*2550*/  LEA.HI.X R59, R96, R57, R87, 0x1, P1 ;  /* 0x00000039603b7211 */ /* 0x010fee00008f0c57 */
[----:B------:R-:W-:Y:S02]  /*2560*/  @!P0 SHF.R.U64 R30, R50, 0x10, R51 ;  /* 0x00000010321e8819 */ /* 0x000fe40000001233 */
[----:B------:R-:W-:Y:S02]  /*2570*/  @!P0 SHF.R.U64 R25, R32, 0x10, R33 ;  /* 0x0000001020198819 */ /* 0x000fe40000001221 */
[----:B------:R-:W-:Y:S02]  /*2580*/  @!P0 PRMT R49, R49, 0x5410, R30 ;  /* 0x0000541031318816 */ /* 0x000fe4000000001e */
[----:B------:R-:W-:Y:S02]  /*2590*/  @!P0 PRMT R24, R24, 0x5410, R25 ;  /* 0x0000541018188816 */ /* 0x000fe40000000019 */
[C---:B------:R-:W-:Y:S01]  /*25a0*/  @!P0 LOP3.LUT R34, R49.reuse, 0xffff0000, RZ, 0xc0, !PT ;  /* 0xffff000031228812 */ /* 0x040fe200078ec0ff */
[----:B------:R-:W-:Y:S01]  /*25b0*/  @!P0 IMAD.U32 R31, R49, 0x10000, RZ ;  /* 0x00010000311f8824 */ /* 0x000fe200078e00ff */
[----:B------:R-:W-:Y:S01]  /*25c0*/  @!P0 SHF.R.U32.HI R32, RZ, 0x10, R33 ;  /* 0x00000010ff208819 */ /* 0x000fe20000011621 */
[C---:B------:R-:W-:Y:S01]  /*25d0*/  @!P0 IMAD.U32 R25, R24.reuse, 0x10000, RZ ;  /* 0x0001000018198824 */ /* 0x040fe200078e00ff */
[----:B------:R-:W-:Y:S02]  /*25e0*/  @!P0 SHF.R.U32.HI R51, RZ, 0x10, R51 ;  /* 0x00000010ff338819 */ /* 0x000fe40000011633 */
[----:B------:R-:W-:Y:S02]  /*25f0*/  @!P0 LOP3.LUT R24, R24, 0xffff0000, RZ, 0xc0, !PT ;  /* 0xffff000018188812 */ /* 0x000fe400078ec0ff */
[----:B------:R-:W-:Y:S02]  /*2600*/  @!P0 PRMT R13, R13, 0x5410, R32 ;  /* 0x000054100d0d8816 */ /* 0x000fe40000000020 */
[----:B------:R-:W-:Y:S04]  /*2610*/  @!P0 PRMT R48, R48, 0x5410, R51 ;  /* 0x0000541030308816 */ /* 0x000fe80000000033 */
[----:B------:R-:W-:Y:S01]  /*2620*/  @!P0 LOP3.LUT R37, R48, 0xffff0000, RZ, 0xc0, !PT ;  /* 0xffff000030258812 */ /* 0x000fe200078ec0ff */
[C---:B-1----:R-:W-:Y:S01]  /*2630*/  @!P0 IMAD.U32 R30, R20.reuse, 0x10000, RZ ;  /* 0x00010000141e8824 */ /* 0x042fe200078e00ff */
[----:B------:R-:W-:Y:S01]  /*2640*/  @!P0 LOP3.LUT R28, R20, 0xffff0000, RZ, 0xc0, !PT ;  /* 0xffff0000141c8812 */ /* 0x000fe200078ec0ff */
[----:B------:R-:W-:Y:S01]  /*2650*/  @!P0 IMAD.U32 R36, R23, 0x10000, RZ ;  /* 0x0001000017248824 */ /* 0x000fe200078e00ff */
[C---:B------:R-:W-:Y:S02]  /*2660*/  @!P0 LOP3.LUT R29, R21.reuse, 0xffff0000, RZ, 0xc0, !PT ;  /* 0xffff0000151d8812 */ /* 0x040fe400078ec0ff */
[----:B------:R-:W-:Y:S01]  /*2670*/  @!P0 SHF.L.U32 R35, R21, 0x10, RZ ;  /* 0x0000001015238819 */ /* 0x000fe200000006ff */
[C---:B------:R-:W-:Y:S02]  /*2680*/  @!P0 FMUL.FTZ R39, R28.reuse, R31 ;  /* 0x0000001f1c278220 */ /* 0x040fe40000410000 */
[----:B------:R-:W-:Y:S02]  /*2690*/  @!P0 FMUL.FTZ R53, R29, R34 ;  /* 0x000000221d358220 */ /* 0x000fe40000410000 */
[-C--:B------:R-:W-:Y:S01]  /*26a0*/  @!P0 FMUL.FTZ R0, R28, R25.reuse ;  /* 0x000000191c008220 */ /* 0x080fe20000410000 */
[----:B------:R-:W-:Y:S01]  /*26b0*/  @!P0 LOP3.LUT R28, R23, 0xffff0000, RZ, 0xc0, !PT ;  /* 0xffff0000171c8812 */ /* 0x000fe200078ec0ff */
[----:B------:R-:W-:Y:S01]  /*26c0*/  @!P0 FFMA.FTZ R39, R30, R25, -R39 ;  /* 0x000000191e278223 */ /* 0x000fe20000010827 */
[----:B------:R-:W-:Y:S01]  /*26d0*/  @!P0 LOP3.LUT R25, R22, 0xffff0000, RZ, 0xc0, !PT ;  /* 0xffff000016198812 */ /* 0x000fe200078ec0ff */
[-C--:B------:R-:W-:Y:S02]  /*26e0*/  @!P0 FMUL.FTZ R2, R29, R24.reuse ;  /* 0x000000181d028220 */ /* 0x080fe40000410000 */
[----:B------:R-:W-:Y:S01]  /*26f0*/  @!P0 FFMA.FTZ R53, R35, R24, -R53 ;  /* 0x0000001823358223 */ /* 0x000fe20000010835 */
[----:B------:R-:W-:Y:S01]  /*2700*/  @!P0 SHF.L.U32 R24, R13, 0x10, RZ ;  /* 0x000000100d188819 */ /* 0x000fe200000006ff */
[----:B------:R-:W-:Y:S01]  /*2710*/  @!P0 FFMA.FTZ R0, R31, R30, R0 ;  /* 0x0000001e1f008223 */ /* 0x000fe20000010000 */
[----:B------:R-:W-:Y:S01]  /*2720*/  @!P0 LOP3.LUT R13, R13, 0xffff0000, RZ, 0xc0, !PT ;  /* 0xffff00000d0d8812 */ /* 0x000fe200078ec0ff */
[----:B------:R-:W-:Y:S02]  /*2730*/  @!P0 IMAD.U32 R30, R48, 0x10000, RZ ;  /* 0x00010000301e8824 */ /* 0x000fe400078e00ff */
[----:B------:R-:W-:Y:S01]  /*2740*/  @!P0 IMAD.U32 R31, R22, 0x10000, RZ ;  /* 0x00010000161f8824 */ /* 0x000fe200078e00ff */
[----:B------:R-:W-:Y:S01]  /*2750*/  @!P0 F2FP.BF16.PACK_AB R39, R0, R39 ;  /* 0x000000270027823e */ /* 0x000fe200000010ff */
        /* <DEDUP_REMOVED lines=17> */
.L_x_71:
[----:B------:R-:W-:Y:S05]  /*2870*/  BSYNC B0 ;  /* 0x0000000000007941 */ /* 0x000fea0003800000 */
.L_x_70:
        /* <DEDUP_REMOVED lines=57> */
.L_x_73:
[----:B------:R-:W-:Y:S05]  /*2c10*/  BSYNC B0 ;  /* 0x0000000000007941 */ /* 0x000fea0003800000 */
.L_x_72:
[----:B------:R-:W-:Y:S11]  /*2c20*/  ISETP.GE.AND P0, PT, R106, c[0x0][0x1d4], PT ;  /* 0x000075006a007a0c */ /* 0x000ff60003f06270 */
[----:B------:R-:W-:Y:S02]  /*2c30*/  @!UPT UIADD3 URZ, URZ, URZ, URZ ;  /* 0x0000003f3f3ff290 */ /* 0x000fe4000fffe03f */
        /* <DEDUP_REMOVED lines=53> */
[----:B------:R1:W-:Y:S01]  /*2f90*/  ST.E.128 [R36.64], R20 ;  /* 0x0000001424007985 */ /* 0x0003e2000c101d16 */
[----:B------:R-:W-:-:S05]  /*2fa0*/  BRA `(.L_x_67) ;  /* 0x000014b000007947 */ /* 0x000fca0003800000 */
.L_x_64:
        /* <DEDUP_REMOVED lines=17> */
[C---:B------:R-:W-:Y:S01]  /*30c0*/  LEA R6, P1, R4.reuse, c[0x0][0x270], 0x1 ;  /* 0x00009c0004067a11 */ /* 0x040fe200078208ff */
[----:B------:R-:W-:Y:S01]  /*30d0*/  IMAD.X R0, R3, 0x1, R76, P0 ;  /* 0x0000000103007824 */ /* 0x000fe200000e064c */
[C---:B------:R-:W-:Y:S01]  /*30e0*/  LEA R18, P0, R5.reuse, c[0x0][0x288], 0x1 ;  /* 0x0000a20005127a11 */ /* 0x040fe200078008ff */
[----:B------:R-:W-:Y:S01]  /*30f0*/  CS2R R56, SRZ ;  /* 0x0000000000387805 */ /* 0x000fe2000001ff00 */
[----:B------:R-:W-:Y:S02]  /*3100*/  LEA.HI.X R7, R4, c[0x0][0x274], R7, 0x1, P1 ;  /* 0x00009d0004077a11 */ /* 0x000fe400008f0c07 */
[----:B------:R-:W-:Y:S02]  /*3110*/  ISETP.GE.AND P1, PT, R16, c[0x0][0x27c], PT ;  /* 0x00009f0010007a0c */ /* 0x000fe40003f26270 */
[----:B------:R-:W-:Y:S02]  /*3120*/  LEA.HI.X R19, R5, c[0x0][0x28c], R0, 0x1, P0 ;  /* 0x0000a30005137a11 */ /* 0x000fe400000f0c00 */
[----:B------:R-:W-:Y:S09]  /*3130*/  ISETP.GE.AND P0, PT, R11, c[0x0][0x27c], PT ;  /* 0x00009f000b007a0c */ /* 0x000ff20003f06270 */
[----:B------:R1:W5:Y:S04]  /*3140*/  @!P1 LDG.E.128 R32, [R6.64] ;  /* 0x0000001606209981 */ /* 0x000368000c1e1d00 */
[----:B------:R1:W5:Y:S04]  /*3150*/  @!P0 LDG.E.128 R24, [R6.64+0x80] ;  /* 0x0000801606188981 */ /* 0x000368000c1e1d00 */
[----:B------:R1:W5:Y:S04]  /*3160*/  @!P1 LDG.E.128 R40, [R18.64] ;  /* 0x0000001612289981 */ /* 0x000368000c1e1d00 */
[----:B------:R1:W5:Y:S02]  /*3170*/  @!P0 LDG.E.128 R56, [R18.64+0x80] ;  /* 0x0000801612388981 */ /* 0x000364000c1e1d00 */
.L_x_75:
[----:B------:R-:W-:Y:S05]  /*3180*/  BSYNC B0 ;  /* 0x0000000000007941 */ /* 0x000fea0003800000 */
.L_x_74:
[----:B------:R3:W4:Y:S04]  /*3190*/  SHFL.IDX PT, R127, R2, RZ, 0x181f ;  /* 0x00181fff027f7589 */ /* 0x00072800000e0000 */
[----:B------:R3:W1:Y:S01]  /*31a0*/  SHFL.IDX PT, R126, R55, RZ, 0x181f ;  /* 0x00181fff377e7589 */ /* 0x00066200000e0000 */
[----:B------:R-:W-:-:S05]  /*31b0*/  @P2 BRA `(.L_x_67) ;  /* 0x000012a000002947 */ /* 0x000fca0003800000 */
[----:B------:R-:W-:Y:S01]  /*31c0*/  ISETP.GE.AND P0, PT, R16, c[0x0][0x1d4], PT ;  /* 0x0000750010007a0c */ /* 0x000fe20003f06270 */
[----:B-----5:R-:W-:Y:S01]  /*31d0*/  IMAD.MOV.U32 R4, RZ, RZ, R26 ;  /* 0x000000ffff047224 */ /* 0x020fe200078e001a */
[----:B------:R-:W-:Y:S01]  /*31e0*/  IADD3 R129, -R90, c[0x0][0x1d4], RZ ;  /* 0x000075005a817a10 */ /* 0x000fe20007ffe1ff */
[----:B------:R-:W-:Y:S01]  /*31f0*/  IMAD.MOV.U32 R3, RZ, RZ, R27 ;  /* 0x000000ffff037224 */ /* 0x000fe200078e001b */
[----:B------:R-:W-:Y:S01]  /*3200*/  BSSY B0, `(.L_x_76) ;  /* 0x000008e000007945 */ /* 0x000fe20003800000 */
[----:B---3--:R-:W-:Y:S01]  /*3210*/  IMAD.MOV.U32 R2, RZ, RZ, R24 ;  /* 0x000000ffff027224 */ /* 0x008fe200078e0018 */
[----:B------:R-:W-:Y:S01]  /*3220*/  PRMT R28, R4, 0x7610, R28 ;  /* 0x00007610041c7816 */ /* 0x000fe2000000001c */
[----:B------:R-:W-:Y:S01]  /*3230*/  IMAD.MOV.U32 R0, RZ, RZ, R25 ;  /* 0x000000ffff007224 */ /* 0x000fe200078e0019 */
[----:B-1----:R-:W-:Y:S01]  /*3240*/  PRMT R19, R3, 0x7610, R19 ;  /* 0x0000761003137816 */ /* 0x002fe20000000013 */
        /* <DEDUP_REMOVED lines=11> */
[----:B------:R-:W-:Y:S01]  /*3300*/  SEL R131, R90, R129, !P3 ;  /* 0x000000815a837207 */ /* 0x000fe20005800000 */
[----:B------:R-:W1:Y:S01]  /*3310*/  LDS.128 R60, [R89+0xc080] ;  /* 0x00c08000593c7984 */ /* 0x000e620000000c00 */
[----:B------:R-:W-:Y:S01]  /*3320*/  ISETP.GE.AND P0, PT, R16, c[0x0][0x27c], PT ;  /* 0x00009f0010007a0c */ /* 0x000fe20003f06270 */
[----:B------:R-:W-:Y:S01]  /*3330*/  IMAD.MOV.U32 R38, RZ, RZ, R40 ;  /* 0x000000ffff267224 */ /* 0x000fe200078e0028 */
[----:B------:R-:W-:Y:S01]  /*3340*/  SHF.R.S32.HI R78, RZ, 0x1f, R131 ;  /* 0x0000001fff4e7819 */ /* 0x000fe20000011483 */
[----:B------:R-:W-:Y:S01]  /*3350*/  IMAD.MOV.U32 R30, RZ, RZ, R32 ;  /* 0x000000ffff1e7224 */ /* 0x000fe200078e0020 */
[----:B------:R-:W-:Y:S01]  /*3360*/  MOV R45, R41 ;  /* 0x00000029002d7202 */ /* 0x000fe20000000f00 */
[----:B------:R-:W-:Y:S01]  /*3370*/  IMAD.MOV.U32 R29, RZ, RZ, R33 ;  /* 0x000000ffff1d7224 */ /* 0x000fe200078e0021 */
[----:B------:R-:W-:Y:S01]  /*3380*/  LEA.HI R78, R78, R131, RZ, 0x4 ;  /* 0x000000834e4e7211 */ /* 0x000fe200078f20ff */
[----:B------:R-:W-:Y:S01]  /*3390*/  IMAD.MOV.U32 R47, RZ, RZ, R42 ;  /* 0x000000ffff2f7224 */ /* 0x000fe200078e002a */
[----:B------:R-:W-:Y:S02]  /*33a0*/  MOV R53, R43 ;  /* 0x0000002b00357202 */ /* 0x000fe40000000f00 */
[----:B------:R-:W-:Y:S03]  /*33b0*/  LEA.HI.SX32 R131, R78, R93, 0x1c ;  /* 0x0000005d4e837211 */ /* 0x000fe600078fe2ff */
[----:B------:R-:W-:Y:S02]  /*33c0*/  @!P0 SHF.R.U64 R39, R40, 0x10, R41 ;  /* 0x0000001028278819 */ /* 0x000fe40000001229 */
[----:B------:R-:W-:Y:S01]  /*33d0*/  IMAD.SHL.U32 R78, R131, 0x8, RZ ;  /* 0x00000008834e7824 */ /* 0x000fe200078e00ff */
[----:B------:R-:W-:Y:S02]  /*33e0*/  SHF.R.S32.HI R130, RZ, 0x1f, R131 ;  /* 0x0000001fff827819 */ /* 0x000fe40000011483 */
[----:B------:R-:W-:Y:S02]  /*33f0*/  @!P0 PRMT R40, R38, 0x5410, R39 ;  /* 0x0000541026288816 */ /* 0x000fe40000000027 */
[----:B------:R-:W-:Y:S02]  /*3400*/  LEA.HI R130, R130, R131, RZ, 0x3 ;  /* 0x0000008382827211 */ /* 0x000fe400078f18ff */
[----:B------:R-:W-:Y:S02]  /*3410*/  ISETP.GE.AND P1, PT, R78, c[0x0][0x1d4], PT ;  /* 0x000075004e007a0c */ /* 0x000fe40003f26270 */
[----:B------:R-:W-:Y:S01]  /*3420*/  @!P0 SHF.R.U32.HI R44, RZ, 0x10, R41 ;  /* 0x00000010ff2c8819 */ /* 0x000fe20000011629 */
[----:B------:R-:W-:Y:S01]  /*3430*/  IMAD.SHL.U32 R130, R130, 0x100, RZ ;  /* 0x0000010082827824 */ /* 0x000fe200078e00ff */
[----:B------:R-:W-:Y:S02]  /*3440*/  LOP3.LUT R132, R107, 0x38, R78, 0xf8, !PT ;  /* 0x000000386b847812 */ /* 0x000fe400078ef84e */
[--C-:B------:R-:W-:Y:S02]  /*3450*/  @!P0 SHF.R.U64 R42, R42, 0x10, R43.reuse ;  /* 0x000000102a2a8819 */ /* 0x100fe4000000122b */
[----:B------:R-:W-:Y:S02]  /*3460*/  LOP3.LUT R131, R132, R105, RZ, 0x3c, !PT ;  /* 0x0000006984837212 */ /* 0x000fe400078e3cff */
[----:B------:R-:W-:Y:S02]  /*3470*/  LOP3.LUT R130, R130, 0x7ffff800, RZ, 0xc0, !PT ;  /* 0x7ffff80082827812 */ /* 0x000fe400078ec0ff */
[----:B------:R-:W-:Y:S02]  /*3480*/  @!P0 PRMT R45, R45, 0x5410, R44 ;  /* 0x000054102d2d8816 */ /* 0x000fe4000000002c */
[----:B------:R-:W-:Y:S02]  /*3490*/  IADD3 R130, R131, R130, R104 ;  /* 0x0000008283827210 */ /* 0x000fe40007ffe068 */
[----:B------:R-:W-:Y:S01]  /*34a0*/  @!P0 SHF.R.U32.HI R46, RZ, 0x10, R43 ;  /* 0x00000010ff2e8819 */ /* 0x000fe2000001162b */
[C---:B-1----:R-:W-:Y:S01]  /*34b0*/  @!P0 IMAD.U32 R38, R60.reuse, 0x10000, RZ ;  /* 0x000100003c268824 */ /* 0x042fe200078e00ff */
[----:B------:R-:W-:Y:S01]  /*34c0*/  @!P0 LOP3.LUT R41, R60, 0xffff0000, RZ, 0xc0, !PT ;  /* 0xffff00003c298812 */ /* 0x000fe200078ec0ff */
[----:B------:R-:W-:Y:S01]  /*34d0*/  IMAD.SHL.U32 R128, R130, 0x2, RZ ;  /* 0x0000000282807824 */ /* 0x000fe200078e00ff */
[C---:B------:R-:W-:Y:S01]  /*34e0*/  @!P0 LOP3.LUT R44, R61.reuse, 0xffff0000, RZ, 0xc0, !PT ;  /* 0xffff00003d2c8812 */ /* 0x040fe200078ec0ff */
[----:B------:R-:W-:Y:S01]  /*34f0*/  @!P0 IMAD.U32 R43, R61, 0x10000, RZ ;  /* 0x000100003d2b8824 */ /* 0x000fe200078e00ff */
[C---:B------:R-:W-:Y:S01]  /*3500*/  @!P0 LOP3.LUT R49, R62.reuse, 0xffff0000, RZ, 0xc0, !PT ;  /* 0xffff00003e318812 */ /* 0x040fe200078ec0ff */
[----:B------:R-:W-:Y:S01]  /*3510*/  @!P0 IMAD.U32 R48, R62, 0x10000, RZ ;  /* 0x000100003e308824 */ /* 0x000fe200078e00ff */
[----:B------:R-:W1:Y:S01]  /*3520*/  LDS.128 R20, [R128+0xc080] ;  /* 0x00c0800080147984 */ /* 0x000e620000000c00 */
[C---:B------:R-:W-:Y:S01]  /*3530*/  @!P0 IMAD.U32 R51, R63.reuse, 0x10000, RZ ;  /* 0x000100003f338824 */ /* 0x040fe200078e00ff */
[----:B------:R-:W-:Y:S02]  /*3540*/  @!P0 LOP3.LUT R52, R63, 0xffff0000, RZ, 0xc0, !PT ;  /* 0xffff00003f348812 */ /* 0x000fe400078ec0ff */
[C---:B------:R-:W-:Y:S02]  /*3550*/  @!P0 SHF.L.U32 R39, R40.reuse, 0x10, RZ ;  /* 0x0000001028278819 */ /* 0x040fe400000006ff */
[----:B------:R-:W-:Y:S02]  /*3560*/  @!P0 LOP3.LUT R40, R40, 0xffff0000, RZ, 0xc0, !PT ;  /* 0xffff000028288812 */ /* 0x000fe400078ec0ff */
[----:B------:R-:W-:Y:S01]  /*3570*/  @!P0 SHF.R.U64 R31, R32, 0x10, R33 ;  /* 0x00000010201f8819 */ /* 0x000fe20000001221 */
[----:B------:R-:W-:Y:S01]  /*3580*/  IMAD.MOV.U32 R32, RZ, RZ, R35 ;  /* 0x000000ffff207224 */ /* 0x000fe200078e0023 */
[----:B------:R-:W-:Y:S01]  /*3590*/  @!P0 SHF.R.U32.HI R36, RZ, 0x10, R33 ;  /* 0x00000010ff248819 */ /* 0x000fe20000011621 */
[----:B------:R-:W-:Y:S01]  /*35a0*/  IMAD.MOV.U32 R33, RZ, RZ, R34 ;  /* 0x000000ffff217224 */ /* 0x000fe200078e0022 */
[--C-:B------:R-:W-:Y:S02]  /*35b0*/  @!P0 SHF.R.U64 R34, R34, 0x10, R35.reuse ;  /* 0x0000001022228819 */ /* 0x100fe40000001223 */
[----:B------:R-:W-:Y:S02]  /*35c0*/  @!P0 SHF.R.U32.HI R35, RZ, 0x10, R35 ;  /* 0x00000010ff238819 */ /* 0x000fe40000011623 */
[----:B------:R-:W-:Y:S02]  /*35d0*/  @!P0 PRMT R37, R30, 0x5410, R31 ;  /* 0x000054101e258816 */ /* 0x000fe4000000001f */
[----:B------:R-:W-:Y:S02]  /*35e0*/  @!P0 PRMT R30, R33, 0x5410, R34 ;  /* 0x00005410211e8816 */ /* 0x000fe40000000022 */
[----:B------:R-:W-:Y:S01]  /*35f0*/  @!P0 PRMT R31, R29, 0x5410, R36 ;  /* 0x000054101d1f8816 */ /* 0x000fe20000000024 */
[C---:B------:R-:W-:Y:S01]  /*3600*/  @!P0 IMAD.U32 R33, R37.reuse, 0x10000, RZ ;  /* 0x0001000025218824 */ /* 0x040fe200078e00ff */
[----:B------:R-:W-:Y:S02]  /*3610*/  @!P0 PRMT R29, R32, 0x5410, R35 ;  /* 0x00005410201d8816 */ /* 0x000fe40000000023 */
[----:B------:R-:W-:Y:S02]  /*3620*/  @!P0 LOP3.LUT R32, R37, 0xffff0000, RZ, 0xc0, !PT ;  /* 0xffff000025208812 */ /* 0x000fe400078ec0ff */
[----:B------:R-:W-:Y:S02]  /*3630*/  @!P0 PRMT R47, R47, 0x5410, R42 ;  /* 0x000054102f2f8816 */ /* 0x000fe4000000002a */
[C---:B------:R-:W-:Y:S02]  /*3640*/  @!P0 SHF.L.U32 R42, R45.reuse, 0x10, RZ ;  /* 0x000000102d2a8819 */ /* 0x040fe400000006ff */
[----:B------:R-:W-:Y:S02]  /*3650*/  @!P0 LOP3.LUT R45, R45, 0xffff0000, RZ, 0xc0, !PT ;  /* 0xffff00002d2d8812 */ /* 0x000fe400078ec0ff */
[----:B------:R-:W-:Y:S02]  /*3660*/  @!P0 PRMT R53, R53, 0x5410, R46 ;  /* 0x0000541035358816 */ /* 0x000fe4000000002e */
[C---:B------:R-:W-:Y:S02]  /*3670*/  @!P0 SHF.L.U32 R46, R47.reuse, 0x10, RZ ;  /* 0x000000102f2e8819 */ /* 0x040fe400000006ff */
[----:B------:R-:W-:Y:S02]  /*3680*/  @!P0 LOP3.LUT R47, R47, 0xffff0000, RZ, 0xc0, !PT ;  /* 0xffff00002f2f8812 */ /* 0x000fe400078ec0ff */
[C---:B------:R-:W-:Y:S01]  /*3690*/  @!P0 SHF.L.U32 R50, R53.reuse, 0x10, RZ ;  /* 0x0000001035328819 */ /* 0x040fe200000006ff */
[C---:B-1----:R-:W-:Y:S01]  /*36a0*/  @!P0 IMAD.U32 R34, R20.reuse, 0x10000, RZ ;  /* 0x0001000014228824 */ /* 0x042fe200078e00ff */
[----:B------:R-:W-:Y:S02]  /*36b0*/  @!P0 LOP3.LUT R35, R20, 0xffff0000, RZ, 0xc0, !PT ;  /* 0xffff000014238812 */ /* 0x000fe400078ec0ff */
[----:B------:R-:W-:Y:S01]  /*36c0*/  @!P0 LOP3.LUT R53, R53, 0xffff0000, RZ, 0xc0, !PT ;  /* 0xffff000035358812 */ /* 0x000fe200078ec0ff */
[C---:B------:R-:W-:Y:S02]  /*36d0*/  @!P0 FMUL.FTZ R128, R34.reuse, R39 ;  /* 0x0000002722808220 */ /* 0x040fe40000410000 */
[----:B------:R-:W-:Y:S02]  /*36e0*/  @!P0 FMUL.FTZ R131, R35, R40 ;  /* 0x0000002823838220 */ /* 0x000fe40000410000 */
[-C--:B------:R-:W-:Y:S01]  /*36f0*/  @!P0 FMUL.FTZ R0, R34, R33.reuse ;  /* 0x0000002122008220 */ /* 0x080fe20000410000 */
[C---:B------:R-:W-:Y:S01]  /*3700*/  @!P0 LOP3.LUT R34, R21.reuse, 0xffff0000, RZ, 0xc0, !PT ;  /* 0xffff000015228812 */ /* 0x040fe200078ec0ff */
[----:B------:R-:W-:Y:S02]  /*3710*/  @!P0 FFMA.FTZ R128, R38, R33, -R128 ;  /* 0x0000002126808223 */ /* 0x000fe40000010880 */
[----:B------:R-:W-:Y:S02]  /*3720*/  @!P0 IMAD.U32 R33, R21, 0x10000, RZ ;  /* 0x0001000015218824 */ /* 0x000fe400078e00ff */
[-C--:B------:R-:W-:Y:S02]  /*3730*/  @!P0 FMUL.FTZ R2, R35, R32.reuse ;  /* 0x0000002023028220 */ /* 0x080fe40000410000 */
[----:B------:R-:W-:Y:S02]  /*3740*/  @!P0 FFMA.FTZ R131, R41, R32, -R131 ;  /* 0x0000002029838223 */ /* 0x000fe40000010883 */
[C---:B------:R-:W-:Y:S01]  /*3750*/  @!P0 IMAD.U32 R32, R31.reuse, 0x10000, RZ ;  /* 0x000100001f208824 */ /* 0x040fe200078e00ff */
[----:B------:R-:W-:Y:S01]  /*3760*/  @!P0 LOP3.LUT R31, R31, 0xffff0000, RZ, 0xc0, !PT ;  /* 0xffff00001f1f8812 */ /* 0x000fe200078ec0ff */
[----:B------:R-:W-:Y:S01]  /*3770*/  @!P0 FMUL.FTZ R130, R33, R42 ;  /* 0x0000002a21828220 */ /* 0x000fe20000410000 */
[----:B------:R-:W-:Y:S01]  /*3780*/  @!P0 F2FP.BF16.PACK_AB R128, R131, R128 ;  /* 0x000000808380823e */ /* 0x000fe200000010ff */
        /* <DEDUP_REMOVED lines=9> */
[C---:B------:R-:W-:Y:S01]  /*3820*/  @!P0 FMUL.FTZ R132, R32.reuse, R46 ;  /* 0x0000002e20848220 */ /* 0x040fe20000410000 */
[----:B------:R-:W-:Y:S01]  /*3830*/  @!P0 F2FP.BF16.PACK_AB R133, R133, R130 ;  /* 0x000000828585823e */ /* 0x000fe200000010ff */
[----:B------:R-:W-:Y:S02]  /*3840*/  @!P0 FMUL.FTZ R135, R33, R47 ;  /* 0x0000002f21878220 */ /* 0x000fe40000410000 */
[-C--:B------:R-:W-:Y:S01]  /*3850*/  @!P0 FMUL.FTZ R5, R32, R31.reuse ;  /* 0x0000001f20058220 */ /* 0x080fe20000410000 */
[C---:B------:R-:W-:Y:S01]  /*3860*/  @!P0 LOP3.LUT R32, R23.reuse, 0xffff0000, RZ, 0xc0, !PT ;  /* 0xffff000017208812 */ /* 0x040fe200078ec0ff */
[----:B------:R-:W-:Y:S01]  /*3870*/  @!P0 FFMA.FTZ R132, R48, R31, -R132 ;  /* 0x0000001f30848223 */ /* 0x000fe20000010884 */
[----:B------:R-:W-:Y:S01]  /*3880*/  @!P0 MOV R61, R133 ;  /* 0x00000085003d8202 */ /* 0x000fe20000000f00 */
[----:B------:R-:W-:Y:S02]  /*3890*/  @!P0 IMAD.U32 R31, R23, 0x10000, RZ ;  /* 0x00010000171f8824 */ /* 0x000fe400078e00ff */
[----:B------:R-:W-:Y:S02]  /*38a0*/  @!P0 FFMA.FTZ R0, R39, R38, R0 ;  /* 0x0000002627008223 */ /* 0x000fe40000010000 */
[-C--:B------:R-:W-:Y:S02]  /*38b0*/  @!P0 FMUL.FTZ R6, R33, R30.reuse ;  /* 0x0000001e21068220 */ /* 0x080fe40000410000 */
[----:B------:R-:W-:Y:S02]  /*38c0*/  @!P0 FFMA.FTZ R135, R49, R30, -R135 ;  /* 0x0000001e31878223 */ /* 0x000fe40000010887 */
[C---:B------:R-:W-:Y:S01]  /*38d0*/  @!P0 IMAD.U32 R30, R29.reuse, 0x10000, RZ ;  /* 0x000100001d1e8824 */ /* 0x040fe200078e00ff */
[----:B------:R-:W-:Y:S01]  /*38e0*/  @!P0 LOP3.LUT R29, R29, 0xffff0000, RZ, 0xc0, !PT ;  /* 0xffff00001d1d8812 */ /* 0x000fe200078ec0ff */
[----:B------:R-:W-:Y:S01]  /*38f0*/  @!P0 FMUL.FTZ R137, R31, R50 ;  /* 0x000000321f898220 */ /* 0x000fe20000410000 */
[----:B------:R-:W-:Y:S01]  /*3900*/  @!P0 F2FP.BF16.PACK_AB R132, R135, R132 ;  /* 0x000000848784823e */ /* 0x000fe200000010ff */
[----:B------:R-:W-:Y:S02]  /*3910*/  @!P0 FMUL.FTZ R134, R32, R53 ;  /* 0x0000003520868220 */ /* 0x000fe40000410000 */
[----:B------:R-:W-:Y:S02]  /*3920*/  @!P0 FFMA.FTZ R2, R40, R41, R2 ;  /* 0x0000002928028223 */ /* 0x000fe40000010002 */
[----:B------:R-:W-:Y:S02]  /*3930*/  @!P0 FFMA.FTZ R3, R42, R43, R3 ;  /* 0x0000002b2a038223 */ /* 0x000fe40000010003 */
[----:B------:R-:W-:Y:S02]  /*3940*/  @!P0 FFMA.FTZ R137, R51, R30, -R137 ;  /* 0x0000001e33898223 */ /* 0x000fe40000010889 */
[----:B------:R-:W-:Y:S02]  /*3950*/  @!P0 FFMA.FTZ R134, R52, R29, -R134 ;  /* 0x0000001d34868223 */ /* 0x000fe40000010886 */
[----:B------:R-:W-:Y:S02]  /*3960*/  @!P0 FFMA.FTZ R4, R45, R44, R4 ;  /* 0x0000002c2d048223 */ /* 0x000fe40000010004 */
[----:B------:R-:W-:Y:S01]  /*3970*/  @!P0 FMUL.FTZ R7, R31, R30 ;  /* 0x0000001e1f078220 */ /* 0x000fe20000410000 */
[----:B------:R-:W-:Y:S01]  /*3980*/  @!P0 F2FP.BF16.PACK_AB R137, R134, R137 ;  /* 0x000000898689823e */ /* 0x000fe200000010ff */
[----:B------:R-:W-:Y:S01]  /*3990*/  @!P0 FFMA.FTZ R5, R46, R48, R5 ;  /* 0x000000302e058223 */ /* 0x000fe20000010005 */
[----:B------:R-:W-:Y:S01]  /*39a0*/  IADD3 R134, P2, R126, R82, RZ ;  /* 0x000000527e867210 */ /* 0x000fe20007f5e0ff */
[----:B------:R-:W-:Y:S01]  /*39b0*/  @!P0 FMUL.FTZ R8, R32, R29 ;  /* 0x0000001d20088220 */ /* 0x000fe20000410000 */
[----:B------:R-:W-:Y:S01]  /*39c0*/  @!P0 F2FP.BF16.PACK_AB R131, R4, R3 ;  /* 0x000000030483823e */ /* 0x000fe200000010ff */
[----:B------:R-:W-:Y:S01]  /*39d0*/  @!P0 FFMA.FTZ R6, R47, R49, R6 ;  /* 0x000000312f068223 */ /* 0x000fe20000010006 */
[----:B----4-:R-:W-:Y:S01]  /*39e0*/  IADD3.X R135, R127, R80, RZ, P2, !PT ;  /* 0x000000507f877210 */ /* 0x010fe200017fe4ff */
[----:B------:R-:W-:Y:S02]  /*39f0*/  @!P0 FFMA.FTZ R7, R50, R51, R7 ;  /* 0x0000003332078223 */ /* 0x000fe40000010007 */
[----:B------:R-:W-:Y:S01]  /*3a00*/  @!P0 FFMA.FTZ R8, R53, R52, R8 ;  /* 0x0000003435088223 */ /* 0x000fe20000010008 */
[----:B------:R-:W-:Y:S01]  /*3a10*/  @!P0 F2FP.BF16.PACK_AB R130, R6, R5 ;  /* 0x000000050682823e */ /* 0x000fe200000010ff */
[----:B------:R-:W-:Y:S01]  /*3a20*/  @!P0 IMAD.MOV.U32 R60, RZ, RZ, R128 ;  /* 0x000000ffff3c8224 */ /* 0x000fe200078e0080 */
[----:B------:R-:W-:Y:S01]  /*3a30*/  @!P0 F2FP.BF16.PACK_AB R128, R2, R0 ;  /* 0x000000000280823e */ /* 0x000fe200000010ff */
[----:B------:R-:W-:Y:S01]  /*3a40*/  @!P0 IMAD.MOV.U32 R62, RZ, RZ, R132 ;  /* 0x000000ffff3e8224 */ /* 0x000fe200078e0084 */
[----:B------:R-:W-:Y:S01]  /*3a50*/  @!P0 F2FP.BF16.PACK_AB R133, R8, R7 ;  /* 0x000000070885823e */ /* 0x000fe200000010ff */
[----:B------:R-:W-:Y:S01]  /*3a60*/  @!P0 IMAD.MOV.U32 R63, RZ, RZ, R137 ;  /* 0x000000ffff3f8224 */ /* 0x000fe200078e0089 */
[----:B------:R-:W-:Y:S01]  /*3a70*/  @!P0 MOV R22, R130 ;  /* 0x0000008200168202 */ /* 0x000fe20000000f00 */
[----:B------:R-:W-:Y:S03]  /*3a80*/  @!P1 IMAD.WIDE R136, R78, 0x2, R126 ;  /* 0x000000024e889825 */ /* 0x000fe600078e027e */
[----:B------:R1:W-:Y:S01]  /*3a90*/  ST.E.128 [R134.64], R60 ;  /* 0x0000003c86007985 */ /* 0x0003e2000c101d16 */
[----:B------:R-:W-:Y:S02]  /*3aa0*/  @!P0 IMAD.MOV.U32 R20, RZ, RZ, R128 ;  /* 0x000000ffff148224 */ /* 0x000fe400078e0080 */
[----:B------:R-:W-:Y:S02]  /*3ab0*/  @!P0 IMAD.MOV.U32 R21, RZ, RZ, R131 ;  /* 0x000000ffff158224 */ /* 0x000fe400078e0083 */
[----:B------:R-:W-:Y:S05]  /*3ac0*/  @!P0 IMAD.MOV.U32 R23, RZ, RZ, R133 ;  /* 0x000000ffff178224 */ /* 0x000fea00078e0085 */
[----:B------:R1:W-:Y:S02]  /*3ad0*/  @!P1 ST.E.128 [R136.64], R20 ;  /* 0x0000001488009985 */ /* 0x0003e4000c101d16 */
.L_x_77:
[----:B------:R-:W-:Y:S05]  /*3ae0*/  BSYNC B0 ;  /* 0x0000000000007941 */ /* 0x000fea0003800000 */
.L_x_76:
[----:B------:R-:W-:Y:S11]  /*3af0*/  ISETP.GE.AND P0, PT, R11, c[0x0][0x1d4], PT ;  /* 0x000075000b007a0c */ /* 0x000ff60003f06270 */
[----:B------:R-:W-:Y:S02]  /*3b00*/  @!UPT UIADD3 URZ, URZ, URZ, URZ ;  /* 0x0000003f3f3ff290 */ /* 0x000fe4000fffe03f */
[----:B------:R-:W-:-:S05]  /*3b10*/  @P0 BRA `(.L_x_67) ;  /* 0x0000094000000947 */ /* 0x000fca0003800000 */
[----:B------:R-:W-:Y:S01]  /*3b20*/  SEL R52, R90, R129, !P4 ;  /* 0x000000815a347207 */ /* 0x000fe20006000000 */
[----:B------:R-:W3:Y:S01]  /*3b30*/  LDS.128 R48, [R88+0xc080] ;  /* 0x00c0800058307984 */ /* 0x000ee20000000c00 */
[----:B------:R-:W-:Y:S02]  /*3b40*/  ISETP.GE.AND P0, PT, R11, c[0x0][0x27c], PT ;  /* 0x00009f000b007a0c */ /* 0x000fe40003f06270 */
[----:B------:R-:W-:Y:S04]  /*3b50*/  SHF.R.S32.HI R45, RZ, 0x1f, R52 ;  /* 0x0000001fff2d7819 */ /* 0x000fe80000011434 */
[----:B------:R-:W-:Y:S04]  /*3b60*/  LEA.HI R45, R45, R52, RZ, 0x4 ;  /* 0x000000342d2d7211 */ /* 0x000fe800078f20ff */
[----:B------:R-:W-:Y:S03]  /*3b70*/  LEA.HI.SX32 R47, R45, R92, 0x1c ;  /* 0x0000005c2d2f7211 */ /* 0x000fe600078fe2ff */
[----:B------:R-:W-:Y:S02]  /*3b80*/  @!P0 SHF.R.U32.HI R32, RZ, 0x10, R57 ;  /* 0x00000010ff208819 */ /* 0x000fe40000011639 */
[----:B------:R-:W-:Y:S01]  /*3b90*/  IMAD.SHL.U32 R45, R47, 0x8, RZ ;  /* 0x000000082f2d7824 */ /* 0x000fe200078e00ff */
[----:B------:R-:W-:Y:S02]  /*3ba0*/  SHF.R.S32.HI R52, RZ, 0x1f, R47 ;  /* 0x0000001fff347819 */ /* 0x000fe4000001142f */
[----:B------:R-:W-:Y:S02]  /*3bb0*/  @!P0 PRMT R65, R65, 0x5410, R32 ;  /* 0x0000541041418816 */ /* 0x000fe40000000020 */
[----:B------:R-:W-:Y:S02]  /*3bc0*/  LEA.HI R52, R52, R47, RZ, 0x3 ;  /* 0x0000002f34347211 */ /* 0x000fe400078f18ff */
[----:B-1----:R-:W-:Y:S01]  /*3bd0*/  LOP3.LUT R60, R107, 0x38, R45, 0xf8, !PT ;  /* 0x000000386b3c7812 */ /* 0x002fe200078ef82d */
[C---:B------:R-:W-:Y:S01]  /*3be0*/  @!P0 IMAD.U32 R34, R65.reuse, 0x10000, RZ ;  /* 0x0001000041228824 */ /* 0x040fe200078e00ff */
[----:B------:R-:W-:Y:S01]  /*3bf0*/  @!P0 LOP3.LUT R37, R65, 0xffff0000, RZ, 0xc0, !PT ;  /* 0xffff000041258812 */ /* 0x000fe200078ec0ff */
[----:B------:R-:W-:Y:S01]  /*3c00*/  IMAD.SHL.U32 R52, R52, 0x100, RZ ;  /* 0x0000010034347824 */ /* 0x000fe200078e00ff */
[----:B------:R-:W-:Y:S02]  /*3c10*/  LOP3.LUT R53, R60, R105, RZ, 0x3c, !PT ;  /* 0x000000693c357212 */ /* 0x000fe400078e3cff */
[--C-:B------:R-:W-:Y:S02]  /*3c20*/  @!P0 SHF.R.U32.HI R30, RZ, 0x10, R25.reuse ;  /* 0x00000010ff1e8819 */ /* 0x100fe40000011619 */
[----:B------:R-:W-:Y:S02]  /*3c30*/  LOP3.LUT R52, R52, 0x7ffff800, RZ, 0xc0, !PT ;  /* 0x7ffff80034347812 */ /* 0x000fe400078ec0ff */
[----:B------:R-:W-:Y:S02]  /*3c40*/  @!P0 SHF.R.U64 R25, R24, 0x10, R25 ;  /* 0x0000001018198819 */ /* 0x000fe40000001219 */
[----:B------:R-:W-:Y:S02]  /*3c50*/  IADD3 R52, R53, R52, R104 ;  /* 0x0000003435347210 */ /* 0x000fe40007ffe068 */
[----:B------:R-:W-:Y:S02]  /*3c60*/  @!P0 PRMT R18, R18, 0x5410, R25 ;  /* 0x0000541012128816 */ /* 0x000fe40000000019 */
[--C-:B------:R-:W-:Y:S01]  /*3c70*/  @!P0 SHF.R.U32.HI R24, RZ, 0x10, R27.reuse ;  /* 0x00000010ff188819 */ /* 0x100fe2000001161b */
[----:B------:R-:W-:Y:S01]  /*3c80*/  IMAD.SHL.U32 R47, R52, 0x2, RZ ;  /* 0x00000002342f7824 */ /* 0x000fe200078e00ff */
[C---:B---3--:R-:W-:Y:S01]  /*3c90*/  @!P0 LOP3.LUT R36, R49.reuse, 0xffff0000, RZ, 0xc0, !PT ;  /* 0xffff000031248812 */ /* 0x048fe200078ec0ff */
[----:B------:R-:W-:Y:S01]  /*3ca0*/  @!P0 IMAD.U32 R35, R49, 0x10000, RZ ;  /* 0x0001000031238824 */ /* 0x000fe200078e00ff */
[C---:B------:R-:W-:Y:S01]  /*3cb0*/  @!P0 LOP3.LUT R33, R48.reuse, 0xffff0000, RZ, 0xc0, !PT ;  /* 0xffff000030218812 */ /* 0x040fe200078ec0ff */
[----:B------:R-:W-:Y:S01]  /*3cc0*/  @!P0 IMAD.U32 R32, R48, 0x10000, RZ ;  /* 0x0001000030208824 */ /* 0x000fe200078e00ff */
[----:B------:R-:W1:Y:S01]  /*3cd0*/  LDS.128 R20, [R47+0xc080] ;  /* 0x00c080002f147984 */ /* 0x000e620000000c00 */
[C---:B------:R-:W-:Y:S01]  /*3ce0*/  @!P0 IMAD.U32 R39, R50.reuse, 0x10000, RZ ;  /* 0x0001000032278824 */ /* 0x040fe200078e00ff */
[C---:B------:R-:W-:Y:S01]  /*3cf0*/  @!P0 LOP3.LUT R46, R51.reuse, 0xffff0000, RZ, 0xc0, !PT ;  /* 0xffff0000332e8812 */ /* 0x040fe200078ec0ff */
[----:B------:R-:W-:Y:S01]  /*3d00*/  @!P0 IMAD.U32 R44, R51, 0x10000, RZ ;  /* 0x00010000332c8824 */ /* 0x000fe200078e00ff */
[----:B------:R-:W-:Y:S02]  /*3d10*/  @!P0 LOP3.LUT R40, R50, 0xffff0000, RZ, 0xc0, !PT ;  /* 0xffff000032288812 */ /* 0x000fe400078ec0ff */
[----:B------:R-:W-:Y:S02]  /*3d20*/  @!P0 SHF.R.U64 R27, R26, 0x10, R27 ;  /* 0x000000101a1b8819 */ /* 0x000fe4000000121b */
[----:B------:R-:W-:Y:S02]  /*3d30*/  @!P0 PRMT R26, R13, 0x5410, R30 ;  /* 0x000054100d1a8816 */ /* 0x000fe4000000001e */
[----:B------:R-:W-:Y:S02]  /*3d40*/  @!P0 PRMT R13, R19, 0x5410, R24 ;  /* 0x00005410130d8816 */ /* 0x000fe40000000018 */
[C---:B------:R-:W-:Y:S01]  /*3d50*/  @!P0 LOP3.LUT R19, R26.reuse, 0xffff0000, RZ, 0xc0, !PT ;  /* 0xffff00001a138812 */ /* 0x040fe200078ec0ff */
[----:B------:R-:W-:Y:S01]  /*3d60*/  @!P0 IMAD.U32 R24, R26, 0x10000, RZ ;  /* 0x000100001a188824 */ /* 0x000fe200078e00ff */
[----:B------:R-:W-:Y:S02]  /*3d70*/  @!P0 SHF.R.U32.HI R29, RZ, 0x10, R59 ;  /* 0x00000010ff1d8819 */ /* 0x000fe4000001163b */
[----:B------:R-:W-:Y:S02]  /*3d80*/  @!P0 PRMT R28, R28, 0x5410, R27 ;  /* 0x000054101c1c8816 */ /* 0x000fe4000000001b */
[----:B------:R-:W-:Y:S02]  /*3d90*/  @!P0 PRMT R54, R54, 0x5410, R29 ;  /* 0x0000541036368816 */ /* 0x000fe4000000001d */
[----:B------:R-:W-:Y:S01]  /*3da0*/  @!P0 SHF.R.U64 R57, R56, 0x10, R57 ;  /* 0x0000001038398819 */ /* 0x000fe20000001239 */
[----:B------:R-:W-:Y:S01]  /*3db0*/  @!P0 IMAD.U32 R26, R28, 0x10000, RZ ;  /* 0x000100001c1a8824 */ /* 0x000fe200078e00ff */
[C---:B------:R-:W-:Y:S01]  /*3dc0*/  @!P0 LOP3.LUT R43, R54.reuse, 0xffff0000, RZ, 0xc0, !PT ;  /* 0xffff0000362b8812 */ /* 0x040fe200078ec0ff */
[----:B------:R-:W-:Y:S01]  /*3dd0*/  @!P0 IMAD.U32 R42, R54, 0x10000, RZ ;  /* 0x00010000362a8824 */ /* 0x000fe200078e00ff */
[----:B------:R-:W-:Y:S02]  /*3de0*/  @!P0 PRMT R64, R64, 0x5410, R57 ;  /* 0x0000541040408816 */ /* 0x000fe40000000039 */
[----:B------:R-:W-:Y:S02]  /*3df0*/  @!P0 SHF.R.U64 R58, R58, 0x10, R59 ;  /* 0x000000103a3a8819 */ /* 0x000fe4000000123b */
[C---:B------:R-:W-:Y:S01]  /*3e00*/  @!P0 LOP3.LUT R31, R64.reuse, 0xffff0000, RZ, 0xc0, !PT ;  /* 0xffff0000401f8812 */ /* 0x040fe200078ec0ff */
[----:B------:R-:W-:Y:S01]  /*3e10*/  @!P0 IMAD.U32 R29, R64, 0x10000, RZ ;  /* 0x00010000401d8824 */ /* 0x000fe200078e00ff */
[----:B------:R-:W-:Y:S04]  /*3e20*/  @!P0 PRMT R55, R55, 0x5410, R58 ;  /* 0x0000541037378816 */ /* 0x000fe8000000003a */
[C---:B------:R-:W-:Y:S01]  /*3e30*/  @!P0 LOP3.LUT R41, R55.reuse, 0xffff0000, RZ, 0xc0, !PT ;  /* 0xffff000037298812 */ /* 0x040fe200078ec0ff */
[----:B------:R-:W-:Y:S02]  /*3e40*/  @!P0 IMAD.U32 R38, R55, 0x10000, RZ ;  /* 0x0001000037268824 */ /* 0x000fe400078e00ff */
[----:B-1----:R-:W-:Y:S01]  /*3e50*/  @!P0 IMAD.U32 R27, R22, 0x10000, RZ ;  /* 0x00010000161b8824 */ /* 0x002fe200078e00ff */
[C---:B------:R-:W-:Y:S02]  /*3e60*/  @!P0 LOP3.LUT R30, R21.reuse, 0xffff0000, RZ, 0xc0, !PT ;  /* 0xffff0000151e8812 */ /* 0x040fe400078ec0ff */
[----:B------:R-:W-:Y:S01]  /*3e70*/  @!P0 SHF.L.U32 R25, R21, 0x10, RZ ;  /* 0x0000001015198819 */ /* 0x000fe200000006ff */
[----:B------:R-:W-:Y:S02]  /*3e80*/  @!P0 FMUL.FTZ R61, R27, R38 ;  /* 0x000000261b3d8220 */ /* 0x000fe40000410000 */
[----:B------:R-:W-:Y:S02]  /*3e90*/  @!P0 FMUL.FTZ R52, R30, R37 ;  /* 0x000000251e348220 */ /* 0x000fe40000410000 */
[C---:B------:R-:W-:Y:S02]  /*3ea0*/  @!P0 FMUL.FTZ R47, R25.reuse, R34 ;  /* 0x00000022192f8220 */ /* 0x040fe40000410000 */
[-C--:B------:R-:W-:Y:S01]  /*3eb0*/  @!P0 FMUL.FTZ R3, R25, R24.reuse ;  /* 0x0000001819038220 */ /* 0x080fe20000410000 */
[----:B------:R-:W-:Y:S01]  /*3ec0*/  @!P0 LOP3.LUT R25, R20, 0xffff0000, RZ, 0xc0, !PT ;  /* 0xffff000014198812 */ /* 0x000fe200078ec0ff */
[-C--:B------:R-:W-:Y:S02]  /*3ed0*/  @!P0 FMUL.FTZ R4, R30, R19.reuse ;  /* 0x000000131e048220 */ /* 0x080fe40000410000 */
[----:B------:R-:W-:Y:S01]  /*3ee0*/  @!P0 FFMA.FTZ R52, R36, R19, -R52 ;  /* 0x0000001324348223 */ /* 0x000fe20000010834 */
[C---:B------:R-:W-:Y:S01]  /*3ef0*/  @!P0 SHF.L.U32 R19, R18.reuse, 0x10, RZ ;  /* 0x0000001012138819 */ /* 0x040fe200000006ff */
[----:B------:R-:W-:Y:S01]  /*3f00*/  @!P0 FFMA.FTZ R47, R35, R24, -R47 ;  /* 0x00000018232f8223 */ /* 0x000fe2000001082f */
[----:B------:R-:W-:Y:S01]  /*3f10*/  @!P0 LOP3.LUT R18, R18, 0xffff0000, RZ, 0xc0, !PT ;  /* 0xffff000012128812 */ /* 0x000fe200078ec0ff */
[----:B------:R-:W-:Y:S02]  /*3f20*/  @!P0 IMAD.U32 R24, R20, 0x10000, RZ ;  /* 0x0001000014188824 */ /* 0x000fe400078e00ff */
[C---:B------:R-:W-:Y:S01]  /*3f30*/  @!P0 FMUL.FTZ R60, R25.reuse, R31 ;  /* 0x0000001f193c8220 */ /* 0x040fe20000410000 */
[----:B------:R-:W-:Y:S01]  /*3f40*/  @!P0 F2FP.BF16.PACK_AB R47, R52, R47 ;  /* 0x0000002f342f823e */ /* 0x000fe200000010ff */
[----:B------:R-:W-:Y:S01]  /*3f50*/  @!P0 FMUL.FTZ R53, R24, R29 ;  /* 0x0000001d18358220 */ /* 0x000fe20000410000 */
[----:B------:R-:W-:Y:S01]  /*3f60*/  IADD3 R52, P1, R126, R84, RZ ;  /* 0x000000547e347210 */ /* 0x000fe20007f3e0ff */
[-C--:B------:R-:W-:Y:S01]  /*3f70*/  @!P0 FMUL.FTZ R2, R25, R18.reuse ;  /* 0x0000001219028220 */ /* 0x080fe20000410000 */
[----:B------:R-:W-:Y:S01]  /*3f80*/  @!P0 LOP3.LUT R25, R28, 0xffff0000, RZ, 0xc0, !PT ;  /* 0xffff00001c198812 */ /* 0x000fe200078ec0ff */
[----:B------:R-:W-:Y:S01]  /*3f90*/  @!P0 FFMA.FTZ R60, R33, R18, -R60 ;  /* 0x00000012213c8223 */ /* 0x000fe2000001083c */
[C---:B------:R-:W-:Y:S01]  /*3fa0*/  @!P0 LOP3.LUT R18, R23.reuse, 0xffff0000, RZ, 0xc0, !PT ;  /* 0xffff000017128812 */ /* 0x040fe200078ec0ff */
[-C--:B------:R-:W-:Y:S01]  /*3fb0*/  @!P0 FMUL.FTZ R0, R24, R19.reuse ;  /* 0x0000001318008220 */ /* 0x080fe20000410000 */
[----:B------:R-:W-:Y:S01]  /*3fc0*/  @!P0 LOP3.LUT R28, R22, 0xffff0000, RZ, 0xc0, !PT ;  /* 0xffff0000161c8812 */ /* 0x000fe200078ec0ff */
[----:B------:R-:W-:Y:S02]  /*3fd0*/  @!P0 IMAD.U32 R24, R23, 0x10000, RZ ;  /* 0x0001000017188824 */ /* 0x000fe400078e00ff */
[----:B------:R-:W-:Y:S01]  /*3fe0*/  @!P0 FFMA.FTZ R53, R32, R19, -R53 ;  /* 0x0000001320358223 */ /* 0x000fe20000010835 */
[C---:B------:R-:W-:Y:S01]  /*3ff0*/  @!P0 SHF.L.U32 R19, R13.reuse, 0x10, RZ ;  /* 0x000000100d138819 */ /* 0x040fe200000006ff */
[----:B------:R-:W-:Y:S01]  /*4000*/  @!P0 FMUL.FTZ R63, R24, R42 ;  /* 0x0000002a183f8220 */ /* 0x000fe20000410000 */
[----:B------:R-:W-:Y:S01]  /*4010*/  @!P0 LOP3.LUT R13, R13, 0xffff0000, RZ, 0xc0, !PT ;  /* 0xffff00000d0d8812 */ /* 0x000fe200078ec0ff */
[----:B------:R-:W-:Y:S01]  /*4020*/  @!P0 FMUL.FTZ R62, R18, R43 ;  /* 0x0000002b123e8220 */ /* 0x000fe20000410000 */
[----:B------:R-:W-:Y:S01]  /*4030*/  @!P0 F2FP.BF16.PACK_AB R60, R60, R53 ;  /* 0x000000353c3c823e */ /* 0x000fe200000010ff */
[----:B------:R-:W-:Y:S02]  /*4040*/  @!P0 FMUL.FTZ R78, R28, R41 ;  /* 0x000000291c4e8220 */ /* 0x000fe40000410000 */
[----:B------:R-:W-:Y:S01]  /*4050*/  @!P0 FFMA.FTZ R61, R39, R26, -R61 ;  /* 0x0000001a273d8223 */ /* 0x000fe2000001083d */
[----:B------:R-:W-:Y:S01]  /*4060*/  @!P0 MOV R48, R60 ;  /* 0x0000003c00308202 */ /* 0x000fe20000000f00 */
[----:B------:R-:W-:Y:S02]  /*4070*/  @!P0 FFMA.FTZ R63, R44, R19, -R63 ;  /* 0x000000132c3f8223 */ /* 0x000fe4000001083f */
[----:B------:R-:W-:Y:S02]  /*4080*/  @!P0 FFMA.FTZ R62, R46, R13, -R62 ;  /* 0x0000000d2e3e8223 */ /* 0x000fe4000001083e */
[----:B------:R-:W-:Y:S02]  /*4090*/  @!P0 FFMA.FTZ R78, R40, R25, -R78 ;  /* 0x00000019284e8223 */ /* 0x000fe4000001084e */
[----:B----4-:R-:W-:Y:S01]  /*40a0*/  IMAD.X R53, R127, 0x1, R83, P1 ;  /* 0x000000017f357824 */ /* 0x010fe200008e0653 */
[----:B------:R-:W-:Y:S01]  /*40b0*/  @!P0 F2FP.BF16.PACK_AB R62, R62, R63 ;  /* 0x0000003f3e3e823e */ /* 0x000fe200000010ff */
[----:B------:R-:W-:Y:S01]  /*40c0*/  @!P0 IMAD.MOV.U32 R49, RZ, RZ, R47 ;  /* 0x000000ffff318224 */ /* 0x000fe200078e002f */
[----:B------:R-:W-:Y:S01]  /*40d0*/  @!P0 F2FP.BF16.PACK_AB R61, R78, R61 ;  /* 0x0000003d4e3d823e */ /* 0x000fe200000010ff */
[----:B------:R-:W-:Y:S01]  /*40e0*/  @!P0 FFMA.FTZ R0, R29, R32, R0 ;  /* 0x000000201d008223 */ /* 0x000fe20000010000 */
[----:B------:R-:W-:Y:S01]  /*40f0*/  ISETP.GE.AND P1, PT, R45, c[0x0][0x1d4], PT ;  /* 0x000075002d007a0c */ /* 0x000fe20003f26270 */
[----:B------:R-:W-:Y:S02]  /*4100*/  @!P0 IMAD.MOV.U32 R51, RZ, RZ, R62 ;  /* 0x000000ffff338224 */ /* 0x000fe400078e003e */
[----:B------:R-:W-:Y:S02]  /*4110*/  @!P0 IMAD.MOV.U32 R50, RZ, RZ, R61 ;  /* 0x000000ffff328224 */ /* 0x000fe400078e003d */
[----:B------:R-:W-:Y:S02]  /*4120*/  @!P0 FFMA.FTZ R2, R31, R33, R2 ;  /* 0x000000211f028223 */ /* 0x000fe40000010002 */
[----:B------:R-:W-:Y:S01]  /*4130*/  @!P0 FMUL.FTZ R5, R27, R26 ;  /* 0x0000001a1b058220 */ /* 0x000fe20000410000 */
[----:B------:R1:W-:Y:S01]  /*4140*/  ST.E.128 [R52.64], R48 ;  /* 0x0000003034007985 */ /* 0x0003e2000c101d16 */
[----:B------:R-:W-:Y:S01]  /*4150*/  @!P0 FFMA.FTZ R3, R34, R35, R3 ;  /* 0x0000002322038223 */ /* 0x000fe20000010003 */
[----:B------:R-:W-:Y:S01]  /*4160*/  @!P0 F2FP.BF16.PACK_AB R47, R2, R0 ;  /* 0x00000000022f823e */ /* 0x000fe200000010ff */
[----:B------:R-:W-:Y:S02]  /*4170*/  @!P0 FMUL.FTZ R6, R28, R25 ;  /* 0x000000191c068220 */ /* 0x000fe40000410000 */
[----:B------:R-:W-:Y:S02]  /*4180*/  @!P0 FFMA.FTZ R4, R37, R36, R4 ;  /* 0x0000002425048223 */ /* 0x000fe40000010004 */
[----:B------:R-:W-:Y:S02]  /*4190*/  @!P0 FMUL.FTZ R7, R24, R19 ;  /* 0x0000001318078220 */ /* 0x000fe40000410000 */
[----:B------:R-:W-:Y:S02]  /*41a0*/  @!P0 FFMA.FTZ R5, R38, R39, R5 ;  /* 0x0000002726058223 */ /* 0x000fe40000010005 */
[----:B------:R-:W-:Y:S02]  /*41b0*/  @!P0 FMUL.FTZ R8, R18, R13 ;  /* 0x0000000d12088220 */ /* 0x000fe40000410000 */
[----:B------:R-:W-:Y:S02]  /*41c0*/  @!P0 FFMA.FTZ R6, R41, R40, R6 ;  /* 0x0000002829068223 */ /* 0x000fe40000010006 */
[----:B------:R-:W-:Y:S02]  /*41d0*/  @!P0 FFMA.FTZ R7, R42, R44, R7 ;  /* 0x0000002c2a078223 */ /* 0x000fe40000010007 */
[----:B------:R-:W-:Y:S02]  /*41e0*/  @!P0 FFMA.FTZ R8, R43, R46, R8 ;  /* 0x0000002e2b088223 */ /* 0x000fe40000010008 */
[----:B------:R-:W-:Y:S03]  /*41f0*/  @!P0 IMAD.MOV.U32 R20, RZ, RZ, R47 ;  /* 0x000000ffff148224 */ /* 0x000fe600078e002f */
[----:B------:R-:W-:Y:S05]  /*4200*/  @!P0 F2FP.BF16.PACK_AB R60, R8, R7 ;  /* 0x00000007083c823e */ /* 0x000fea00000010ff */
[----:B------:R-:W-:Y:S01]  /*4210*/  @!P0 IMAD.MOV.U32 R23, RZ, RZ, R60 ;  /* 0x000000ffff178224 */ /* 0x000fe200078e003c */
[----:B-1----:R-:W-:Y:S02]  /*4220*/  @!P0 F2FP.BF16.PACK_AB R53, R6, R5 ;  /* 0x000000050635823e */ /* 0x002fe400000010ff */
[----:B------:R-:W-:Y:S03]  /*4230*/  @!P0 F2FP.BF16.PACK_AB R52, R4, R3 ;  /* 0x000000030434823e */ /* 0x000fe600000010ff */
[----:B------:R-:W-:Y:S01]  /*4240*/  @!P0 IMAD.MOV.U32 R22, RZ, RZ, R53 ;  /* 0x000000ffff168224 */ /* 0x000fe200078e0035 */
[----:B------:R-:W-:Y:S01]  /*4250*/  @!P0 MOV R21, R52 ;  /* 0x0000003400158202 */ /* 0x000fe20000000f00 */
[----:B------:R-:W-:-:S05]  /*4260*/  @P1 BRA `(.L_x_67) ;  /* 0x000001f000001947 */ /* 0x000fca0003800000 */
[C---:B------:R-:W-:Y:S04]  /*4270*/  LEA R2, P0, R45.reuse, R126, 0x1 ;  /* 0x0000007e2d027211 */ /* 0x040fe800078008ff */
[----:B------:R-:W-:Y:S05]  /*4280*/  LEA.HI.X.SX32 R3, R45, R127, 0x1, P0 ;  /* 0x0000007f2d037211 */ /* 0x000fea00000f0eff */
[----:B------:R1:W-:Y:S01]  /*4290*/  ST.E.128 [R2.64], R20 ;  /* 0x0000001402007985 */ /* 0x0003e2000c101d16 */
[----:B------:R-:W-:-:S05]  /*42a0*/  BRA `(.L_x_67) ;  /* 0x000001b000007947 */ /* 0x000fca0003800000 */
.L_x_63:
[----:B------:R1:W3:Y:S01]  /*42b0*/  SHFL.IDX PT, R3, R2, RZ, 0x181f ;  /* 0x00181fff02037589 */ /* 0x0002e200000e0000 */
[----:B------:R-:W-:Y:S03]  /*42c0*/  IADD3 R68, -R72, UR17, RZ ;  /* 0x0000001148447c10 */ /* 0x000fe6000fffe1ff */
[----:B------:R-:W4:Y:S01]  /*42d0*/  SHFL.IDX PT, R55, R55, RZ, 0x181f ;  /* 0x00181fff37377589 */ /* 0x000f2200000e0000 */
[----:B------:R-:W-:Y:S04]  /*42e0*/  IMNMX R68, R68, 0x20, PT ;  /* 0x0000002044447817 */ /* 0x000fe80003800200 */
[----:B------:R-:W-:Y:S11]  /*42f0*/  ISETP.GT.AND P0, PT, R68, R109, PT ;  /* 0x0000006d4400720c */ /* 0x000ff60003f04270 */
[----:B------:R-:W-:Y:S02]  /*4300*/  @!UPT UIADD3 URZ, URZ, URZ, URZ ;  /* 0x0000003f3f3ff290 */ /* 0x000fe4000fffe03f */
[----:B------:R-:W-:-:S05]  /*4310*/  @!P0 BRA `(.L_x_67) ;  /* 0x0000014000008947 */ /* 0x000fca0003800000 */
[C---:B------:R-:W-:Y:S02]  /*4320*/  ISETP.GE.AND P0, PT, R16.reuse, c[0x0][0x1d4], PT ;  /* 0x0000750010007a0c */ /* 0x040fe40003f06270 */
[----:B------:R-:W-:Y:S11]  /*4330*/  ISETP.GE.AND P2, PT, R11, c[0x0][0x1d4], PT ;  /* 0x000075000b007a0c */ /* 0x000ff60003f46270 */
[----:B------:R-:W5:Y:S01]  /*4340*/  @!P0 LDS.128 R4, [R103+0xc080] ;  /* 0x00c0800067048984 */ /* 0x000f620000000c00 */
[C---:B----4-:R-:W-:Y:S04]  /*4350*/  @!P0 LEA R30, P1, R16.reuse, R55, 0x1 ;  /* 0x00000037101e8211 */ /* 0x050fe800078208ff */
[----:B---3--:R-:W-:Y:S02]  /*4360*/  @!P0 LEA.HI.X R31, R16, R3, R17, 0x1, P1 ;  /* 0x00000003101f8211 */ /* 0x008fe400008f0c11 */
[----:B------:R-:W-:Y:S03]  /*4370*/  ISETP.GE.AND P1, PT, R108, c[0x0][0x1d4], PT ;  /* 0x000075006c007a0c */ /* 0x000fe60003f26270 */
[----:B-----5:R-:W-:Y:S01]  /*4380*/  @!P0 ST.E.128 [R30.64], R4 ;  /* 0x000000041e008985 */ /* 0x020fe2000c101d16 */
[C---:B------:R-:W-:Y:S03]  /*4390*/  @!P2 LEA R28, P0, R96.reuse, R55, 0x1 ;  /* 0x00000037601ca211 */ /* 0x040fe600078008ff */
[----:B------:R-:W3:Y:S01]  /*43a0*/  @!P2 LDS.128 R24, [R103+0xd080] ;  /* 0x00d080006718a984 */ /* 0x000ee20000000c00 */
[----:B------:R-:W-:Y:S02]  /*43b0*/  @!P2 LEA.HI.X R29, R96, R3, R87, 0x1, P0 ;  /* 0x00000003601da211 */ /* 0x000fe400000f0c57 */
[----:B------:R-:W-:Y:S03]  /*43c0*/  ISETP.GE.AND P0, PT, R106, c[0x0][0x1d4], PT ;  /* 0x000075006a007a0c */ /* 0x000fe60003f06270 */
[----:B---3--:R-:W-:Y:S01]  /*43d0*/  @!P2 ST.E.128 [R28.64], R24 ;  /* 0x000000181c00a985 */ /* 0x008fe2000c101d16 */
[C---:B------:R-:W-:Y:S03]  /*43e0*/  @!P1 LEA R18, P2, R95.reuse, R55, 0x1 ;  /* 0x000000375f129211 */ /* 0x040fe600078408ff */
[----:B------:R-:W3:Y:S01]  /*43f0*/  @!P1 LDS.128 R20, [R103+0xe080] ;  /* 0x00e0800067149984 */ /* 0x000ee20000000c00 */
[----:B------:R-:W-:Y:S05]  /*4400*/  @!P1 LEA.HI.X R19, R95, R3, R86, 0x1, P2 ;  /* 0x000000035f139211 */ /* 0x000fea00010f0c56 */
[----:B---3--:R-:W-:Y:S01]  /*4410*/  @!P1 ST.E.128 [R18.64], R20 ;  /* 0x0000001412009985 */ /* 0x008fe2000c101d16 */
[C---:B-1----:R-:W-:Y:S03]  /*4420*/  @!P0 LEA R2, P1, R94.reuse, R55, 0x1 ;  /* 0x000000375e028211 */ /* 0x042fe600078208ff */
[----:B------:R-:W1:Y:S01]  /*4430*/  @!P0 LDS.128 R4, [R103+0xf080] ;  /* 0x00f0800067048984 */ /* 0x000e620000000c00 */
[----:B------:R-:W-:Y:S05]  /*4440*/  @!P0 LEA.HI.X R3, R94, R3, R85, 0x1, P1 ;  /* 0x000000035e038211 */ /* 0x000fea00008f0c55 */
[----:B-1----:R1:W-:Y:S04]  /*4450*/  @!P0 ST.E.128 [R2.64], R4 ;  /* 0x0000000402008985 */ /* 0x0023e8000c101d16 */
.L_x_67:
[----:B------:R-:W-:Y:S05]  /*4460*/  BSYNC B1 ;  /* 0x0000000000017941 */ /* 0x000fea0003800000 */
.L_x_62:
[----:B------:R-:W-:Y:S01]  /*4470*/  IMAD.IADD R72, R81, 0x1, -R72 ;  /* 0x0000000151487824 */ /* 0x000fe200078e0a48 */
[----:B------:R-:W-:Y:S04]  /*4480*/  BSSY B0, `(.L_x_78) ;  /* 0x000003c000007945 */ /* 0x000fe80003800000 */
[----:B------:R-:W-:Y:S11]  /*4490*/  ISETP.GE.AND P0, PT, R72, 0x1, PT ;  /* 0x000000014800780c */ /* 0x000ff60003f06270 */
[----:B------:R-:W-:Y:S02]  /*44a0*/  @!UPT UIADD3 URZ, URZ, URZ, URZ ;  /* 0x0000003f3f3ff290 */ /* 0x000fe4000fffe03f */
[----:B-1----:R-:W-:Y:S01]  /*44b0*/  @P0 IMAD.WIDE R4, R102, 0x20, R122 ;  /* 0x0000002066040825 */ /* 0x002fe200078e027a */
[----:B------:R-:W-:Y:S03]  /*44c0*/  @P0 ISETP.NE.U32.AND P2, PT, R101, RZ, PT ;  /* 0x000000ff6500020c */ /* 0x000fe60003f45070 */
[----:B------:R-:W-:Y:S02]  /*44d0*/  @P0 IMAD R0, R5, c[0x0][0x258], RZ ;  /* 0x0000960005000a24 */ /* 0x000fe400078e02ff */
[----:B------:R-:W-:Y:S02]  /*44e0*/  @P0 IMAD.MOV.U32 R78, RZ, RZ, R118 ;  /* 0x000000ffff4e0224 */ /* 0x000fe400078e0076 */
[C---:B------:R-:W-:Y:S02]  /*44f0*/  @P0 IMAD R0, R4.reuse, c[0x0][0x25c], R0 ;  /* 0x0000970004000a24 */ /* 0x040fe400078e0200 */
[----:B---3--:R-:W-:Y:S05]  /*4500*/  @P0 IMAD.WIDE.U32 R2, R4, c[0x0][0x258], R78 ;  /* 0x0000960004020a25 */ /* 0x008fea00078e004e */
[C---:B------:R-:W-:Y:S02]  /*4510*/  @P0 LEA R4, P1, R2.reuse, c[0x0][0x250], 0x1 ;  /* 0x0000940002040a11 */ /* 0x040fe400078208ff */
[----:B------:R-:W-:Y:S04]  /*4520*/  @P0 IADD3 R0, R3, R0, RZ ;  /* 0x0000000003000210 */ /* 0x000fe80007ffe0ff */
[----:B------:R-:W-:Y:S01]  /*4530*/  @P0 LEA.HI.X R5, R2, c[0x0][0x254], R0, 0x1, P1 ;  /* 0x0000950002050a11 */ /* 0x000fe200008f0c00 */
[----:B------:R-:W-:Y:S01]  /*4540*/  IMAD R0, R70, c[0x0][0x208], RZ ;  /* 0x0000820046007a24 */ /* 0x000fe200078e02ff */
[----:B------:R-:W-:Y:S01]  /*4550*/  @P0 ISETP.NE.U32.AND P1, PT, R100, RZ, PT ;  /* 0x000000ff6400020c */ /* 0x000fe20003f25070 */
[----:B------:R-:W-:Y:S02]  /*4560*/  IMAD.WIDE.U32 R2, R71, c[0x0][0x208], RZ ;  /* 0x0000820047027a25 */ /* 0x000fe400078e00ff */
[----:B------:R-:W-:Y:S01]  /*4570*/  @!PT LDS RZ, [RZ] ;  /* 0x00000000fffff984 */ /* 0x000fe20000000800 */
[----:B------:R-:W-:Y:S01]  /*4580*/  @!PT LDS RZ, [RZ] ;  /* 0x00000000fffff984 */ /* 0x000fe20000000800 */
[----:B------:R-:W-:Y:S01]  /*4590*/  @!PT LDS RZ, [RZ] ;  /* 0x00000000fffff984 */ /* 0x000fe20000000800 */
[----:B------:R1:W-:Y:S01]  /*45a0*/  @P0 LDGSTS.E.BYPASS.LTC128B.128 [R103+0x8080], [R4.64], P2 ;  /* 0x0808000004670fae */ /* 0x0003e20009101d56 */
[----:B------:R-:W-:Y:S01]  /*45b0*/  @P0 ISETP.NE.U32.AND P2, PT, R99, RZ, PT ;  /* 0x000000ff6300020c */ /* 0x000fe20003f45070 */
[----:B------:R-:W-:Y:S04]  /*45c0*/  IMAD R0, R71, c[0x0][0x20c], R0 ;  /* 0x0000830047007a24 */ /* 0x000fe800078e0200 */
[----:B------:R-:W-:Y:S02]  /*45d0*/  IMAD.IADD R3, R3, 0x1, R0 ;  /* 0x0000000103037824 */ /* 0x000fe400078e0200 */
[----:B------:R-:W-:Y:S02]  /*45e0*/  IMAD R0, R69, c[0x0][0x218], RZ ;  /* 0x0000860045007a24 */ /* 0x000fe400078e02ff */
[----:B------:R1:W-:Y:S01]  /*45f0*/  @P0 LDGSTS.E.BYPASS.LTC128B.128 [R103+0x9080], [R4.64+0x80], P1 ;  /* 0x0908008004670fae */ /* 0x0003e20008901d56 */
[----:B------:R-:W-:Y:S01]  /*4600*/  @P0 ISETP.NE.U32.AND P1, PT, R98, RZ, PT ;  /* 0x000000ff6200020c */ /* 0x000fe20003f25070 */
[C---:B------:R-:W-:Y:S02]  /*4610*/  IMAD.WIDE.U32 R6, R91.reuse, c[0x0][0x218], R2 ;  /* 0x000086005b067a25 */ /* 0x040fe400078e0002 */
[----:B------:R1:W-:Y:S02]  /*4620*/  @P0 LDGSTS.E.BYPASS.LTC128B.128 [R103+0xa080], [R4.64+0x100], P2 ;  /* 0x0a08010004670fae */ /* 0x0003e40009101d56 */
[----:B------:R-:W-:Y:S08]  /*4630*/  IMAD R0, R91, c[0x0][0x21c], R0 ;  /* 0x000087005b007a24 */ /* 0x000ff000078e0200 */
[----:B------:R1:W-:Y:S01]  /*4640*/  @P0 LDGSTS.E.BYPASS.LTC128B.128 [R103+0xb080], [R4.64+0x180], P1 ;  /* 0x0b08018004670fae */ /* 0x0003e20008901d56 */
[----:B------:R-:W-:Y:S03]  /*4650*/  IADD3 R3, P0, R6, UR32, RZ ;  /* 0x0000002006037c10 */ /* 0x000fe6000ff1e0ff */
[----:B------:R-:W0:Y:S01]  /*4660*/  LDGDEPBAR ;  /* 0x00000000000079af */ /* 0x000e220000000000 */
[----:B------:R-:W-:Y:S02]  /*4670*/  IADD3.X R0, R7, UR25, R0, P0, !PT ;  /* 0x0000001907007c10 */ /* 0x000fe400087fe400 */
[C---:B------:R-:W-:Y:S04]  /*4680*/  LEA R2, P0, R3.reuse, c[0x0][0x1f8], 0x1 ;  /* 0x00007e0003027a11 */ /* 0x040fe800078008ff */
[----:B------:R-:W-:Y:S02]  /*4690*/  LEA.HI.X R13, R3, c[0x0][0x1fc], R0, 0x1, P0 ;  /* 0x00007f00030d7a11 */ /* 0x000fe400000f0c00 */
[----:B------:R1:W3:Y:S01]  /*46a0*/  SHFL.IDX PT, R3, R2, RZ, 0x181f ;  /* 0x00181fff02037589 */ /* 0x0002e200000e0000 */
[----:B------:R-:W-:Y:S03]  /*46b0*/  ISETP.GT.AND P0, PT, R68, R109, PT ;  /* 0x0000006d4400720c */ /* 0x000fe60003f04270 */
[----:B------:R-:W4:Y:S01]  /*46c0*/  SHFL.IDX PT, R13, R13, RZ, 0x181f ;  /* 0x00181fff0d0d7589 */ /* 0x000f2200000e0000 */
[----:B------:R-:W-:Y:S04]  /*46d0*/  DEPBAR.LE SB0, 0x0 ;  /* 0x000080000000791a */ /* 0x000fe80000000000 */
[----:B------:R-:W-:Y:S06]  /*46e0*/  BAR.SYNC.DEFER_BLOCKING 0x0 ;  /* 0x0000000000007b1d */ /* 0x000fec0000010000 */
[----:B------:R-:W-:-:S05]  /*46f0*/  @!P0 BRA `(.L_x_79) ;  /* 0x0000014000008947 */ /* 0x000fca0003800000 */
[C---:B-1-3--:R-:W-:Y:S02]  /*4700*/  ISETP.GE.AND P0, PT, R16.reuse, c[0x0][0x1d4], PT ;  /* 0x0000750010007a0c */ /* 0x04afe40003f06270 */
[----:B------:R-:W-:Y:S11]  /*4710*/  ISETP.GE.AND P2, PT, R11, c[0x0][0x1d4], PT ;  /* 0x000075000b007a0c */ /* 0x000ff60003f46270 */
[----:B------:R-:W1:Y:S01]  /*4720*/  @!P0 LDS.128 R4, [R103+0x8080] ;  /* 0x0080800067048984 */ /* 0x000e620000000c00 */
[C---:B-----5:R-:W-:Y:S04]  /*4730*/  @!P0 LEA R30, P1, R16.reuse, R3, 0x1 ;  /* 0x00000003101e8211 */ /* 0x060fe800078208ff */
[----:B----4-:R-:W-:Y:S02]  /*4740*/  @!P0 LEA.HI.X R31, R16, R13, R17, 0x1, P1 ;  /* 0x0000000d101f8211 */ /* 0x010fe400008f0c11 */
[----:B------:R-:W-:Y:S03]  /*4750*/  ISETP.GE.AND P1, PT, R108, c[0x0][0x1d4], PT ;  /* 0x000075006c007a0c */ /* 0x000fe60003f26270 */
[----:B-1----:R-:W-:Y:S01]  /*4760*/  @!P0 ST.E.128 [R30.64], R4 ;  /* 0x000000041e008985 */ /* 0x002fe2000c101d16 */
[C---:B------:R-:W-:Y:S03]  /*4770*/  @!P2 LEA R28, P0, R96.reuse, R3, 0x1 ;  /* 0x00000003601ca211 */ /* 0x040fe600078008ff */
[----:B------:R-:W1:Y:S01]  /*4780*/  @!P2 LDS.128 R24, [R103+0x9080] ;  /* 0x009080006718a984 */ /* 0x000e620000000c00 */
[----:B------:R-:W-:Y:S02]  /*4790*/  @!P2 LEA.HI.X R29, R96, R13, R87, 0x1, P0 ;  /* 0x0000000d601da211 */ /* 0x000fe400000f0c57 */
[----:B------:R-:W-:Y:S03]  /*47a0*/  ISETP.GE.AND P0, PT, R106, c[0x0][0x1d4], PT ;  /* 0x000075006a007a0c */ /* 0x000fe60003f06270 */
[----:B-1----:R-:W-:Y:S01]  /*47b0*/  @!P2 ST.E.128 [R28.64], R24 ;  /* 0x000000181c00a985 */ /* 0x002fe2000c101d16 */
[C---:B------:R-:W-:Y:S03]  /*47c0*/  @!P1 LEA R18, P2, R95.reuse, R3, 0x1 ;  /* 0x000000035f129211 */ /* 0x040fe600078408ff */
[----:B------:R-:W1:Y:S01]  /*47d0*/  @!P1 LDS.128 R20, [R103+0xa080] ;  /* 0x00a0800067149984 */ /* 0x000e620000000c00 */
[----:B------:R-:W-:Y:S05]  /*47e0*/  @!P1 LEA.HI.X R19, R95, R13, R86, 0x1, P2 ;  /* 0x0000000d5f139211 */ /* 0x000fea00010f0c56 */
[----:B-1----:R-:W-:Y:S01]  /*47f0*/  @!P1 ST.E.128 [R18.64], R20 ;  /* 0x0000001412009985 */ /* 0x002fe2000c101d16 */
[C---:B------:R-:W-:Y:S03]  /*4800*/  @!P0 LEA R2, P1, R94.reuse, R3, 0x1 ;  /* 0x000000035e028211 */ /* 0x040fe600078208ff */
[----:B------:R-:W1:Y:S01]  /*4810*/  @!P0 LDS.128 R4, [R103+0xb080] ;  /* 0x00b0800067048984 */ /* 0x000e620000000c00 */
[----:B------:R-:W-:Y:S05]  /*4820*/  @!P0 LEA.HI.X R3, R94, R13, R85, 0x1, P1 ;  /* 0x0000000d5e038211 */ /* 0x000fea00008f0c55 */
[----:B-1----:R1:W-:Y:S04]  /*4830*/  @!P0 ST.E.128 [R2.64], R4 ;  /* 0x0000000402008985 */ /* 0x0023e8000c101d16 */
.L_x_79:
[----:B-1-3--:R-:W-:Y:S05]  /*4840*/  BSYNC B0 ;  /* 0x0000000000007941 */ /* 0x00afea0003800000 */
.L_x_78:
[C---:B------:R-:W-:Y:S02]  /*4850*/  ISETP.GT.AND P0, PT, R102.reuse, UR8, PT ;  /* 0x0000000866007c0c */ /* 0x040fe4000bf04270 */
[----:B------:R-:W-:Y:S11]  /*4860*/  IADD3 R102, R102, -0x1, RZ ;  /* 0xffffffff66667810 */ /* 0x000ff60007ffe0ff */
[----:B------:R-:W-:Y:S01]  /*4870*/  @P0 SHF.R.S32.HI R3, RZ, 0x1f, R102 ;  /* 0x0000001fff030819 */ /* 0x000fe20000011466 */
[----:B------:R-:W-:Y:S01]  /*4880*/  @P0 IMAD.MOV.U32 R4, RZ, RZ, R120 ;  /* 0x000000ffff040224 */ /* 0x000fe200078e0078 */
[----:B------:R-:W-:Y:S01]  /*4890*/  @P0 ISETP.NE.U32.AND P2, PT, R101, RZ, PT ;  /* 0x000000ff6500020c */ /* 0x000fe20003f45070 */
[----:B------:R-:W-:Y:S02]  /*48a0*/  @P0 IMAD.MOV.U32 R5, RZ, RZ, R125 ;  /* 0x000000ffff050224 */ /* 0x000fe400078e007d */
[C---:B------:R-:W-:Y:S02]  /*48b0*/  @P0 IMAD R0, R102.reuse, UR21, RZ ;  /* 0x0000001566000c24 */ /* 0x040fe4000f8e02ff */
[----:B------:R-:W-:Y:S04]  /*48c0*/  @P0 IMAD.WIDE.U32 R4, R102, UR24, R4 ;  /* 0x0000001866040c25 */ /* 0x000fe8000f8e0004 */
[----:B------:R-:W-:Y:S01]  /*48d0*/  @P0 IMAD R0, R3, UR24, R0 ;  /* 0x0000001803000c24 */ /* 0x000fe2000f8e0200 */
[C---:B------:R-:W-:Y:S03]  /*48e0*/  @P0 LEA R6, P1, R4.reuse, c[0x0][0x220], 0x1 ;  /* 0x0000880004060a11 */ /* 0x040fe600078208ff */
[----:B------:R-:W-:Y:S05]  /*48f0*/  @P0 IMAD.IADD R0, R5, 0x1, R0 ;  /* 0x0000000105000824 */ /* 0x000fea00078e0200 */
[----:B------:R-:W-:Y:S02]  /*4900*/  @P0 LEA.HI.X R7, R4, c[0x0][0x224], R0, 0x1, P1 ;  /* 0x0000890004070a11 */ /* 0x000fe400008f0c00 */
[----:B------:R-:W-:Y:S03]  /*4910*/  @P0 ISETP.NE.U32.AND P1, PT, R100, RZ, PT ;  /* 0x000000ff6400020c */ /* 0x000fe60003f25070 */
[----:B------:R-:W-:Y:S01]  /*4920*/  @!PT LDS RZ, [RZ] ;  /* 0x00000000fffff984 */ /* 0x000fe20000000800 */
[----:B------:R-:W-:Y:S01]  /*4930*/  @!PT LDS RZ, [RZ] ;  /* 0x00000000fffff984 */ /* 0x000fe20000000800 */
[----:B------:R-:W-:Y:S01]  /*4940*/  @!PT LDS RZ, [RZ] ;  /* 0x00000000fffff984 */ /* 0x000fe20000000800 */
[----:B------:R1:W-:Y:S01]  /*4950*/  @P0 LDGSTS.E.BYPASS.LTC128B.128 [R103+0xc080], [R6.64], P2 ;  /* 0x0c08000006670fae */ /* 0x0003e20009101d56 */
[----:B------:R-:W-:Y:S09]  /*4960*/  @P0 ISETP.NE.U32.AND P2, PT, R99, RZ, PT ;  /* 0x000000ff6300020c */ /* 0x000ff20003f45070 */
[----:B------:R1:W-:Y:S01]  /*4970*/  @P0 LDGSTS.E.BYPASS.LTC128B.128 [R103+0xd080], [R6.64+0x80], P1 ;  /* 0x0d08008006670fae */ /* 0x0003e20008901d56 */
[----:B------:R-:W-:Y:S03]  /*4980*/  @P0 ISETP.NE.U32.AND P1, PT, R98, RZ, PT ;  /* 0x000000ff6200020c */ /* 0x000fe60003f25070 */
[----:B------:R1:W-:Y:S10]  /*4990*/  @P0 LDGSTS.E.BYPASS.LTC128B.128 [R103+0xe080], [R6.64+0x100], P2 ;  /* 0x0e08010006670fae */ /* 0x0003f40009101d56 */
[----:B------:R1:W-:Y:S04]  /*49a0*/  @P0 LDGSTS.E.BYPASS.LTC128B.128 [R103+0xf080], [R6.64+0x180], P1 ;  /* 0x0f08018006670fae */ /* 0x0003e80008901d56 */
[----:B------:R-:W0:Y:S01]  /*49b0*/  LDGDEPBAR ;  /* 0x00000000000079af */ /* 0x000e220000000000 */
[----:B------:R-:W-:-:S05]  /*49c0*/  @P0 BRA `(.L_x_80) ;  /* 0xffffd03000000947 */ /* 0x000fca000383ffff */
[----:B------:R-:W-:Y:S06]  /*49d0*/  BAR.SYNC.DEFER_BLOCKING 0x0 ;  /* 0x0000000000007b1d */ /* 0x000fec0000010000 */
.L_x_59:
[----:B-1----:R-:W-:Y:S01]  /*49e0*/  UISETP.GE.AND UP0, UPT, UR11, 0x1, UPT ;  /* 0x000000010b00788c */ /* 0x002fe2000bf06270 */
[----:B------:R-:W-:Y:S01]  /*49f0*/  PLOP3.LUT P2, PT, PT, PT, PT, 0x80, 0x0 ;  /* 0x000000000000781c */ /* 0x000fe20003f4f070 */
[----:B------:R-:W-:Y:S01]  /*4a00*/  CS2R R134, SRZ ;  /* 0x0000000000867805 */ /* 0x000fe2000001ff00 */
[----:B------:R-:W-:Y:S01]  /*4a10*/  CS2R R132, SRZ ;  /* 0x0000000000847805 */ /* 0x000fe2000001ff00 */
[----:B------:R-:W-:Y:S01]  /*4a20*/  CS2R R138, SRZ ;  /* 0x00000000008a7805 */ /* 0x000fe2000001ff00 */
[----:B------:R-:W-:Y:S01]  /*4a30*/  CS2R R136, SRZ ;  /* 0x0000000000887805 */ /* 0x000fe2000001ff00 */
[----:B------:R-:W-:Y:S01]  /*4a40*/  PLOP3.LUT P0, PT, PT, PT, UP0, 0x80, 0x0 ;  /* 0x000000000000781c */ /* 0x000fe20003f0f008 */
[----:B------:R-:W-:Y:S01]  /*4a50*/  CS2R R130, SRZ ;  /* 0x0000000000827805 */ /* 0x000fe2000001ff00 */
[----:B------:R-:W-:Y:S01]  /*4a60*/  CS2R R128, SRZ ;  /* 0x0000000000807805 */ /* 0x000fe2000001ff00 */
[----:B----4-:R-:W-:Y:S01]  /*4a70*/  CS2R R126, SRZ ;  /* 0x00000000007e7805 */ /* 0x010fe2000001ff00 */
        /* <DEDUP_REMOVED lines=26> */
[----:B-----5:R-:W-:Y:S01]  /*4c20*/  CS2R R76, SRZ ;  /* 0x00000000004c7805 */ /* 0x020fe2000001ff00 */
[----:B------:R-:W-:Y:S01]  /*4c30*/  CS2R R74, SRZ ;  /* 0x00000000004a7805 */ /* 0x000fe2000001ff00 */
[----:B------:R-:W-:Y:S01]  /*4c40*/  CS2R R72, SRZ ;  /* 0x0000000000487805 */ /* 0x000fe2000001ff00 */
[----:B------:R-:W-:Y:S01]  /*4c50*/  CS2R R70, SRZ ;  /* 0x0000000000467805 */ /* 0x000fe2000001ff00 */
[----:B------:R-:W-:Y:S01]  /*4c60*/  CS2R R68, SRZ ;  /* 0x0000000000447805 */ /* 0x000fe2000001ff00 */
[----:B------:R-:W-:Y:S01]  /*4c70*/  CS2R R6, SRZ ;  /* 0x0000000000067805 */ /* 0x000fe2000001ff00 */
[----:B------:R-:W-:Y:S01]  /*4c80*/  IMAD.MOV.U32 R4, RZ, RZ, RZ ;  /* 0x000000ffff047224 */ /* 0x000fe200078e00ff */
        /* <DEDUP_REMOVED lines=26> */
[----:B------:R-:W-:Y:S05]  /*4e30*/  @!P0 BRA `(.L_x_81) ;  /* 0x0000c5e000008947 */ /* 0x000fea0003800000 */
[----:B------:R-:W-:Y:S02]  /*4e40*/  ULDC.64 UR4, c[0x0][0x340] ;  /* 0x0000d00000047ab9 */ /* 0x000fe40000000a00 */
[----:B------:R-:W-:-:S02]  /*4e50*/  UISETP.NE.U32.AND UP1, UPT, URZ, UR4, UPT ;  /* 0x000000043f00728c */ /* 0x000fc4000bf25070 */
[----:B------:R-:W-:Y:S02]  /*4e60*/  ULDC.64 UR6, c[0x0][0x340] ;  /* 0x0000d00000067ab9 */ /* 0x000fe40000000a00 */
[----:B------:R-:W-:-:S06]  /*4e70*/  UISETP.NE.AND.EX UP1, UPT, URZ, UR5, UPT, UP1 ;  /* 0x000000053f00728c */ /* 0x000fcc000bf25310 */
[----:B------:R-:W-:-:S05]  /*4e80*/  PLOP3.LUT P1, PT, PT, PT, UP1, 0x80, 0x0 ;  /* 0x000000000000781c */ /* 0x000fca0003f2f018 */
[----:B------:R-:W-:Y:S02]  /*4e90*/  @UP1 UMOV UR4, 0x4 ;  /* 0x0000000400041882 */ /* 0x000fe40000000000 */
[----:B------:R-:W-:-:S06]  /*4ea0*/  @UP1 UIMAD.WIDE UR4, UR20, UR4, UR6 ;  /* 0x00000004140412a5 */ /* 0x000fcc000f8e0206 */
[----:B------:R-:W-:Y:S02]  /*4eb0*/  IMAD.U32 R2, RZ, RZ, UR4 ;  /* 0x00000004ff027e24 */ /* 0x000fe4000f8e00ff */
[----:B------:R-:W-:Y:S01]  /*4ec0*/  IMAD.U32 R3, RZ, RZ, UR5 ;  /* 0x00000005ff037e24 */ /* 0x000fe2000f8e00ff */
[----:B------:R-:W1:Y:S01]  /*4ed0*/  S2R R9, SR_CTAID.X ;  /* 0x0000000000097919 */ /* 0x000e620000002500 */
[----:B------:R-:W-:Y:S02]  /*4ee0*/  USHF.R.S32.HI UR6, URZ, 0x1f, UR16 ;  /* 0x0000001f3f067899 */ /* 0x000fe40008011410 */
[----:B------:R-:W-:Y:S01]  /*4ef0*/  ULDC.64 UR4, c[0x0][0x178] ;  /* 0x00005e0000047ab9 */ /* 0x000fe20000000a00 */
[----:B------:R3:W4:Y:S01]  /*4f00*/  @P1 LDG.E R0, [R2.64] ;  /* 0x0000001602001981 */ /* 0x000722000c1e1900 */
[----:B------:R-:W-:Y:S01]  /*4f10*/  UIMAD UR6, UR6, UR4, URZ ;  /* 0x00000004060672a4 */ /* 0x000fe2000f8e023f */
[----:B------:R-:W-:Y:S01]  /*4f20*/  IMAD.MOV.U32 R4, RZ, RZ, c[0x0][0x2c4] ;  /* 0x0000b100ff047624 */ /* 0x000fe200078e00ff */
[----:B------:R-:W-:Y:S01]  /*4f30*/  UIMAD.WIDE.U32 UR24, UR16, UR4, URZ ;  /* 0x00000004101872a5 */ /* 0x000fe2000f8e003f */
[----:B------:R-:W-:Y:S01]  /*4f40*/  BSSY B0, `(.L_x_82) ;  /* 0x000006a000007945 */ /* 0x000fe20003800000 */
[----:B------:R-:W-:-:S02]  /*4f50*/  UIMAD UR16, UR16, UR5, UR6 ;  /* 0x00000005101072a4 */ /* 0x000fc4000f8e0206 */
[----:B------:R-:W-:Y:S01]  /*4f60*/  ISETP.NE.AND P0, PT, R4, 0x1, PT ;  /* 0x000000010400780c */ /* 0x000fe20003f05270 */
[----:B------:R-:W-:Y:S02]  /*4f70*/  ULDC.64 UR6, c[0x0][0x348] ;  /* 0x0000d20000067ab9 */ /* 0x000fe40000000a00 */
[----:B------:R-:W-:Y:S02]  /*4f80*/  UISETP.NE.U32.AND UP0, UPT, URZ, UR6, UPT ;  /* 0x000000063f00728c */ /* 0x000fe4000bf05070 */
[----:B------:R-:W-:Y:S02]  /*4f90*/  ULDC.64 UR4, c[0x0][0x1b8] ;  /* 0x00006e0000047ab9 */ /* 0x000fe40000000a00 */
[----:B------:R-:W-:Y:S02]  /*4fa0*/  UISETP.NE.AND.EX UP0, UPT, URZ, UR7, UPT, UP0 ;  /* 0x000000073f00728c */ /* 0x000fe4000bf05300 */
[----:B------:R-:W-:Y:S02]  /*4fb0*/  UIADD3 UR17, UR25, UR16, URZ ;  /* 0x0000001019117290 */ /* 0x000fe4000fffe03f */
[----:B------:R-:W-:-:S02]  /*4fc0*/  UIMAD UR6, UR12, UR4, URZ ;  /* 0x000000040c0672a4 */ /* 0x000fc4000f8e023f */
[----:B------:R-:W-:Y:S02]  /*4fd0*/  USHF.R.S32.HI UR7, URZ, 0x1f, UR20 ;  /* 0x0000001f3f077899 */ /* 0x000fe40008011414 */
[----:B------:R-:W-:Y:S02]  /*4fe0*/  UMOV UR16, UR24 ;  /* 0x0000001800107c82 */ /* 0x000fe40008000000 */
[----:B------:R-:W-:Y:S01]  /*4ff0*/  UIMAD UR6, UR13, UR5, UR6 ;  /* 0x000000050d0672a4 */ /* 0x000fe2000f8e0206 */
[----:B---3--:R-:W-:Y:S01]  /*5000*/  SHF.R.S32.HI R3, RZ, 0x1f, R66 ;  /* 0x0000001fff037819 */ /* 0x008fe20000011442 */
[----:B------:R-:W-:Y:S02]  /*5010*/  UIMAD.WIDE.U32 UR16, UR13, UR4, UR16 ;  /* 0x000000040d1072a5 */ /* 0x000fe4000f8e0010 */
[----:B------:R-:W-:Y:S01]  /*5020*/  USEL UR7, UR7, URZ, !UP0 ;  /* 0x0000003f07077287 */ /* 0x000fe2000c000000 */
[CC--:B------:R-:W-:Y:S01]  /*5030*/  LEA.HI R17, R3.reuse, R66.reuse, RZ, 0x3 ;  /* 0x0000004203117211 */ /* 0x0c0fe200078f18ff */
[----:B------:R-:W-:Y:S01]  /*5040*/  ULDC.64 UR4, c[0x0][0x1c0] ;  /* 0x0000700000047ab9 */ /* 0x000fe20000000a00 */
[-C--:B------:R-:W-:Y:S01]  /*5050*/  LEA.HI R22, R3, R66.reuse, RZ, 0x4 ;  /* 0x0000004203167211 */ /* 0x080fe200078f20ff */
[----:B------:R-:W-:Y:S01]  /*5060*/  USEL UR8, UR20, URZ, !UP0 ;  /* 0x0000003f14087287 */ /* 0x000fe2000c000000 */
[----:B------:R-:W-:Y:S01]  /*5070*/  LOP3.LUT R5, R17, 0xfffffff8, RZ, 0xc0, !PT ;  /* 0xfffffff811057812 */ /* 0x000fe200078ec0ff */
[----:B------:R-:W-:Y:S01]  /*5080*/  UIMAD UR7, UR7, UR4, URZ ;  /* 0x00000004070772a4 */ /* 0x000fe2000f8e023f */
[----:B------:R-:W-:Y:S01]  /*5090*/  SHF.R.S32.HI R17, RZ, 0x3, R17 ;  /* 0x00000003ff117819 */ /* 0x000fe20000011411 */
[----:B------:R-:W-:Y:S01]  /*50a0*/  UIADD3 UR17, UR17, UR6, URZ ;  /* 0x0000000611117290 */ /* 0x000fe2000fffe03f */
[----:B------:R-:W-:Y:S01]  /*50b0*/  LEA.HI R40, R3, R66, RZ, 0x6 ;  /* 0x0000004203287211 */ /* 0x000fe200078f30ff */
[----:B------:R-:W-:Y:S01]  /*50c0*/  IMAD.IADD R2, R66, 0x1, -R5 ;  /* 0x0000000142027824 */ /* 0x000fe200078e0a05 */
[----:B------:R-:W-:Y:S01]  /*50d0*/  UIMAD UR5, UR8, UR5, UR7 ;  /* 0x00000005080572a4 */ /* 0x000fe2000f8e0207 */
[----:B------:R-:W-:Y:S01]  /*50e0*/  IMAD.SHL.U32 R43, R17, 0x40, RZ ;  /* 0x00000040112b7824 */ /* 0x000fe200078e00ff */
[----:B------:R-:W-:Y:S01]  /*50f0*/  UIMAD.WIDE.U32 UR16, UR8, UR4, UR16 ;  /* 0x00000004081072a5 */ /* 0x000fe2000f8e0010 */
[----:B------:R-:W-:-:S02]  /*5100*/  IMAD R220, R2, 0x20, R17 ;  /* 0x0000002002dc7824 */ /* 0x000fc400078e0211 */
[----:B------:R-:W-:Y:S01]  /*5110*/  ULDC UR4, c[0x0][0x2c4] ;  /* 0x0000b10000047ab9 */ /* 0x000fe20000000800 */
[----:B------:R-:W-:Y:S01]  /*5120*/  IMAD.SHL.U32 R150, R2, 0x8, RZ ;  /* 0x0000000802967824 */ /* 0x000fe200078e00ff */
[----:B------:R-:W-:Y:S01]  /*5130*/  UIADD3 UR5, UR17, UR5, URZ ;  /* 0x0000000511057290 */ /* 0x000fe2000fffe03f */
[----:B-1----:R-:W-:Y:S01]  /*5140*/  IMAD R7, R9, 0x80, R220 ;  /* 0x0000008009077824 */ /* 0x002fe200078e02dc */
[----:B--2---:R-:W-:Y:S01]  /*5150*/  UIMAD UR19, UR19, UR4, URZ ;  /* 0x00000004131372a4 */ /* 0x004fe2000f8e023f */
[----:B------:R-:W-:Y:S01]  /*5160*/  IMAD.U32 R11, RZ, RZ, UR17 ;  /* 0x00000011ff0b7e24 */ /* 0x000fe2000f8e00ff */
[----:B------:R-:W-:Y:S01]  /*5170*/  LOP3.LUT R43, R43, 0x1c0, RZ, 0xc0, !PT ;  /* 0x000001c02b2b7812 */ /* 0x000fe200078ec0ff */
[----:B------:R-:W-:Y:S01]  /*5180*/  @P0 IMAD.HI.U32 R4, R7, c[0x0][0x2c8], RZ ;  /* 0x0000b20007040a27 */ /* 0x000fe200078e00ff */
[C---:B------:R-:W-:Y:S02]  /*5190*/  IADD3 R21, R150.reuse, 0x40, RZ ;  /* 0x0000004096157810 */ /* 0x040fe40007ffe0ff */
[C---:B------:R-:W-:Y:S01]  /*51a0*/  IADD3 R20, R150.reuse, 0x80, RZ ;  /* 0x0000008096147810 */ /* 0x040fe20007ffe0ff */
[----:B------:R-:W-:Y:S01]  /*51b0*/  IMAD.MOV.U32 R12, RZ, RZ, R7 ;  /* 0x000000ffff0c7224 */ /* 0x000fe200078e0007 */
[----:B------:R-:W-:Y:S01]  /*51c0*/  @P0 SHF.R.U32.HI R12, RZ, c[0x0][0x2cc], R4 ;  /* 0x0000b300ff0c0a19 */ /* 0x000fe20000011604 */
[----:B------:R-:W-:Y:S01]  /*51d0*/  IMAD.U32 R10, RZ, RZ, UR16 ;  /* 0x00000010ff0a7e24 */ /* 0x000fe2000f8e00ff */
[----:B------:R-:W-:Y:S01]  /*51e0*/  SHF.R.U32.HI R41, RZ, 0x3, R43 ;  /* 0x00000003ff297819 */ /* 0x000fe2000001162b */
[----:B------:R-:W-:Y:S01]  /*51f0*/  IMAD.U32 R11, RZ, RZ, UR5 ;  /* 0x00000005ff0b7e24 */ /* 0x000fe2000f8e00ff */
[--C-:B------:R-:W-:Y:S01]  /*5200*/  SHF.R.S32.HI R5, RZ, 0x1f, R12.reuse ;  /* 0x0000001fff057819 */ /* 0x100fe2000001140c */
[----:B------:R-:W-:Y:S01]  /*5210*/  IMAD.MOV R6, RZ, RZ, -R12 ;  /* 0x000000ffff067224 */ /* 0x000fe200078e0a0c */
[----:B------:R-:W-:Y:S01]  /*5220*/  ISETP.GE.AND P3, PT, R150, c[0x0][0x198], PT ;  /* 0x0000660096007a0c */ /* 0x000fe20003f66270 */
[----:B------:R-:W-:Y:S01]  /*5230*/  IMAD R9, R9, 0x80, R17 ;  /* 0x0000008009097824 */ /* 0x000fe200078e0211 */
[----:B------:R-:W-:Y:S01]  /*5240*/  ISETP.GE.AND P4, PT, R21, c[0x0][0x198], PT ;  /* 0x0000660015007a0c */ /* 0x000fe20003f86270 */
[----:B------:R-:W-:Y:S01]  /*5250*/  IMAD R5, R5, c[0x0][0x1b0], RZ ;  /* 0x00006c0005057a24 */ /* 0x000fe200078e02ff */
[----:B------:R-:W-:Y:S01]  /*5260*/  ISETP.GE.AND P6, PT, R20, c[0x0][0x198], PT ;  /* 0x0000660014007a0c */ /* 0x000fe20003fc6270 */
[----:B------:R-:W-:Y:S01]  /*5270*/  IMAD R6, R6, c[0x0][0x2c4], R7 ;  /* 0x0000b10006067a24 */ /* 0x000fe200078e0207 */
[----:B------:R-:W-:Y:S01]  /*5280*/  LOP3.LUT R7, R22, 0xfffffff0, RZ, 0xc0, !PT ;  /* 0xfffffff016077812 */ /* 0x000fe200078ec0ff */
[----:B------:R-:W-:-:S02]  /*5290*/  IMAD R5, R12, c[0x0][0x1b4], R5 ;  /* 0x00006d000c057a24 */ /* 0x000fc400078e0205 */
[----:B------:R-:W-:Y:S01]  /*52a0*/  IMAD.WIDE.U32 R12, R12, c[0x0][0x1b0], R10 ;  /* 0x00006c000c0c7a25 */ /* 0x000fe200078e000a */
[----:B------:R-:W-:-:S03]  /*52b0*/  SHF.R.S32.HI R11, RZ, 0x1f, R6 ;  /* 0x0000001fff0b7819 */ /* 0x000fc60000011406 */
[----:B------:R-:W-:Y:S02]  /*52c0*/  IMAD.IADD R13, R13, 0x1, R5 ;  /* 0x000000010d0d7824 */ /* 0x000fe400078e0205 */
[----:B------:R-:W-:Y:S02]  /*52d0*/  IMAD R11, R11, c[0x0][0x1a8], RZ ;  /* 0x00006a000b0b7a24 */ /* 0x000fe400078e02ff */
[----:B------:R-:W-:Y:S02]  /*52e0*/  IMAD.IADD R8, R66, 0x1, -R7 ;  /* 0x0000000142087824 */ /* 0x000fe400078e0a07 */
[C---:B------:R-:W-:Y:S02]  /*52f0*/  IMAD R11, R6.reuse, c[0x0][0x1ac], R11 ;  /* 0x00006b00060b7a24 */ /* 0x040fe400078e020b */
[----:B------:R-:W-:Y:S01]  /*5300*/  IMAD.WIDE.U32 R6, R6, c[0x0][0x1a8], R12 ;  /* 0x00006a0006067a25 */ /* 0x000fe200078e000c */
[----:B------:R-:W-:-:S03]  /*5310*/  SHF.R.S32.HI R5, RZ, 0x1f, R8 ;  /* 0x0000001fff057819 */ /* 0x000fc60000011408 */
[----:B------:R-:W-:Y:S01]  /*5320*/  IMAD.IADD R10, R7, 0x1, R11 ;  /* 0x00000001070a7824 */ /* 0x000fe200078e020b */
[----:B------:R-:W-:Y:S01]  /*5330*/  LEA R15, P0, R6, c[0x0][0x160], 0x1 ;  /* 0x00005800060f7a11 */ /* 0x000fe200078008ff */
[----:B------:R-:W-:Y:S01]  /*5340*/  IMAD.SHL.U32 R40, R40, 0x8, RZ ;  /* 0x0000000828287824 */ /* 0x000fe200078e00ff */
[----:B------:R-:W-:Y:S02]  /*5350*/  LEA.HI R4, R5, R8, RZ, 0x3 ;  /* 0x0000000805047211 */ /* 0x000fe400078f18ff */
[----:B------:R-:W-:Y:S01]  /*5360*/  LEA.HI.X R10, R6, c[0x0][0x164], R10, 0x1, P0 ;  /* 0x00005900060a7a11 */ /* 0x000fe200000f0c0a */
[----:B------:R1:W2:Y:S01]  /*5370*/  SHFL.IDX PT, R18, R15, RZ, 0x181f ;  /* 0x00181fff0f127589 */ /* 0x0002a200000e0000 */
[----:B------:R-:W-:Y:S02]  /*5380*/  LOP3.LUT R5, R4, 0xfffffff8, RZ, 0xc0, !PT ;  /* 0xfffffff804057812 */ /* 0x000fe400078ec0ff */
[----:B------:R-:W-:Y:S01]  /*5390*/  ISETP.GE.AND P0, PT, R9, UR19, PT ;  /* 0x0000001309007c0c */ /* 0x000fe2000bf06270 */
[----:B------:R1:W3:Y:S01]  /*53a0*/  SHFL.IDX PT, R19, R10, RZ, 0x181f ;  /* 0x00181fff0a137589 */ /* 0x0002e200000e0000 */
[----:B------:R-:W-:Y:S01]  /*53b0*/  IADD3 R6, R150, 0xc0, RZ ;  /* 0x000000c096067810 */ /* 0x000fe20007ffe0ff */
[----:B------:R-:W-:Y:S01]  /*53c0*/  IMAD.IADD R7, R8, 0x1, -R5 ;  /* 0x0000000108077824 */ /* 0x000fe200078e0a05 */
[----:B------:R-:W-:Y:S01]  /*53d0*/  LOP3.LUT R40, R40, 0xfffffe00, RZ, 0xc0, !PT ;  /* 0xfffffe0028287812 */ /* 0x000fe200078ec0ff */
[----:B------:R-:W-:Y:S01]  /*53e0*/  IMAD.MOV.U32 R5, RZ, RZ, 0x20 ;  /* 0x00000020ff057424 */ /* 0x000fe200078e00ff */
[----:B------:R-:W-:-:S02]  /*53f0*/  ISETP.GE.AND P5, PT, R6, c[0x0][0x198], PT ;  /* 0x0000660006007a0c */ /* 0x000fc40003fa6270 */
[----:B------:R-:W-:Y:S01]  /*5400*/  P2R R8, PR, RZ, 0x1 ;  /* 0x00000001ff087803 */ /* 0x000fe20000000000 */
[----:B----4-:R4:W5:Y:S01]  /*5410*/  @P1 R2UR UR7, R0 ;  /* 0x00000000000713c2 */ /* 0x01096200000e0000 */
[----:B------:R-:W-:Y:S01]  /*5420*/  R2P PR, R7, 0x6 ;  /* 0x0000000607007804 */ /* 0x000fe20000000000 */
[----:B-----5:R-:W-:-:S04]  /*5430*/  @!UP1 UMOV UR7, UR20 ;  /* 0x0000001400079c82 */ /* 0x020fc80008000000 */
[----:B------:R-:W-:Y:S02]  /*5440*/  SEL R5, R5, 0xffffffe0, !P2 ;  /* 0xffffffe005057807 */ /* 0x000fe40005000000 */
[----:B----4-:R-:W-:-:S04]  /*5450*/  LOP3.LUT R0, R43, 0x38, R150, 0xf8, !PT ;  /* 0x000000382b007812 */ /* 0x010fc800078ef896 */
[----:B------:R-:W-:Y:S01]  /*5460*/  LOP3.LUT R11, R0, R41, RZ, 0x3c, !PT ;  /* 0x00000029000b7212 */ /* 0x000fe200078e3cff */
[----:B------:R-:W-:-:S04]  /*5470*/  IMAD.MOV.U32 R0, RZ, RZ, 0x10 ;  /* 0x00000010ff007424 */ /* 0x000fc800078e00ff */
[----:B------:R-:W-:Y:S01]  /*5480*/  IMAD.IADD R16, R11, 0x1, R40 ;  /* 0x000000010b107824 */ /* 0x000fe200078e0228 */
[----:B------:R-:W-:Y:S01]  /*5490*/  SEL R0, R0, 0xfffffff0, !P1 ;  /* 0xfffffff000007807 */ /* 0x000fe20004800000 */
[----:B------:R-:W-:Y:S05]  /*54a0*/  @P0 BRA `(.L_x_83) ;  /* 0x0000013000000947 */ /* 0x000fea0003800000 */
[----:B-123--:R-:W-:Y:S01]  /*54b0*/  SHF.R.S32.HI R12, RZ, 0x1f, R21 ;  /* 0x0000001fff0c7819 */ /* 0x00efe20000011415 */
[----:B------:R-:W-:Y:S01]  /*54c0*/  IMAD.SHL.U32 R14, R16, 0x2, RZ ;  /* 0x00000002100e7824 */ /* 0x000fe200078e00ff */
[----:B------:R-:W-:Y:S01]  /*54d0*/  SHF.R.S32.HI R23, RZ, 0x1f, R20 ;  /* 0x0000001fff177819 */ /* 0x000fe20000011414 */
[----:B------:R-:W-:Y:S01]  /*54e0*/  IMAD.WIDE R24, R150, 0x2, R18 ;  /* 0x0000000296187825 */ /* 0x000fe200078e0212 */
[----:B------:R-:W-:Y:S02]  /*54f0*/  SHF.R.S32.HI R11, RZ, 0x1f, R6 ;  /* 0x0000001fff0b7819 */ /* 0x000fe40000011406 */
[----:B------:R-:W-:Y:S02]  /*5500*/  LEA.HI R13, R12, R21, RZ, 0x3 ;  /* 0x000000150c0d7211 */ /* 0x000fe400078f18ff */
[----:B------:R-:W-:Y:S01]  /*5510*/  LEA.HI R12, R23, R20, RZ, 0x3 ;  /* 0x00000014170c7211 */ /* 0x000fe200078f18ff */
[----:B------:R-:W-:Y:S01]  /*5520*/  @!PT LDS RZ, [RZ] ;  /* 0x00000000fffff984 */ /* 0x000fe20000000800 */
[----:B------:R1:W-:Y:S01]  /*5530*/  LDGSTS.E.BYPASS.LTC128B.128 [R14+0x10080], [R24.64], !P3 ;  /* 0x10080000180e7fae */ /* 0x0003e2000d901d56 */
[----:B------:R-:W-:-:S02]  /*5540*/  LEA.HI R11, R11, R6, RZ, 0x3 ;  /* 0x000000060b0b7211 */ /* 0x000fc400078f18ff */
[----:B------:R-:W-:Y:S02]  /*5550*/  LOP3.LUT R13, R13, 0xfffffff8, RZ, 0xc0, !PT ;  /* 0xfffffff80d0d7812 */ /* 0x000fe400078ec0ff */
[----:B------:R-:W-:Y:S02]  /*5560*/  LOP3.LUT R12, R12, 0xfffffff8, RZ, 0xc0, !PT ;  /* 0xfffffff80c0c7812 */ /* 0x000fe400078ec0ff */
[----:B------:R-:W-:Y:S01]  /*5570*/  LOP3.LUT R11, R11, 0xfffffff8, RZ, 0xc0, !PT ;  /* 0xfffffff80b0b7812 */ /* 0x000fe200078ec0ff */
[----:B------:R-:W-:-:S04]  /*5580*/  IMAD.WIDE R26, R13, 0x2, R18 ;  /* 0x000000020d1a7825 */ /* 0x000fc800078e0212 */
[--C-:B------:R-:W-:Y:S01]  /*5590*/  IMAD.WIDE R12, R12, 0x2, R18.reuse ;  /* 0x000000020c0c7825 */ /* 0x100fe200078e0212 */
[----:B------:R1:W-:Y:S03]  /*55a0*/  LDGSTS.E.BYPASS.LTC128B.128 [R14+0x14080], [R26.64], !P4 ;  /* 0x140800001a0e7fae */ /* 0x0003e6000e101d56 */
[----:B------:R-:W-:Y:S01]  /*55b0*/  IMAD.WIDE R18, R11, 0x2, R18 ;  /* 0x000000020b127825 */ /* 0x000fe200078e0212 */
[----:B------:R1:W-:Y:S04]  /*55c0*/  LDGSTS.E.BYPASS.LTC128B.128 [R14+0x18080], [R12.64], !P6 ;  /* 0x180800000c0e7fae */ /* 0x0003e8000f101d56 */
[----:B------:R1:W-:Y:S02]  /*55d0*/  LDGSTS.E.BYPASS.LTC128B.128 [R14+0x1c080], [R18.64], !P5 ;  /* 0x1c080000120e7fae */ /* 0x0003e4000e901d56 */
.L_x_83:
[----:B-123--:R-:W-:Y:S05]  /*55e0*/  BSYNC B0 ;  /* 0x0000000000007941 */ /* 0x00efea0003800000 */
.L_x_82:
[----:B------:R-:W-:Y:S01]  /*55f0*/  IADD3 R11, R9, 0x20, RZ ;  /* 0x00000020090b7810 */ /* 0x000fe20007ffe0ff */
[----:B------:R1:W2:Y:S01]  /*5600*/  SHFL.IDX PT, R19, R10, 0x1, 0x181f ;  /* 0x00381f000a137f89 */ /* 0x0002a200000e0000 */
[----:B------:R-:W-:Y:S02]  /*5610*/  BSSY B0, `(.L_x_84) ;  /* 0x0000017000007945 */ /* 0x000fe40003800000 */
[----:B------:R-:W-:Y:S01]  /*5620*/  ISETP.GE.AND P0, PT, R11, UR19, PT ;  /* 0x000000130b007c0c */ /* 0x000fe2000bf06270 */
[----:B------:R1:W3:-:S12]  /*5630*/  SHFL.IDX PT, R18, R15, 0x1, 0x181f ;  /* 0x00381f000f127f89 */ /* 0x0002d800000e0000 */
[----:B------:R-:W-:Y:S05]  /*5640*/  @P0 BRA `(.L_x_85) ;  /* 0x0000013000000947 */ /* 0x000fea0003800000 */
[----:B------:R-:W-:Y:S01]  /*5650*/  SHF.R.S32.HI R12, RZ, 0x1f, R21 ;  /* 0x0000001fff0c7819 */ /* 0x000fe20000011415 */
[----:B------:R-:W-:Y:S01]  /*5660*/  IMAD.SHL.U32 R14, R16, 0x2, RZ ;  /* 0x00000002100e7824 */ /* 0x000fe200078e00ff */
[----:B------:R-:W-:Y:S01]  /*5670*/  SHF.R.S32.HI R23, RZ, 0x1f, R20 ;  /* 0x0000001fff177819 */ /* 0x000fe20000011414 */
[----:B--23--:R-:W-:Y:S01]  /*5680*/  IMAD.WIDE R24, R150, 0x2, R18 ;  /* 0x0000000296187825 */ /* 0x00cfe200078e0212 */
        /* <DEDUP_REMOVED lines=15> */
.L_x_85:
[----:B------:R-:W-:Y:S05]  /*5780*/  BSYNC B0 ;  /* 0x0000000000007941 */ /* 0x000fea0003800000 */
.L_x_84:
[----:B------:R-:W-:Y:S01]  /*5790*/  IADD3 R11, R9, 0x40, RZ ;  /* 0x00000040090b7810 */ /* 0x000fe20007ffe0ff */
[----:B--2---:R2:W4:Y:S01]  /*57a0*/  SHFL.IDX PT, R19, R10, 0x2, 0x181f ;  /* 0x00581f000a137f89 */ /* 0x00452200000e0000 */
[----:B------:R-:W-:Y:S02]  /*57b0*/  BSSY B0, `(.L_x_86) ;  /* 0x0000017000007945 */ /* 0x000fe40003800000 */
[----:B------:R-:W-:Y:S01]  /*57c0*/  ISETP.GE.AND P0, PT, R11, UR19, PT ;  /* 0x000000130b007c0c */ /* 0x000fe2000bf06270 */
[----:B---3--:R2:W3:-:S12]  /*57d0*/  SHFL.IDX PT, R18, R15, 0x2, 0x181f ;  /* 0x00581f000f127f89 */ /* 0x0084d800000e0000 */
[----:B------:R-:W-:Y:S05]  /*57e0*/  @P0 BRA `(.L_x_87) ;  /* 0x0000013000000947 */ /* 0x000fea0003800000 */
[----:B------:R-:W-:Y:S01]  /*57f0*/  SHF.R.S32.HI R12, RZ, 0x1f, R21 ;  /* 0x0000001fff0c7819 */ /* 0x000fe20000011415 */
[----:B------:R-:W-:Y:S01]  /*5800*/  IMAD.SHL.U32 R14, R16, 0x2, RZ ;  /* 0x00000002100e7824 */ /* 0x000fe200078e00ff */
[----:B------:R-:W-:Y:S01]  /*5810*/  SHF.R.S32.HI R23, RZ, 0x1f, R20 ;  /* 0x0000001fff177819 */ /* 0x000fe20000011414 */
[----:B---34-:R-:W-:Y:S01]  /*5820*/  IMAD.WIDE R24, R150, 0x2, R18 ;  /* 0x0000000296187825 */ /* 0x018fe200078e0212 */
        /* <DEDUP_REMOVED lines=15> */
.L_x_87:
[----:B------:R-:W-:Y:S05]  /*5920*/  BSYNC B0 ;  /* 0x0000000000007941 */ /* 0x000fea0003800000 */
.L_x_86:
[----:B------:R-:W-:Y:S01]  /*5930*/  IADD3 R9, R9, 0x60, RZ ;  /* 0x0000006009097810 */ /* 0x000fe20007ffe0ff */
[----:B---3--:R-:W-:Y:S01]  /*5940*/  SHFL.IDX PT, R24, R15, 0x3, 0x181f ;  /* 0x00781f000f187f89 */ /* 0x008fe200000e0000 */
[----:B------:R-:W-:Y:S01]  /*5950*/  UIADD3 UR6, UR9, -0x20, URZ ;  /* 0xffffffe009067890 */ /* 0x000fe2000fffe03f */
[----:B------:R-:W-:Y:S01]  /*5960*/  IMAD.MOV.U32 R219, RZ, RZ, c[0x0][0x2b8] ;  /* 0x0000ae00ffdb7624 */ /* 0x000fe200078e00ff */
[----:B------:R-:W-:Y:S01]  /*5970*/  ISETP.GE.AND P0, PT, R9, UR19, PT ;  /* 0x0000001309007c0c */ /* 0x000fe2000bf06270 */
[----:B------:R3:W5:Y:S01]  /*5980*/  SHFL.IDX PT, R25, R10, 0x3, 0x181f ;  /* 0x00781f000a197f89 */ /* 0x00076200000e0000 */
[----:B------:R-:W-:Y:S01]  /*5990*/  USHF.R.S32.HI UR8, URZ, 0x1f, UR7 ;  /* 0x0000001f3f087899 */ /* 0x000fe20008011407 */
[----:B------:R-:W-:Y:S01]  /*59a0*/  IMAD.MOV.U32 R221, RZ, RZ, RZ ;  /* 0x000000ffffdd7224 */ /* 0x000fe200078e00ff */
[----:B------:R-:W-:Y:S01]  /*59b0*/  ISETP.NE.AND P2, PT, R219, 0x1, PT ;  /* 0x00000001db00780c */ /* 0x000fe20003f45270 */
[----:B------:R-:W-:Y:S01]  /*59c0*/  ULDC.64 UR4, c[0x0][0x2b0] ;  /* 0x0000ac0000047ab9 */ /* 0x000fe20000000a00 */
[----:B------:R-:W-:Y:S01]  /*59d0*/  IADD3 R11, R220, UR6, RZ ;  /* 0x00000006dc0b7c10 */ /* 0x000fe2000fffe0ff */
[----:B------:R-:W-:-:S02]  /*59e0*/  UIMAD UR8, UR8, UR4, URZ ;  /* 0x00000004080872a4 */ /* 0x000fc4000f8e023f */
[----:B------:R-:W-:Y:S01]  /*59f0*/  UIMAD.WIDE.U32 UR16, UR7, UR4, URZ ;  /* 0x00000004071072a5 */ /* 0x000fe2000f8e003f */
[C---:B------:R-:W-:Y:S01]  /*5a00*/  IADD3 R222, R11.reuse, UR15, RZ ;  /* 0x0000000f0bde7c10 */ /* 0x040fe2000fffe0ff */
[----:B------:R-:W-:Y:S01]  /*5a10*/  UIMAD UR7, UR7, UR5, UR8 ;  /* 0x00000005070772a4 */ /* 0x000fe2000f8e0208 */
[----:B------:R-:W-:Y:S01]  /*5a20*/  ISETP.GE.AND P1, PT, R11, UR11, PT ;  /* 0x0000000b0b007c0c */ /* 0x000fe2000bf26270 */
[----:B------:R-:W-:Y:S01]  /*5a30*/  @!P0 IMAD.SHL.U32 R9, R16, 0x2, RZ ;  /* 0x0000000210098824 */ /* 0x000fe200078e00ff */
[----:B------:R-:W-:Y:S01]  /*5a40*/  @!P0 SHF.R.S32.HI R12, RZ, 0x1f, R21 ;  /* 0x0000001fff0c8819 */ /* 0x000fe20000011415 */
[----:B------:R-:W-:Y:S01]  /*5a50*/  UIADD3 UR7, UR17, UR7, URZ ;  /* 0x0000000711077290 */ /* 0x000fe2000fffe03f */
[----:B------:R-:W-:Y:S01]  /*5a60*/  @!P0 SHF.R.S32.HI R13, RZ, 0x1f, R20 ;  /* 0x0000001fff0d8819 */ /* 0x000fe20000011414 */
[----:B------:R-:W-:Y:S01]  /*5a70*/  ULDC.64 UR4, c[0x0][0x1e8] ;  /* 0x00007a0000047ab9 */ /* 0x000fe20000000a00 */
[----:B------:R-:W-:Y:S01]  /*5a80*/  @!P0 LEA.HI R11, R12, R21, RZ, 0x3 ;  /* 0x000000150c0b8211 */ /* 0x000fe200078f18ff */
[----:B------:R-:W-:Y:S01]  /*5a90*/  @P2 IMAD.HI.U32 R12, R222, c[0x0][0x2bc], RZ ;  /* 0x0000af00de0c2a27 */ /* 0x000fe200078e00ff */
[----:B------:R-:W-:-:S02]  /*5aa0*/  ISETP.GT.OR P1, PT, R220, 0x1f, P1 ;  /* 0x0000001fdc00780c */ /* 0x000fc40000f24670 */
[----:B------:R-:W-:Y:S02]  /*5ab0*/  @!P0 LOP3.LUT R11, R11, 0xfffffff8, RZ, 0xc0, !PT ;  /* 0xfffffff80b0b8812 */ /* 0x000fe400078ec0ff */
[----:B-123--:R-:W-:Y:S01]  /*5ac0*/  P2R R10, PR, RZ, 0x4 ;  /* 0x00000004ff0a7803 */ /* 0x00efe20000000000 */
[----:B------:R-:W-:Y:S01]  /*5ad0*/  IMAD.MOV.U32 R10, RZ, RZ, R222 ;  /* 0x000000ffff0a7224 */ /* 0x000fe200078e00de */
[----:B------:R-:W-:Y:S01]  /*5ae0*/  @P2 SHF.R.U32.HI R10, RZ, c[0x0][0x2c0], R12 ;  /* 0x0000b000ff0a2a19 */ /* 0x000fe2000001160c */
[----:B-----5:R-:W-:Y:S01]  /*5af0*/  @!P0 IMAD.WIDE R28, R11, 0x2, R24 ;  /* 0x000000020b1c8825 */ /* 0x020fe200078e0218 */
[----:B------:R-:W-:Y:S02]  /*5b00*/  @!P0 SHF.R.S32.HI R11, RZ, 0x1f, R6 ;  /* 0x0000001fff0b8819 */ /* 0x000fe40000011406 */
[----:B------:R-:W-:Y:S01]  /*5b10*/  @!P0 LEA.HI R12, R13, R20, RZ, 0x3 ;  /* 0x000000140d0c8211 */ /* 0x000fe200078f18ff */
[----:B----4-:R-:W-:Y:S01]  /*5b20*/  @!P0 IMAD.WIDE R18, R150, 0x2, R24 ;  /* 0x0000000296128825 */ /* 0x010fe200078e0218 */
[----:B------:R-:W-:-:S02]  /*5b30*/  @!P0 LEA.HI R11, R11, R6, RZ, 0x3 ;  /* 0x000000060b0b8211 */ /* 0x000fc400078f18ff */
[----:B------:R-:W-:Y:S02]  /*5b40*/  @!P0 LOP3.LUT R12, R12, 0xfffffff8, RZ, 0xc0, !PT ;  /* 0xfffffff80c0c8812 */ /* 0x000fe400078ec0ff */
[----:B------:R-:W-:Y:S01]  /*5b50*/  @!P0 LOP3.LUT R11, R11, 0xfffffff8, RZ, 0xc0, !PT ;  /* 0xfffffff80b0b8812 */ /* 0x000fe200078ec0ff */
[----:B------:R-:W-:Y:S01]  /*5b60*/  @!PT LDS RZ, [RZ] ;  /* 0x00000000fffff984 */ /* 0x000fe20000000800 */
[----:B------:R1:W-:Y:S02]  /*5b70*/  @!P0 LDGSTS.E.BYPASS.LTC128B.128 [R9+0x13080], [R18.64], !P3 ;  /* 0x1308000012098fae */ /* 0x0003e4000d901d56 */
[--C-:B------:R-:W-:Y:S02]  /*5b80*/  @!P0 IMAD.WIDE R26, R12, 0x2, R24.reuse ;  /* 0x000000020c1a8825 */ /* 0x100fe400078e0218 */
[----:B------:R2:W-:Y:S02]  /*5b90*/  @!P0 LDGSTS.E.BYPASS.LTC128B.128 [R9+0x17080], [R28.64], !P4 ;  /* 0x170800001c098fae */ /* 0x0005e4000e101d56 */
[----:B------:R-:W-:Y:S02]  /*5ba0*/  @!P0 IMAD.WIDE R24, R11, 0x2, R24 ;  /* 0x000000020b188825 */ /* 0x000fe400078e0218 */
[----:B------:R2:W-:Y:S04]  /*5bb0*/  @!P0 LDGSTS.E.BYPASS.LTC128B.128 [R9+0x1b080], [R26.64], !P6 ;  /* 0x1b0800001a098fae */ /* 0x0005e8000f101d56 */
[----:B------:R2:W-:Y:S04]  /*5bc0*/  @!P0 LDGSTS.E.BYPASS.LTC128B.128 [R9+0x1f080], [R24.64], !P5 ;  /* 0x1f08000018098fae */ /* 0x0005e8000e901d56 */
[----:B------:R-:W0:Y:S01]  /*5bd0*/  LDGDEPBAR ;  /* 0x00000000000079af */ /* 0x000e220000000000 */
[----:B-1----:R-:W-:-:S04]  /*5be0*/  @!P1 IADD3 R18, P2, R10, UR16, RZ ;  /* 0x000000100a129c10 */ /* 0x002fc8000ff5e0ff */
[----:B------:R-:W-:Y:S02]  /*5bf0*/  @!P1 LEA.HI.X.SX32 R13, R10, UR7, 0x1, P2 ;  /* 0x000000070a0d9c11 */ /* 0x000fe400090f0eff */
[----:B------:R-:W-:-:S04]  /*5c00*/  @!P1 LEA R14, P2, R18, c[0x0][0x2a0], 0x2 ;  /* 0x0000a800120e9a11 */ /* 0x000fc800078410ff */
[----:B------:R-:W-:Y:S01]  /*5c10*/  @!P1 LEA.HI.X R15, R18, c[0x0][0x2a4], R13, 0x2, P2 ;  /* 0x0000a900120f9a11 */ /* 0x000fe200010f140d */
[----:B------:R-:W-:Y:S06]  /*5c20*/  BAR.SYNC.DEFER_BLOCKING 0x0 ;  /* 0x0000000000007b1d */ /* 0x000fec0000010000 */
[----:B------:R-:W3:Y:S01]  /*5c30*/  @!P1 LDG.E R221, [R14.64] ;  /* 0x000000160edd9981 */ /* 0x000ee2000c1e1900 */
[----:B------:R-:W-:Y:S01]  /*5c40*/  IMAD.MOV R11, RZ, RZ, -R10 ;  /* 0x000000ffff0b7224 */ /* 0x000fe200078e0a0a */
[----:B------:R-:W-:Y:S01]  /*5c50*/  UIMAD UR8, UR12, UR4, URZ ;  /* 0x000000040c0872a4 */ /* 0x000fe2000f8e023f */
[----:B--2---:R-:W-:Y:S01]  /*5c60*/  IMAD.U32 R9, RZ, RZ, UR13 ;  /* 0x0000000dff097e24 */ /* 0x004fe2000f8e00ff */
[----:B------:R-:W-:Y:S01]  /*5c70*/  UIMAD.WIDE.U32 UR24, UR13, UR4, URZ ;  /* 0x000000040d1872a5 */ /* 0x000fe2000f8e003f */
[----:B------:R-:W-:Y:S01]  /*5c80*/  IMAD R222, R11, c[0x0][0x2b8], R222 ;  /* 0x0000ae000bde7a24 */ /* 0x000fe200078e02de */
[----:B------:R-:W-:Y:S01]  /*5c90*/  UIMAD UR5, UR13, UR5, UR8 ;  /* 0x000000050d0572a4 */ /* 0x000fe2000f8e0208 */
[----:B------:R-:W-:Y:S01]  /*5ca0*/  ISETP.GE.AND P4, PT, R150, c[0x0][0x1d4], PT ;  /* 0x0000750096007a0c */ /* 0x000fe20003f86270 */
[----:B------:R-:W-:Y:S01]  /*5cb0*/  UIADD3 UR8, UR11, -UR6, URZ ;  /* 0x800000060b087290 */ /* 0x000fe2000fffe03f */
[----:B------:R-:W-:Y:S01]  /*5cc0*/  IMAD.WIDE.U32 R12, R222, c[0x0][0x1e0], RZ ;  /* 0x00007800de0c7a25 */ /* 0x000fe200078e00ff */
[----:B------:R-:W-:Y:S01]  /*5cd0*/  SHF.R.S32.HI R19, RZ, 0x1f, R222 ;  /* 0x0000001fff137819 */ /* 0x000fe200000114de */
[----:B------:R-:W-:Y:S01]  /*5ce0*/  UIADD3 UR6, UR25, UR5, URZ ;  /* 0x0000000519067290 */ /* 0x000fe2000fffe03f */
[----:B------:R-:W-:-:S02]  /*5cf0*/  ISETP.GE.AND P5, PT, R21, c[0x0][0x1d4], PT ;  /* 0x0000750015007a0c */ /* 0x000fc40003fa6270 */
[----:B------:R-:W-:Y:S01]  /*5d00*/  ISETP.GE.AND P3, PT, R20, c[0x0][0x1d4], PT ;  /* 0x0000750014007a0c */ /* 0x000fe20003f66270 */
[----:B------:R-:W-:Y:S01]  /*5d10*/  IMAD R11, R19, c[0x0][0x1e0], RZ ;  /* 0x00007800130b7a24 */ /* 0x000fe200078e02ff */
[----:B------:R-:W-:Y:S01]  /*5d20*/  ISETP.GE.AND P2, PT, R6, c[0x0][0x1d4], PT ;  /* 0x0000750006007a0c */ /* 0x000fe20003f46270 */
[----:B------:R-:W-:Y:S02]  /*5d30*/  ULDC.64 UR4, c[0x0][0x210] ;  /* 0x0000840000047ab9 */ /* 0x000fe40000000a00 */
[----:B------:R-:W-:Y:S01]  /*5d40*/  IMAD R10, R222, c[0x0][0x1e4], R11 ;  /* 0x00007900de0a7a24 */ /* 0x000fe200078e020b */
[----:B------:R-:W-:Y:S02]  /*5d50*/  UIMAD UR12, UR12, UR4, URZ ;  /* 0x000000040c0c72a4 */ /* 0x000fe4000f8e023f */
[----:B------:R-:W-:Y:S01]  /*5d60*/  UIMAD.WIDE.U32 UR26, UR13, UR4, URZ ;  /* 0x000000040d1a72a5 */ /* 0x000fe2000f8e003f */
[----:B------:R-:W-:Y:S01]  /*5d70*/  IMAD.IADD R13, R13, 0x1, R10 ;  /* 0x000000010d0d7824 */ /* 0x000fe200078e020a */
[----:B------:R-:W-:-:S04]  /*5d80*/  UIMAD UR5, UR13, UR5, UR12 ;  /* 0x000000050d0572a4 */ /* 0x000fc8000f8e020c */
[----:B------:R-:W-:Y:S01]  /*5d90*/  UIADD3 UR5, UR27, UR5, URZ ;  /* 0x000000051b057290 */ /* 0x000fe2000fffe03f */
[----:B---3--:R-:W-:Y:S01]  /*5da0*/  SHF.R.S32.HI R18, RZ, 0x1f, R221 ;  /* 0x0000001fff127819 */ /* 0x008fe200000114dd */
[----:B------:R-:W-:-:S04]  /*5db0*/  IMAD.WIDE.U32 R12, R221, c[0x0][0x1f0], R12 ;  /* 0x00007c00dd0c7a25 */ /* 0x000fc800078e000c */
[----:B------:R-:W-:Y:S01]  /*5dc0*/  IMAD R10, R18, c[0x0][0x1f0], RZ ;  /* 0x00007c00120a7a24 */ /* 0x000fe200078e02ff */
[----:B------:R-:W-:Y:S01]  /*5dd0*/  IADD3 R11, P0, R12, UR24, RZ ;  /* 0x000000180c0b7c10 */ /* 0x000fe2000ff1e0ff */
[----:B------:R-:W-:Y:S01]  /*5de0*/  IMAD R9, R9, c[0x0][0x1e8], R12 ;  /* 0x00007a0009097a24 */ /* 0x000fe200078e020c */
[----:B------:R-:W-:Y:S01]  /*5df0*/  IADD3 R12, -R17, UR8, RZ ;  /* 0x00000008110c7c10 */ /* 0x000fe2000fffe1ff */
[----:B------:R-:W-:Y:S01]  /*5e00*/  IMAD R10, R221, c[0x0][0x1f4], R10 ;  /* 0x00007d00dd0a7a24 */ /* 0x000fe200078e020a */
[----:B------:R-:W-:Y:S02]  /*5e10*/  LEA RZ, P1, R11, c[0x0][0x1c8], 0x1 ;  /* 0x000072000bff7a11 */ /* 0x000fe400078208ff */
[----:B------:R-:W-:Y:S01]  /*5e20*/  LEA R23, R9, c[0x0][0x1c8], 0x1 ;  /* 0x0000720009177a11 */ /* 0x000fe200078e08ff */
[----:B------:R-:W-:-:S04]  /*5e30*/  IMAD.IADD R10, R13, 0x1, R10 ;  /* 0x000000010d0a7824 */ /* 0x000fc800078e020a */
[----:B------:R-:W-:Y:S01]  /*5e40*/  SHFL.IDX PT, R14, R23, RZ, 0x181f ;  /* 0x00181fff170e7589 */ /* 0x000fe200000e0000 */
[----:B------:R-:W-:Y:S02]  /*5e50*/  IADD3.X R10, R10, UR6, RZ, P0, !PT ;  /* 0x000000060a0a7c10 */ /* 0x000fe400087fe4ff */
[----:B------:R-:W-:Y:S02]  /*5e60*/  ISETP.GE.AND P0, PT, R12, 0x1, PT ;  /* 0x000000010c00780c */ /* 0x000fe40003f06270 */
[----:B------:R-:W-:Y:S02]  /*5e70*/  LEA.HI.X R15, R11, c[0x0][0x1cc], R10, 0x1, P1 ;  /* 0x000073000b0f7a11 */ /* 0x000fe400008f0c0a */
[----:B------:R-:W-:-:S04]  /*5e80*/  ISETP.GT.AND P1, PT, R220, 0x1f, PT ;  /* 0x0000001fdc00780c */ /* 0x000fc80003f24270 */
[----:B------:R-:W1:Y:S05]  /*5e90*/  SHFL.IDX PT, R15, R15, RZ, 0x181f ;  /* 0x00181fff0f0f7589 */ /* 0x000e6a00000e0000 */
[----:B------:R-:W-:Y:S01]  /*5ea0*/  @P0 SHF.R.S32.HI R10, RZ, 0x1f, R21 ;  /* 0x0000001fff0a0819 */ /* 0x000fe20000011415 */
[----:B------:R-:W-:Y:S01]  /*5eb0*/  @P0 IMAD.SHL.U32 R12, R16, 0x2, RZ ;  /* 0x00000002100c0824 */ /* 0x000fe200078e00ff */
[----:B------:R-:W-:Y:S02]  /*5ec0*/  @P0 SHF.R.S32.HI R13, RZ, 0x1f, R20 ;  /* 0x0000001fff0d0819 */ /* 0x000fe40000011414 */
[----:B------:R-:W-:Y:S02]  /*5ed0*/  @P0 SHF.R.S32.HI R9, RZ, 0x1f, R6 ;  /* 0x0000001fff090819 */ /* 0x000fe40000011406 */
[----:B------:R-:W-:-:S02]  /*5ee0*/  @P0 LEA.HI R11, R10, R21, RZ, 0x3 ;  /* 0x000000150a0b0211 */ /* 0x000fc400078f18ff */
[----:B------:R-:W-:Y:S02]  /*5ef0*/  @P0 LEA.HI R10, R13, R20, RZ, 0x3 ;  /* 0x000000140d0a0211 */ /* 0x000fe400078f18ff */
[----:B------:R-:W-:Y:S02]  /*5f00*/  @P0 LEA.HI R9, R9, R6, RZ, 0x3 ;  /* 0x0000000609090211 */ /* 0x000fe400078f18ff */
[----:B------:R-:W-:Y:S02]  /*5f10*/  @P0 LOP3.LUT R11, R11, 0xfffffff8, RZ, 0xc0, !PT ;  /* 0xfffffff80b0b0812 */ /* 0x000fe400078ec0ff */
[----:B------:R-:W-:Y:S02]  /*5f20*/  @P0 LOP3.LUT R10, R10, 0xfffffff8, RZ, 0xc0, !PT ;  /* 0xfffffff80a0a0812 */ /* 0x000fe400078ec0ff */
[----:B------:R-:W-:Y:S01]  /*5f30*/  @P0 LOP3.LUT R9, R9, 0xfffffff8, RZ, 0xc0, !PT ;  /* 0xfffffff809090812 */ /* 0x000fe200078ec0ff */
[----:B-1----:R-:W-:-:S04]  /*5f40*/  @P0 IMAD.WIDE R24, R150, 0x2, R14 ;  /* 0x0000000296180825 */ /* 0x002fc800078e020e */
[--C-:B------:R-:W-:Y:S01]  /*5f50*/  @P0 IMAD.WIDE R26, R11, 0x2, R14.reuse ;  /* 0x000000020b1a0825 */ /* 0x100fe200078e020e */
[----:B------:R-:W-:Y:S01]  /*5f60*/  @!PT LDS RZ, [RZ] ;  /* 0x00000000fffff984 */ /* 0x000fe20000000800 */
[----:B------:R1:W-:Y:S03]  /*5f70*/  @P0 LDGSTS.E.BYPASS.LTC128B.128 [R12+0xc080], [R24.64], !P4 ;  /* 0x0c080000180c0fae */ /* 0x0003e6000e101d56 */
[--C-:B------:R-:W-:Y:S01]  /*5f80*/  @P0 IMAD.WIDE R10, R10, 0x2, R14.reuse ;  /* 0x000000020a0a0825 */ /* 0x100fe200078e020e */
[----:B------:R1:W-:Y:S03]  /*5f90*/  @P0 LDGSTS.E.BYPASS.LTC128B.128 [R12+0xd080], [R26.64], !P5 ;  /* 0x0d0800001a0c0fae */ /* 0x0003e6000e901d56 */
[----:B------:R-:W-:Y:S01]  /*5fa0*/  @P0 IMAD.WIDE R14, R9, 0x2, R14 ;  /* 0x00000002090e0825 */ /* 0x000fe200078e020e */
[----:B------:R1:W-:Y:S04]  /*5fb0*/  @P0 LDGSTS.E.BYPASS.LTC128B.128 [R12+0xe080], [R10.64], !P3 ;  /* 0x0e0800000a0c0fae */ /* 0x0003e8000d901d56 */
[----:B------:R1:W-:Y:S01]  /*5fc0*/  @P0 LDGSTS.E.BYPASS.LTC128B.128 [R12+0xf080], [R14.64], !P2 ;  /* 0x0f0800000e0c0fae */ /* 0x0003e2000d101d56 */
[----:B------:R-:W-:-:S03]  /*5fd0*/  ISETP.LT.AND P0, PT, RZ, c[0x0][0x27c], PT ;  /* 0x00009f00ff007a0c */ /* 0x000fc60003f01270 */
[----:B------:R-:W0:Y:S10]  /*5fe0*/  LDGDEPBAR ;  /* 0x00000000000079af */ /* 0x000e340000000000 */
[----:B------:R-:W-:Y:S05]  /*5ff0*/  @P0 BRA `(.L_x_88) ;  /* 0x0000002000000947 */ /* 0x000fea0003800000 */
[----:B------:R-:W-:-:S04]  /*6000*/  DEPBAR.LE SB0, 0x1 ;  /* 0x000080400000791a */ /* 0x000fc80000000000 */
[----:B------:R-:W-:Y:S05]  /*6010*/  BRA `(.L_x_89) ;  /* 0x00006c1000007947 */ /* 0x000fea0003800000 */
.L_x_88:
[----:B-1----:R-:W-:Y:S01]  /*6020*/  SHF.R.S32.HI R10, RZ, 0x1f, R67 ;  /* 0x0000001fff0a7819 */ /* 0x002fe20000011443 */
[C---:B------:R-:W-:Y:S01]  /*6030*/  IMAD.WIDE.U32 R12, R67.reuse, c[0x0][0x280], RZ ;  /* 0x0000a000430c7a25 */ /* 0x040fe200078e00ff */
[----:B------:R-:W-:Y:S01]  /*6040*/  ULDC.U8 UR4, c[0x0][0x298] ;  /* 0x0000a60000047ab9 */ /* 0x000fe20000000000 */
[----:B------:R-:W-:Y:S01]  /*6050*/  BSSY B2, `(.L_x_89) ;  /* 0x00006bd000027945 */ /* 0x000fe20003800000 */
[----:B------:R-:W-:Y:S01]  /*6060*/  SHF.L.U32 R23, R16, 0x1, RZ ;  /* 0x0000000110177819 */ /* 0x000fe200000006ff */
[----:B------:R-:W-:Y:S01]  /*6070*/  IMAD R14, R10, c[0x0][0x280], RZ ;  /* 0x0000a0000a0e7a24 */ /* 0x000fe200078e02ff */
[----:B------:R-:W-:Y:S01]  /*6080*/  LEA R32, P0, R12, c[0x0][0x270], 0x1 ;  /* 0x00009c000c207a11 */ /* 0x000fe200078008ff */
[----:B------:R-:W-:Y:S02]  /*6090*/  IMAD R10, R10, c[0x0][0x290], RZ ;  /* 0x0000a4000a0a7a24 */ /* 0x000fe400078e02ff */
[----:B------:R-:W-:-:S05]  /*60a0*/  IMAD R9, R67, c[0x0][0x284], R14 ;  /* 0x0000a10043097a24 */ /* 0x000fca00078e020e */
[----:B------:R-:W-:-:S04]  /*60b0*/  IADD3 R9, R9, R13, RZ ;  /* 0x0000000d09097210 */ /* 0x000fc80007ffe0ff */
[----:B------:R-:W-:Y:S01]  /*60c0*/  LEA.HI.X R33, R12, c[0x0][0x274], R9, 0x1, P0 ;  /* 0x00009d000c217a11 */ /* 0x000fe200000f0c09 */
[----:B------:R-:W-:-:S04]  /*60d0*/  IMAD.WIDE.U32 R12, R67, c[0x0][0x290], RZ ;  /* 0x0000a400430c7a25 */ /* 0x000fc800078e00ff */
[----:B------:R-:W-:Y:S01]  /*60e0*/  IMAD R9, R67, c[0x0][0x294], R10 ;  /* 0x0000a50043097a24 */ /* 0x000fe200078e020a */
[----:B------:R-:W-:-:S04]  /*60f0*/  LEA R34, P0, R12, c[0x0][0x288], 0x1 ;  /* 0x0000a2000c227a11 */ /* 0x000fc800078008ff */
[----:B------:R-:W-:-:S04]  /*6100*/  IADD3 R9, R9, R13, RZ ;  /* 0x0000000d09097210 */ /* 0x000fc80007ffe0ff */
[----:B------:R-:W-:Y:S02]  /*6110*/  LEA.HI.X R35, R12, c[0x0][0x28c], R9, 0x1, P0 ;  /* 0x0000a3000c237a11 */ /* 0x000fe400000f0c09 */
[----:B------:R-:W-:-:S13]  /*6120*/  ISETP.NE.AND P0, PT, RZ, UR4, PT ;  /* 0x00000004ff007c0c */ /* 0x000fda000bf05270 */
[----:B------:R-:W-:Y:S05]  /*6130*/  @!P0 BRA `(.L_x_90) ;  /* 0x0000320000008947 */ /* 0x000fea0003800000 */
[----:B------:R-:W-:Y:S01]  /*6140*/  ISETP.NE.AND P6, PT, R8, RZ, PT ;  /* 0x000000ff0800720c */ /* 0x000fe20003fc5270 */
[----:B------:R-:W-:Y:S01]  /*6150*/  BSSY B0, `(.L_x_91) ;  /* 0x0000033000007945 */ /* 0x000fe20003800000 */
[----:B------:R-:W-:Y:S01]  /*6160*/  SHF.L.U32 R12, R2, 0x2, RZ ;  /* 0x00000002020c7819 */ /* 0x000fe200000006ff */
[----:B------:R-:W-:Y:S01]  /*6170*/  CS2R R14, SRZ ;  /* 0x00000000000e7805 */ /* 0x000fe2000001ff00 */
[----:B------:R-:W-:Y:S01]  /*6180*/  CS2R R24, SRZ ;  /* 0x0000000000187805 */ /* 0x000fe2000001ff00 */
[----:B------:R-:W-:Y:S01]  /*6190*/  CS2R R26, SRZ ;  /* 0x00000000001a7805 */ /* 0x000fe2000001ff00 */
[----:B------:R-:W-:Y:S01]  /*61a0*/  CS2R R28, SRZ ;  /* 0x00000000001c7805 */ /* 0x000fe2000001ff00 */
[----:B------:R-:W-:Y:S01]  /*61b0*/  CS2R R50, SRZ ;  /* 0x0000000000327805 */ /* 0x000fe2000001ff00 */
[----:B------:R-:W-:Y:S01]  /*61c0*/  CS2R R8, SRZ ;  /* 0x0000000000087805 */ /* 0x000fe2000001ff00 */
[----:B------:R-:W-:Y:S01]  /*61d0*/  CS2R R10, SRZ ;  /* 0x00000000000a7805 */ /* 0x000fe2000001ff00 */
[----:B------:R-:W-:-:S03]  /*61e0*/  CS2R R52, SRZ ;  /* 0x0000000000347805 */ /* 0x000fc6000001ff00 */
[----:B------:R-:W-:Y:S05]  /*61f0*/  @P6 BRA `(.L_x_92) ;  /* 0x0000028000006947 */ /* 0x000fea0003800000 */
[C---:B------:R-:W-:Y:S01]  /*6200*/  ISETP.GE.AND P0, PT, R12.reuse, c[0x0][0x27c], PT ;  /* 0x00009f000c007a0c */ /* 0x040fe20003f06270 */
[----:B------:R-:W-:Y:S01]  /*6210*/  CS2R R28, SRZ ;  /* 0x00000000001c7805 */ /* 0x000fe2000001ff00 */
[----:B------:R-:W-:Y:S01]  /*6220*/  CS2R R52, SRZ ;  /* 0x0000000000347805 */ /* 0x000fe2000001ff00 */
[----:B------:R-:W-:-:S10]  /*6230*/  IADD3 R8, R12, 0x20, RZ ;  /* 0x000000200c087810 */ /* 0x000fd40007ffe0ff */
[----:B------:R-:W-:-:S04]  /*6240*/  @!P0 IMAD.WIDE R30, R12, 0x2, R32 ;  /* 0x000000020c1e8825 */ /* 0x000fc800078e0220 */
[----:B------:R-:W-:Y:S01]  /*6250*/  @!P0 IMAD.WIDE R24, R12, 0x2, R34 ;  /* 0x000000020c188825 */ /* 0x000fe200078e0222 */
[----:B------:R1:W5:Y:S04]  /*6260*/  @!P0 LD.E.64 R28, [R30.64] ;  /* 0x000000161e1c8980 */ /* 0x000368000c101b00 */
[----:B------:R2:W5:Y:S01]  /*6270*/  @!P0 LD.E.64 R52, [R24.64] ;  /* 0x0000001618348980 */ /* 0x000562000c101b00 */
[----:B------:R-:W-:Y:S01]  /*6280*/  ISETP.GE.AND P0, PT, R8, c[0x0][0x27c], PT ;  /* 0x00009f0008007a0c */ /* 0x000fe20003f06270 */
[----:B------:R-:W-:Y:S01]  /*6290*/  CS2R R26, SRZ ;  /* 0x00000000001a7805 */ /* 0x000fe2000001ff00 */
[----:B------:R-:W-:-:S11]  /*62a0*/  CS2R R10, SRZ ;  /* 0x00000000000a7805 */ /* 0x000fd6000001ff00 */
[----:B------:R-:W-:-:S04]  /*62b0*/  @!P0 SHF.R.S32.HI R9, RZ, 0x1f, R8 ;  /* 0x0000001fff098819 */ /* 0x000fc80000011408 */
[----:B------:R-:W-:Y:S02]  /*62c0*/  @!P0 LEA.HI R9, R9, R8, RZ, 0x2 ;  /* 0x0000000809098211 */ /* 0x000fe400078f10ff */
[----:B------:R-:W-:Y:S02]  /*62d0*/  IADD3 R8, R12, 0x40, RZ ;  /* 0x000000400c087810 */ /* 0x000fe40007ffe0ff */
[----:B------:R-:W-:-:S05]  /*62e0*/  @!P0 LOP3.LUT R9, R9, 0xfffffffc, RZ, 0xc0, !PT ;  /* 0xfffffffc09098812 */ /* 0x000fca00078ec0ff */
[----:B------:R-:W-:-:S04]  /*62f0*/  @!P0 IMAD.WIDE R14, R9, 0x2, R32 ;  /* 0x00000002090e8825 */ /* 0x000fc800078e0220 */
[----:B------:R-:W-:Y:S01]  /*6300*/  @!P0 IMAD.WIDE R38, R9, 0x2, R34 ;  /* 0x0000000209268825 */ /* 0x000fe200078e0222 */
[----:B------:R3:W5:Y:S04]  /*6310*/  @!P0 LD.E.64 R26, [R14.64] ;  /* 0x000000160e1a8980 */ /* 0x000768000c101b00 */
[----:B------:R4:W5:Y:S01]  /*6320*/  @!P0 LD.E.64 R10, [R38.64] ;  /* 0x00000016260a8980 */ /* 0x000962000c101b00 */
[----:B------:R-:W-:Y:S01]  /*6330*/  ISETP.GE.AND P0, PT, R8, c[0x0][0x27c], PT ;  /* 0x00009f0008007a0c */ /* 0x000fe20003f06270 */
[----:B--2---:R-:W-:-:S12]  /*6340*/  CS2R R24, SRZ ;  /* 0x0000000000187805 */ /* 0x004fd8000001ff00 */
[----:B------:R-:W-:-:S04]  /*6350*/  @!P0 SHF.R.S32.HI R9, RZ, 0x1f, R8 ;  /* 0x0000001fff098819 */ /* 0x000fc80000011408 */
[----:B------:R-:W-:-:S04]  /*6360*/  @!P0 LEA.HI R9, R9, R8, RZ, 0x2 ;  /* 0x0000000809098211 */ /* 0x000fc800078f10ff */
[----:B------:R-:W-:Y:S02]  /*6370*/  @!P0 LOP3.LUT R13, R9, 0xfffffffc, RZ, 0xc0, !PT ;  /* 0xfffffffc090d8812 */ /* 0x000fe400078ec0ff */
[----:B------:R-:W-:-:S03]  /*6380*/  CS2R R8, SRZ ;  /* 0x0000000000087805 */ /* 0x000fc6000001ff00 */
[----:B-1----:R-:W-:-:S04]  /*6390*/  @!P0 IMAD.WIDE R30, R13, 0x2, R32 ;  /* 0x000000020d1e8825 */ /* 0x002fc800078e0220 */
[----:B------:R-:W-:Y:S01]  /*63a0*/  @!P0 IMAD.WIDE R36, R13, 0x2, R34 ;  /* 0x000000020d248825 */ /* 0x000fe200078e0222 */
[----:B------:R-:W-:Y:S01]  /*63b0*/  IADD3 R13, R12, 0x60, RZ ;  /* 0x000000600c0d7810 */ /* 0x000fe20007ffe0ff */
[----:B------:R4:W5:Y:S04]  /*63c0*/  @!P0 LD.E.64 R24, [R30.64] ;  /* 0x000000161e188980 */ /* 0x000968000c101b00 */
[----:B------:R4:W5:Y:S01]  /*63d0*/  @!P0 LD.E.64 R8, [R36.64] ;  /* 0x0000001624088980 */ /* 0x000962000c101b00 */
[----:B------:R-:W-:Y:S01]  /*63e0*/  ISETP.GE.AND P0, PT, R13, c[0x0][0x27c], PT ;  /* 0x00009f000d007a0c */ /* 0x000fe20003f06270 */
[----:B------:R-:W-:-:S12]  /*63f0*/  CS2R R50, SRZ ;  /* 0x0000000000327805 */ /* 0x000fd8000001ff00 */
[----:B---3--:R-:W-:-:S04]  /*6400*/  @!P0 SHF.R.S32.HI R14, RZ, 0x1f, R13 ;  /* 0x0000001fff0e8819 */ /* 0x008fc8000001140d */
[----:B------:R-:W-:Y:S02]  /*6410*/  @!P0 LEA.HI R13, R14, R13, RZ, 0x2 ;  /* 0x0000000d0e0d8211 */ /* 0x000fe400078f10ff */
[----:B------:R-:W-:Y:S02]  /*6420*/  CS2R R14, SRZ ;  /* 0x00000000000e7805 */ /* 0x000fe4000001ff00 */
[----:B------:R-:W-:-:S05]  /*6430*/  @!P0 LOP3.LUT R13, R13, 0xfffffffc, RZ, 0xc0, !PT ;  /* 0xfffffffc0d0d8812 */ /* 0x000fca00078ec0ff */
[----:B------:R-:W-:-:S04]  /*6440*/  @!P0 IMAD.WIDE R32, R13, 0x2, R32 ;  /* 0x000000020d208825 */ /* 0x000fc800078e0220 */
[----:B------:R-:W-:Y:S01]  /*6450*/  @!P0 IMAD.WIDE R34, R13, 0x2, R34 ;  /* 0x000000020d228825 */ /* 0x000fe200078e0222 */
[----:B------:R4:W5:Y:S04]  /*6460*/  @!P0 LD.E.64 R14, [R32.64] ;  /* 0x00000016200e8980 */ /* 0x000968000c101b00 */
[----:B------:R4:W5:Y:S02]  /*6470*/  @!P0 LD.E.64 R50, [R34.64] ;  /* 0x0000001622328980 */ /* 0x000964000c101b00 */
.L_x_92:
[----:B------:R-:W-:Y:S05]  /*6480*/  BSYNC B0 ;  /* 0x0000000000007941 */ /* 0x000fea0003800000 */
.L_x_91:
[----:B------:R-:W-:Y:S01]  /*6490*/  UIMAD UR4, UR14, -0x80, UR19 ;  /* 0xffffff800e0478a4 */ /* 0x000fe2000f8e0213 */
[----:B-----5:R-:W-:Y:S01]  /*64a0*/  IMAD.MOV.U32 R48, RZ, RZ, R28 ;  /* 0x000000ffff307224 */ /* 0x020fe200078e001c */
[--C-:B----4-:R-:W-:Y:S01]  /*64b0*/  SHF.R.U64 R36, R28, 0x10, R29.reuse ;  /* 0x000000101c247819 */ /* 0x110fe2000000121d */
[--C-:B------:R-:W-:Y:S01]  /*64c0*/  IMAD.MOV.U32 R47, RZ, RZ, R29.reuse ;  /* 0x000000ffff2f7224 */ /* 0x100fe200078e001d */
[----:B------:R-:W-:Y:S01]  /*64d0*/  UISETP.LT.AND UP0, UPT, UR4, 0x80, UPT ;  /* 0x000000800400788c */ /* 0x000fe2000bf01270 */
[----:B------:R-:W-:Y:S01]  /*64e0*/  SHF.R.U32.HI R35, RZ, 0x10, R29 ;  /* 0x00000010ff237819 */ /* 0x000fe2000001161d */
[--C-:B------:R-:W-:Y:S01]  /*64f0*/  IMAD.MOV.U32 R45, RZ, RZ, R27.reuse ;  /* 0x000000ffff2d7224 */ /* 0x100fe200078e001b */
[--C-:B------:R-:W-:Y:S01]  /*6500*/  SHF.R.U64 R32, R26, 0x10, R27.reuse ;  /* 0x000000101a207819 */ /* 0x100fe2000000121b */
[----:B------:R-:W-:Y:S01]  /*6510*/  USEL UR4, UR4, 0x80, UP0 ;  /* 0x0000008004047887 */ /* 0x000fe20008000000 */
[----:B------:R-:W-:Y:S01]  /*6520*/  SHF.R.U32.HI R31, RZ, 0x10, R27 ;  /* 0x00000010ff1f7819 */ /* 0x000fe2000001161b */
[----:B------:R-:W-:Y:S01]  /*6530*/  IMAD.MOV.U32 R46, RZ, RZ, R26 ;  /* 0x000000ffff2e7224 */ /* 0x000fe200078e001a */
[--C-:B------:R-:W-:Y:S01]  /*6540*/  SHF.R.U64 R28, R24, 0x10, R25.reuse ;  /* 0x00000010181c7819 */ /* 0x100fe20000001219 */
[--C-:B------:R-:W-:Y:S01]  /*6550*/  IMAD.MOV.U32 R43, RZ, RZ, R25.reuse ;  /* 0x000000ffff2b7224 */ /* 0x100fe200078e0019 */
[----:B------:R-:W-:Y:S01]  /*6560*/  SHF.R.U32.HI R27, RZ, 0x10, R25 ;  /* 0x00000010ff1b7819 */ /* 0x000fe20000011619 */
[----:B------:R-:W-:Y:S01]  /*6570*/  IMAD.MOV.U32 R38, RZ, RZ, R10 ;  /* 0x000000ffff267224 */ /* 0x000fe200078e000a */
[----:B------:R-:W-:Y:S01]  /*6580*/  ISETP.GE.AND P0, PT, R17, UR4, PT ;  /* 0x0000000411007c0c */ /* 0x000fe2000bf06270 */
[--C-:B------:R-:W-:Y:S01]  /*6590*/  IMAD.MOV.U32 R37, RZ, RZ, R11.reuse ;  /* 0x000000ffff257224 */ /* 0x100fe200078e000b */
[--C-:B------:R-:W-:Y:S01]  /*65a0*/  SHF.R.U64 R30, R10, 0x10, R11.reuse ;  /* 0x000000100a1e7819 */ /* 0x100fe2000000120b */
[----:B------:R-:W-:Y:S01]  /*65b0*/  IMAD.MOV.U32 R44, RZ, RZ, R24 ;  /* 0x000000ffff2c7224 */ /* 0x000fe200078e0018 */
[----:B------:R-:W-:Y:S01]  /*65c0*/  SHF.R.U32.HI R29, RZ, 0x10, R11 ;  /* 0x00000010ff1d7819 */ /* 0x000fe2000001160b */
[----:B------:R-:W-:Y:S01]  /*65d0*/  IMAD.MOV.U32 R11, RZ, RZ, R8 ;  /* 0x000000ffff0b7224 */ /* 0x000fe200078e0008 */
[--C-:B------:R-:W-:Y:S01]  /*65e0*/  SHF.R.U64 R26, R8, 0x10, R9.reuse ;  /* 0x00000010081a7819 */ /* 0x100fe20000001209 */
[--C-:B------:R-:W-:Y:S01]  /*65f0*/  IMAD.MOV.U32 R10, RZ, RZ, R9.reuse ;  /* 0x000000ffff0a7224 */ /* 0x100fe200078e0009 */
        /* <DEDUP_REMOVED lines=13> */
[----:B------:R-:W-:-:S04]  /*66d0*/  DEPBAR.LE SB0, 0x1 ;  /* 0x000080400000791a */ /* 0x000fc80000000000 */
[----:B------:R-:W-:Y:S01]  /*66e0*/  BSSY B1, `(.L_x_93) ;  /* 0x00000bc000017945 */ /* 0x000fe20003800000 */
[----:B------:R-:W-:Y:S02]  /*66f0*/  PRMT R36, R48, 0x5410, R36 ;  /* 0x0000541030247816 */ /* 0x000fe40000000024 */
[----:B------:R-:W-:Y:S02]  /*6700*/  PRMT R35, R47, 0x5410, R35 ;  /* 0x000054102f237816 */ /* 0x000fe40000000023 */
[----:B------:R-:W-:Y:S02]  /*6710*/  PRMT R32, R46, 0x5410, R32 ;  /* 0x000054102e207816 */ /* 0x000fe40000000020 */
[----:B------:R-:W-:Y:S02]  /*6720*/  PRMT R31, R45, 0x5410, R31 ;  /* 0x000054102d1f7816 */ /* 0x000fe4000000001f */
[----:B------:R-:W-:Y:S02]  /*6730*/  PRMT R28, R44, 0x5410, R28 ;  /* 0x000054102c1c7816 */ /* 0x000fe4000000001c */
[----:B------:R-:W-:-:S02]  /*6740*/  PRMT R27, R43, 0x5410, R27 ;  /* 0x000054102b1b7816 */ /* 0x000fc4000000001b */
        /* <DEDUP_REMOVED lines=9> */
[----:B------:R-:W-:Y:S01]  /*67e0*/  PRMT R13, R8, 0x5410, R13 ;  /* 0x00005410080d7816 */ /* 0x000fe2000000000d */
[----:B------:R-:W-:Y:S06]  /*67f0*/  BAR.SYNC.DEFER_BLOCKING 0x0 ;  /* 0x0000000000007b1d */ /* 0x000fec0000010000 */
[----:B------:R-:W-:Y:S05]  /*6800*/  @P0 BRA `(.L_x_94) ;  /* 0x00000a9000000947 */ /* 0x000fea0003800000 */
[----:B------:R-:W-:Y:S01]  /*6810*/  ISETP.GE.AND P0, PT, R12, c[0x0][0x27c], PT ;  /* 0x00009f000c007a0c */ /* 0x000fe20003f06270 */
[----:B------:R-:W-:-:S12]  /*6820*/  BSSY B0, `(.L_x_95) ;  /* 0x0000028000007945 */ /* 0x000fd80003800000 */
[----:B------:R-:W-:Y:S05]  /*6830*/  @P0 BRA `(.L_x_96) ;  /* 0x0000026000000947 */ /* 0x000fea0003800000 */
[----:B------:R-:W1:Y:S01]  /*6840*/  LDS.128 R8, [R23+0x10080] ;  /* 0x0100800017087984 */ /* 0x000e620000000c00 */
[----:B------:R-:W-:Y:S01]  /*6850*/  SHF.L.U32 R42, R36, 0x10, RZ ;  /* 0x00000010242a7819 */ /* 0x000fe200000006ff */
[C---:B------:R-:W-:Y:S01]  /*6860*/  IMAD.U32 R40, R34.reuse, 0x10000, RZ ;  /* 0x0001000022287824 */ /* 0x040fe200078e00ff */
[----:B------:R-:W-:Y:S02]  /*6870*/  LOP3.LUT R39, R34, 0xffff0000, RZ, 0xc0, !PT ;  /* 0xffff000022277812 */ /* 0x000fe400078ec0ff */
[----:B------:R-:W-:Y:S02]  /*6880*/  LOP3.LUT R41, R36, 0xffff0000, RZ, 0xc0, !PT ;  /* 0xffff000024297812 */ /* 0x000fe400078ec0ff */
[C---:B-1----:R-:W-:Y:S02]  /*6890*/  LOP3.LUT R37, R8.reuse, 0xffff0000, RZ, 0xc0, !PT ;  /* 0xffff000008257812 */ /* 0x042fe400078ec0ff */
[----:B------:R-:W-:Y:S02]  /*68a0*/  LOP3.LUT R46, R9, 0xffff0000, RZ, 0xc0, !PT ;  /* 0xffff0000092e7812 */ /* 0x000fe400078ec0ff */
[----:B------:R-:W-:-:S02]  /*68b0*/  SHF.L.U32 R38, R8, 0x10, RZ ;  /* 0x0000001008267819 */ /* 0x000fc400000006ff */
[----:B------:R-:W-:Y:S01]  /*68c0*/  SHF.L.U32 R8, R9, 0x10, RZ ;  /* 0x0000001009087819 */ /* 0x000fe200000006ff */
[C---:B------:R-:W-:Y:S01]  /*68d0*/  FMUL.FTZ R9, R37.reuse, R40 ;  /* 0x0000002825097220 */ /* 0x040fe20000410000 */
[C---:B------:R-:W-:Y:S01]  /*68e0*/  SHF.L.U32 R44, R10.reuse, 0x10, RZ ;  /* 0x000000100a2c7819 */ /* 0x040fe200000006ff */
[-C--:B------:R-:W-:Y:S01]  /*68f0*/  FMUL.FTZ R37, R37, R42.reuse ;  /* 0x0000002a25257220 */ /* 0x080fe20000410000 */
[----:B------:R-:W-:Y:S01]  /*6900*/  LOP3.LUT R43, R10, 0xffff0000, RZ, 0xc0, !PT ;  /* 0xffff00000a2b7812 */ /* 0x000fe200078ec0ff */
[C---:B------:R-:W-:Y:S01]  /*6910*/  IMAD.U32 R10, R11.reuse, 0x10000, RZ ;  /* 0x000100000b0a7824 */ /* 0x040fe200078e00ff */
[----:B------:R-:W-:Y:S01]  /*6920*/  LOP3.LUT R45, R11, 0xffff0000, RZ, 0xc0, !PT ;  /* 0xffff00000b2d7812 */ /* 0x000fe200078ec0ff */
[----:B------:R-:W-:Y:S02]  /*6930*/  FMUL.FTZ R11, R46, R39 ;  /* 0x000000272e0b7220 */ /* 0x000fe40000410000 */
[C---:B------:R-:W-:Y:S01]  /*6940*/  FFMA.FTZ R9, R38.reuse, R42, -R9 ;  /* 0x0000002a26097223 */ /* 0x040fe20000010809 */
[----:B------:R-:W-:Y:S01]  /*6950*/  SHF.L.U32 R42, R35, 0x10, RZ ;  /* 0x00000010232a7819 */ /* 0x000fe200000006ff */
[----:B------:R-:W-:Y:S01]  /*6960*/  FFMA.FTZ R38, R38, R40, R37 ;  /* 0x0000002826267223 */ /* 0x000fe20000010025 */
[C---:B------:R-:W-:Y:S01]  /*6970*/  SHF.L.U32 R40, R33.reuse, 0x10, RZ ;  /* 0x0000001021287819 */ /* 0x040fe200000006ff */
[-C--:B------:R-:W-:Y:S01]  /*6980*/  FMUL.FTZ R46, R46, R41.reuse ;  /* 0x000000292e2e7220 */ /* 0x080fe20000410000 */
[----:B------:R-:W-:Y:S01]  /*6990*/  LOP3.LUT R37, R33, 0xffff0000, RZ, 0xc0, !PT ;  /* 0xffff000021257812 */ /* 0x000fe200078ec0ff */
[C---:B------:R-:W-:Y:S01]  /*69a0*/  FFMA.FTZ R11, R8.reuse, R41, -R11 ;  /* 0x00000029080b7223 */ /* 0x040fe2000001080b */
[----:B------:R-:W-:Y:S01]  /*69b0*/  LOP3.LUT R41, R35, 0xffff0000, RZ, 0xc0, !PT ;  /* 0xffff000023297812 */ /* 0x000fe200078ec0ff */
[----:B------:R-:W-:-:S02]  /*69c0*/  FFMA.FTZ R46, R8, R39, R46 ;  /* 0x00000027082e7223 */ /* 0x000fc4000001002e */
[----:B------:R-:W-:Y:S02]  /*69d0*/  FMUL.FTZ R39, R43, R40 ;  /* 0x000000282b277220 */ /* 0x000fe40000410000 */
[----:B------:R-:W-:Y:S02]  /*69e0*/  FMUL.FTZ R8, R45, R37 ;  /* 0x000000252d087220 */ /* 0x000fe40000410000 */
[-C--:B------:R-:W-:Y:S02]  /*69f0*/  FMUL.FTZ R43, R43, R42.reuse ;  /* 0x0000002a2b2b7220 */ /* 0x080fe40000410000 */
[----:B------:R-:W-:Y:S02]  /*6a00*/  FMUL.FTZ R45, R45, R41 ;  /* 0x000000292d2d7220 */ /* 0x000fe40000410000 */
[C---:B------:R-:W-:Y:S02]  /*6a10*/  FFMA.FTZ R39, R44.reuse, R42, -R39 ;  /* 0x0000002a2c277223 */ /* 0x040fe40000010827 */
[----:B------:R-:W-:-:S02]  /*6a20*/  FFMA.FTZ R40, R44, R40, R43 ;  /* 0x000000282c287223 */ /* 0x000fc4000001002b */
[----:B------:R-:W-:Y:S01]  /*6a30*/  FFMA.FTZ R41, R10, R41, -R8 ;  /* 0x000000290a297223 */ /* 0x000fe20000010808 */
[----:B------:R-:W-:Y:S01]  /*6a40*/  F2FP.BF16.PACK_AB R8, R38, R9 ;  /* 0x000000092608723e */ /* 0x000fe200000010ff */
[----:B------:R-:W-:Y:S01]  /*6a50*/  FFMA.FTZ R42, R10, R37, R45 ;  /* 0x000000250a2a7223 */ /* 0x000fe2000001002d */
[----:B------:R-:W-:Y:S02]  /*6a60*/  F2FP.BF16.PACK_AB R9, R46, R11 ;  /* 0x0000000b2e09723e */ /* 0x000fe400000010ff */
[----:B------:R-:W-:Y:S02]  /*6a70*/  F2FP.BF16.PACK_AB R10, R40, R39 ;  /* 0x00000027280a723e */ /* 0x000fe400000010ff */
[----:B------:R-:W-:-:S05]  /*6a80*/  F2FP.BF16.PACK_AB R11, R42, R41 ;  /* 0x000000292a0b723e */ /* 0x000fca00000010ff */
[----:B------:R1:W-:Y:S02]  /*6a90*/  STS.128 [R23+0x10080], R8 ;  /* 0x0100800817007388 */ /* 0x0003e40000000c00 */
.L_x_96:
[----:B------:R-:W-:Y:S05]  /*6aa0*/  BSYNC B0 ;  /* 0x0000000000007941 */ /* 0x000fea0003800000 */
.L_x_95:
[----:B-1----:R-:W-:Y:S01]  /*6ab0*/  IADD3 R8, R12, 0x20, RZ ;  /* 0x000000200c087810 */ /* 0x002fe20007ffe0ff */
[----:B------:R-:W-:Y:S03]  /*6ac0*/  BSSY B0, `(.L_x_97) ;  /* 0x0000029000007945 */ /* 0x000fe60003800000 */
[----:B------:R-:W-:-:S13]  /*6ad0*/  ISETP.GE.AND P0, PT, R8, c[0x0][0x27c], PT ;  /* 0x00009f0008007a0c */ /* 0x000fda0003f06270 */
        /* <DEDUP_REMOVED lines=39> */
.L_x_98:
[----:B------:R-:W-:Y:S05]  /*6d50*/  BSYNC B0 ;  /* 0x0000000000007941 */ /* 0x000fea0003800000 */
.L_x_97:
        /* <DEDUP_REMOVED lines=42> */
.L_x_100:
[----:B------:R-:W-:Y:S05]  /*7000*/  BSYNC B0 ;  /* 0x0000000000007941 */ /* 0x000fea0003800000 */
.L_x_99:
[----:B-1----:R-:W-:-:S04]  /*7010*/  IADD3 R8, R12, 0x60, RZ ;  /* 0x000000600c087810 */ /* 0x002fc80007ffe0ff */
        /* <DEDUP_REMOVED lines=40> */
.L_x_94:
[----:B------:R-:W-:Y:S05]  /*72a0*/  BSYNC B1 ;  /* 0x0000000000017941 */ /* 0x000fea0003800000 */
.L_x_93:
[----:B-1----:R-:W-:Y:S01]  /*72b0*/  IADD3 R8, R17, 0x20, RZ ;  /* 0x0000002011087810 */ /* 0x002fe20007ffe0ff */
[----:B------:R-:W-:Y:S03]  /*72c0*/  BSSY B1, `(.L_x_101) ;  /* 0x00000ac000017945 */ /* 0x000fe60003800000 */
[----:B------:R-:W-:-:S13]  /*72d0*/  ISETP.GE.AND P0, PT, R8, UR4, PT ;  /* 0x0000000408007c0c */ /* 0x000fda000bf06270 */
[----:B------:R-:W-:Y:S05]  /*72e0*/  @P0 BRA `(.L_x_102) ;  /* 0x00000a9000000947 */ /* 0x000fea0003800000 */
[----:B------:R-:W-:Y:S01]  /*72f0*/  ISETP.GE.AND P0, PT, R12, c[0x0][0x27c], PT ;  /* 0x00009f000c007a0c */ /* 0x000fe20003f06270 */
[----:B------:R-:W-:-:S12]  /*7300*/  BSSY B0, `(.L_x_103) ;  /* 0x0000028000007945 */ /* 0x000fd80003800000 */
[----:B------:R-:W-:Y:S05]  /*7310*/  @P0 BRA `(.L_x_104) ;  /* 0x0000026000000947 */ /* 0x000fea0003800000 */
[----:B------:R-:W1:Y:S01]  /*7320*/  LDS.128 R8, [R23+0x11080] ;  /* 0x0110800017087984 */ /* 0x000e620000000c00 */
[----:B------:R-:W-:Y:S01]  /*7330*/  SHF.L.U32 R40, R36, 0x10, RZ ;  /* 0x0000001024287819 */ /* 0x000fe200000006ff */
[----:B------:R-:W-:Y:S01]  /*7340*/  IMAD.U32 R39, R34, 0x10000, RZ ;  /* 0x0001000022277824 */ /* 0x000fe200078e00ff */
[----:B------:R-:W-:Y:S02]  /*7350*/  LOP3.LUT R41, R36, 0xffff0000, RZ, 0xc0, !PT ;  /* 0xffff000024297812 */ /* 0x000fe400078ec0ff */
[C---:B-1----:R-:W-:Y:S02]  /*7360*/  SHF.L.U32 R38, R8.reuse, 0x10, RZ ;  /* 0x0000001008267819 */ /* 0x042fe400000006ff */
[----:B------:R-:W-:Y:S02]  /*7370*/  LOP3.LUT R37, R8, 0xffff0000, RZ, 0xc0, !PT ;  /* 0xffff000008257812 */ /* 0x000fe400078ec0ff */
[C---:B------:R-:W-:Y:S02]  /*7380*/  SHF.L.U32 R8, R9.reuse, 0x10, RZ ;  /* 0x0000001009087819 */ /* 0x040fe400000006ff */
[----:B------:R-:W-:Y:S01]  /*7390*/  LOP3.LUT R46, R9, 0xffff0000, RZ, 0xc0, !PT ;  /* 0xffff0000092e7812 */ /* 0x000fe200078ec0ff */
[-C--:B------:R-:W-:Y:S01]  /*73a0*/  FMUL.FTZ R43, R39, R37.reuse ;  /* 0x00000025272b7220 */ /* 0x080fe20000410000 */
[----:B------:R-:W-:Y:S01]  /*73b0*/  LOP3.LUT R9, R34, 0xffff0000, RZ, 0xc0, !PT ;  /* 0xffff000022097812 */ /* 0x000fe200078ec0ff */
[----:B------:R-:W-:Y:S01]  /*73c0*/  FMUL.FTZ R37, R40, R37 ;  /* 0x0000002528257220 */ /* 0x000fe20000410000 */
[----:B------:R-:W-:Y:S01]  /*73d0*/  SHF.L.U32 R44, R10, 0x10, RZ ;  /* 0x000000100a2c7819 */ /* 0x000fe200000006ff */
[----:B------:R-:W-:Y:S01]  /*73e0*/  FFMA.FTZ R43, R40, R38, -R43 ;  /* 0x00000026282b7223 */ /* 0x000fe2000001082b */
[----:B------:R-:W-:Y:S01]  /*73f0*/  LOP3.LUT R42, R10, 0xffff0000, RZ, 0xc0, !PT ;  /* 0xffff00000a2a7812 */ /* 0x000fe200078ec0ff */
[C---:B------:R-:W-:Y:S01]  /*7400*/  IMAD.U32 R10, R11.reuse, 0x10000, RZ ;  /* 0x000100000b0a7824 */ /* 0x040fe200078e00ff */
[----:B------:R-:W-:Y:S01]  /*7410*/  LOP3.LUT R45, R11, 0xffff0000, RZ, 0xc0, !PT ;  /* 0xffff00000b2d7812 */ /* 0x000fe200078ec0ff */
[----:B------:R-:W-:Y:S01]  /*7420*/  FMUL.FTZ R11, R9, R46 ;  /* 0x0000002e090b7220 */ /* 0x000fe20000410000 */
[----:B------:R-:W-:Y:S01]  /*7430*/  LOP3.LUT R40, R35, 0xffff0000, RZ, 0xc0, !PT ;  /* 0xffff000023287812 */ /* 0x000fe200078ec0ff */
[----:B------:R-:W-:Y:S01]  /*7440*/  FFMA.FTZ R38, R39, R38, R37 ;  /* 0x0000002627267223 */ /* 0x000fe20000010025 */
[----:B------:R-:W-:Y:S01]  /*7450*/  SHF.L.U32 R39, R33, 0x10, RZ ;  /* 0x0000001021277819 */ /* 0x000fe200000006ff */
[----:B------:R-:W-:Y:S01]  /*7460*/  FMUL.FTZ R46, R41, R46 ;  /* 0x0000002e292e7220 */ /* 0x000fe20000410000 */
[----:B------:R-:W-:Y:S01]  /*7470*/  LOP3.LUT R37, R33, 0xffff0000, RZ, 0xc0, !PT ;  /* 0xffff000021257812 */ /* 0x000fe200078ec0ff */
[-C--:B------:R-:W-:Y:S01]  /*7480*/  FFMA.FTZ R11, R41, R8.reuse, -R11 ;  /* 0x00000008290b7223 */ /* 0x080fe2000001080b */
[----:B------:R-:W-:Y:S01]  /*7490*/  SHF.L.U32 R41, R35, 0x10, RZ ;  /* 0x0000001023297819 */ /* 0x000fe200000006ff */
[----:B------:R-:W-:-:S02]  /*74a0*/  FFMA.FTZ R46, R9, R8, R46 ;  /* 0x00000008092e7223 */ /* 0x000fc4000001002e */
[-C--:B------:R-:W-:Y:S02]  /*74b0*/  FMUL.FTZ R8, R39, R42.reuse ;  /* 0x0000002a27087220 */ /* 0x080fe40000410000 */
[-C--:B------:R-:W-:Y:S02]  /*74c0*/  FMUL.FTZ R9, R37, R45.reuse ;  /* 0x0000002d25097220 */ /* 0x080fe40000410000 */
[C---:B------:R-:W-:Y:S02]  /*74d0*/  FMUL.FTZ R42, R41.reuse, R42 ;  /* 0x0000002a292a7220 */ /* 0x040fe40000410000 */
[----:B------:R-:W-:Y:S02]  /*74e0*/  FMUL.FTZ R45, R40, R45 ;  /* 0x0000002d282d7220 */ /* 0x000fe40000410000 */
[-C--:B------:R-:W-:Y:S01]  /*74f0*/  FFMA.FTZ R41, R41, R44.reuse, -R8 ;  /* 0x0000002c29297223 */ /* 0x080fe20000010808 */
[----:B------:R-:W-:Y:S01]  /*7500*/  F2FP.BF16.PACK_AB R8, R38, R43 ;  /* 0x0000002b2608723e */ /* 0x000fe200000010ff */
[----:B------:R-:W-:-:S02]  /*7510*/  FFMA.FTZ R42, R39, R44, R42 ;  /* 0x0000002c272a7223 */ /* 0x000fc4000001002a */
[-C--:B------:R-:W-:Y:S01]  /*7520*/  FFMA.FTZ R40, R40, R10.reuse, -R9 ;  /* 0x0000000a28287223 */ /* 0x080fe20000010809 */
[----:B------:R-:W-:Y:S01]  /*7530*/  F2FP.BF16.PACK_AB R9, R46, R11 ;  /* 0x0000000b2e09723e */ /* 0x000fe200000010ff */
[----:B------:R-:W-:Y:S01]  /*7540*/  FFMA.FTZ R45, R37, R10, R45 ;  /* 0x0000000a252d7223 */ /* 0x000fe2000001002d */
[----:B------:R-:W-:-:S04]  /*7550*/  F2FP.BF16.PACK_AB R10, R42, R41 ;  /* 0x000000292a0a723e */ /* 0x000fc800000010ff */
[----:B------:R-:W-:-:S05]  /*7560*/  F2FP.BF16.PACK_AB R11, R45, R40 ;  /* 0x000000282d0b723e */ /* 0x000fca00000010ff */
[----:B------:R1:W-:Y:S02]  /*7570*/  STS.128 [R23+0x11080], R8 ;  /* 0x0110800817007388 */ /* 0x0003e40000000c00 */
.L_x_104:
[----:B------:R-:W-:Y:S05]  /*7580*/  BSYNC B0 ;  /* 0x0000000000007941 */ /* 0x000fea0003800000 */
.L_x_103:
[----:B-1----:R-:W-:Y:S01]  /*7590*/  IADD3 R8, R12, 0x20, RZ ;  /* 0x000000200c087810 */ /* 0x002fe20007ffe0ff */
[----:B------:R-:W-:Y:S03]  /*75a0*/  BSSY B0, `(.L_x_105) ;  /* 0x0000029000007945 */ /* 0x000fe60003800000 */
[----:B------:R-:W-:-:S13]  /*75b0*/  ISETP.GE.AND P0, PT, R8, c[0x0][0x27c], PT ;  /* 0x00009f0008007a0c */ /* 0x000fda0003f06270 */
        /* <DEDUP_REMOVED lines=39> */
.L_x_106:
[----:B------:R-:W-:Y:S05]  /*7830*/  BSYNC B0 ;  /* 0x0000000000007941 */ /* 0x000fea0003800000 */
.L_x_105:
        /* <DEDUP_REMOVED lines=42> */
.L_x_108:
[----:B------:R-:W-:Y:S05]  /*7ae0*/  BSYNC B0 ;  /* 0x0000000000007941 */ /* 0x000fea0003800000 */
.L_x_107:
[----:B-1----:R-:W-:-:S04]  /*7af0*/  IADD3 R8, R12, 0x60, RZ ;  /* 0x000000600c087810 */ /* 0x002fc80007ffe0ff */
        /* <DEDUP_REMOVED lines=40> */
.L_x_102:
[----:B------:R-:W-:Y:S05]  /*7d80*/  BSYNC B1 ;  /* 0x0000000000017941 */ /* 0x000fea0003800000 */
.L_x_101:
        /* <DEDUP_REMOVED lines=45> */
.L_x_112:
[----:B------:R-:W-:Y:S05]  /*8060*/  BSYNC B0 ;  /* 0x0000000000007941 */ /* 0x000fea0003800000 */
.L_x_111:
        /* <DEDUP_REMOVED lines=42> */
.L_x_114:
[----:B------:R-:W-:Y:S05]  /*8310*/  BSYNC B0 ;  /* 0x0000000000007941 */ /* 0x000fea0003800000 */
.L_x_113:
        /* <DEDUP_REMOVED lines=42> */
.L_x_116:
[----:B------:R-:W-:Y:S05]  /*85c0*/  BSYNC B0 ;  /* 0x0000000000007941 */ /* 0x000fea0003800000 */
.L_x_115:
        /* <DEDUP_REMOVED lines=41> */
.L_x_110:
[----:B------:R-:W-:Y:S05]  /*8860*/  BSYNC B1 ;  /* 0x0000000000017941 */ /* 0x000fea0003800000 */
.L_x_109:
[----:B-1----:R-:W-:-:S04]  /*8870*/  IADD3 R8, R17, 0x60, RZ ;  /* 0x0000006011087810 */ /* 0x002fc80007ffe0ff */
[----:B------:R-:W-:-:S13]  /*8880*/  ISETP.GE.AND P0, PT, R8, UR4, PT ;  /* 0x0000000408007c0c */ /* 0x000fda000bf06270 */
[----:B------:R-:W-:Y:S05]  /*8890*/  @P0 BRA `(.L_x_117) ;  /* 0x0000438000000947 */ /* 0x000fea0003800000 */
[----:B------:R-:W-:Y:S01]  /*88a0*/  ISETP.GE.AND P0, PT, R12, c[0x0][0x27c], PT ;  /* 0x00009f000c007a0c */ /* 0x000fe20003f06270 */
[----:B------:R-:W-:-:S12]  /*88b0*/  BSSY B0, `(.L_x_118) ;  /* 0x0000028000007945 */ /* 0x000fd80003800000 */
[----:B------:R-:W-:Y:S05]  /*88c0*/  @P0 BRA `(.L_x_119) ;  /* 0x0000026000000947 */ /* 0x000fea0003800000 */
[----:B------:R-:W1:Y:S01]  /*88d0*/  LDS.128 R8, [R23+0x13080] ;  /* 0x0130800017087984 */ /* 0x000e620000000c00 */
[----:B------:R-:W-:Y:S02]  /*88e0*/  LOP3.LUT R40, R36, 0xffff0000, RZ, 0xc0, !PT ;  /* 0xffff000024287812 */ /* 0x000fe400078ec0ff */
[C---:B-1----:R-:W-:Y:S01]  /*88f0*/  SHF.L.U32 R38, R8.reuse, 0x10, RZ ;  /* 0x0000001008267819 */ /* 0x042fe200000006ff */
[----:B------:R-:W-:Y:S01]  /*8900*/  IMAD.U32 R41, R11, 0x10000, RZ ;  /* 0x000100000b297824 */ /* 0x000fe200078e00ff */
[----:B------:R-:W-:Y:S02]  /*8910*/  LOP3.LUT R37, R8, 0xffff0000, RZ, 0xc0, !PT ;  /* 0xffff000008257812 */ /* 0x000fe400078ec0ff */
[C---:B------:R-:W-:Y:S02]  /*8920*/  SHF.L.U32 R8, R9.reuse, 0x10, RZ ;  /* 0x0000001009087819 */ /* 0x040fe400000006ff */
[----:B------:R-:W-:Y:S02]  /*8930*/  LOP3.LUT R39, R9, 0xffff0000, RZ, 0xc0, !PT ;  /* 0xffff000009277812 */ /* 0x000fe400078ec0ff */
[----:B------:R-:W-:Y:S01]  /*8940*/  SHF.L.U32 R9, R36, 0x10, RZ ;  /* 0x0000001024097819 */ /* 0x000fe200000006ff */
[C---:B------:R-:W-:Y:S01]  /*8950*/  IMAD.U32 R36, R34.reuse, 0x10000, RZ ;  /* 0x0001000022247824 */ /* 0x040fe200078e00ff */
[----:B------:R-:W-:-:S02]  /*8960*/  LOP3.LUT R34, R34, 0xffff0000, RZ, 0xc0, !PT ;  /* 0xffff000022227812 */ /* 0x000fc400078ec0ff */
[C---:B------:R-:W-:Y:S02]  /*8970*/  SHF.L.U32 R43, R10.reuse, 0x10, RZ ;  /* 0x000000100a2b7819 */ /* 0x040fe400000006ff */
[----:B------:R-:W-:Y:S01]  /*8980*/  LOP3.LUT R42, R10, 0xffff0000, RZ, 0xc0, !PT ;  /* 0xffff00000a2a7812 */ /* 0x000fe200078ec0ff */
[----:B------:R-:W-:Y:S01]  /*8990*/  FMUL.FTZ R10, R36, R37 ;  /* 0x00000025240a7220 */ /* 0x000fe20000410000 */
[----:B------:R-:W-:Y:S01]  /*89a0*/  LOP3.LUT R44, R11, 0xffff0000, RZ, 0xc0, !PT ;  /* 0xffff00000b2c7812 */ /* 0x000fe200078ec0ff */
[----:B------:R-:W-:Y:S02]  /*89b0*/  FMUL.FTZ R11, R34, R39 ;  /* 0x00000027220b7220 */ /* 0x000fe40000410000 */
[C---:B------:R-:W-:Y:S02]  /*89c0*/  FMUL.FTZ R37, R9.reuse, R37 ;  /* 0x0000002509257220 */ /* 0x040fe40000410000 */
[----:B------:R-:W-:Y:S02]  /*89d0*/  FFMA.FTZ R10, R9, R38, -R10 ;  /* 0x00000026090a7223 */ /* 0x000fe4000001080a */
[----:B------:R-:W-:Y:S01]  /*89e0*/  FFMA.FTZ R9, R40, R8, -R11 ;  /* 0x0000000828097223 */ /* 0x000fe2000001080b */
[----:B------:R-:W-:Y:S01]  /*89f0*/  SHF.L.U32 R11, R33, 0x10, RZ ;  /* 0x00000010210b7819 */ /* 0x000fe200000006ff */
[----:B------:R-:W-:Y:S01]  /*8a00*/  FFMA.FTZ R37, R36, R38, R37 ;  /* 0x0000002624257223 */ /* 0x000fe20000010025 */
[----:B------:R-:W-:Y:S01]  /*8a10*/  SHF.L.U32 R36, R35, 0x10, RZ ;  /* 0x0000001023247819 */ /* 0x000fe200000006ff */
[----:B------:R-:W-:Y:S01]  /*8a20*/  FMUL.FTZ R39, R40, R39 ;  /* 0x0000002728277220 */ /* 0x000fe20000410000 */
[----:B------:R-:W-:-:S02]  /*8a30*/  LOP3.LUT R33, R33, 0xffff0000, RZ, 0xc0, !PT ;  /* 0xffff000021217812 */ /* 0x000fc400078ec0ff */
[----:B------:R-:W-:Y:S01]  /*8a40*/  LOP3.LUT R35, R35, 0xffff0000, RZ, 0xc0, !PT ;  /* 0xffff000023237812 */ /* 0x000fe200078ec0ff */
[----:B------:R-:W-:Y:S02]  /*8a50*/  FFMA.FTZ R34, R34, R8, R39 ;  /* 0x0000000822227223 */ /* 0x000fe40000010027 */
[-C--:B------:R-:W-:Y:S02]  /*8a60*/  FMUL.FTZ R8, R11, R42.reuse ;  /* 0x0000002a0b087220 */ /* 0x080fe40000410000 */
[----:B------:R-:W-:Y:S01]  /*8a70*/  FMUL.FTZ R42, R36, R42 ;  /* 0x0000002a242a7220 */ /* 0x000fe20000410000 */
[----:B------:R-:W-:Y:S01]  /*8a80*/  F2FP.BF16.PACK_AB R9, R34, R9 ;  /* 0x000000092209723e */ /* 0x000fe200000010ff */
[-C--:B------:R-:W-:Y:S02]  /*8a90*/  FMUL.FTZ R38, R33, R44.reuse ;  /* 0x0000002c21267220 */ /* 0x080fe40000410000 */
[----:B------:R-:W-:Y:S02]  /*8aa0*/  FMUL.FTZ R44, R35, R44 ;  /* 0x0000002c232c7220 */ /* 0x000fe40000410000 */
[-C--:B------:R-:W-:Y:S01]  /*8ab0*/  FFMA.FTZ R36, R36, R43.reuse, -R8 ;  /* 0x0000002b24247223 */ /* 0x080fe20000010808 */
[----:B------:R-:W-:Y:S01]  /*8ac0*/  F2FP.BF16.PACK_AB R8, R37, R10 ;  /* 0x0000000a2508723e */ /* 0x000fe200000010ff */
[----:B------:R-:W-:-:S02]  /*8ad0*/  FFMA.FTZ R11, R11, R43, R42 ;  /* 0x0000002b0b0b7223 */ /* 0x000fc4000001002a */
[-C--:B------:R-:W-:Y:S02]  /*8ae0*/  FFMA.FTZ R38, R35, R41.reuse, -R38 ;  /* 0x0000002923267223 */ /* 0x080fe40000010826 */
[----:B------:R-:W-:Y:S01]  /*8af0*/  FFMA.FTZ R33, R33, R41, R44 ;  /* 0x0000002921217223 */ /* 0x000fe2000001002c */
[----:B------:R-:W-:-:S04]  /*8b00*/  F2FP.BF16.PACK_AB R10, R11, R36 ;  /* 0x000000240b0a723e */ /* 0x000fc800000010ff */
[----:B------:R-:W-:-:S05]  /*8b10*/  F2FP.BF16.PACK_AB R11, R33, R38 ;  /* 0x00000026210b723e */ /* 0x000fca00000010ff */
[----:B------:R1:W-:Y:S02]  /*8b20*/  STS.128 [R23+0x13080], R8 ;  /* 0x0130800817007388 */ /* 0x0003e40000000c00 */
.L_x_119:
[----:B------:R-:W-:Y:S05]  /*8b30*/  BSYNC B0 ;  /* 0x0000000000007941 */ /* 0x000fea0003800000 */
.L_x_118:
[----:B-1----:R-:W-:Y:S01]  /*8b40*/  IADD3 R8, R12, 0x20, RZ ;  /* 0x000000200c087810 */ /* 0x002fe20007ffe0ff */
[----:B------:R-:W-:Y:S03]  /*8b50*/  BSSY B0, `(.L_x_120) ;  /* 0x0000029000007945 */ /* 0x000fe60003800000 */
[----:B------:R-:W-:-:S13]  /*8b60*/  ISETP.GE.AND P0, PT, R8, c[0x0][0x27c], PT ;  /* 0x00009f0008007a0c */ /* 0x000fda0003f06270 */
        /* <DEDUP_REMOVED lines=39> */
.L_x_121:
[----:B------:R-:W-:Y:S05]  /*8de0*/  BSYNC B0 ;  /* 0x0000000000007941 */ /* 0x000fea0003800000 */
.L_x_120:
        /* <DEDUP_REMOVED lines=42> */
.L_x_123:
[----:B------:R-:W-:Y:S05]  /*9090*/  BSYNC B0 ;  /* 0x0000000000007941 */ /* 0x000fea0003800000 */
.L_x_122:
[----:B------:R-:W-:-:S04]  /*90a0*/  IADD3 R12, R12, 0x60, RZ ;  /* 0x000000600c0c7810 */ /* 0x000fc80007ffe0ff */
[----:B------:R-:W-:-:S13]  /*90b0*/  ISETP.GE.AND P0, PT, R12, c[0x0][0x27c], PT ;  /* 0x00009f000c007a0c */ /* 0x000fda0003f06270 */
[----:B------:R-:W-:Y:S05]  /*90c0*/  @P0 BRA `(.L_x_117) ;  /* 0x00003b5000000947 */ /* 0x000fea0003800000 */
[----:B-1----:R-:W1:Y:S01]  /*90d0*/  LDS.128 R8, [R23+0x1f080] ;  /* 0x01f0800017087984 */ /* 0x002e620000000c00 */
[----:B------:R-:W-:Y:S02]  /*90e0*/  LOP3.LUT R27, R24, 0xffff0000, RZ, 0xc0, !PT ;  /* 0xffff0000181b7812 */ /* 0x000fe400078ec0ff */
[----:B------:R-:W-:Y:S02]  /*90f0*/  LOP3.LUT R29, R14, 0xffff0000, RZ, 0xc0, !PT ;  /* 0xffff00000e1d7812 */ /* 0x000fe400078ec0ff */
[C---:B-1----:R-:W-:Y:S02]  /*9100*/  SHF.L.U32 R25, R8.reuse, 0x10, RZ ;  /* 0x0000001008197819 */ /* 0x042fe400000006ff */
[----:B------:R-:W-:Y:S02]  /*9110*/  LOP3.LUT R12, R8, 0xffff0000, RZ, 0xc0, !PT ;  /* 0xffff0000080c7812 */ /* 0x000fe400078ec0ff */
[C---:B------:R-:W-:Y:S02]  /*9120*/  SHF.L.U32 R8, R9.reuse, 0x10, RZ ;  /* 0x0000001009087819 */ /* 0x040fe400000006ff */
[----:B------:R-:W-:-:S02]  /*9130*/  LOP3.LUT R26, R9, 0xffff0000, RZ, 0xc0, !PT ;  /* 0xffff0000091a7812 */ /* 0x000fc400078ec0ff */
[----:B------:R-:W-:Y:S01]  /*9140*/  SHF.L.U32 R9, R24, 0x10, RZ ;  /* 0x0000001018097819 */ /* 0x000fe200000006ff */
[----:B------:R-:W-:Y:S01]  /*9150*/  IMAD.U32 R24, R14, 0x10000, RZ ;  /* 0x000100000e187824 */ /* 0x000fe200078e00ff */
[C---:B------:R-:W-:Y:S01]  /*9160*/  SHF.L.U32 R30, R10.reuse, 0x10, RZ ;  /* 0x000000100a1e7819 */ /* 0x040fe200000006ff */
[C---:B------:R-:W-:Y:S01]  /*9170*/  IMAD.U32 R14, R11.reuse, 0x10000, RZ ;  /* 0x000100000b0e7824 */ /* 0x040fe200078e00ff */
[----:B------:R-:W-:Y:S01]  /*9180*/  LOP3.LUT R28, R10, 0xffff0000, RZ, 0xc0, !PT ;  /* 0xffff00000a1c7812 */ /* 0x000fe200078ec0ff */
[----:B------:R-:W-:Y:S01]  /*9190*/  FMUL.FTZ R10, R24, R12 ;  /* 0x0000000c180a7220 */ /* 0x000fe20000410000 */
[----:B------:R-:W-:Y:S01]  /*91a0*/  LOP3.LUT R31, R11, 0xffff0000, RZ, 0xc0, !PT ;  /* 0xffff00000b1f7812 */ /* 0x000fe200078ec0ff */
[----:B------:R-:W-:Y:S02]  /*91b0*/  FMUL.FTZ R11, R29, R26 ;  /* 0x0000001a1d0b7220 */ /* 0x000fe40000410000 */
[C---:B------:R-:W-:Y:S02]  /*91c0*/  FMUL.FTZ R12, R9.reuse, R12 ;  /* 0x0000000c090c7220 */ /* 0x040fe40000410000 */
[----:B------:R-:W-:-:S02]  /*91d0*/  FFMA.FTZ R10, R9, R25, -R10 ;  /* 0x00000019090a7223 */ /* 0x000fc4000001080a */
[----:B------:R-:W-:Y:S01]  /*91e0*/  FFMA.FTZ R9, R27, R8, -R11 ;  /* 0x000000081b097223 */ /* 0x000fe2000001080b */
[----:B------:R-:W-:Y:S01]  /*91f0*/  SHF.L.U32 R11, R13, 0x10, RZ ;  /* 0x000000100d0b7819 */ /* 0x000fe200000006ff */
[----:B------:R-:W-:Y:S01]  /*9200*/  FMUL.FTZ R26, R27, R26 ;  /* 0x0000001a1b1a7220 */ /* 0x000fe20000410000 */
[----:B------:R-:W-:Y:S01]  /*9210*/  SHF.L.U32 R27, R15, 0x10, RZ ;  /* 0x000000100f1b7819 */ /* 0x000fe200000006ff */
[----:B------:R-:W-:Y:S01]  /*9220*/  FFMA.FTZ R25, R24, R25, R12 ;  /* 0x0000001918197223 */ /* 0x000fe2000001000c */
[----:B------:R-:W-:Y:S01]  /*9230*/  LOP3.LUT R13, R13, 0xffff0000, RZ, 0xc0, !PT ;  /* 0xffff00000d0d7812 */ /* 0x000fe200078ec0ff */
[----:B------:R-:W-:Y:S01]  /*9240*/  FFMA.FTZ R26, R29, R8, R26 ;  /* 0x000000081d1a7223 */ /* 0x000fe2000001001a */
[----:B------:R-:W-:Y:S01]  /*9250*/  LOP3.LUT R15, R15, 0xffff0000, RZ, 0xc0, !PT ;  /* 0xffff00000f0f7812 */ /* 0x000fe200078ec0ff */
[-C--:B------:R-:W-:Y:S02]  /*9260*/  FMUL.FTZ R8, R11, R28.reuse ;  /* 0x0000001c0b087220 */ /* 0x080fe40000410000 */
[----:B------:R-:W-:Y:S01]  /*9270*/  FMUL.FTZ R28, R27, R28 ;  /* 0x0000001c1b1c7220 */ /* 0x000fe20000410000 */
[----:B------:R-:W-:Y:S01]  /*9280*/  F2FP.BF16.PACK_AB R9, R26, R9 ;  /* 0x000000091a09723e */ /* 0x000fe200000010ff */
[----:B------:R-:W-:-:S02]  /*9290*/  FMUL.FTZ R12, R13, R31 ;  /* 0x0000001f0d0c7220 */ /* 0x000fc40000410000 */
[----:B------:R-:W-:Y:S02]  /*92a0*/  FMUL.FTZ R31, R15, R31 ;  /* 0x0000001f0f1f7220 */ /* 0x000fe40000410000 */
[----:B------:R-:W-:Y:S02]  /*92b0*/  FFMA.FTZ R28, R11, R30, R28 ;  /* 0x0000001e0b1c7223 */ /* 0x000fe4000001001c */
[----:B------:R-:W-:Y:S02]  /*92c0*/  FFMA.FTZ R11, R15, R14, -R12 ;  /* 0x0000000e0f0b7223 */ /* 0x000fe4000001080c */
[----:B------:R-:W-:Y:S01]  /*92d0*/  FFMA.FTZ R27, R27, R30, -R8 ;  /* 0x0000001e1b1b7223 */ /* 0x000fe20000010808 */
[----:B------:R-:W-:Y:S01]  /*92e0*/  F2FP.BF16.PACK_AB R8, R25, R10 ;  /* 0x0000000a1908723e */ /* 0x000fe200000010ff */
[----:B------:R-:W-:-:S03]  /*92f0*/  FFMA.FTZ R14, R13, R14, R31 ;  /* 0x0000000e0d0e7223 */ /* 0x000fc6000001001f */
[----:B------:R-:W-:Y:S02]  /*9300*/  F2FP.BF16.PACK_AB R10, R28, R27 ;  /* 0x0000001b1c0a723e */ /* 0x000fe400000010ff */
[----:B------:R-:W-:-:S05]  /*9310*/  F2FP.BF16.PACK_AB R11, R14, R11 ;  /* 0x0000000b0e0b723e */ /* 0x000fca00000010ff */
[----:B------:R1:W-:Y:S01]  /*9320*/  STS.128 [R23+0x1f080], R8 ;  /* 0x01f0800817007388 */ /* 0x0003e20000000c00 */
[----:B------:R-:W-:Y:S05]  /*9330*/  BRA `(.L_x_117) ;  /* 0x000038e000007947 */ /* 0x000fea0003800000 */
.L_x_90:
[----:B------:R-:W-:Y:S01]  /*9340*/  ISETP.NE.AND P0, PT, R8, RZ, PT ;  /* 0x000000ff0800720c */ /* 0x000fe20003f05270 */
        /* <DEDUP_REMOVED lines=8> */
[----:B------:R-:W-:-:S04]  /*93d0*/  CS2R R8, SRZ ;  /* 0x0000000000087805 */ /* 0x000fc8000001ff00 */
[----:B------:R-:W-:Y:S05]  /*93e0*/  @P0 BRA `(.L_x_125) ;  /* 0x0000011000000947 */ /* 0x000fea0003800000 */
[----:B------:R-:W-:-:S13]  /*93f0*/  ISETP.GE.AND P0, PT, R150, c[0x0][0x27c], PT ;  /* 0x00009f0096007a0c */ /* 0x000fda0003f06270 */
[----:B------:R-:W-:-:S04]  /*9400*/  @!P0 IMAD.WIDE R38, R150, 0x2, R32 ;  /* 0x0000000296268825 */ /* 0x000fc800078e0220 */
[----:B------:R-:W-:Y:S01]  /*9410*/  @!P0 IMAD.WIDE R36, R150, 0x2, R34 ;  /* 0x0000000296248825 */ /* 0x000fe200078e0222 */
[----:B------:R1:W5:Y:S04]  /*9420*/  @!P0 LD.E.128 R24, [R38.64] ;  /* 0x0000001626188980 */ /* 0x000368000c101d00 */
[----:B------:R1:W5:Y:S01]  /*9430*/  @!P0 LD.E.128 R8, [R36.64] ;  /* 0x0000001624088980 */ /* 0x000362000c101d00 */
[----:B------:R-:W-:Y:S01]  /*9440*/  ISETP.GE.AND P0, PT, R21, c[0x0][0x27c], PT ;  /* 0x00009f0015007a0c */ /* 0x000fe20003f06270 */
[----:B------:R-:W-:Y:S01]  /*9450*/  CS2R R30, SRZ ;  /* 0x00000000001e7805 */ /* 0x000fe2000001ff00 */
[----:B------:R-:W-:Y:S01]  /*9460*/  CS2R R28, SRZ ;  /* 0x00000000001c7805 */ /* 0x000fe2000001ff00 */
[----:B------:R-:W-:-:S10]  /*9470*/  CS2R R14, SRZ ;  /* 0x00000000000e7805 */ /* 0x000fd4000001ff00 */
[----:B------:R-:W-:-:S04]  /*9480*/  @!P0 SHF.R.S32.HI R12, RZ, 0x1f, R21 ;  /* 0x0000001fff0c8819 */ /* 0x000fc80000011415 */
[----:B------:R-:W-:-:S04]  /*9490*/  @!P0 LEA.HI R12, R12, R21, RZ, 0x3 ;  /* 0x000000150c0c8211 */ /* 0x000fc800078f18ff */
[----:B------:R-:W-:-:S05]  /*94a0*/  @!P0 LOP3.LUT R12, R12, 0xfffffff8, RZ, 0xc0, !PT ;  /* 0xfffffff80c0c8812 */ /* 0x000fca00078ec0ff */
[----:B------:R-:W-:-:S04]  /*94b0*/  @!P0 IMAD.WIDE R32, R12, 0x2, R32 ;  /* 0x000000020c208825 */ /* 0x000fc800078e0220 */
[----:B------:R-:W-:Y:S01]  /*94c0*/  @!P0 IMAD.WIDE R34, R12, 0x2, R34 ;  /* 0x000000020c228825 */ /* 0x000fe200078e0222 */
[----:B------:R1:W5:Y:S01]  /*94d0*/  @!P0 LD.E.128 R28, [R32.64] ;  /* 0x00000016201c8980 */ /* 0x000362000c101d00 */
[----:B------:R-:W-:-:S06]  /*94e0*/  CS2R R12, SRZ ;  /* 0x00000000000c7805 */ /* 0x000fcc000001ff00 */
[----:B------:R1:W5:Y:S02]  /*94f0*/  @!P0 LD.E.128 R12, [R34.64] ;  /* 0x00000016220c8980 */ /* 0x000364000c101d00 */
.L_x_125:
[----:B------:R-:W-:Y:S05]  /*9500*/  BSYNC B0 ;  /* 0x0000000000007941 */ /* 0x000fea0003800000 */
.L_x_124:
[----:B------:R-:W-:Y:S01]  /*9510*/  UIMAD UR4, UR14, -0x80, UR19 ;  /* 0xffffff800e0478a4 */ /* 0x000fe2000f8e0213 */
[--C-:B-1---5:R-:W-:Y:S01]  /*9520*/  SHF.R.U64 R39, R24, 0x10, R25.reuse ;  /* 0x0000001018277819 */ /* 0x122fe20000001219 */
[--C-:B------:R-:W-:Y:S01]  /*9530*/  IMAD.MOV.U32 R38, RZ, RZ, R25.reuse ;  /* 0x000000ffff267224 */ /* 0x100fe200078e0019 */
[----:B------:R-:W-:Y:S01]  /*9540*/  SHF.R.U32.HI R45, RZ, 0x10, R25 ;  /* 0x00000010ff2d7819 */ /* 0x000fe20000011619 */
[----:B------:R-:W-:Y:S01]  /*9550*/  UISETP.LT.AND UP0, UPT, UR4, 0x80, UPT ;  /* 0x000000800400788c */ /* 0x000fe2000bf01270 */
[--C-:B------:R-:W-:Y:S01]  /*9560*/  SHF.R.U64 R37, R26, 0x10, R27.reuse ;  /* 0x000000101a257819 */ /* 0x100fe2000000121b */
[--C-:B------:R-:W-:Y:S01]  /*9570*/  IMAD.MOV.U32 R36, RZ, RZ, R27.reuse ;  /* 0x000000ffff247224 */ /* 0x100fe200078e001b */
[----:B------:R-:W-:Y:S01]  /*9580*/  SHF.R.U32.HI R47, RZ, 0x10, R27 ;  /* 0x00000010ff2f7819 */ /* 0x000fe2000001161b */
[----:B------:R-:W-:Y:S01]  /*9590*/  USEL UR4, UR4, 0x80, UP0 ;  /* 0x0000008004047887 */ /* 0x000fe20008000000 */
[----:B------:R-:W-:Y:S01]  /*95a0*/  IMAD.MOV.U32 R46, RZ, RZ, R24 ;  /* 0x000000ffff2e7224 */ /* 0x000fe200078e0018 */
[----:B------:R-:W-:Y:S01]  /*95b0*/  SHF.R.U64 R27, R28, 0x10, R29 ;  /* 0x000000101c1b7819 */ /* 0x000fe2000000121d */
[----:B------:R-:W-:Y:S01]  /*95c0*/  IMAD.MOV.U32 R48, RZ, RZ, R26 ;  /* 0x000000ffff307224 */ /* 0x000fe200078e001a */
[----:B------:R-:W-:Y:S01]  /*95d0*/  SHF.R.U64 R35, R8, 0x10, R9 ;  /* 0x0000001008237819 */ /* 0x000fe20000001209 */
[----:B------:R-:W-:Y:S01]  /*95e0*/  IMAD.MOV.U32 R50, RZ, RZ, R28 ;  /* 0x000000ffff327224 */ /* 0x000fe200078e001c */
[----:B------:R-:W-:Y:S01]  /*95f0*/  ISETP.GE.AND P0, PT, R17, UR4, PT ;  /* 0x0000000411007c0c */ /* 0x000fe2000bf06270 */
[----:B------:R-:W-:Y:S01]  /*9600*/  IMAD.MOV.U32 R25, RZ, RZ, R29 ;  /* 0x000000ffff197224 */ /* 0x000fe200078e001d */
[----:B------:R-:W-:Y:S01]  /*9610*/  SHF.R.U32.HI R51, RZ, 0x10, R9 ;  /* 0x00000010ff337819 */ /* 0x000fe20000011609 */
[----:B------:R-:W-:Y:S01]  /*9620*/  IMAD.MOV.U32 R42, RZ, RZ, R8 ;  /* 0x000000ffff2a7224 */ /* 0x000fe200078e0008 */
[----:B------:R-:W-:Y:S01]  /*9630*/  SHF.R.U64 R33, R10, 0x10, R11 ;  /* 0x000000100a217819 */ /* 0x000fe2000000120b */
[----:B------:R-:W-:Y:S01]  /*9640*/  IMAD.MOV.U32 R34, RZ, RZ, R9 ;  /* 0x000000ffff227224 */ /* 0x000fe200078e0009 */
[----:B------:R-:W-:Y:S01]  /*9650*/  SHF.R.U32.HI R53, RZ, 0x10, R11 ;  /* 0x00000010ff357819 */ /* 0x000fe2000001160b */
[----:B------:R-:W-:Y:S01]  /*9660*/  IMAD.MOV.U32 R44, RZ, RZ, R10 ;  /* 0x000000ffff2c7224 */ /* 0x000fe200078e000a */
[----:B------:R-:W-:Y:S01]  /*9670*/  SHF.R.U32.HI R54, RZ, 0x10, R29 ;  /* 0x00000010ff367819 */ /* 0x000fe2000001161d */
[----:B------:R-:W-:Y:S01]  /*9680*/  IMAD.MOV.U32 R32, RZ, RZ, R11 ;  /* 0x000000ffff207224 */ /* 0x000fe200078e000b */
[----:B------:R-:W-:Y:S01]  /*9690*/  SHF.R.U64 R8, R12, 0x10, R13 ;  /* 0x000000100c087819 */ /* 0x000fe2000000120d */
[----:B------:R-:W-:Y:S01]  /*96a0*/  IMAD.MOV.U32 R52, RZ, RZ, R30 ;  /* 0x000000ffff347224 */ /* 0x000fe200078e001e */
[----:B------:R-:W-:Y:S01]  /*96b0*/  SHF.R.U64 R9, R14, 0x10, R15 ;  /* 0x000000100e097819 */ /* 0x000fe2000000120f */
[--C-:B------:R-:W-:Y:S01]  /*96c0*/  IMAD.MOV.U32 R28, RZ, RZ, R31.reuse ;  /* 0x000000ffff1c7224 */ /* 0x100fe200078e001f */
[--C-:B------:R-:W-:Y:S01]  /*96d0*/  SHF.R.U64 R29, R30, 0x10, R31.reuse ;  /* 0x000000101e1d7819 */ /* 0x100fe2000000121f */
[----:B------:R-:W-:Y:S01]  /*96e0*/  IMAD.MOV.U32 R11, RZ, RZ, R12 ;  /* 0x000000ffff0b7224 */ /* 0x000fe200078e000c */
[----:B------:R-:W-:Y:S01]  /*96f0*/  SHF.R.U32.HI R49, RZ, 0x10, R31 ;  /* 0x00000010ff317819 */ /* 0x000fe2000001161f */
[--C-:B------:R-:W-:Y:S01]  /*9700*/  IMAD.MOV.U32 R26, RZ, RZ, R13.reuse ;  /* 0x000000ffff1a7224 */ /* 0x100fe200078e000d */
[----:B------:R-:W-:Y:S01]  /*9710*/  SHF.R.U32.HI R13, RZ, 0x10, R13 ;  /* 0x00000010ff0d7819 */ /* 0x000fe2000001160d */
[----:B------:R-:W-:Y:S01]  /*9720*/  IMAD.MOV.U32 R10, RZ, RZ, R14 ;  /* 0x000000ffff0a7224 */ /* 0x000fe200078e000e */
[----:B------:R-:W-:-:S04]  /*9730*/  DEPBAR.LE SB0, 0x1 ;  /* 0x000080400000791a */ /* 0x000fc80000000000 */
[--C-:B------:R-:W-:Y:S01]  /*9740*/  IMAD.MOV.U32 R24, RZ, RZ, R15.reuse ;  /* 0x000000ffff187224 */ /* 0x100fe200078e000f */
[----:B------:R-:W-:Y:S01]  /*9750*/  SHF.R.U32.HI R15, RZ, 0x10, R15 ;  /* 0x00000010ff0f7819 */ /* 0x000fe2000001160f */
[----:B------:R-:W-:Y:S01]  /*9760*/  BSSY B1, `(.L_x_126) ;  /* 0x00000d1000017945 */ /* 0x000fe20003800000 */
        /* <DEDUP_REMOVED lines=21> */
[----:B------:R-:W-:Y:S01]  /*98c0*/  MOV R9, c[0x0][0x27c] ;  /* 0x00009f0000097a02 */ /* 0x000fe20000000f00 */
[----:B------:R-:W1:Y:S01]  /*98d0*/  LDS.128 R12, [R23+0x10080] ;  /* 0x01008000170c7984 */ /* 0x000e620000000c00 */
[----:B------:R-:W-:Y:S01]  /*98e0*/  SHF.L.U32 R52, R35, 0x10, RZ ;  /* 0x0000001023347819 */ /* 0x000fe200000006ff */
[----:B------:R-:W-:Y:S01]  /*98f0*/  IMAD.U32 R62, R39, 0x10000, RZ ;  /* 0x00010000273e7824 */ /* 0x000fe200078e00ff */
[----:B------:R-:W-:Y:S02]  /*9900*/  LEA.HI R9, R9, R2, RZ, 0x1d ;  /* 0x0000000209097211 */ /* 0x000fe400078fe8ff */
[----:B------:R-:W-:Y:S02]  /*9910*/  LOP3.LUT R57, R38, 0xffff0000, RZ, 0xc0, !PT ;  /* 0xffff000026397812 */ /* 0x000fe400078ec0ff */
[----:B------:R-:W-:Y:S01]  /*9920*/  SHF.R.S32.HI R8, RZ, 0x1f, R9 ;  /* 0x0000001fff087819 */ /* 0x000fe20000011409 */
[----:B------:R-:W-:-:S03]  /*9930*/  IMAD.SHL.U32 R10, R9, 0x8, RZ ;  /* 0x00000008090a7824 */ /* 0x000fc600078e00ff */
[----:B------:R-:W-:Y:S02]  /*9940*/  LEA.HI R8, R8, R9, RZ, 0x3 ;  /* 0x0000000908087211 */ /* 0x000fe400078f18ff */
[----:B------:R-:W-:Y:S02]  /*9950*/  LOP3.LUT R10, R43, 0x38, R10, 0xf8, !PT ;  /* 0x000000382b0a7812 */ /* 0x000fe400078ef80a */
[----:B------:R-:W-:Y:S02]  /*9960*/  SHF.L.U32 R8, R8, 0xa, RZ ;  /* 0x0000000a08087819 */ /* 0x000fe400000006ff */
[----:B------:R-:W-:Y:S02]  /*9970*/  LOP3.LUT R9, R10, R41, RZ, 0x3c, !PT ;  /* 0x000000290a097212 */ /* 0x000fe400078e3cff */
[----:B------:R-:W-:-:S04]  /*9980*/  LOP3.LUT R8, R8, 0x7fffe000, RZ, 0xc0, !PT ;  /* 0x7fffe00008087812 */ /* 0x000fc800078ec0ff */
[----:B------:R-:W-:-:S05]  /*9990*/  IADD3 R42, R9, R8, R40 ;  /* 0x00000008092a7210 */ /* 0x000fca0007ffe028 */
[----:B------:R-:W-:-:S05]  /*99a0*/  IMAD.SHL.U32 R42, R42, 0x2, RZ ;  /* 0x000000022a2a7824 */ /* 0x000fca00078e00ff */
[----:B------:R-:W2:Y:S01]  /*99b0*/  LDS.128 R8, [R42+0x10080] ;  /* 0x010080002a087984 */ /* 0x000ea20000000c00 */
[C---:B-1----:R-:W-:Y:S01]  /*99c0*/  SHF.L.U32 R45, R12.reuse, 0x10, RZ ;  /* 0x000000100c2d7819 */ /* 0x042fe200000006ff */
[C---:B------:R-:W-:Y:S01]  /*99d0*/  IMAD.U32 R46, R13.reuse, 0x10000, RZ ;  /* 0x000100000d2e7824 */ /* 0x040fe200078e00ff */
[----:B------:R-:W-:Y:S02]  /*99e0*/  LOP3.LUT R48, R12, 0xffff0000, RZ, 0xc0, !PT ;  /* 0xffff00000c307812 */ /* 0x000fe400078ec0ff */
[----:B------:R-:W-:Y:S01]  /*99f0*/  LOP3.LUT R12, R13, 0xffff0000, RZ, 0xc0, !PT ;  /* 0xffff00000d0c7812 */ /* 0x000fe200078ec0ff */
[C---:B------:R-:W-:Y:S01]  /*9a00*/  IMAD.U32 R13, R15.reuse, 0x10000, RZ ;  /* 0x000100000f0d7824 */ /* 0x040fe200078e00ff */
[C---:B------:R-:W-:Y:S02]  /*9a10*/  SHF.L.U32 R47, R14.reuse, 0x10, RZ ;  /* 0x000000100e2f7819 */ /* 0x040fe400000006ff */
[----:B------:R-:W-:Y:S02]  /*9a20*/  LOP3.LUT R44, R14, 0xffff0000, RZ, 0xc0, !PT ;  /* 0xffff00000e2c7812 */ /* 0x000fe400078ec0ff */
[----:B------:R-:W-:-:S02]  /*9a30*/  LOP3.LUT R14, R15, 0xffff0000, RZ, 0xc0, !PT ;  /* 0xffff00000f0e7812 */ /* 0x000fc400078ec0ff */
[C---:B--2---:R-:W-:Y:S01]  /*9a40*/  SHF.L.U32 R51, R8.reuse, 0x10, RZ ;  /* 0x0000001008337819 */ /* 0x044fe200000006ff */
[C---:B------:R-:W-:Y:S01]  /*9a50*/  IMAD.U32 R58, R11.reuse, 0x10000, RZ ;  /* 0x000100000b3a7824 */ /* 0x040fe200078e00ff */
[----:B------:R-:W-:Y:S02]  /*9a60*/  LOP3.LUT R54, R11, 0xffff0000, RZ, 0xc0, !PT ;  /* 0xffff00000b367812 */ /* 0x000fe400078ec0ff */
[----:B------:R-:W-:Y:S01]  /*9a70*/  LOP3.LUT R49, R8, 0xffff0000, RZ, 0xc0, !PT ;  /* 0xffff000008317812 */ /* 0x000fe200078ec0ff */
[----:B------:R-:W-:Y:S01]  /*9a80*/  FMUL.FTZ R50, R51, R52 ;  /* 0x0000003433327220 */ /* 0x000fe20000410000 */
[----:B------:R-:W-:Y:S01]  /*9a90*/  LOP3.LUT R11, R35, 0xffff0000, RZ, 0xc0, !PT ;  /* 0xffff0000230b7812 */ /* 0x000fe200078ec0ff */
[-C--:B------:R-:W-:Y:S01]  /*9aa0*/  FMUL.FTZ R51, R51, R62.reuse ;  /* 0x0000003e33337220 */ /* 0x080fe20000410000 */
[C---:B------:R-:W-:Y:S01]  /*9ab0*/  SHF.L.U32 R60, R10.reuse, 0x10, RZ ;  /* 0x000000100a3c7819 */ /* 0x040fe200000006ff */
[----:B------:R-:W-:Y:S01]  /*9ac0*/  IMAD.U32 R8, R9, 0x10000, RZ ;  /* 0x0001000009087824 */ /* 0x000fe200078e00ff */
[----:B------:R-:W-:Y:S01]  /*9ad0*/  LOP3.LUT R15, R10, 0xffff0000, RZ, 0xc0, !PT ;  /* 0xffff00000a0f7812 */ /* 0x000fe200078ec0ff */
[----:B------:R-:W-:Y:S01]  /*9ae0*/  FFMA.FTZ R50, R45, R62, -R50 ;  /* 0x0000003e2d327223 */ /* 0x000fe20000010832 */
[----:B------:R-:W-:Y:S01]  /*9af0*/  LOP3.LUT R56, R9, 0xffff0000, RZ, 0xc0, !PT ;  /* 0xffff000009387812 */ /* 0x000fe200078ec0ff */
[----:B------:R-:W-:Y:S01]  /*9b00*/  FMUL.FTZ R55, R49, R11 ;  /* 0x0000000b31377220 */ /* 0x000fe20000410000 */
[----:B------:R-:W-:Y:S01]  /*9b10*/  LOP3.LUT R10, R39, 0xffff0000, RZ, 0xc0, !PT ;  /* 0xffff0000270a7812 */ /* 0x000fe200078ec0ff */
[----:B------:R-:W-:Y:S01]  /*9b20*/  FFMA.FTZ R45, R45, R52, R51 ;  /* 0x000000342d2d7223 */ /* 0x000fe20000010033 */
[----:B------:R-:W-:Y:S01]  /*9b30*/  SHF.L.U32 R9, R34, 0x10, RZ ;  /* 0x0000001022097819 */ /* 0x000fe200000006ff */
[----:B------:R-:W-:-:S02]  /*9b40*/  IMAD.U32 R51, R38, 0x10000, RZ ;  /* 0x0001000026337824 */ /* 0x000fc400078e00ff */
[-C--:B------:R-:W-:Y:S02]  /*9b50*/  FMUL.FTZ R53, R49, R10.reuse ;  /* 0x0000000a31357220 */ /* 0x080fe40000410000 */
[----:B------:R-:W-:Y:S02]  /*9b60*/  FMUL.FTZ R52, R8, R9 ;  /* 0x0000000908347220 */ /* 0x000fe40000410000 */
[----:B------:R-:W-:Y:S01]  /*9b70*/  FFMA.FTZ R49, R48, R10, -R55 ;  /* 0x0000000a30317223 */ /* 0x000fe20000010837 */
[----:B------:R-:W-:Y:S01]  /*9b80*/  SHF.L.U32 R55, R33, 0x10, RZ ;  /* 0x0000001021377819 */ /* 0x000fe200000006ff */
[----:B------:R-:W-:Y:S02]  /*9b90*/  FMUL.FTZ R10, R8, R51 ;  /* 0x00000033080a7220 */ /* 0x000fe40000410000 */
[----:B------:R-:W-:Y:S01]  /*9ba0*/  FFMA.FTZ R8, R48, R11, R53 ;  /* 0x0000000b30087223 */ /* 0x000fe20000010035 */
[C---:B------:R-:W-:Y:S01]  /*9bb0*/  LOP3.LUT R53, R37.reuse, 0xffff0000, RZ, 0xc0, !PT ;  /* 0xffff000025357812 */ /* 0x040fe200078ec0ff */
[----:B------:R-:W-:Y:S01]  /*9bc0*/  FFMA.FTZ R48, R46, R51, -R52 ;  /* 0x000000332e307223 */ /* 0x000fe20000010834 */
[----:B------:R-:W-:Y:S01]  /*9bd0*/  SHF.L.U32 R11, R32, 0x10, RZ ;  /* 0x00000010200b7819 */ /* 0x000fe200000006ff */
[----:B------:R-:W-:Y:S01]  /*9be0*/  IMAD.U32 R52, R37, 0x10000, RZ ;  /* 0x0001000025347824 */ /* 0x000fe200078e00ff */
[----:B------:R-:W-:Y:S01]  /*9bf0*/  F2FP.BF16.PACK_AB R8, R8, R45 ;  /* 0x0000002d0808723e */ /* 0x000fe200000010ff */
[----:B------:R-:W-:Y:S01]  /*9c00*/  FFMA.FTZ R46, R46, R9, R10 ;  /* 0x000000092e2e7223 */ /* 0x000fe2000001000a */
[----:B------:R-:W-:Y:S01]  /*9c10*/  LOP3.LUT R10, R33, 0xffff0000, RZ, 0xc0, !PT ;  /* 0xffff0000210a7812 */ /* 0x000fe200078ec0ff */
[----:B------:R-:W-:-:S02]  /*9c20*/  FMUL.FTZ R9, R60, R55 ;  /* 0x000000373c097220 */ /* 0x000fc40000410000 */
[-C--:B------:R-:W-:Y:S02]  /*9c30*/  FMUL.FTZ R60, R60, R52.reuse ;  /* 0x000000343c3c7220 */ /* 0x080fe40000410000 */
[----:B------:R-:W-:Y:S01]  /*9c40*/  FFMA.FTZ R52, R47, R52, -R9 ;  /* 0x000000342f347223 */ /* 0x000fe20000010809 */
[----:B------:R-:W-:Y:S01]  /*9c50*/  SHF.L.U32 R9, R36, 0x10, RZ ;  /* 0x0000001024097819 */ /* 0x000fe200000006ff */
[C---:B------:R-:W-:Y:S02]  /*9c60*/  FMUL.FTZ R51, R15.reuse, R10 ;  /* 0x0000000a0f337220 */ /* 0x040fe40000410000 */
[----:B------:R-:W-:Y:S02]  /*9c70*/  FMUL.FTZ R15, R15, R53 ;  /* 0x000000350f0f7220 */ /* 0x000fe40000410000 */
[----:B------:R-:W-:Y:S02]  /*9c80*/  FFMA.FTZ R47, R47, R55, R60 ;  /* 0x000000372f2f7223 */ /* 0x000fe4000001003c */
[----:B------:R-:W-:-:S02]  /*9c90*/  FMUL.FTZ R60, R58, R11 ;  /* 0x0000000b3a3c7220 */ /* 0x000fc40000410000 */
[----:B------:R-:W-:Y:S01]  /*9ca0*/  FFMA.FTZ R51, R44, R53, -R51 ;  /* 0x000000352c337223 */ /* 0x000fe20000010833 */
[----:B------:R-:W-:Y:S01]  /*9cb0*/  LOP3.LUT R53, R32, 0xffff0000, RZ, 0xc0, !PT ;  /* 0xffff000020357812 */ /* 0x000fe200078ec0ff */
[----:B------:R-:W-:Y:S01]  /*9cc0*/  FFMA.FTZ R10, R44, R10, R15 ;  /* 0x0000000a2c0a7223 */ /* 0x000fe2000001000f */
[----:B------:R-:W-:Y:S01]  /*9cd0*/  LOP3.LUT R15, R36, 0xffff0000, RZ, 0xc0, !PT ;  /* 0xffff0000240f7812 */ /* 0x000fe200078ec0ff */
[-C--:B------:R-:W-:Y:S02]  /*9ce0*/  FMUL.FTZ R58, R58, R9.reuse ;  /* 0x000000093a3a7220 */ /* 0x080fe40000410000 */
[C---:B------:R-:W-:Y:S01]  /*9cf0*/  FFMA.FTZ R44, R13.reuse, R9, -R60 ;  /* 0x000000090d2c7223 */ /* 0x040fe2000001083c */
[----:B------:R-:W-:Y:S01]  /*9d00*/  LOP3.LUT R9, R34, 0xffff0000, RZ, 0xc0, !PT ;  /* 0xffff000022097812 */ /* 0x000fe200078ec0ff */
[----:B------:R-:W-:Y:S01]  /*9d10*/  FFMA.FTZ R11, R13, R11, R58 ;  /* 0x0000000b0d0b7223 */ /* 0x000fe2000001003a */
[----:B------:R-:W-:Y:S01]  /*9d20*/  F2FP.BF16.PACK_AB R10, R10, R47 ;  /* 0x0000002f0a0a723e */ /* 0x000fe200000010ff */
[----:B------:R-:W-:-:S02]  /*9d30*/  FMUL.FTZ R55, R54, R53 ;  /* 0x0000003536377220 */ /* 0x000fc40000410000 */
[C---:B------:R-:W-:Y:S02]  /*9d40*/  FMUL.FTZ R13, R56.reuse, R9 ;  /* 0x00000009380d7220 */ /* 0x040fe40000410000 */
[----:B------:R-:W-:Y:S02]  /*9d50*/  FMUL.FTZ R56, R56, R57 ;  /* 0x0000003938387220 */ /* 0x000fe40000410000 */
[----:B------:R-:W-:Y:S02]  /*9d60*/  FMUL.FTZ R54, R54, R15 ;  /* 0x0000000f36367220 */ /* 0x000fe40000410000 */
[----:B------:R-:W-:Y:S02]  /*9d70*/  FFMA.FTZ R13, R12, R57, -R13 ;  /* 0x000000390c0d7223 */ /* 0x000fe4000001080d */
[----:B------:R-:W-:Y:S02]  /*9d80*/  FFMA.FTZ R15, R14, R15, -R55 ;  /* 0x0000000f0e0f7223 */ /* 0x000fe40000010837 */
[----:B------:R-:W-:Y:S01]  /*9d90*/  FFMA.FTZ R9, R12, R9, R56 ;  /* 0x000000090c097223 */ /* 0x000fe20000010038 */
[----:B------:R-:W-:Y:S01]  /*9da0*/  F2FP.BF16.PACK_AB R12, R49, R50 ;  /* 0x00000032310c723e */ /* 0x000fe200000010ff */
[----:B------:R-:W-:Y:S01]  /*9db0*/  FFMA.FTZ R54, R14, R53, R54 ;  /* 0x000000350e367223 */ /* 0x000fe20000010036 */
[----:B------:R-:W-:-:S02]  /*9dc0*/  F2FP.BF16.PACK_AB R14, R51, R52 ;  /* 0x00000034330e723e */ /* 0x000fc400000010ff */
[----:B------:R-:W-:Y:S02]  /*9dd0*/  F2FP.BF16.PACK_AB R13, R13, R48 ;  /* 0x000000300d0d723e */ /* 0x000fe400000010ff */
[----:B------:R-:W-:Y:S02]  /*9de0*/  F2FP.BF16.PACK_AB R15, R15, R44 ;  /* 0x0000002c0f0f723e */ /* 0x000fe400000010ff */
[----:B------:R-:W-:Y:S02]  /*9df0*/  F2FP.BF16.PACK_AB R9, R9, R46 ;  /* 0x0000002e0909723e */ /* 0x000fe400000010ff */
[----:B------:R-:W-:Y:S01]  /*9e00*/  F2FP.BF16.PACK_AB R11, R54, R11 ;  /* 0x0000000b360b723e */ /* 0x000fe200000010ff */
[----:B------:R1:W-:Y:S04]  /*9e10*/  STS.128 [R23+0x10080], R12 ;  /* 0x0100800c17007388 */ /* 0x0003e80000000c00 */
[----:B------:R1:W-:Y:S02]  /*9e20*/  STS.128 [R42+0x10080], R8 ;  /* 0x010080082a007388 */ /* 0x0003e40000000c00 */
.L_x_129:
[----:B------:R-:W-:Y:S05]  /*9e30*/  BSYNC B0 ;  /* 0x0000000000007941 */ /* 0x000fea0003800000 */
.L_x_128:
[----:B------:R-:W-:-:S13]  /*9e40*/  ISETP.GE.AND P0, PT, R21, c[0x0][0x27c], PT ;  /* 0x00009f0015007a0c */ /* 0x000fda0003f06270 */
[----:B------:R-:W-:Y:S05]  /*9e50*/  @P0 BRA `(.L_x_127) ;  /* 0x0000061000000947 */ /* 0x000fea0003800000 */
[----:B-1----:R-:W-:Y:S01]  /*9e60*/  SHF.R.S32.HI R12, RZ, 0x1f, R21 ;  /* 0x0000001fff0c7819 */ /* 0x002fe20000011415 */
[----:B------:R-:W-:Y:S01]  /*9e70*/  IMAD.MOV.U32 R9, RZ, RZ, c[0x0][0x27c] ;  /* 0x00009f00ff097624 */ /* 0x000fe200078e00ff */
[----:B------:R-:W-:Y:S01]  /*9e80*/  SHF.L.U32 R46, R31, 0x10, RZ ;  /* 0x000000101f2e7819 */ /* 0x000fe200000006ff */
[----:B------:R-:W-:Y:S01]  /*9e90*/  IMAD.U32 R48, R27, 0x10000, RZ ;  /* 0x000100001b307824 */ /* 0x000fe200078e00ff */
[-C--:B------:R-:W-:Y:S01]  /*9ea0*/  LEA.HI R10, R12, R21.reuse, RZ, 0x3 ;  /* 0x000000150c0a7211 */ /* 0x080fe200078f18ff */
[----:B------:R-:W-:Y:S01]  /*9eb0*/  IMAD.U32 R56, R24, 0x10000, RZ ;  /* 0x0001000018387824 */ /* 0x000fe200078e00ff */
[----:B------:R-:W-:Y:S02]  /*9ec0*/  LEA.HI R12, R12, R21, RZ, 0x6 ;  /* 0x000000150c0c7211 */ /* 0x000fe400078f30ff */
[--C-:B------:R-:W-:Y:S02]  /*9ed0*/  SHF.R.S32.HI R8, RZ, 0x3, R10.reuse ;  /* 0x00000003ff087819 */ /* 0x100fe4000001140a */
[----:B------:R-:W-:Y:S01]  /*9ee0*/  LOP3.LUT R10, R43, 0x38, R10, 0xf8, !PT ;  /* 0x000000382b0a7812 */ /* 0x000fe200078ef80a */
[----:B------:R-:W-:Y:S01]  /*9ef0*/  IMAD.SHL.U32 R12, R12, 0x80, RZ ;  /* 0x000000800c0c7824 */ /* 0x000fe200078e00ff */
[----:B------:R-:W-:-:S02]  /*9f00*/  LEA.HI R9, R9, R8, RZ, 0x1d ;  /* 0x0000000809097211 */ /* 0x000fc400078fe8ff */
[----:B------:R-:W-:Y:S02]  /*9f10*/  LOP3.LUT R11, R10, R41, RZ, 0x3c, !PT ;  /* 0x000000290a0b7212 */ /* 0x000fe400078e3cff */
[----:B------:R-:W-:Y:S02]  /*9f20*/  SHF.R.S32.HI R8, RZ, 0x1f, R9 ;  /* 0x0000001fff087819 */ /* 0x000fe40000011409 */
[----:B------:R-:W-:Y:S02]  /*9f30*/  SHF.L.U32 R10, R9, 0x3, RZ ;  /* 0x00000003090a7819 */ /* 0x000fe400000006ff */
[----:B------:R-:W-:Y:S02]  /*9f40*/  LEA.HI R8, R8, R9, RZ, 0x3 ;  /* 0x0000000908087211 */ /* 0x000fe400078f18ff */
[----:B------:R-:W-:Y:S02]  /*9f50*/  LOP3.LUT R10, R43, 0x38, R10, 0xf8, !PT ;  /* 0x000000382b0a7812 */ /* 0x000fe400078ef80a */
[----:B------:R-:W-:Y:S01]  /*9f60*/  LOP3.LUT R12, R12, 0x7fffe000, RZ, 0xc0, !PT ;  /* 0x7fffe0000c0c7812 */ /* 0x000fe200078ec0ff */
[----:B------:R-:W-:Y:S01]  /*9f70*/  IMAD.SHL.U32 R8, R8, 0x400, RZ ;  /* 0x0000040008087824 */ /* 0x000fe200078e00ff */
[----:B------:R-:W-:-:S02]  /*9f80*/  LOP3.LUT R41, R10, R41, RZ, 0x3c, !PT ;  /* 0x000000290a297212 */ /* 0x000fc400078e3cff */
[--C-:B------:R-:W-:Y:S02]  /*9f90*/  IADD3 R11, R11, R12, R40.reuse ;  /* 0x0000000c0b0b7210 */ /* 0x100fe40007ffe028 */
[----:B------:R-:W-:Y:S02]  /*9fa0*/  LOP3.LUT R8, R8, 0x7fffe000, RZ, 0xc0, !PT ;  /* 0x7fffe00008087812 */ /* 0x000fe400078ec0ff */
[----:B------:R-:W-:Y:S01]  /*9fb0*/  LOP3.LUT R47, R31, 0xffff0000, RZ, 0xc0, !PT ;  /* 0xffff00001f2f7812 */ /* 0x000fe200078ec0ff */
[----:B------:R-:W-:Y:S01]  /*9fc0*/  IMAD.SHL.U32 R23, R11, 0x2, RZ ;  /* 0x000000020b177824 */ /* 0x000fe200078e00ff */
[----:B------:R-:W-:Y:S02]  /*9fd0*/  IADD3 R40, R41, R8, R40 ;  /* 0x0000000829287210 */ /* 0x000fe40007ffe028 */
[----:B------:R-:W-:Y:S02]  /*9fe0*/  SHF.L.U32 R58, R28, 0x10, RZ ;  /* 0x000000101c3a7819 */ /* 0x000fe400000006ff */
[----:B------:R-:W-:Y:S01]  /*9ff0*/  SHF.L.U32 R40, R40, 0x1, RZ ;  /* 0x0000000128287819 */ /* 0x000fe200000006ff */
[----:B------:R-:W1:Y:S01]  /*a000*/  LDS.128 R12, [R23+0x10080] ;  /* 0x01008000170c7984 */ /* 0x000e620000000c00 */
[----:B------:R-:W-:-:S03]  /*a010*/  LOP3.LUT R55, R30, 0xffff0000, RZ, 0xc0, !PT ;  /* 0xffff00001e377812 */ /* 0x000fc600078ec0ff */
[----:B------:R-:W2:Y:S01]  /*a020*/  LDS.128 R8, [R40+0x10080] ;  /* 0x0100800028087984 */ /* 0x000ea20000000c00 */
[C---:B-1----:R-:W-:Y:S01]  /*a030*/  IMAD.U32 R41, R12.reuse, 0x10000, RZ ;  /* 0x000100000c297824 */ /* 0x042fe200078e00ff */
[----:B------:R-:W-:Y:S01]  /*a040*/  LOP3.LUT R45, R12, 0xffff0000, RZ, 0xc0, !PT ;  /* 0xffff00000c2d7812 */ /* 0x000fe200078ec0ff */
[C---:B------:R-:W-:Y:S01]  /*a050*/  IMAD.U32 R44, R13.reuse, 0x10000, RZ ;  /* 0x000100000d2c7824 */ /* 0x040fe200078e00ff */
[----:B------:R-:W-:Y:S01]  /*a060*/  LOP3.LUT R12, R13, 0xffff0000, RZ, 0xc0, !PT ;  /* 0xffff00000d0c7812 */ /* 0x000fe200078ec0ff */
[----:B--2---:R-:W-:Y:S01]  /*a070*/  IMAD.U32 R53, R8, 0x10000, RZ ;  /* 0x0001000008357824 */ /* 0x004fe200078e00ff */
[C---:B------:R-:W-:Y:S01]  /*a080*/  SHF.L.U32 R43, R14.reuse, 0x10, RZ ;  /* 0x000000100e2b7819 */ /* 0x040fe200000006ff */
[----:B------:R-:W-:Y:S01]  /*a090*/  IMAD.U32 R13, R15, 0x10000, RZ ;  /* 0x000100000f0d7824 */ /* 0x000fe200078e00ff */
[----:B------:R-:W-:Y:S01]  /*a0a0*/  LOP3.LUT R42, R14, 0xffff0000, RZ, 0xc0, !PT ;  /* 0xffff00000e2a7812 */ /* 0x000fe200078ec0ff */
[----:B------:R-:W-:Y:S01]  /*a0b0*/  FMUL.FTZ R50, R53, R48 ;  /* 0x0000003035327220 */ /* 0x000fe20000410000 */
[----:B------:R-:W-:Y:S01]  /*a0c0*/  LOP3.LUT R14, R15, 0xffff0000, RZ, 0xc0, !PT ;  /* 0xffff00000f0e7812 */ /* 0x000fe200078ec0ff */
[-C--:B------:R-:W-:Y:S01]  /*a0d0*/  FMUL.FTZ R53, R53, R46.reuse ;  /* 0x0000002e35357220 */ /* 0x080fe20000410000 */
[----:B------:R-:W-:Y:S01]  /*a0e0*/  SHF.L.U32 R15, R9, 0x10, RZ ;  /* 0x00000010090f7819 */ /* 0x000fe200000006ff */
[----:B------:R-:W-:Y:S01]  /*a0f0*/  FFMA.FTZ R50, R41, R46, -R50 ;  /* 0x0000002e29327223 */ /* 0x000fe20000010832 */
[----:B------:R-:W-:Y:S01]  /*a100*/  LOP3.LUT R52, R9, 0xffff0000, RZ, 0xc0, !PT ;  /* 0xffff000009347812 */ /* 0x000fe200078ec0ff */
[----:B------:R-:W-:Y:S01]  /*a110*/  IMAD.U32 R49, R10, 0x10000, RZ ;  /* 0x000100000a317824 */ /* 0x000fe200078e00ff */
[----:B------:R-:W-:Y:S01]  /*a120*/  SHF.L.U32 R9, R11, 0x10, RZ ;  /* 0x000000100b097819 */ /* 0x000fe200000006ff */
[----:B------:R-:W-:Y:S01]  /*a130*/  FFMA.FTZ R41, R41, R48, R53 ;  /* 0x0000003029297223 */ /* 0x000fe20000010035 */
[----:B------:R-:W-:Y:S01]  /*a140*/  LOP3.LUT R54, R11, 0xffff0000, RZ, 0xc0, !PT ;  /* 0xffff00000b367812 */ /* 0x000fe200078ec0ff */
[----:B------:R-:W-:Y:S01]  /*a150*/  IMAD.U32 R46, R25, 0x10000, RZ ;  /* 0x00010000192e7824 */ /* 0x000fe200078e00ff */
[----:B------:R-:W-:-:S02]  /*a160*/  LOP3.LUT R8, R8, 0xffff0000, RZ, 0xc0, !PT ;  /* 0xffff000008087812 */ /* 0x000fc400078ec0ff */
[----:B------:R-:W-:Y:S01]  /*a170*/  LOP3.LUT R11, R27, 0xffff0000, RZ, 0xc0, !PT ;  /* 0xffff00001b0b7812 */ /* 0x000fe200078ec0ff */
[----:B------:R-:W-:Y:S01]  /*a180*/  FMUL.FTZ R53, R49, R46 ;  /* 0x0000002e31357220 */ /* 0x000fe20000410000 */
[----:B------:R-:W-:Y:S02]  /*a190*/  LOP3.LUT R51, R10, 0xffff0000, RZ, 0xc0, !PT ;  /* 0xffff00000a337812 */ /* 0x000fe400078ec0ff */
[----:B------:R-:W-:Y:S01]  /*a1a0*/  SHF.L.U32 R48, R29, 0x10, RZ ;  /* 0x000000101d307819 */ /* 0x000fe200000006ff */
[C---:B------:R-:W-:Y:S02]  /*a1b0*/  FMUL.FTZ R10, R8.reuse, R11 ;  /* 0x0000000b080a7220 */ /* 0x040fe40000410000 */
[-C--:B------:R-:W-:Y:S02]  /*a1c0*/  FMUL.FTZ R8, R8, R47.reuse ;  /* 0x0000002f08087220 */ /* 0x080fe40000410000 */
[----:B------:R-:W-:Y:S01]  /*a1d0*/  FFMA.FTZ R47, R45, R47, -R10 ;  /* 0x0000002f2d2f7223 */ /* 0x000fe2000001080a */
[----:B------:R-:W-:Y:S01]  /*a1e0*/  LOP3.LUT R10, R25, 0xffff0000, RZ, 0xc0, !PT ;  /* 0xffff0000190a7812 */ /* 0x000fe200078ec0ff */
[----:B------:R-:W-:-:S02]  /*a1f0*/  FMUL.FTZ R49, R49, R48 ;  /* 0x0000003031317220 */ /* 0x000fc40000410000 */
[----:B------:R-:W-:Y:S01]  /*a200*/  FFMA.FTZ R8, R45, R11, R8 ;  /* 0x0000000b2d087223 */ /* 0x000fe20000010008 */
[----:B------:R-:W-:Y:S01]  /*a210*/  LOP3.LUT R45, R29, 0xffff0000, RZ, 0xc0, !PT ;  /* 0xffff00001d2d7812 */ /* 0x000fe200078ec0ff */
[C---:B------:R-:W-:Y:S01]  /*a220*/  FFMA.FTZ R48, R43.reuse, R48, -R53 ;  /* 0x000000302b307223 */ /* 0x040fe20000010835 */
[----:B------:R-:W-:Y:S01]  /*a230*/  SHF.L.U32 R11, R26, 0x10, RZ ;  /* 0x000000101a0b7819 */ /* 0x000fe200000006ff */
[----:B------:R-:W-:Y:S01]  /*a240*/  FFMA.FTZ R43, R43, R46, R49 ;  /* 0x0000002e2b2b7223 */ /* 0x000fe20000010031 */
[----:B------:R-:W-:Y:S01]  /*a250*/  F2FP.BF16.PACK_AB R8, R8, R41 ;  /* 0x000000290808723e */ /* 0x000fe200000010ff */
[C---:B------:R-:W-:Y:S02]  /*a260*/  FMUL.FTZ R49, R51.reuse, R10 ;  /* 0x0000000a33317220 */ /* 0x040fe40000410000 */
[----:B------:R-:W-:Y:S02]  /*a270*/  IMAD.U32 R46, R30, 0x10000, RZ ;  /* 0x000100001e2e7824 */ /* 0x000fe400078e00ff */
[----:B------:R-:W-:-:S02]  /*a280*/  FMUL.FTZ R51, R51, R45 ;  /* 0x0000002d33337220 */ /* 0x000fc40000410000 */
[----:B------:R-:W-:Y:S02]  /*a290*/  FFMA.FTZ R45, R42, R45, -R49 ;  /* 0x0000002d2a2d7223 */ /* 0x000fe40000010831 */
[CC--:B------:R-:W-:Y:S02]  /*a2a0*/  FMUL.FTZ R49, R15.reuse, R11.reuse ;  /* 0x0000000b0f317220 */ /* 0x0c0fe40000410000 */
[-C--:B------:R-:W-:Y:S02]  /*a2b0*/  FMUL.FTZ R15, R15, R46.reuse ;  /* 0x0000002e0f0f7220 */ /* 0x080fe40000410000 */
[----:B------:R-:W-:Y:S01]  /*a2c0*/  FFMA.FTZ R46, R44, R46, -R49 ;  /* 0x0000002e2c2e7223 */ /* 0x000fe20000010831 */
[----:B------:R-:W-:Y:S01]  /*a2d0*/  LOP3.LUT R49, R24, 0xffff0000, RZ, 0xc0, !PT ;  /* 0xffff000018317812 */ /* 0x000fe200078ec0ff */
[----:B------:R-:W-:Y:S02]  /*a2e0*/  FFMA.FTZ R10, R42, R10, R51 ;  /* 0x0000000a2a0a7223 */ /* 0x000fe40000010033 */
[----:B------:R-:W-:Y:S01]  /*a2f0*/  FFMA.FTZ R44, R44, R11, R15 ;  /* 0x0000000b2c2c7223 */ /* 0x000fe2000001000f */
[----:B------:R-:W-:Y:S01]  /*a300*/  LOP3.LUT R15, R28, 0xffff0000, RZ, 0xc0, !PT ;  /* 0xffff00001c0f7812 */ /* 0x000fe200078ec0ff */
[C---:B------:R-:W-:Y:S01]  /*a310*/  FMUL.FTZ R42, R9.reuse, R56 ;  /* 0x00000038092a7220 */ /* 0x040fe20000410000 */
[----:B------:R-:W-:Y:S01]  /*a320*/  F2FP.BF16.PACK_AB R10, R10, R43 ;  /* 0x0000002b0a0a723e */ /* 0x000fe200000010ff */
[-C--:B------:R-:W-:Y:S01]  /*a330*/  FMUL.FTZ R11, R9, R58.reuse ;  /* 0x0000003a090b7220 */ /* 0x080fe20000410000 */
[----:B------:R-:W-:Y:S01]  /*a340*/  LOP3.LUT R9, R26, 0xffff0000, RZ, 0xc0, !PT ;  /* 0xffff00001a097812 */ /* 0x000fe200078ec0ff */
[----:B------:R-:W-:-:S02]  /*a350*/  FFMA.FTZ R42, R13, R58, -R42 ;  /* 0x0000003a0d2a7223 */ /* 0x000fc4000001082a */
[----:B------:R-:W-:Y:S02]  /*a360*/  FFMA.FTZ R11, R13, R56, R11 ;  /* 0x000000380d0b7223 */ /* 0x000fe4000001000b */
[C---:B------:R-:W-:Y:S02]  /*a370*/  FMUL.FTZ R13, R52.reuse, R9 ;  /* 0x00000009340d7220 */ /* 0x040fe40000410000 */
[----:B------:R-:W-:Y:S02]  /*a380*/  FMUL.FTZ R53, R52, R55 ;  /* 0x0000003734357220 */ /* 0x000fe40000410000 */
[C---:B------:R-:W-:Y:S02]  /*a390*/  FMUL.FTZ R52, R54.reuse, R49 ;  /* 0x0000003136347220 */ /* 0x040fe40000410000 */
[----:B------:R-:W-:Y:S02]  /*a3a0*/  FMUL.FTZ R51, R54, R15 ;  /* 0x0000000f36337220 */ /* 0x000fe40000410000 */
[----:B------:R-:W-:-:S02]  /*a3b0*/  FFMA.FTZ R13, R12, R55, -R13 ;  /* 0x000000370c0d7223 */ /* 0x000fc4000001080d */
[----:B------:R-:W-:Y:S02]  /*a3c0*/  FFMA.FTZ R15, R14, R15, -R52 ;  /* 0x0000000f0e0f7223 */ /* 0x000fe40000010834 */
[----:B------:R-:W-:Y:S01]  /*a3d0*/  FFMA.FTZ R9, R12, R9, R53 ;  /* 0x000000090c097223 */ /* 0x000fe20000010035 */
[----:B------:R-:W-:Y:S01]  /*a3e0*/  F2FP.BF16.PACK_AB R12, R47, R50 ;  /* 0x000000322f0c723e */ /* 0x000fe200000010ff */
[----:B------:R-:W-:Y:S01]  /*a3f0*/  FFMA.FTZ R52, R14, R49, R51 ;  /* 0x000000310e347223 */ /* 0x000fe20000010033 */
[----:B------:R-:W-:Y:S02]  /*a400*/  F2FP.BF16.PACK_AB R14, R45, R48 ;  /* 0x000000302d0e723e */ /* 0x000fe400000010ff */
[----:B------:R-:W-:Y:S02]  /*a410*/  F2FP.BF16.PACK_AB R13, R13, R46 ;  /* 0x0000002e0d0d723e */ /* 0x000fe400000010ff */
[----:B------:R-:W-:Y:S02]  /*a420*/  F2FP.BF16.PACK_AB R15, R15, R42 ;  /* 0x0000002a0f0f723e */ /* 0x000fe400000010ff */
[----:B------:R-:W-:-:S02]  /*a430*/  F2FP.BF16.PACK_AB R9, R9, R44 ;  /* 0x0000002c0909723e */ /* 0x000fc400000010ff */
[----:B------:R-:W-:Y:S01]  /*a440*/  F2FP.BF16.PACK_AB R11, R52, R11 ;  /* 0x0000000b340b723e */ /* 0x000fe200000010ff */
[----:B------:R1:W-:Y:S04]  /*a450*/  STS.128 [R23+0x10080], R12 ;  /* 0x0100800c17007388 */ /* 0x0003e80000000c00 */
[----:B------:R1:W-:Y:S02]  /*a460*/  STS.128 [R40+0x10080], R8 ;  /* 0x0100800828007388 */ /* 0x0003e40000000c00 */
.L_x_127:
[----:B------:R-:W-:Y:S05]  /*a470*/  BSYNC B1 ;  /* 0x0000000000017941 */ /* 0x000fea0003800000 */
.L_x_126:
[----:B-1----:R-:W-:Y:S01]  /*a480*/  IADD3 R23, R17, 0x20, RZ ;  /* 0x0000002011177810 */ /* 0x002fe20007ffe0ff */
[----:B------:R-:W-:Y:S03]  /*a490*/  BSSY B1, `(.L_x_130) ;  /* 0x00000d2000017945 */ /* 0x000fe60003800000 */
[----:B------:R-:W-:-:S13]  /*a4a0*/  ISETP.GE.AND P0, PT, R23, UR4, PT ;  /* 0x0000000417007c0c */ /* 0x000fda000bf06270 */
[----:B------:R-:W-:Y:S05]  /*a4b0*/  @P0 BRA `(.L_x_131) ;  /* 0x00000cf000000947 */ /* 0x000fea0003800000 */
[----:B------:R-:W-:Y:S01]  /*a4c0*/  ISETP.GE.AND P0, PT, R150, c[0x0][0x27c], PT ;  /* 0x00009f0096007a0c */ /* 0x000fe20003f06270 */
[----:B------:R-:W-:-:S12]  /*a4d0*/  BSSY B0, `(.L_x_132) ;  /* 0x0000063000007945 */ /* 0x000fd80003800000 */
[----:B------:R-:W-:Y:S05]  /*a4e0*/  @P0 BRA `(.L_x_133) ;  /* 0x0000061000000947 */ /* 0x000fea0003800000 */
[----:B------:R-:W-:Y:S01]  /*a4f0*/  IMAD.MOV.U32 R9, RZ, RZ, c[0x0][0x27c] ;  /* 0x00009f00ff097624 */ /* 0x000fe200078e00ff */
[----:B------:R-:W-:Y:S01]  /*a500*/  SHF.R.S32.HI R8, RZ, 0x1f, R23 ;  /* 0x0000001fff087819 */ /* 0x000fe20000011417 */
[----:B------:R-:W-:Y:S01]  /*a510*/  IMAD.SHL.U32 R15, R23, 0x40, RZ ;  /* 0x00000040170f7824 */ /* 0x000fe200078e00ff */
[----:B------:R-:W-:Y:S01]  /*a520*/  SHF.L.U32 R58, R36, 0x10, RZ ;  /* 0x00000010243a7819 */ /* 0x000fe200000006ff */
[----:B------:R-:W-:Y:S01]  /*a530*/  IMAD.U32 R48, R33, 0x10000, RZ ;  /* 0x0001000021307824 */ /* 0x000fe200078e00ff */
[----:B------:R-:W-:Y:S01]  /*a540*/  LEA.HI R12, R9, R2, RZ, 0x1d ;  /* 0x00000002090c7211 */ /* 0x000fe200078fe8ff */
[----:B------:R-:W-:Y:S01]  /*a550*/  IMAD.U32 R50, R37, 0x10000, RZ ;  /* 0x0001000025327824 */ /* 0x000fe200078e00ff */
[----:B------:R-:W-:Y:S01]  /*a560*/  LEA.HI R8, R8, R23, RZ, 0x3 ;  /* 0x0000001708087211 */ /* 0x000fe200078f18ff */
[----:B------:R-:W-:Y:S01]  /*a570*/  IMAD.U32 R56, R35, 0x10000, RZ ;  /* 0x0001000023387824 */ /* 0x000fe200078e00ff */
[----:B------:R-:W-:Y:S01]  /*a580*/  SHF.R.S32.HI R9, RZ, 0x1f, R12 ;  /* 0x0000001fff097819 */ /* 0x000fe2000001140c */
[----:B------:R-:W-:Y:S01]  /*a590*/  IMAD.SHL.U32 R10, R12, 0x8, RZ ;  /* 0x000000080c0a7824 */ /* 0x000fe200078e00ff */
[----:B------:R-:W-:-:S02]  /*a5a0*/  LOP3.LUT R15, R15, 0x1c0, RZ, 0xc0, !PT ;  /* 0x000001c00f0f7812 */ /* 0x000fc400078ec0ff */
[----:B------:R-:W-:Y:S02]  /*a5b0*/  LEA.HI R9, R9, R12, RZ, 0x3 ;  /* 0x0000000c09097211 */ /* 0x000fe400078f18ff */
[----:B------:R-:W-:Y:S02]  /*a5c0*/  SHF.L.U32 R8, R8, 0x6, RZ ;  /* 0x0000000608087819 */ /* 0x000fe400000006ff */
[----:B------:R-:W-:Y:S01]  /*a5d0*/  LOP3.LUT R13, R15, 0x38, R150, 0xf8, !PT ;  /* 0x000000380f0d7812 */ /* 0x000fe200078ef896 */
[----:B------:R-:W-:Y:S01]  /*a5e0*/  IMAD.SHL.U32 R9, R9, 0x400, RZ ;  /* 0x0000040009097824 */ /* 0x000fe200078e00ff */
[----:B------:R-:W-:Y:S02]  /*a5f0*/  SHF.R.U32.HI R11, RZ, 0x3, R15 ;  /* 0x00000003ff0b7819 */ /* 0x000fe4000001160f */
[----:B------:R-:W-:Y:S02]  /*a600*/  LOP3.LUT R8, R8, 0xfffffe00, RZ, 0xc0, !PT ;  /* 0xfffffe0008087812 */ /* 0x000fe400078ec0ff */
[----:B------:R-:W-:-:S02]  /*a610*/  LOP3.LUT R10, R15, 0x38, R10, 0xf8, !PT ;  /* 0x000000380f0a7812 */ /* 0x000fc400078ef80a */
[----:B------:R-:W-:Y:S02]  /*a620*/  LOP3.LUT R13, R8, R13, R11, 0xf6, !PT ;  /* 0x0000000d080d7212 */ /* 0x000fe400078ef60b */
[----:B------:R-:W-:Y:S02]  /*a630*/  LOP3.LUT R11, R10, R11, RZ, 0x3c, !PT ;  /* 0x0000000b0a0b7212 */ /* 0x000fe400078e3cff */
[----:B------:R-:W-:Y:S02]  /*a640*/  LOP3.LUT R9, R9, 0x7fffe000, RZ, 0xc0, !PT ;  /* 0x7fffe00009097812 */ /* 0x000fe400078ec0ff */
[----:B------:R-:W-:Y:S02]  /*a650*/  SHF.L.U32 R41, R13, 0x1, RZ ;  /* 0x000000010d297819 */ /* 0x000fe400000006ff */
[----:B------:R-:W-:-:S03]  /*a660*/  IADD3 R40, R11, R9, R8 ;  /* 0x000000090b287210 */ /* 0x000fc60007ffe008 */
[----:B------:R-:W1:Y:S02]  /*a670*/  LDS.128 R12, [R41+0x10080] ;  /* 0x01008000290c7984 */ /* 0x000e640000000c00 */
[----:B------:R-:W-:-:S05]  /*a680*/  IMAD.SHL.U32 R40, R40, 0x2, RZ ;  /* 0x0000000228287824 */ /* 0x000fca00078e00ff */
[----:B------:R-:W2:Y:S01]  /*a690*/  LDS.128 R8, [R40+0x10080] ;  /* 0x0100800028087984 */ /* 0x000ea20000000c00 */
[----:B-1----:R-:W-:Y:S01]  /*a6a0*/  IMAD.U32 R47, R14, 0x10000, RZ ;  /* 0x000100000e2f7824 */ /* 0x002fe200078e00ff */
[C---:B------:R-:W-:Y:S01]  /*a6b0*/  LOP3.LUT R42, R12.reuse, 0xffff0000, RZ, 0xc0, !PT ;  /* 0xffff00000c2a7812 */ /* 0x040fe200078ec0ff */
[----:B------:R-:W-:Y:S01]  /*a6c0*/  IMAD.U32 R43, R12, 0x10000, RZ ;  /* 0x000100000c2b7824 */ /* 0x000fe200078e00ff */
[C---:B------:R-:W-:Y:S02]  /*a6d0*/  SHF.L.U32 R44, R13.reuse, 0x10, RZ ;  /* 0x000000100d2c7819 */ /* 0x040fe400000006ff */
[----:B------:R-:W-:Y:S02]  /*a6e0*/  LOP3.LUT R12, R13, 0xffff0000, RZ, 0xc0, !PT ;  /* 0xffff00000d0c7812 */ /* 0x000fe400078ec0ff */
[C---:B--2---:R-:W-:Y:S02]  /*a6f0*/  SHF.L.U32 R53, R10.reuse, 0x10, RZ ;  /* 0x000000100a357819 */ /* 0x044fe400000006ff */
[----:B------:R-:W-:-:S02]  /*a700*/  LOP3.LUT R49, R10, 0xffff0000, RZ, 0xc0, !PT ;  /* 0xffff00000a317812 */ /* 0x000fc400078ec0ff */
[----:B------:R-:W-:Y:S01]  /*a710*/  LOP3.LUT R45, R14, 0xffff0000, RZ, 0xc0, !PT ;  /* 0xffff00000e2d7812 */ /* 0x000fe200078ec0ff */
[-C--:B------:R-:W-:Y:S01]  /*a720*/  FMUL.FTZ R51, R48, R53.reuse ;  /* 0x0000003530337220 */ /* 0x080fe20000410000 */
[----:B------:R-:W-:Y:S01]  /*a730*/  LOP3.LUT R10, R33, 0xffff0000, RZ, 0xc0, !PT ;  /* 0xffff0000210a7812 */ /* 0x000fe200078ec0ff */
[C---:B------:R-:W-:Y:S01]  /*a740*/  FMUL.FTZ R53, R50.reuse, R53 ;  /* 0x0000003532357220 */ /* 0x040fe20000410000 */
[C---:B------:R-:W-:Y:S01]  /*a750*/  SHF.L.U32 R13, R15.reuse, 0x10, RZ ;  /* 0x000000100f0d7819 */ /* 0x040fe200000006ff */
[-C--:B------:R-:W-:Y:S01]  /*a760*/  FFMA.FTZ R51, R50, R47.reuse, -R51 ;  /* 0x0000002f32337223 */ /* 0x080fe20000010833 */
[----:B------:R-:W-:Y:S01]  /*a770*/  LOP3.LUT R14, R15, 0xffff0000, RZ, 0xc0, !PT ;  /* 0xffff00000f0e7812 */ /* 0x000fe200078ec0ff */
[C---:B------:R-:W-:Y:S01]  /*a780*/  IMAD.U32 R15, R8.reuse, 0x10000, RZ ;  /* 0x00010000080f7824 */ /* 0x040fe200078e00ff */
[----:B------:R-:W-:Y:S01]  /*a790*/  LOP3.LUT R46, R8, 0xffff0000, RZ, 0xc0, !PT ;  /* 0xffff0000082e7812 */ /* 0x000fe200078ec0ff */
[----:B------:R-:W-:Y:S01]  /*a7a0*/  FFMA.FTZ R47, R48, R47, R53 ;  /* 0x0000002f302f7223 */ /* 0x000fe20000010035 */
[----:B------:R-:W-:-:S02]  /*a7b0*/  SHF.L.U32 R8, R9, 0x10, RZ ;  /* 0x0000001009087819 */ /* 0x000fc400000006ff */
[----:B------:R-:W-:Y:S02]  /*a7c0*/  LOP3.LUT R54, R9, 0xffff0000, RZ, 0xc0, !PT ;  /* 0xffff000009367812 */ /* 0x000fe400078ec0ff */
[----:B------:R-:W-:Y:S02]  /*a7d0*/  LOP3.LUT R50, R37, 0xffff0000, RZ, 0xc0, !PT ;  /* 0xffff000025327812 */ /* 0x000fe400078ec0ff */
[C---:B------:R-:W-:Y:S02]  /*a7e0*/  SHF.L.U32 R9, R11.reuse, 0x10, RZ ;  /* 0x000000100b097819 */ /* 0x040fe400000006ff */
[----:B------:R-:W-:Y:S01]  /*a7f0*/  LOP3.LUT R52, R11, 0xffff0000, RZ, 0xc0, !PT ;  /* 0xffff00000b347812 */ /* 0x000fe200078ec0ff */
[-C--:B------:R-:W-:Y:S01]  /*a800*/  FMUL.FTZ R11, R10, R49.reuse ;  /* 0x000000310a0b7220 */ /* 0x080fe20000410000 */
[----:B------:R-:W-:Y:S01]  /*a810*/  SHF.L.U32 R48, R39, 0x10, RZ ;  /* 0x0000001027307819 */ /* 0x000fe200000006ff */
[C---:B------:R-:W-:Y:S01]  /*a820*/  FMUL.FTZ R49, R50.reuse, R49 ;  /* 0x0000003132317220 */ /* 0x040fe20000410000 */
[----:B------:R-:W-:Y:S01]  /*a830*/  LOP3.LUT R53, R35, 0xffff0000, RZ, 0xc0, !PT ;  /* 0xffff000023357812 */ /* 0x000fe200078ec0ff */
[----:B------:R-:W-:-:S02]  /*a840*/  FFMA.FTZ R50, R50, R45, -R11 ;  /* 0x0000002d32327223 */ /* 0x000fc4000001080b */
[-C--:B------:R-:W-:Y:S02]  /*a850*/  FMUL.FTZ R11, R56, R15.reuse ;  /* 0x0000000f380b7220 */ /* 0x080fe40000410000 */
[----:B------:R-:W-:Y:S02]  /*a860*/  FMUL.FTZ R15, R48, R15 ;  /* 0x0000000f300f7220 */ /* 0x000fe40000410000 */
[----:B------:R-:W-:Y:S01]  /*a870*/  FFMA.FTZ R10, R10, R45, R49 ;  /* 0x0000002d0a0a7223 */ /* 0x000fe20000010031 */
[----:B------:R-:W-:Y:S01]  /*a880*/  LOP3.LUT R45, R39, 0xffff0000, RZ, 0xc0, !PT ;  /* 0xffff0000272d7812 */ /* 0x000fe200078ec0ff */
[-C--:B------:R-:W-:Y:S01]  /*a890*/  FFMA.FTZ R48, R48, R43.reuse, -R11 ;  /* 0x0000002b30307223 */ /* 0x080fe2000001080b */
[----:B------:R-:W-:Y:S01]  /*a8a0*/  SHF.L.U32 R11, R34, 0x10, RZ ;  /* 0x00000010220b7819 */ /* 0x000fe200000006ff */
[----:B------:R-:W-:Y:S01]  /*a8b0*/  FFMA.FTZ R43, R56, R43, R15 ;  /* 0x0000002b382b7223 */ /* 0x000fe2000001000f */
[----:B------:R-:W-:Y:S01]  /*a8c0*/  F2FP.BF16.PACK_AB R10, R10, R47 ;  /* 0x0000002f0a0a723e */ /* 0x000fe200000010ff */
[----:B------:R-:W-:-:S02]  /*a8d0*/  FMUL.FTZ R49, R53, R46 ;  /* 0x0000002e35317220 */ /* 0x000fc40000410000 */
[----:B------:R-:W-:Y:S02]  /*a8e0*/  IMAD.U32 R15, R38, 0x10000, RZ ;  /* 0x00010000260f7824 */ /* 0x000fe400078e00ff */
[C---:B------:R-:W-:Y:S02]  /*a8f0*/  FMUL.FTZ R55, R45.reuse, R46 ;  /* 0x0000002e2d377220 */ /* 0x040fe40000410000 */
[----:B------:R-:W-:Y:S02]  /*a900*/  FFMA.FTZ R45, R45, R42, -R49 ;  /* 0x0000002a2d2d7223 */ /* 0x000fe40000010831 */
[-C--:B------:R-:W-:Y:S02]  /*a910*/  FMUL.FTZ R46, R11, R8.reuse ;  /* 0x000000080b2e7220 */ /* 0x080fe40000410000 */
[----:B------:R-:W-:Y:S02]  /*a920*/  FMUL.FTZ R49, R15, R8 ;  /* 0x000000080f317220 */ /* 0x000fe40000410000 */
[----:B------:R-:W-:-:S02]  /*a930*/  IMAD.U32 R56, R32, 0x10000, RZ ;  /* 0x0001000020387824 */ /* 0x000fc400078e00ff */
[----:B------:R-:W-:Y:S01]  /*a940*/  FFMA.FTZ R46, R15, R44, -R46 ;  /* 0x0000002c0f2e7223 */ /* 0x000fe2000001082e */
[----:B------:R-:W-:Y:S01]  /*a950*/  LOP3.LUT R15, R36, 0xffff0000, RZ, 0xc0, !PT ;  /* 0xffff0000240f7812 */ /* 0x000fe200078ec0ff */
[----:B------:R-:W-:Y:S01]  /*a960*/  FFMA.FTZ R8, R53, R42, R55 ;  /* 0x0000002a35087223 */ /* 0x000fe20000010037 */
[----:B------:R-:W-:Y:S01]  /*a970*/  LOP3.LUT R55, R38, 0xffff0000, RZ, 0xc0, !PT ;  /* 0xffff000026377812 */ /* 0x000fe200078ec0ff */
[----:B------:R-:W-:Y:S01]  /*a980*/  FFMA.FTZ R44, R11, R44, R49 ;  /* 0x0000002c0b2c7223 */ /* 0x000fe20000010031 */
[----:B------:R-:W-:Y:S01]  /*a990*/  LOP3.LUT R49, R32, 0xffff0000, RZ, 0xc0, !PT ;  /* 0xffff000020317812 */ /* 0x000fe200078ec0ff */
[----:B------:R-:W-:Y:S01]  /*a9a0*/  FMUL.FTZ R42, R56, R9 ;  /* 0x00000009382a7220 */ /* 0x000fe20000410000 */
[----:B------:R-:W-:Y:S01]  /*a9b0*/  F2FP.BF16.PACK_AB R8, R8, R43 ;  /* 0x0000002b0808723e */ /* 0x000fe200000010ff */
[----:B------:R-:W-:Y:S01]  /*a9c0*/  FMUL.FTZ R11, R58, R9 ;  /* 0x000000093a0b7220 */ /* 0x000fe20000410000 */
[----:B------:R-:W-:Y:S01]  /*a9d0*/  LOP3.LUT R9, R34, 0xffff0000, RZ, 0xc0, !PT ;  /* 0xffff000022097812 */ /* 0x000fe200078ec0ff */
[----:B------:R-:W-:-:S02]  /*a9e0*/  FFMA.FTZ R42, R58, R13, -R42 ;  /* 0x0000000d3a2a7223 */ /* 0x000fc4000001082a */
[----:B------:R-:W-:Y:S02]  /*a9f0*/  FFMA.FTZ R11, R56, R13, R11 ;  /* 0x0000000d380b7223 */ /* 0x000fe4000001000b */
[----:B------:R-:W-:Y:S02]  /*aa00*/  FMUL.FTZ R13, R9, R54 ;  /* 0x00000036090d7220 */ /* 0x000fe40000410000 */
[----:B------:R-:W-:Y:S02]  /*aa10*/  FMUL.FTZ R53, R49, R52 ;  /* 0x0000003431357220 */ /* 0x000fe40000410000 */
[----:B------:R-:W-:Y:S02]  /*aa20*/  FMUL.FTZ R54, R55, R54 ;  /* 0x0000003637367220 */ /* 0x000fe40000410000 */
        /* <DEDUP_REMOVED lines=13> */
.L_x_133:
[----:B------:R-:W-:Y:S05]  /*ab00*/  BSYNC B0 ;  /* 0x0000000000007941 */ /* 0x000fea0003800000 */
.L_x_132:
[----:B------:R-:W-:-:S13]  /*ab10*/  ISETP.GE.AND P0, PT, R21, c[0x0][0x27c], PT ;  /* 0x00009f0015007a0c */ /* 0x000fda0003f06270 */
[----:B------:R-:W-:Y:S05]  /*ab20*/  @P0 BRA `(.L_x_131) ;  /* 0x0000068000000947 */ /* 0x000fea0003800000 */
[----:B-1----:R-:W-:Y:S01]  /*ab30*/  SHF.R.S32.HI R12, RZ, 0x1f, R21 ;  /* 0x0000001fff0c7819 */ /* 0x002fe20000011415 */
[----:B------:R-:W-:Y:S01]  /*ab40*/  IMAD.MOV.U32 R13, RZ, RZ, c[0x0][0x27c] ;  /* 0x00009f00ff0d7624 */ /* 0x000fe200078e00ff */
[----:B------:R-:W-:Y:S01]  /*ab50*/  SHF.R.S32.HI R10, RZ, 0x1f, R23 ;  /* 0x0000001fff0a7819 */ /* 0x000fe20000011417 */
[----:B------:R-:W-:Y:S01]  /*ab60*/  IMAD.SHL.U32 R14, R23, 0x40, RZ ;  /* 0x00000040170e7824 */ /* 0x000fe200078e00ff */
[----:B------:R-:W-:Y:S01]  /*ab70*/  LEA.HI R15, R12, R21, RZ, 0x3 ;  /* 0x000000150c0f7211 */ /* 0x000fe200078f18ff */
[----:B------:R-:W-:Y:S01]  /*ab80*/  IMAD.U32 R51, R27, 0x10000, RZ ;  /* 0x000100001b337824 */ /* 0x000fe200078e00ff */
[----:B------:R-:W-:Y:S01]  /*ab90*/  LEA.HI R9, R10, R23, RZ, 0x3 ;  /* 0x000000170a097211 */ /* 0x000fe200078f18ff */
[----:B------:R-:W-:Y:S01]  /*aba0*/  IMAD.U32 R49, R31, 0x10000, RZ ;  /* 0x000100001f317824 */ /* 0x000fe200078e00ff */
[----:B------:R-:W-:Y:S02]  /*abb0*/  SHF.R.S32.HI R8, RZ, 0x3, R15 ;  /* 0x00000003ff087819 */ /* 0x000fe4000001140f */
[----:B------:R-:W-:Y:S01]  /*abc0*/  LOP3.LUT R14, R14, 0x1c0, RZ, 0xc0, !PT ;  /* 0x000001c00e0e7812 */ /* 0x000fe200078ec0ff */
[----:B------:R-:W-:Y:S01]  /*abd0*/  IMAD.SHL.U32 R9, R9, 0x40, RZ ;  /* 0x0000004009097824 */ /* 0x000fe200078e00ff */
[----:B------:R-:W-:-:S02]  /*abe0*/  LEA.HI R13, R13, R8, RZ, 0x1d ;  /* 0x000000080d0d7211 */ /* 0x000fc400078fe8ff */
[----:B------:R-:W-:Y:S02]  /*abf0*/  LEA.HI R12, R12, R21, RZ, 0x6 ;  /* 0x000000150c0c7211 */ /* 0x000fe400078f30ff */
[----:B------:R-:W-:Y:S01]  /*ac00*/  SHF.R.S32.HI R10, RZ, 0x1f, R13 ;  /* 0x0000001fff0a7819 */ /* 0x000fe2000001140d */
[----:B------:R-:W-:Y:S01]  /*ac10*/  IMAD.SHL.U32 R11, R13, 0x8, RZ ;  /* 0x000000080d0b7824 */ /* 0x000fe200078e00ff */
[----:B------:R-:W-:Y:S02]  /*ac20*/  LOP3.LUT R15, R14, 0x38, R15, 0xf8, !PT ;  /* 0x000000380e0f7812 */ /* 0x000fe400078ef80f */
[----:B------:R-:W-:Y:S02]  /*ac30*/  LEA.HI R10, R10, R13, RZ, 0x3 ;  /* 0x0000000d0a0a7211 */ /* 0x000fe400078f18ff */
[----:B------:R-:W-:Y:S02]  /*ac40*/  SHF.R.U32.HI R8, RZ, 0x3, R14 ;  /* 0x00000003ff087819 */ /* 0x000fe4000001160e */
[----:B------:R-:W-:Y:S01]  /*ac50*/  LOP3.LUT R11, R14, 0x38, R11, 0xf8, !PT ;  /* 0x000000380e0b7812 */ /* 0x000fe200078ef80b */
[----:B------:R-:W-:Y:S01]  /*ac60*/  IMAD.SHL.U32 R10, R10, 0x400, RZ ;  /* 0x000004000a0a7824 */ /* 0x000fe200078e00ff */
[----:B------:R-:W-:-:S02]  /*ac70*/  SHF.L.U32 R12, R12, 0x7, RZ ;  /* 0x000000070c0c7819 */ /* 0x000fc400000006ff */
[-C--:B------:R-:W-:Y:S02]  /*ac80*/  LOP3.LUT R15, R15, R8.reuse, RZ, 0x3c, !PT ;  /* 0x000000080f0f7212 */ /* 0x080fe400078e3cff */
[----:B------:R-:W-:Y:S02]  /*ac90*/  LOP3.LUT R9, R9, 0xfffffe00, RZ, 0xc0, !PT ;  /* 0xfffffe0009097812 */ /* 0x000fe400078ec0ff */
[----:B------:R-:W-:Y:S02]  /*aca0*/  LOP3.LUT R8, R11, R8, RZ, 0x3c, !PT ;  /* 0x000000080b087212 */ /* 0x000fe400078e3cff */
[----:B------:R-:W-:Y:S02]  /*acb0*/  LOP3.LUT R10, R10, 0x7fffe000, RZ, 0xc0, !PT ;  /* 0x7fffe0000a0a7812 */ /* 0x000fe400078ec0ff */
[----:B------:R-:W-:Y:S02]  /*acc0*/  LOP3.LUT R12, R12, 0x7fffe000, RZ, 0xc0, !PT ;  /* 0x7fffe0000c0c7812 */ /* 0x000fe400078ec0ff */
[----:B------:R-:W-:-:S02]  /*acd0*/  IADD3 R23, R8, R10, R9 ;  /* 0x0000000a08177210 */ /* 0x000fc40007ffe009 */
[----:B------:R-:W-:Y:S02]  /*ace0*/  IADD3 R12, R15, R12, R9 ;  /* 0x0000000c0f0c7210 */ /* 0x000fe40007ffe009 */
[----:B------:R-:W-:Y:S02]  /*acf0*/  SHF.L.U32 R23, R23, 0x1, RZ ;  /* 0x0000000117177819 */ /* 0x000fe400000006ff */
[----:B------:R-:W-:Y:S01]  /*ad00*/  LOP3.LUT R53, R31, 0xffff0000, RZ, 0xc0, !PT ;  /* 0xffff00001f357812 */ /* 0x000fe200078ec0ff */
[----:B------:R-:W-:Y:S02]  /*ad10*/  IMAD.SHL.U32 R40, R12, 0x2, RZ ;  /* 0x000000020c287824 */ /* 0x000fe400078e00ff */
[----:B------:R-:W1:Y:S04]  /*ad20*/  LDS.128 R8, [R23+0x10080] ;  /* 0x0100800017087984 */ /* 0x000e680000000c00 */
[----:B------:R-:W2:Y:S01]  /*ad30*/  LDS.128 R12, [R40+0x10080] ;  /* 0x01008000280c7984 */ /* 0x000ea20000000c00 */
[C---:B-1----:R-:W-:Y:S01]  /*ad40*/  IMAD.U32 R50, R8.reuse, 0x10000, RZ ;  /* 0x0001000008327824 */ /* 0x042fe200078e00ff */
[C---:B------:R-:W-:Y:S01]  /*ad50*/  LOP3.LUT R55, R11.reuse, 0xffff0000, RZ, 0xc0, !PT ;  /* 0xffff00000b377812 */ /* 0x040fe200078ec0ff */
[----:B------:R-:W-:Y:S01]  /*ad60*/  IMAD.U32 R43, R11, 0x10000, RZ ;  /* 0x000100000b2b7824 */ /* 0x000fe200078e00ff */
[----:B------:R-:W-:Y:S01]  /*ad70*/  LOP3.LUT R45, R8, 0xffff0000, RZ, 0xc0, !PT ;  /* 0xffff0000082d7812 */ /* 0x000fe200078ec0ff */
[C---:B--2---:R-:W-:Y:S01]  /*ad80*/  IMAD.U32 R42, R12.reuse, 0x10000, RZ ;  /* 0x000100000c2a7824 */ /* 0x044fe200078e00ff */
[----:B------:R-:W-:Y:S01]  /*ad90*/  LOP3.LUT R11, R27, 0xffff0000, RZ, 0xc0, !PT ;  /* 0xffff00001b0b7812 */ /* 0x000fe200078ec0ff */
[-C--:B------:R-:W-:Y:S01]  /*ada0*/  FMUL.FTZ R54, R51, R50.reuse ;  /* 0x0000003233367220 */ /* 0x080fe20000410000 */
[----:B------:R-:W-:Y:S01]  /*adb0*/  LOP3.LUT R46, R12, 0xffff0000, RZ, 0xc0, !PT ;  /* 0xffff00000c2e7812 */ /* 0x000fe200078ec0ff */
[----:B------:R-:W-:Y:S01]  /*adc0*/  FMUL.FTZ R50, R49, R50 ;  /* 0x0000003231327220 */ /* 0x000fe20000410000 */
[----:B------:R-:W-:Y:S01]  /*add0*/  SHF.L.U32 R8, R9, 0x10, RZ ;  /* 0x0000001009087819 */ /* 0x000fe200000006ff */
[-C--:B------:R-:W-:Y:S01]  /*ade0*/  FFMA.FTZ R54, R49, R42.reuse, -R54 ;  /* 0x0000002a31367223 */ /* 0x080fe20000010836 */
[----:B------:R-:W-:Y:S01]  /*adf0*/  LOP3.LUT R44, R9, 0xffff0000, RZ, 0xc0, !PT ;  /* 0xffff0000092c7812 */ /* 0x000fe200078ec0ff */
[----:B------:R-:W-:Y:S01]  /*ae00*/  FFMA.FTZ R42, R51, R42, R50 ;  /* 0x0000002a332a7223 */ /* 0x000fe20000010032 */
[C---:B------:R-:W-:Y:S01]  /*ae10*/  SHF.L.U32 R9, R10.reuse, 0x10, RZ ;  /* 0x000000100a097819 */ /* 0x040fe200000006ff */
[-C--:B------:R-:W-:Y:S01]  /*ae20*/  FMUL.FTZ R49, R11, R45.reuse ;  /* 0x0000002d0b317220 */ /* 0x080fe20000410000 */
[----:B------:R-:W-:Y:S01]  /*ae30*/  LOP3.LUT R48, R10, 0xffff0000, RZ, 0xc0, !PT ;  /* 0xffff00000a307812 */ /* 0x000fe200078ec0ff */
[----:B------:R-:W-:Y:S01]  /*ae40*/  IMAD.U32 R10, R25, 0x10000, RZ ;  /* 0x00010000190a7824 */ /* 0x000fe200078e00ff */
[----:B------:R-:W-:Y:S01]  /*ae50*/  SHF.L.U32 R50, R29, 0x10, RZ ;  /* 0x000000101d327819 */ /* 0x000fe200000006ff */
[C---:B------:R-:W-:Y:S01]  /*ae60*/  FMUL.FTZ R52, R53.reuse, R45 ;  /* 0x0000002d35347220 */ /* 0x040fe20000410000 */
[----:B------:R-:W-:Y:S01]  /*ae70*/  SHF.L.U32 R47, R14, 0x10, RZ ;  /* 0x000000100e2f7819 */ /* 0x000fe200000006ff */
[-C--:B------:R-:W-:Y:S01]  /*ae80*/  FFMA.FTZ R53, R53, R46.reuse, -R49 ;  /* 0x0000002e35357223 */ /* 0x080fe20000010831 */
[----:B------:R-:W-:Y:S01]  /*ae90*/  LOP3.LUT R45, R25, 0xffff0000, RZ, 0xc0, !PT ;  /* 0xffff0000192d7812 */ /* 0x000fe200078ec0ff */
[-C--:B------:R-:W-:Y:S01]  /*aea0*/  FMUL.FTZ R51, R10, R9.reuse ;  /* 0x000000090a337220 */ /* 0x080fe20000410000 */
[----:B------:R-:W-:Y:S01]  /*aeb0*/  LOP3.LUT R14, R14, 0xffff0000, RZ, 0xc0, !PT ;  /* 0xffff00000e0e7812 */ /* 0x000fe200078ec0ff */
[C---:B------:R-:W-:Y:S01]  /*aec0*/  FMUL.FTZ R49, R50.reuse, R9 ;  /* 0x0000000932317220 */ /* 0x040fe20000410000 */
[----:B------:R-:W-:Y:S01]  /*aed0*/  LOP3.LUT R41, R13, 0xffff0000, RZ, 0xc0, !PT ;  /* 0xffff00000d297812 */ /* 0x000fe200078ec0ff */
[----:B------:R-:W-:Y:S01]  /*aee0*/  FFMA.FTZ R9, R11, R46, R52 ;  /* 0x0000002e0b097223 */ /* 0x000fe20000010034 */
[----:B------:R-:W-:Y:S01]  /*aef0*/  LOP3.LUT R11, R29, 0xffff0000, RZ, 0xc0, !PT ;  /* 0xffff00001d0b7812 */ /* 0x000fe200078ec0ff */
[----:B------:R-:W-:-:S02]  /*af00*/  FFMA.FTZ R46, R50, R47, -R51 ;  /* 0x0000002f322e7223 */ /* 0x000fc40000010833 */
[----:B------:R-:W-:Y:S02]  /*af10*/  FFMA.FTZ R10, R10, R47, R49 ;  /* 0x0000002f0a0a7223 */ /* 0x000fe40000010031 */
[----:B------:R-:W-:Y:S02]  /*af20*/  IMAD.U32 R47, R26, 0x10000, RZ ;  /* 0x000100001a2f7824 */ /* 0x000fe400078e00ff */
[----:B------:R-:W-:Y:S02]  /*af30*/  IMAD.U32 R49, R30, 0x10000, RZ ;  /* 0x000100001e317824 */ /* 0x000fe400078e00ff */
[-C--:B------:R-:W-:Y:S02]  /*af40*/  FMUL.FTZ R50, R45, R48.reuse ;  /* 0x000000302d327220 */ /* 0x080fe40000410000 */
[----:B------:R-:W-:Y:S01]  /*af50*/  FMUL.FTZ R51, R11, R48 ;  /* 0x000000300b337220 */ /* 0x000fe20000410000 */
[----:B------:R-:W-:Y:S01]  /*af60*/  SHF.L.U32 R48, R24, 0x10, RZ ;  /* 0x0000001018307819 */ /* 0x000fe200000006ff */
[----:B------:R-:W-:-:S02]  /*af70*/  FMUL.FTZ R52, R47, R8 ;  /* 0x000000082f347220 */ /* 0x000fc40000410000 */
[----:B------:R-:W-:Y:S02]  /*af80*/  IMAD.U32 R12, R13, 0x10000, RZ ;  /* 0x000100000d0c7824 */ /* 0x000fe400078e00ff */
[----:B------:R-:W-:Y:S02]  /*af90*/  FMUL.FTZ R8, R49, R8 ;  /* 0x0000000831087220 */ /* 0x000fe40000410000 */
[-C--:B------:R-:W-:Y:S02]  /*afa0*/  FFMA.FTZ R11, R11, R14.reuse, -R50 ;  /* 0x0000000e0b0b7223 */ /* 0x080fe40000010832 */
[----:B------:R-:W-:Y:S02]  /*afb0*/  IMAD.U32 R50, R28, 0x10000, RZ ;  /* 0x000100001c327824 */ /* 0x000fe400078e00ff */
[----:B------:R-:W-:Y:S01]  /*afc0*/  FFMA.FTZ R51, R45, R14, R51 ;  /* 0x0000000e2d337223 */ /* 0x000fe20000010033 */
[----:B------:R-:W-:Y:S01]  /*afd0*/  LOP3.LUT R45, R30, 0xffff0000, RZ, 0xc0, !PT ;  /* 0xffff00001e2d7812 */ /* 0x000fe200078ec0ff */
[C---:B------:R-:W-:Y:S01]  /*afe0*/  IMAD.U32 R13, R15.reuse, 0x10000, RZ ;  /* 0x000100000f0d7824 */ /* 0x040fe200078e00ff */
[----:B------:R-:W-:Y:S01]  /*aff0*/  LOP3.LUT R15, R15, 0xffff0000, RZ, 0xc0, !PT ;  /* 0xffff00000f0f7812 */ /* 0x000fe200078ec0ff */
[----:B------:R-:W-:Y:S01]  /*b000*/  FMUL.FTZ R14, R48, R43 ;  /* 0x0000002b300e7220 */ /* 0x000fe20000410000 */
[----:B------:R-:W-:Y:S01]  /*b010*/  F2FP.BF16.PACK_AB R10, R51, R10 ;  /* 0x0000000a330a723e */ /* 0x000fe200000010ff */
[----:B------:R-:W-:-:S02]  /*b020*/  FFMA.FTZ R52, R49, R12, -R52 ;  /* 0x0000000c31347223 */ /* 0x000fc40000010834 */
[----:B------:R-:W-:Y:S01]  /*b030*/  FFMA.FTZ R47, R47, R12, R8 ;  /* 0x0000000c2f2f7223 */ /* 0x000fe20000010008 */
[----:B------:R-:W-:Y:S01]  /*b040*/  LOP3.LUT R12, R26, 0xffff0000, RZ, 0xc0, !PT ;  /* 0xffff00001a0c7812 */ /* 0x000fe200078ec0ff */
[----:B------:R-:W-:Y:S01]  /*b050*/  FMUL.FTZ R43, R50, R43 ;  /* 0x0000002b322b7220 */ /* 0x000fe20000410000 */
[----:B------:R-:W-:Y:S01]  /*b060*/  LOP3.LUT R8, R24, 0xffff0000, RZ, 0xc0, !PT ;  /* 0xffff000018087812 */ /* 0x000fe200078ec0ff */
[-C--:B------:R-:W-:Y:S01]  /*b070*/  FFMA.FTZ R50, R50, R13.reuse, -R14 ;  /* 0x0000000d32327223 */ /* 0x080fe2000001080e */
[----:B------:R-:W-:Y:S01]  /*b080*/  LOP3.LUT R14, R28, 0xffff0000, RZ, 0xc0, !PT ;  /* 0xffff00001c0e7812 */ /* 0x000fe200078ec0ff */
[-C--:B------:R-:W-:Y:S02]  /*b090*/  FMUL.FTZ R56, R12, R44.reuse ;  /* 0x0000002c0c387220 */ /* 0x080fe40000410000 */
[----:B------:R-:W-:Y:S02]  /*b0a0*/  FFMA.FTZ R48, R48, R13, R43 ;  /* 0x0000000d30307223 */ /* 0x000fe4000001002b */
[----:B------:R-:W-:-:S02]  /*b0b0*/  FMUL.FTZ R44, R45, R44 ;  /* 0x0000002c2d2c7220 */ /* 0x000fc40000410000 */
[-C--:B------:R-:W-:Y:S02]  /*b0c0*/  FMUL.FTZ R43, R8, R55.reuse ;  /* 0x00000037082b7220 */ /* 0x080fe40000410000 */
[----:B------:R-:W-:Y:S02]  /*b0d0*/  FMUL.FTZ R55, R14, R55 ;  /* 0x000000370e377220 */ /* 0x000fe40000410000 */
[-C--:B------:R-:W-:Y:S02]  /*b0e0*/  FFMA.FTZ R13, R45, R41.reuse, -R56 ;  /* 0x000000292d0d7223 */ /* 0x080fe40000010838 */
[----:B------:R-:W-:Y:S01]  /*b0f0*/  FFMA.FTZ R44, R12, R41, R44 ;  /* 0x000000290c2c7223 */ /* 0x000fe2000001002c */
[----:B------:R-:W-:Y:S01]  /*b100*/  F2FP.BF16.PACK_AB R12, R53, R54 ;  /* 0x00000036350c723e */ /* 0x000fe200000010ff */
[-C--:B------:R-:W-:Y:S01]  /*b110*/  FFMA.FTZ R41, R14, R15.reuse, -R43 ;  /* 0x0000000f0e297223 */ /* 0x080fe2000001082b */
        /* <DEDUP_REMOVED lines=9> */
.L_x_131:
[----:B------:R-:W-:Y:S05]  /*b1b0*/  BSYNC B1 ;  /* 0x0000000000017941 */ /* 0x000fea0003800000 */
.L_x_130:
        /* <DEDUP_REMOVED lines=104> */
.L_x_137:
[----:B------:R-:W-:Y:S05]  /*b840*/  BSYNC B0 ;  /* 0x0000000000007941 */ /* 0x000fea0003800000 */
.L_x_136:
        /* <DEDUP_REMOVED lines=106> */
.L_x_135:
[----:B------:R-:W-:Y:S05]  /*bef0*/  BSYNC B1 ;  /* 0x0000000000017941 */ /* 0x000fea0003800000 */
.L_x_134:
[----:B-1----:R-:W-:-:S04]  /*bf00*/  IADD3 R23, R17, 0x60, RZ ;  /* 0x0000006011177810 */ /* 0x002fc80007ffe0ff */
[----:B------:R-:W-:-:S13]  /*bf10*/  ISETP.GE.AND P0, PT, R23, UR4, PT ;  /* 0x0000000417007c0c */ /* 0x000fda000bf06270 */
[----:B------:R-:W-:Y:S05]  /*bf20*/  @P0 BRA `(.L_x_117) ;  /* 0x00000cf000000947 */ /* 0x000fea0003800000 */
[----:B------:R-:W-:Y:S01]  /*bf30*/  ISETP.GE.AND P0, PT, R150, c[0x0][0x27c], PT ;  /* 0x00009f0096007a0c */ /* 0x000fe20003f06270 */
[----:B------:R-:W-:-:S12]  /*bf40*/  BSSY B0, `(.L_x_138) ;  /* 0x0000063000007945 */ /* 0x000fd80003800000 */
[----:B------:R-:W-:Y:S05]  /*bf50*/  @P0 BRA `(.L_x_139) ;  /* 0x0000061000000947 */ /* 0x000fea0003800000 */
[----:B------:R-:W-:Y:S01]  /*bf60*/  IMAD.MOV.U32 R9, RZ, RZ, c[0x0][0x27c] ;  /* 0x00009f00ff097624 */ /* 0x000fe200078e00ff */
[----:B------:R-:W-:Y:S01]  /*bf70*/  SHF.R.S32.HI R8, RZ, 0x1f, R23 ;  /* 0x0000001fff087819 */ /* 0x000fe20000011417 */
[----:B------:R-:W-:-:S03]  /*bf80*/  IMAD.SHL.U32 R15, R23, 0x40, RZ ;  /* 0x00000040170f7824 */ /* 0x000fc600078e00ff */
[----:B------:R-:W-:Y:S02]  /*bf90*/  LEA.HI R12, R9, R2, RZ, 0x1d ;  /* 0x00000002090c7211 */ /* 0x000fe400078fe8ff */
[----:B------:R-:W-:Y:S02]  /*bfa0*/  LEA.HI R8, R8, R23, RZ, 0x3 ;  /* 0x0000001708087211 */ /* 0x000fe400078f18ff */
[----:B------:R-:W-:Y:S01]  /*bfb0*/  SHF.R.S32.HI R9, RZ, 0x1f, R12 ;  /* 0x0000001fff097819 */ /* 0x000fe2000001140c */
[----:B------:R-:W-:Y:S01]  /*bfc0*/  IMAD.SHL.U32 R10, R12, 0x8, RZ ;  /* 0x000000080c0a7824 */ /* 0x000fe200078e00ff */
[----:B------:R-:W-:Y:S02]  /*bfd0*/  LOP3.LUT R15, R15, 0x1c0, RZ, 0xc0, !PT ;  /* 0x000001c00f0f7812 */ /* 0x000fe400078ec0ff */
[----:B------:R-:W-:Y:S02]  /*bfe0*/  LEA.HI R9, R9, R12, RZ, 0x3 ;  /* 0x0000000c09097211 */ /* 0x000fe400078f18ff */
[----:B------:R-:W-:-:S02]  /*bff0*/  SHF.L.U32 R8, R8, 0x6, RZ ;  /* 0x0000000608087819 */ /* 0x000fc400000006ff */
[----:B------:R-:W-:Y:S01]  /*c000*/  LOP3.LUT R13, R15, 0x38, R150, 0xf8, !PT ;  /* 0x000000380f0d7812 */ /* 0x000fe200078ef896 */
[----:B------:R-:W-:Y:S01]  /*c010*/  IMAD.SHL.U32 R9, R9, 0x400, RZ ;  /* 0x0000040009097824 */ /* 0x000fe200078e00ff */
[----:B------:R-:W-:Y:S02]  /*c020*/  SHF.R.U32.HI R11, RZ, 0x3, R15 ;  /* 0x00000003ff0b7819 */ /* 0x000fe4000001160f */
[----:B------:R-:W-:Y:S02]  /*c030*/  LOP3.LUT R8, R8, 0xfffffe00, RZ, 0xc0, !PT ;  /* 0xfffffe0008087812 */ /* 0x000fe400078ec0ff */
[----:B------:R-:W-:Y:S02]  /*c040*/  LOP3.LUT R10, R15, 0x38, R10, 0xf8, !PT ;  /* 0x000000380f0a7812 */ /* 0x000fe400078ef80a */
[----:B------:R-:W-:Y:S02]  /*c050*/  LOP3.LUT R13, R8, R13, R11, 0xf6, !PT ;  /* 0x0000000d080d7212 */ /* 0x000fe400078ef60b */
[----:B------:R-:W-:-:S02]  /*c060*/  LOP3.LUT R11, R10, R11, RZ, 0x3c, !PT ;  /* 0x0000000b0a0b7212 */ /* 0x000fc400078e3cff */
[----:B------:R-:W-:Y:S02]  /*c070*/  LOP3.LUT R9, R9, 0x7fffe000, RZ, 0xc0, !PT ;  /* 0x7fffe00009097812 */ /* 0x000fe400078ec0ff */
[----:B------:R-:W-:Y:S02]  /*c080*/  SHF.L.U32 R41, R13, 0x1, RZ ;  /* 0x000000010d297819 */ /* 0x000fe400000006ff */
[----:B------:R-:W-:-:S03]  /*c090*/  IADD3 R40, R11, R9, R8 ;  /* 0x000000090b287210 */ /* 0x000fc60007ffe008 */
[----:B------:R-:W1:Y:S02]  /*c0a0*/  LDS.128 R12, [R41+0x10080] ;  /* 0x01008000290c7984 */ /* 0x000e640000000c00 */
[----:B------:R-:W-:-:S05]  /*c0b0*/  IMAD.SHL.U32 R40, R40, 0x2, RZ ;  /* 0x0000000228287824 */ /* 0x000fca00078e00ff */
[----:B------:R-:W2:Y:S01]  /*c0c0*/  LDS.128 R8, [R40+0x10080] ;  /* 0x0100800028087984 */ /* 0x000ea20000000c00 */
[C---:B-1----:R-:W-:Y:S01]  /*c0d0*/  IMAD.U32 R43, R12.reuse, 0x10000, RZ ;  /* 0x000100000c2b7824 */ /* 0x042fe200078e00ff */
[----:B------:R-:W-:Y:S01]  /*c0e0*/  LOP3.LUT R42, R12, 0xffff0000, RZ, 0xc0, !PT ;  /* 0xffff00000c2a7812 */ /* 0x000fe200078ec0ff */
[----:B------:R-:W-:Y:S01]  /*c0f0*/  IMAD.U32 R44, R14, 0x10000, RZ ;  /* 0x000100000e2c7824 */ /* 0x000fe200078e00ff */
[C---:B------:R-:W-:Y:S02]  /*c100*/  SHF.L.U32 R12, R13.reuse, 0x10, RZ ;  /* 0x000000100d0c7819 */ /* 0x040fe400000006ff */
[----:B------:R-:W-:Y:S02]  /*c110*/  LOP3.LUT R45, R13, 0xffff0000, RZ, 0xc0, !PT ;  /* 0xffff00000d2d7812 */ /* 0x000fe400078ec0ff */
[C---:B------:R-:W-:Y:S01]  /*c120*/  SHF.L.U32 R13, R15.reuse, 0x10, RZ ;  /* 0x000000100f0d7819 */ /* 0x040fe200000006ff */
[----:B--2---:R-:W-:Y:S01]  /*c130*/  IMAD.U32 R48, R8, 0x10000, RZ ;  /* 0x0001000008307824 */ /* 0x004fe200078e00ff */
[----:B------:R-:W-:Y:S01]  /*c140*/  LOP3.LUT R49, R15, 0xffff0000, RZ, 0xc0, !PT ;  /* 0xffff00000f317812 */ /* 0x000fe200078ec0ff */
[----:B------:R-:W-:Y:S01]  /*c150*/  IMAD.U32 R15, R33, 0x10000, RZ ;  /* 0x00010000210f7824 */ /* 0x000fe200078e00ff */
[----:B------:R-:W-:-:S02]  /*c160*/  SHF.L.U32 R46, R10, 0x10, RZ ;  /* 0x000000100a2e7819 */ /* 0x000fc400000006ff */
[----:B------:R-:W-:Y:S02]  /*c170*/  LOP3.LUT R47, R8, 0xffff0000, RZ, 0xc0, !PT ;  /* 0xffff0000082f7812 */ /* 0x000fe400078ec0ff */
[C---:B------:R-:W-:Y:S02]  /*c180*/  SHF.L.U32 R8, R9.reuse, 0x10, RZ ;  /* 0x0000001009087819 */ /* 0x040fe400000006ff */
[----:B------:R-:W-:Y:S01]  /*c190*/  LOP3.LUT R52, R9, 0xffff0000, RZ, 0xc0, !PT ;  /* 0xffff000009347812 */ /* 0x000fe200078ec0ff */
[----:B------:R-:W-:Y:S01]  /*c1a0*/  IMAD.U32 R9, R37, 0x10000, RZ ;  /* 0x0001000025097824 */ /* 0x000fe200078e00ff */
[----:B------:R-:W-:Y:S01]  /*c1b0*/  LOP3.LUT R51, R10, 0xffff0000, RZ, 0xc0, !PT ;  /* 0xffff00000a337812 */ /* 0x000fe200078ec0ff */
[-C--:B------:R-:W-:Y:S01]  /*c1c0*/  FMUL.FTZ R10, R15, R46.reuse ;  /* 0x0000002e0f0a7220 */ /* 0x080fe20000410000 */
[----:B------:R-:W-:Y:S01]  /*c1d0*/  LOP3.LUT R33, R33, 0xffff0000, RZ, 0xc0, !PT ;  /* 0xffff000021217812 */ /* 0x000fe200078ec0ff */
[----:B------:R-:W-:Y:S01]  /*c1e0*/  FMUL.FTZ R46, R9, R46 ;  /* 0x0000002e092e7220 */ /* 0x000fe20000410000 */
[----:B------:R-:W-:Y:S01]  /*c1f0*/  LOP3.LUT R37, R37, 0xffff0000, RZ, 0xc0, !PT ;  /* 0xffff000025257812 */ /* 0x000fe200078ec0ff */
[-C--:B------:R-:W-:Y:S01]  /*c200*/  FFMA.FTZ R10, R9, R44.reuse, -R10 ;  /* 0x0000002c090a7223 */ /* 0x080fe2000001080a */
[----:B------:R-:W-:Y:S01]  /*c210*/  LOP3.LUT R14, R14, 0xffff0000, RZ, 0xc0, !PT ;  /* 0xffff00000e0e7812 */ /* 0x000fe200078ec0ff */
[----:B------:R-:W-:Y:S01]  /*c220*/  FFMA.FTZ R46, R15, R44, R46 ;  /* 0x0000002c0f2e7223 */ /* 0x000fe2000001002e */
[----:B------:R-:W-:Y:S01]  /*c230*/  SHF.L.U32 R15, R39, 0x10, RZ ;  /* 0x00000010270f7819 */ /* 0x000fe200000006ff */
[C---:B------:R-:W-:Y:S01]  /*c240*/  IMAD.U32 R9, R35.reuse, 0x10000, RZ ;  /* 0x0001000023097824 */ /* 0x040fe200078e00ff */
[----:B------:R-:W-:Y:S01]  /*c250*/  LOP3.LUT R35, R35, 0xffff0000, RZ, 0xc0, !PT ;  /* 0xffff000023237812 */ /* 0x000fe200078ec0ff */
[-C--:B------:R-:W-:Y:S01]  /*c260*/  FMUL.FTZ R53, R33, R51.reuse ;  /* 0x0000003321357220 */ /* 0x080fe20000410000 */
[----:B------:R-:W-:Y:S01]  /*c270*/  LOP3.LUT R39, R39, 0xffff0000, RZ, 0xc0, !PT ;  /* 0xffff000027277812 */ /* 0x000fe200078ec0ff */
[-C--:B------:R-:W-:Y:S01]  /*c280*/  FMUL.FTZ R44, R9, R48.reuse ;  /* 0x00000030092c7220 */ /* 0x080fe20000410000 */
[----:B------:R-:W-:Y:S01]  /*c290*/  SHF.L.U32 R50, R11, 0x10, RZ ;  /* 0x000000100b327819 */ /* 0x000fe200000006ff */
[----:B------:R-:W-:Y:S01]  /*c2a0*/  FMUL.FTZ R51, R37, R51 ;  /* 0x0000003325337220 */ /* 0x000fe20000410000 */
[----:B------:R-:W-:Y:S01]  /*c2b0*/  LOP3.LUT R11, R11, 0xffff0000, RZ, 0xc0, !PT ;  /* 0xffff00000b0b7812 */ /* 0x000fe200078ec0ff */
[----:B------:R-:W-:-:S02]  /*c2c0*/  FMUL.FTZ R48, R15, R48 ;  /* 0x000000300f307220 */ /* 0x000fc40000410000 */
[-C--:B------:R-:W-:Y:S02]  /*c2d0*/  FFMA.FTZ R53, R37, R14.reuse, -R53 ;  /* 0x0000000e25357223 */ /* 0x080fe40000010835 */
[----:B------:R-:W-:Y:S01]  /*c2e0*/  FFMA.FTZ R51, R33, R14, R51 ;  /* 0x0000000e21337223 */ /* 0x000fe20000010033 */
[----:B------:R-:W-:Y:S01]  /*c2f0*/  SHF.L.U32 R33, R36, 0x10, RZ ;  /* 0x0000001024217819 */ /* 0x000fe200000006ff */
[----:B------:R-:W-:Y:S01]  /*c300*/  FFMA.FTZ R48, R9, R43, R48 ;  /* 0x0000002b09307223 */ /* 0x000fe20000010030 */
[C---:B------:R-:W-:Y:S01]  /*c310*/  SHF.L.U32 R9, R34.reuse, 0x10, RZ ;  /* 0x0000001022097819 */ /* 0x040fe200000006ff */
[----:B------:R-:W-:Y:S01]  /*c320*/  FMUL.FTZ R14, R35, R47 ;  /* 0x0000002f230e7220 */ /* 0x000fe20000410000 */
[----:B------:R-:W-:Y:S01]  /*c330*/  LOP3.LUT R34, R34, 0xffff0000, RZ, 0xc0, !PT ;  /* 0xffff000022227812 */ /* 0x000fe200078ec0ff */
[----:B------:R-:W-:Y:S01]  /*c340*/  FFMA.FTZ R44, R15, R43, -R44 ;  /* 0x0000002b0f2c7223 */ /* 0x000fe2000001082c */
[----:B------:R-:W-:Y:S01]  /*c350*/  LOP3.LUT R36, R36, 0xffff0000, RZ, 0xc0, !PT ;  /* 0xffff000024247812 */ /* 0x000fe200078ec0ff */
[C---:B------:R-:W-:Y:S01]  /*c360*/  IMAD.U32 R15, R38.reuse, 0x10000, RZ ;  /* 0x00010000260f7824 */ /* 0x040fe200078e00ff */
[----:B------:R-:W-:Y:S01]  /*c370*/  LOP3.LUT R38, R38, 0xffff0000, RZ, 0xc0, !PT ;  /* 0xffff000026267812 */ /* 0x000fe200078ec0ff */
[----:B------:R-:W-:-:S02]  /*c380*/  FMUL.FTZ R47, R39, R47 ;  /* 0x0000002f272f7220 */ /* 0x000fc40000410000 */
[----:B------:R-:W-:Y:S02]  /*c390*/  FFMA.FTZ R39, R39, R42, -R14 ;  /* 0x0000002a27277223 */ /* 0x000fe4000001080e */
[C---:B------:R-:W-:Y:S01]  /*c3a0*/  IMAD.U32 R14, R32.reuse, 0x10000, RZ ;  /* 0x00010000200e7824 */ /* 0x040fe200078e00ff */
[----:B------:R-:W-:Y:S01]  /*c3b0*/  LOP3.LUT R32, R32, 0xffff0000, RZ, 0xc0, !PT ;  /* 0xffff000020207812 */ /* 0x000fe200078ec0ff */
[-C--:B------:R-:W-:Y:S02]  /*c3c0*/  FMUL.FTZ R37, R9, R8.reuse ;  /* 0x0000000809257220 */ /* 0x080fe40000410000 */
[----:B------:R-:W-:Y:S02]  /*c3d0*/  FMUL.FTZ R8, R15, R8 ;  /* 0x000000080f087220 */ /* 0x000fe40000410000 */
[----:B------:R-:W-:Y:S02]  /*c3e0*/  FFMA.FTZ R47, R35, R42, R47 ;  /* 0x0000002a232f7223 */ /* 0x000fe4000001002f */
[----:B------:R-:W-:-:S02]  /*c3f0*/  FFMA.FTZ R37, R15, R12, -R37 ;  /* 0x0000000c0f257223 */ /* 0x000fc40000010825 */
[----:B------:R-:W-:Y:S02]  /*c400*/  FFMA.FTZ R9, R9, R12, R8 ;  /* 0x0000000c09097223 */ /* 0x000fe40000010008 */
[----:B------:R-:W-:Y:S02]  /*c410*/  FMUL.FTZ R42, R14, R50 ;  /* 0x000000320e2a7220 */ /* 0x000fe40000410000 */
[----:B------:R-:W-:Y:S02]  /*c420*/  FMUL.FTZ R12, R34, R52 ;  /* 0x00000034220c7220 */ /* 0x000fe40000410000 */
[----:B------:R-:W-:Y:S02]  /*c430*/  FMUL.FTZ R8, R32, R11 ;  /* 0x0000000b20087220 */ /* 0x000fe40000410000 */
[----:B------:R-:W-:Y:S02]  /*c440*/  FMUL.FTZ R50, R33, R50 ;  /* 0x0000003221327220 */ /* 0x000fe40000410000 */
[----:B------:R-:W-:-:S02]  /*c450*/  FMUL.FTZ R52, R38, R52 ;  /* 0x0000003426347220 */ /* 0x000fc40000410000 */
[----:B------:R-:W-:Y:S02]  /*c460*/  FMUL.FTZ R11, R36, R11 ;  /* 0x0000000b240b7220 */ /* 0x000fe40000410000 */
[----:B------:R-:W-:Y:S02]  /*c470*/  FFMA.FTZ R15, R33, R13, -R42 ;  /* 0x0000000d210f7223 */ /* 0x000fe4000001082a */
[----:B------:R-:W-:Y:S01]  /*c480*/  FFMA.FTZ R38, R38, R45, -R12 ;  /* 0x0000002d26267223 */ /* 0x000fe2000001080c */
[----:B------:R-:W-:Y:S01]  /*c490*/  F2FP.BF16.PACK_AB R12, R39, R44 ;  /* 0x0000002c270c723e */ /* 0x000fe200000010ff */
[----:B------:R-:W-:Y:S01]  /*c4a0*/  FFMA.FTZ R36, R36, R49, -R8 ;  /* 0x0000003124247223 */ /* 0x000fe20000010808 */
[----:B------:R-:W-:Y:S01]  /*c4b0*/  F2FP.BF16.PACK_AB R8, R47, R48 ;  /* 0x000000302f08723e */ /* 0x000fe200000010ff */
[----:B------:R-:W-:Y:S01]  /*c4c0*/  FFMA.FTZ R50, R14, R13, R50 ;  /* 0x0000000d0e327223 */ /* 0x000fe20000010032 */
[----:B------:R-:W-:Y:S01]  /*c4d0*/  F2FP.BF16.PACK_AB R14, R53, R10 ;  /* 0x0000000a350e723e */ /* 0x000fe200000010ff */
[----:B------:R-:W-:Y:S01]  /*c4e0*/  FFMA.FTZ R34, R34, R45, R52 ;  /* 0x0000002d22227223 */ /* 0x000fe20000010034 */
[----:B------:R-:W-:Y:S01]  /*c4f0*/  F2FP.BF16.PACK_AB R13, R38, R37 ;  /* 0x00000025260d723e */ /* 0x000fe200000010ff */
[----:B------:R-:W-:Y:S01]  /*c500*/  FFMA.FTZ R11, R32, R49, R11 ;  /* 0x00000031200b7223 */ /* 0x000fe2000001000b */
[----:B------:R-:W-:-:S02]  /*c510*/  F2FP.BF16.PACK_AB R15, R36, R15 ;  /* 0x0000000f240f723e */ /* 0x000fc400000010ff */
[----:B------:R-:W-:Y:S02]  /*c520*/  F2FP.BF16.PACK_AB R10, R51, R46 ;  /* 0x0000002e330a723e */ /* 0x000fe400000010ff */
[----:B------:R-:W-:Y:S01]  /*c530*/  F2FP.BF16.PACK_AB R9, R34, R9 ;  /* 0x000000092209723e */ /* 0x000fe200000010ff */
[----:B------:R1:W-:Y:S01]  /*c540*/  STS.128 [R41+0x10080], R12 ;  /* 0x0100800c29007388 */ /* 0x0003e20000000c00 */
[----:B------:R-:W-:-:S05]  /*c550*/  F2FP.BF16.PACK_AB R11, R11, R50 ;  /* 0x000000320b0b723e */ /* 0x000fca00000010ff */
[----:B------:R1:W-:Y:S02]  /*c560*/  STS.128 [R40+0x10080], R8 ;  /* 0x0100800828007388 */ /* 0x0003e40000000c00 */
.L_x_139:
[----:B------:R-:W-:Y:S05]  /*c570*/  BSYNC B0 ;  /* 0x0000000000007941 */ /* 0x000fea0003800000 */
.L_x_138:
        /* <DEDUP_REMOVED lines=8> */
[----:B------:R-:W-:Y:S02]  /*c600*/  LEA.HI R9, R10, R23, RZ, 0x3 ;  /* 0x000000170a097211 */ /* 0x000fe400078f18ff */
[----:B------:R-:W-:Y:S02]  /*c610*/  SHF.R.S32.HI R8, RZ, 0x3, R15 ;  /* 0x00000003ff087819 */ /* 0x000fe4000001140f */
[----:B------:R-:W-:Y:S01]  /*c620*/  LEA.HI R12, R12, R21, RZ, 0x6 ;  /* 0x000000150c0c7211 */ /* 0x000fe200078f30ff */
[----:B------:R-:W-:Y:S01]  /*c630*/  IMAD.SHL.U32 R9, R9, 0x40, RZ ;  /* 0x0000004009097824 */ /* 0x000fe200078e00ff */
[----:B------:R-:W-:-:S02]  /*c640*/  LEA.HI R13, R13, R8, RZ, 0x1d ;  /* 0x000000080d0d7211 */ /* 0x000fc400078fe8ff */
[----:B------:R-:W-:Y:S02]  /*c650*/  LOP3.LUT R14, R14, 0x1c0, RZ, 0xc0, !PT ;  /* 0x000001c00e0e7812 */ /* 0x000fe400078ec0ff */
[----:B------:R-:W-:Y:S01]  /*c660*/  SHF.R.S32.HI R10, RZ, 0x1f, R13 ;  /* 0x0000001fff0a7819 */ /* 0x000fe2000001140d */
[----:B------:R-:W-:Y:S01]  /*c670*/  IMAD.SHL.U32 R11, R13, 0x8, RZ ;  /* 0x000000080d0b7824 */ /* 0x000fe200078e00ff */
[----:B------:R-:W-:Y:S02]  /*c680*/  SHF.L.U32 R12, R12, 0x7, RZ ;  /* 0x000000070c0c7819 */ /* 0x000fe400000006ff */
[----:B------:R-:W-:Y:S02]  /*c690*/  LEA.HI R10, R10, R13, RZ, 0x3 ;  /* 0x0000000d0a0a7211 */ /* 0x000fe400078f18ff */
[----:B------:R-:W-:Y:S02]  /*c6a0*/  LOP3.LUT R15, R14, 0x38, R15, 0xf8, !PT ;  /* 0x000000380e0f7812 */ /* 0x000fe400078ef80f */
[----:B------:R-:W-:Y:S01]  /*c6b0*/  SHF.R.U32.HI R8, RZ, 0x3, R14 ;  /* 0x00000003ff087819 */ /* 0x000fe2000001160e */
[----:B------:R-:W-:Y:S01]  /*c6c0*/  IMAD.SHL.U32 R10, R10, 0x400, RZ ;  /* 0x000004000a0a7824 */ /* 0x000fe200078e00ff */
[----:B------:R-:W-:-:S02]  /*c6d0*/  LOP3.LUT R9, R9, 0xfffffe00, RZ, 0xc0, !PT ;  /* 0xfffffe0009097812 */ /* 0x000fc400078ec0ff */
[----:B------:R-:W-:Y:S02]  /*c6e0*/  LOP3.LUT R12, R12, 0x7fffe000, RZ, 0xc0, !PT ;  /* 0x7fffe0000c0c7812 */ /* 0x000fe400078ec0ff */
[----:B------:R-:W-:Y:S02]  /*c6f0*/  LOP3.LUT R15, R15, R8, RZ, 0x3c, !PT ;  /* 0x000000080f0f7212 */ /* 0x000fe400078e3cff */
[----:B------:R-:W-:Y:S02]  /*c700*/  LOP3.LUT R11, R14, 0x38, R11, 0xf8, !PT ;  /* 0x000000380e0b7812 */ /* 0x000fe400078ef80b */
[----:B------:R-:W-:Y:S02]  /*c710*/  IADD3 R12, R15, R12, R9 ;  /* 0x0000000c0f0c7210 */ /* 0x000fe40007ffe009 */
[----:B------:R-:W-:Y:S02]  /*c720*/  LOP3.LUT R8, R11, R8, RZ, 0x3c, !PT ;  /* 0x000000080b087212 */ /* 0x000fe400078e3cff */
[----:B------:R-:W-:Y:S01]  /*c730*/  LOP3.LUT R10, R10, 0x7fffe000, RZ, 0xc0, !PT ;  /* 0x7fffe0000a0a7812 */ /* 0x000fe200078ec0ff */
[----:B------:R-:W-:Y:S01]  /*c740*/  IMAD.SHL.U32 R32, R12, 0x2, RZ ;  /* 0x000000020c207824 */ /* 0x000fe200078e00ff */
[----:B------:R-:W-:-:S02]  /*c750*/  LOP3.LUT R44, R27, 0xffff0000, RZ, 0xc0, !PT ;  /* 0xffff00001b2c7812 */ /* 0x000fc400078ec0ff */
[----:B------:R-:W-:Y:S02]  /*c760*/  IADD3 R23, R8, R10, R9 ;  /* 0x0000000a08177210 */ /* 0x000fe40007ffe009 */
[----:B------:R-:W1:Y:S01]  /*c770*/  LDS.128 R12, [R32+0x10080] ;  /* 0x01008000200c7984 */ /* 0x000e620000000c00 */
[----:B------:R-:W-:Y:S02]  /*c780*/  LOP3.LUT R46, R31, 0xffff0000, RZ, 0xc0, !PT ;  /* 0xffff00001f2e7812 */ /* 0x000fe400078ec0ff */
[----:B------:R-:W-:-:S05]  /*c790*/  SHF.L.U32 R23, R23, 0x1, RZ ;  /* 0x0000000117177819 */ /* 0x000fca00000006ff */
[----:B------:R-:W2:Y:S01]  /*c7a0*/  LDS.128 R8, [R23+0x10080] ;  /* 0x0100800017087984 */ /* 0x000ea20000000c00 */
[C---:B-1----:R-:W-:Y:S01]  /*c7b0*/  IMAD.U32 R34, R12.reuse, 0x10000, RZ ;  /* 0x000100000c227824 */ /* 0x042fe200078e00ff */
[----:B------:R-:W-:Y:S01]  /*c7c0*/  LOP3.LUT R33, R12, 0xffff0000, RZ, 0xc0, !PT ;  /* 0xffff00000c217812 */ /* 0x000fe200078ec0ff */
[C---:B------:R-:W-:Y:S01]  /*c7d0*/  IMAD.U32 R12, R13.reuse, 0x10000, RZ ;  /* 0x000100000d0c7824 */ /* 0x040fe200078e00ff */
[----:B------:R-:W-:Y:S01]  /*c7e0*/  LOP3.LUT R36, R13, 0xffff0000, RZ, 0xc0, !PT ;  /* 0xffff00000d247812 */ /* 0x000fe200078ec0ff */
[C---:B------:R-:W-:Y:S01]  /*c7f0*/  IMAD.U32 R13, R15.reuse, 0x10000, RZ ;  /* 0x000100000f0d7824 */ /* 0x040fe200078e00ff */
[----:B------:R-:W-:Y:S02]  /*c800*/  LOP3.LUT R38, R15, 0xffff0000, RZ, 0xc0, !PT ;  /* 0xffff00000f267812 */ /* 0x000fe400078ec0ff */
[----:B------:R-:W-:Y:S01]  /*c810*/  SHF.L.U32 R35, R14, 0x10, RZ ;  /* 0x000000100e237819 */ /* 0x000fe200000006ff */
[C---:B--2---:R-:W-:Y:S01]  /*c820*/  IMAD.U32 R37, R8.reuse, 0x10000, RZ ;  /* 0x0001000008257824 */ /* 0x044fe200078e00ff */
[----:B------:R-:W-:Y:S01]  /*c830*/  LOP3.LUT R15, R8, 0xffff0000, RZ, 0xc0, !PT ;  /* 0xffff0000080f7812 */ /* 0x000fe200078ec0ff */
[----:B------:R-:W-:Y:S01]  /*c840*/  IMAD.U32 R40, R11, 0x10000, RZ ;  /* 0x000100000b287824 */ /* 0x000fe200078e00ff */
[----:B------:R-:W-:-:S02]  /*c850*/  SHF.L.U32 R8, R9, 0x10, RZ ;  /* 0x0000001009087819 */ /* 0x000fc400000006ff */
[----:B------:R-:W-:Y:S01]  /*c860*/  LOP3.LUT R43, R9, 0xffff0000, RZ, 0xc0, !PT ;  /* 0xffff0000092b7812 */ /* 0x000fe200078ec0ff */
[----:B------:R-:W-:Y:S01]  /*c870*/  IMAD.U32 R9, R27, 0x10000, RZ ;  /* 0x000100001b097824 */ /* 0x000fe200078e00ff */
[C---:B------:R-:W-:Y:S01]  /*c880*/  SHF.L.U32 R42, R10.reuse, 0x10, RZ ;  /* 0x000000100a2a7819 */ /* 0x040fe200000006ff */
[----:B------:R-:W-:Y:S01]  /*c890*/  IMAD.U32 R27, R25, 0x10000, RZ ;  /* 0x00010000191b7824 */ /* 0x000fe200078e00ff */
[----:B------:R-:W-:Y:S01]  /*c8a0*/  LOP3.LUT R41, R10, 0xffff0000, RZ, 0xc0, !PT ;  /* 0xffff00000a297812 */ /* 0x000fe200078ec0ff */
[-C--:B------:R-:W-:Y:S01]  /*c8b0*/  FMUL.FTZ R10, R9, R37.reuse ;  /* 0x00000025090a7220 */ /* 0x080fe20000410000 */
[----:B------:R-:W-:Y:S01]  /*c8c0*/  LOP3.LUT R25, R25, 0xffff0000, RZ, 0xc0, !PT ;  /* 0xffff000019197812 */ /* 0x000fe200078ec0ff */
[C---:B------:R-:W-:Y:S01]  /*c8d0*/  FMUL.FTZ R37, R39.reuse, R37 ;  /* 0x0000002527257220 */ /* 0x040fe20000410000 */
[----:B------:R-:W-:Y:S01]  /*c8e0*/  LOP3.LUT R14, R14, 0xffff0000, RZ, 0xc0, !PT ;  /* 0xffff00000e0e7812 */ /* 0x000fe200078ec0ff */
[-C--:B------:R-:W-:Y:S01]  /*c8f0*/  FFMA.FTZ R10, R39, R34.reuse, -R10 ;  /* 0x00000022270a7223 */ /* 0x080fe2000001080a */
[----:B------:R-:W-:Y:S01]  /*c900*/  LOP3.LUT R11, R11, 0xffff0000, RZ, 0xc0, !PT ;  /* 0xffff00000b0b7812 */ /* 0x000fe200078ec0ff */
[----:B------:R-:W-:Y:S01]  /*c910*/  FFMA.FTZ R37, R9, R34, R37 ;  /* 0x0000002209257223 */ /* 0x000fe20000010025 */
[----:B------:R-:W-:Y:S01]  /*c920*/  SHF.L.U32 R9, R29, 0x10, RZ ;  /* 0x000000101d097819 */ /* 0x000fe200000006ff */
[----:B------:R-:W-:Y:S01]  /*c930*/  FMUL.FTZ R34, R27, R42 ;  /* 0x0000002a1b227220 */ /* 0x000fe20000410000 */
[----:B------:R-:W-:Y:S01]  /*c940*/  LOP3.LUT R29, R29, 0xffff0000, RZ, 0xc0, !PT ;  /* 0xffff00001d1d7812 */ /* 0x000fe200078ec0ff */
[----:B------:R-:W-:-:S02]  /*c950*/  FMUL.FTZ R31, R44, R15 ;  /* 0x0000000f2c1f7220 */ /* 0x000fc40000410000 */
[----:B------:R-:W-:Y:S02]  /*c960*/  FMUL.FTZ R42, R9, R42 ;  /* 0x0000002a092a7220 */ /* 0x000fe40000410000 */
[----:B------:R-:W-:Y:S02]  /*c970*/  FMUL.FTZ R15, R46, R15 ;  /* 0x0000000f2e0f7220 */ /* 0x000fe40000410000 */
[----:B------:R-:W-:Y:S02]  /*c980*/  FFMA.FTZ R42, R27, R35, R42 ;  /* 0x000000231b2a7223 */ /* 0x000fe4000001002a */
[-C--:B------:R-:W-:Y:S02]  /*c990*/  FMUL.FTZ R27, R25, R41.reuse ;  /* 0x00000029191b7220 */ /* 0x080fe40000410000 */
[C---:B------:R-:W-:Y:S02]  /*c9a0*/  FMUL.FTZ R41, R29.reuse, R41 ;  /* 0x000000291d297220 */ /* 0x040fe40000410000 */
[----:B------:R-:W-:Y:S01]  /*c9b0*/  FFMA.FTZ R29, R29, R14, -R27 ;  /* 0x0000000e1d1d7223 */ /* 0x000fe2000001081b */
[C---:B------:R-:W-:Y:S01]  /*c9c0*/  SHF.L.U32 R27, R24.reuse, 0x10, RZ ;  /* 0x00000010181b7819 */ /* 0x040fe200000006ff */
[----:B------:R-:W-:Y:S01]  /*c9d0*/  FFMA.FTZ R34, R9, R35, -R34 ;  /* 0x0000002309227223 */ /* 0x000fe20000010822 */
[----:B------:R-:W-:Y:S01]  /*c9e0*/  LOP3.LUT R24, R24, 0xffff0000, RZ, 0xc0, !PT ;  /* 0xffff000018187812 */ /* 0x000fe200078ec0ff */
[----:B------:R-:W-:-:S02]  /*c9f0*/  FFMA.FTZ R31, R46, R33, -R31 ;  /* 0x000000212e1f7223 */ /* 0x000fc4000001081f */
[----:B------:R-:W-:Y:S02]  /*ca00*/  FFMA.FTZ R44, R44, R33, R15 ;  /* 0x000000212c2c7223 */ /* 0x000fe4000001000f */
[C---:B------:R-:W-:Y:S01]  /*ca10*/  IMAD.U32 R9, R26.reuse, 0x10000, RZ ;  /* 0x000100001a097824 */ /* 0x040fe200078e00ff */
[----:B------:R-:W-:Y:S01]  /*ca20*/  LOP3.LUT R26, R26, 0xffff0000, RZ, 0xc0, !PT ;  /* 0xffff00001a1a7812 */ /* 0x000fe200078ec0ff */
[C---:B------:R-:W-:Y:S01]  /*ca30*/  IMAD.U32 R33, R28.reuse, 0x10000, RZ ;  /* 0x000100001c217824 */ /* 0x040fe200078e00ff */
[----:B------:R-:W-:Y:S01]  /*ca40*/  LOP3.LUT R28, R28, 0xffff0000, RZ, 0xc0, !PT ;  /* 0xffff00001c1c7812 */ /* 0x000fe200078ec0ff */
[----:B------:R-:W-:Y:S02]  /*ca50*/  FFMA.FTZ R41, R25, R14, R41 ;  /* 0x0000000e19297223 */ /* 0x000fe40000010029 */
[C---:B------:R-:W-:Y:S01]  /*ca60*/  IMAD.U32 R15, R30.reuse, 0x10000, RZ ;  /* 0x000100001e0f7824 */ /* 0x040fe200078e00ff */
[----:B------:R-:W-:Y:S01]  /*ca70*/  LOP3.LUT R30, R30, 0xffff0000, RZ, 0xc0, !PT ;  /* 0xffff00001e1e7812 */ /* 0x000fe200078ec0ff */
[----:B------:R-:W-:-:S02]  /*ca80*/  FMUL.FTZ R35, R9, R8 ;  /* 0x0000000809237220 */ /* 0x000fc40000410000 */
[-C--:B------:R-:W-:Y:S02]  /*ca90*/  FMUL.FTZ R14, R27, R40.reuse ;  /* 0x000000281b0e7220 */ /* 0x080fe40000410000 */
[----:B------:R-:W-:Y:S02]  /*caa0*/  FMUL.FTZ R40, R33, R40 ;  /* 0x0000002821287220 */ /* 0x000fe40000410000 */
[C---:B------:R-:W-:Y:S02]  /*cab0*/  FMUL.FTZ R8, R15.reuse, R8 ;  /* 0x000000080f087220 */ /* 0x040fe40000410000 */
[----:B------:R-:W-:Y:S02]  /*cac0*/  FFMA.FTZ R35, R15, R12, -R35 ;  /* 0x0000000c0f237223 */ /* 0x000fe40000010823 */
[-C--:B------:R-:W-:Y:S01]  /*cad0*/  FFMA.FTZ R15, R33, R13.reuse, -R14 ;  /* 0x0000000d210f7223 */ /* 0x080fe2000001080e */
[----:B------:R-:W-:Y:S01]  /*cae0*/  F2FP.BF16.PACK_AB R14, R29, R34 ;  /* 0x000000221d0e723e */ /* 0x000fe200000010ff */
[----:B------:R-:W-:-:S02]  /*caf0*/  FFMA.FTZ R40, R27, R13, R40 ;  /* 0x0000000d1b287223 */ /* 0x000fc40000010028 */
[----:B------:R-:W-:Y:S02]  /*cb00*/  FMUL.FTZ R25, R26, R43 ;  /* 0x0000002b1a197220 */ /* 0x000fe40000410000 */
[----:B------:R-:W-:Y:S02]  /*cb10*/  FMUL.FTZ R13, R24, R11 ;  /* 0x0000000b180d7220 */ /* 0x000fe40000410000 */
[----:B------:R-:W-:Y:S02]  /*cb20*/  FMUL.FTZ R43, R30, R43 ;  /* 0x0000002b1e2b7220 */ /* 0x000fe40000410000 */
[----:B------:R-:W-:Y:S02]  /*cb30*/  FMUL.FTZ R11, R28, R11 ;  /* 0x0000000b1c0b7220 */ /* 0x000fe40000410000 */
[----:B------:R-:W-:Y:S02]  /*cb40*/  FFMA.FTZ R30, R30, R36, -R25 ;  /* 0x000000241e1e7223 */ /* 0x000fe40000010819 */
[----:B------:R-:W-:-:S02]  /*cb50*/  FFMA.FTZ R28, R28, R38, -R13 ;  /* 0x000000261c1c7223 */ /* 0x000fc4000001080d */
[----:B------:R-:W-:Y:S01]  /*cb60*/  FFMA.FTZ R9, R9, R12, R8 ;  /* 0x0000000c09097223 */ /* 0x000fe20000010008 */
[----:B------:R-:W-:Y:S01]  /*cb70*/  F2FP.BF16.PACK_AB R12, R31, R10 ;  /* 0x0000000a1f0c723e */ /* 0x000fe200000010ff */
[----:B------:R-:W-:Y:S01]  /*cb80*/  FFMA.FTZ R26, R26, R36, R43 ;  /* 0x000000241a1a7223 */ /* 0x000fe2000001002b */
[----:B------:R-:W-:Y:S01]  /*cb90*/  F2FP.BF16.PACK_AB R13, R30, R35 ;  /* 0x000000231e0d723e */ /* 0x000fe200000010ff */
[----:B------:R-:W-:Y:S01]  /*cba0*/  FFMA.FTZ R11, R24, R38, R11 ;  /* 0x00000026180b7223 */ /* 0x000fe2000001000b */
[----:B------:R-:W-:Y:S02]  /*cbb0*/  F2FP.BF16.PACK_AB R15, R28, R15 ;  /* 0x0000000f1c0f723e */ /* 0x000fe400000010ff */
[----:B------:R-:W-:Y:S02]  /*cbc0*/  F2FP.BF16.PACK_AB R10, R41, R42 ;  /* 0x0000002a290a723e */ /* 0x000fe400000010ff */
[----:B------:R-:W-:Y:S01]  /*cbd0*/  F2FP.BF16.PACK_AB R8, R44, R37 ;  /* 0x000000252c08723e */ /* 0x000fe200000010ff */
[----:B------:R1:W-:Y:S01]  /*cbe0*/  STS.128 [R32+0x10080], R12 ;  /* 0x0100800c20007388 */ /* 0x0003e20000000c00 */
[----:B------:R-:W-:-:S02]  /*cbf0*/  F2FP.BF16.PACK_AB R9, R26, R9 ;  /* 0x000000091a09723e */ /* 0x000fc400000010ff */
[----:B------:R-:W-:-:S05]  /*cc00*/  F2FP.BF16.PACK_AB R11, R11, R40 ;  /* 0x000000280b0b723e */ /* 0x000fca00000010ff */
[----:B------:R1:W-:Y:S02]  /*cc10*/  STS.128 [R23+0x10080], R8 ;  /* 0x0100800817007388 */ /* 0x0003e40000000c00 */
.L_x_117:
[----:B------:R-:W-:Y:S05]  /*cc20*/  BSYNC B2 ;  /* 0x0000000000027941 */ /* 0x000fea0003800000 */
.L_x_89:
[C---:B-1----:R-:W-:Y:S01]  /*cc30*/  IMAD.SHL.U32 R15, R2.reuse, 0x40, RZ ;  /* 0x00000040020f7824 */ /* 0x042fe200078e00ff */
[----:B------:R-:W-:Y:S01]  /*cc40*/  SHF.R.S32.HI R9, RZ, 0x4, R22 ;  /* 0x00000004ff097819 */ /* 0x000fe20000011416 */
[----:B------:R-:W-:Y:S01]  /*cc50*/  IMAD.SHL.U32 R8, R17, 0x8, RZ ;  /* 0x0000000811087824 */ /* 0x000fe200078e00ff */
[----:B------:R-:W-:Y:S01]  /*cc60*/  LOP3.LUT P0, RZ, R2, 0x2, RZ, 0xc0, !PT ;  /* 0x0000000202ff7812 */ /* 0x000fe2000780c0ff */
[----:B------:R-:W-:Y:S01]  /*cc70*/  IMAD R13, R19, c[0x0][0x208], RZ ;  /* 0x00008200130d7a24 */ /* 0x000fe200078e02ff */
[----:B------:R-:W-:Y:S01]  /*cc80*/  LOP3.LUT R15, R15, 0x1c0, RZ, 0xc0, !PT ;  /* 0x000001c00f0f7812 */ /* 0x000fe200078ec0ff */
[----:B------:R-:W-:Y:S01]  /*cc90*/  IMAD.WIDE.U32 R10, R222, c[0x0][0x208], RZ ;  /* 0x00008200de0a7a25 */ /* 0x000fe200078e00ff */
[----:B------:R-:W-:Y:S01]  /*cca0*/  LEA.HI R12, R22, R9, RZ, 0x1 ;  /* 0x00000009160c7211 */ /* 0x000fe200078f08ff */
[----:B------:R-:W-:-:S04]  /*ccb0*/  DEPBAR.LE SB0, 0x0 ;  /* 0x000080000000791a */ /* 0x000fc80000000000 */
[----:B------:R-:W-:Y:S01]  /*ccc0*/  LOP3.LUT R8, R15, 0x8, R8, 0xf8, !PT ;  /* 0x000000080f087812 */ /* 0x000fe200078ef808 */
[----:B------:R-:W-:Y:S01]  /*ccd0*/  IMAD R13, R222, c[0x0][0x20c], R13 ;  /* 0x00008300de0d7a24 */ /* 0x000fe200078e020d */
[----:B------:R-:W-:Y:S01]  /*cce0*/  SHF.R.U32.HI R15, RZ, 0x3, R15 ;  /* 0x00000003ff0f7819 */ /* 0x000fe2000001160f */
[----:B------:R-:W-:Y:S01]  /*ccf0*/  IMAD R18, R18, c[0x0][0x218], RZ ;  /* 0x0000860012127a24 */ /* 0x000fe200078e02ff */
[----:B------:R-:W-:Y:S01]  /*cd00*/  LOP3.LUT R12, R12, 0xfffffffe, RZ, 0xc0, !PT ;  /* 0xfffffffe0c0c7812 */ /* 0x000fe200078ec0ff */
[----:B------:R-:W-:Y:S01]  /*cd10*/  IMAD.IADD R11, R11, 0x1, R13 ;  /* 0x000000010b0b7824 */ /* 0x000fe200078e020d */
[----:B------:R-:W-:Y:S01]  /*cd20*/  LOP3.LUT R15, R8, R15, RZ, 0x3c, !PT ;  /* 0x0000000f080f7212 */ /* 0x000fe200078e3cff */
[----:B------:R-:W-:Y:S01]  /*cd30*/  IMAD.SHL.U32 R7, R7, 0x40, RZ ;  /* 0x0000004007077824 */ /* 0x000fe200078e00ff */
[----:B------:R-:W-:Y:S01]  /*cd40*/  LEA.HI R3, R3, R66, RZ, 0x5 ;  /* 0x0000004203037211 */ /* 0x000fe200078f28ff */
[----:B------:R-:W-:Y:S01]  /*cd50*/  IMAD.IADD R12, R9, 0x1, -R12 ;  /* 0x00000001090c7824 */ /* 0x000fe200078e0a0c */
[----:B------:R-:W-:Y:S01]  /*cd60*/  SHF.R.S32.HI R149, RZ, 0x1f, R20 ;  /* 0x0000001fff957819 */ /* 0x000fe20000011414 */
[----:B------:R-:W-:Y:S01]  /*cd70*/  IMAD.WIDE.U32 R8, R221, c[0x0][0x218], R10 ;  /* 0x00008600dd087a25 */ /* 0x000fe200078e000a */
[----:B------:R-:W-:Y:S01]  /*cd80*/  LOP3.LUT R7, R7, 0x1c0, RZ, 0xc0, !PT ;  /* 0x000001c007077812 */ /* 0x000fe200078ec0ff */
[----:B------:R-:W-:Y:S01]  /*cd90*/  UISETP.GE.AND UP0, UPT, UR11, 0x21, UPT ;  /* 0x000000210b00788c */ /* 0x000fe2000bf06270 */
[----:B------:R-:W-:Y:S01]  /*cda0*/  SHF.R.S32.HI R13, RZ, 0x1f, R6 ;  /* 0x0000001fff0d7819 */ /* 0x000fe20000011406 */
[C---:B------:R-:W-:Y:S01]  /*cdb0*/  IMAD R217, R12.reuse, 0x200, R15 ;  /* 0x000002000cd97824 */ /* 0x040fe200078e020f */
[----:B------:R-:W-:Y:S01]  /*cdc0*/  LEA.HI R149, R149, R20, RZ, 0x3 ;  /* 0x0000001495957211 */ /* 0x000fe200078f18ff */
[----:B------:R-:W-:Y:S01]  /*cdd0*/  IMAD R11, R221, c[0x0][0x21c], R18 ;  /* 0x00008700dd0b7a24 */ /* 0x000fe200078e0212 */
[----:B------:R-:W-:Y:S01]  /*cde0*/  LEA.HI R224, R13, R6, RZ, 0x3 ;  /* 0x000000060de07211 */ /* 0x000fe200078f18ff */
[----:B------:R-:W-:Y:S01]  /*cdf0*/  IMAD.SHL.U32 R217, R217, 0x2, RZ ;  /* 0x00000002d9d97824 */ /* 0x000fe200078e00ff */
[----:B------:R-:W-:Y:S01]  /*ce00*/  BAR.SYNC.DEFER_BLOCKING 0x0 ;  /* 0x0000000000007b1d */ /* 0x000fe20000010000 */
[----:B------:R-:W-:Y:S01]  /*ce10*/  IMAD.SHL.U32 R12, R12, 0x8, RZ ;  /* 0x000000080c0c7824 */ /* 0x000fe200078e00ff */
[----:B------:R-:W-:Y:S01]  /*ce20*/  LOP3.LUT R149, R149, 0xfffffff8, RZ, 0xc0, !PT ;  /* 0xfffffff895957812 */ /* 0x000fe200078ec0ff */
[----:B------:R-:W-:Y:S01]  /*ce30*/  IMAD.SHL.U32 R223, R16, 0x2, RZ ;  /* 0x0000000210df7824 */ /* 0x000fe200078e00ff */
[----:B------:R-:W-:-:S02]  /*ce40*/  IADD3 R10, R217, 0xc080, RZ ;  /* 0x0000c080d90a7810 */ /* 0x000fc40007ffe0ff */
[----:B------:R-:W-:Y:S02]  /*ce50*/  IADD3 R216, R217, 0xc0a0, RZ ;  /* 0x0000c0a0d9d87810 */ /* 0x000fe40007ffe0ff */
[----:B------:R-:W-:Y:S01]  /*ce60*/  @P0 IADD3 R216, R10, -0x20, RZ ;  /* 0xffffffe00ad80810 */ /* 0x000fe20007ffe0ff */
[----:B------:R-:W-:Y:S01]  /*ce70*/  IMAD.SHL.U32 R10, R4, 0x40, RZ ;  /* 0x00000040040a7824 */ /* 0x000fe200078e00ff */
[----:B------:R-:W-:Y:S02]  /*ce80*/  IADD3 R8, P0, R8, UR26, RZ ;  /* 0x0000001a08087c10 */ /* 0x000fe4000ff1e0ff */
[----:B------:R-:W-:Y:S02]  /*ce90*/  LOP3.LUT R12, R7, 0x8, R12, 0xf8, !PT ;  /* 0x00000008070c7812 */ /* 0x000fe400078ef80c */
[----:B------:R-:W-:Y:S02]  /*cea0*/  IADD3.X R11, R9, UR5, R11, P0, !PT ;  /* 0x00000005090b7c10 */ /* 0x000fe400087fe40b */
[----:B------:R-:W-:-:S02]  /*ceb0*/  LEA R9, P0, R8, c[0x0][0x1f8], 0x1 ;  /* 0x00007e0008097a11 */ /* 0x000fc400078008ff */
[----:B------:R-:W-:Y:S02]  /*cec0*/  SHF.R.U32.HI R7, RZ, 0x3, R7 ;  /* 0x00000003ff077819 */ /* 0x000fe40000011607 */
[----:B------:R-:W-:Y:S01]  /*ced0*/  LEA.HI.X R8, R8, c[0x0][0x1fc], R11, 0x1, P0 ;  /* 0x00007f0008087a11 */ /* 0x000fe200000f0c0b */
[----:B------:R-:W-:Y:S01]  /*cee0*/  SHFL.IDX PT, R28, R9, RZ, 0x181f ;  /* 0x00181fff091c7589 */ /* 0x000fe200000e0000 */
[----:B------:R-:W-:Y:S01]  /*cef0*/  LOP3.LUT P0, RZ, R2, 0x4, RZ, 0xc0, !PT ;  /* 0x0000000402ff7812 */ /* 0x000fe2000780c0ff */
[----:B------:R-:W-:Y:S01]  /*cf00*/  IMAD.SHL.U32 R2, R3, 0x20, RZ ;  /* 0x0000002003027824 */ /* 0x000fe200078e00ff */
[----:B------:R-:W-:Y:S01]  /*cf10*/  LOP3.LUT R4, R12, R7, RZ, 0x3c, !PT ;  /* 0x000000070c047212 */ /* 0x000fe200078e3cff */
[----:B------:R-:W1:Y:S01]  /*cf20*/  SHFL.IDX PT, R29, R8, RZ, 0x181f ;  /* 0x00181fff081d7589 */ /* 0x000e6200000e0000 */
[----:B------:R-:W-:Y:S01]  /*cf30*/  LOP3.LUT R7, R10, 0xfffffe00, RZ, 0xc0, !PT ;  /* 0xfffffe000a077812 */ /* 0x000fe200078ec0ff */
[----:B------:R-:W-:Y:S01]  /*cf40*/  IMAD.MOV.U32 R11, RZ, RZ, 0x40 ;  /* 0x00000040ff0b7424 */ /* 0x000fe200078e00ff */
[----:B------:R-:W-:Y:S01]  /*cf50*/  LOP3.LUT R218, R2, 0x7ffffc00, RZ, 0xc0, !PT ;  /* 0x7ffffc0002da7812 */ /* 0x000fe200078ec0ff */
[----:B------:R-:W-:Y:S01]  /*cf60*/  LDSM.16.M88.4 R24, [R217+0xc880] ;  /* 0x00c88000d918783b */ /* 0x000fe20000000200 */
[----:B------:R-:W-:-:S02]  /*cf70*/  SHF.R.S32.HI R12, RZ, 0x1f, R21 ;  /* 0x0000001fff0c7819 */ /* 0x000fc40000011415 */
[----:B------:R-:W-:Y:S01]  /*cf80*/  IADD3 R218, R4, R7, R218 ;  /* 0x0000000704da7210 */ /* 0x000fe20007ffe0da */
[----:B------:R-:W-:Y:S01]  /*cf90*/  LDSM.16.M88.4 R44, [R216] ;  /* 0x00000000d82c783b */ /* 0x000fe20000000200 */
[----:B------:R-:W-:Y:S02]  /*cfa0*/  SEL R2, R11, 0xffffffc0, !P0 ;  /* 0xffffffc00b027807 */ /* 0x000fe40004000000 */
[----:B------:R-:W-:Y:S01]  /*cfb0*/  ISETP.LT.AND P0, PT, R17, UR8, PT ;  /* 0x0000000811007c0c */ /* 0x000fe2000bf01270 */
[----:B------:R-:W-:Y:S01]  /*cfc0*/  IMAD.SHL.U32 R218, R218, 0x2, RZ ;  /* 0x00000002dada7824 */ /* 0x000fe200078e00ff */
[----:B------:R-:W-:Y:S01]  /*cfd0*/  LDSM.16.M88.4 R16, [R217+0xc080] ;  /* 0x00c08000d910783b */ /* 0x000fe20000000200 */
[----:B------:R-:W-:Y:S01]  /*cfe0*/  LEA.HI R151, R12, R21, RZ, 0x3 ;  /* 0x000000150c977211 */ /* 0x000fe200078f18ff */
[----:B------:R-:W-:Y:S01]  /*cff0*/  IMAD.IADD R212, R217, 0x1, R2 ;  /* 0x00000001d9d47824 */ /* 0x000fe200078e0202 */
[----:B------:R-:W-:Y:S01]  /*d000*/  ISETP.GE.OR P6, PT, R150, c[0x0][0x1d4], !P0 ;  /* 0x0000750096007a0c */ /* 0x000fe200047c6670 */
[----:B------:R-:W2:Y:S01]  /*d010*/  LDSM.16.M88.4 R8, [R218+0x10080] ;  /* 0x01008000da08783b */ /* 0x000ea20000000200 */
[--C-:B------:R-:W-:Y:S01]  /*d020*/  IMAD R214, R0, 0x2, R218.reuse ;  /* 0x0000000200d67824 */ /* 0x100fe200078e02da */
[----:B------:R-:W-:Y:S01]  /*d030*/  LOP3.LUT R151, R151, 0xfffffff8, RZ, 0xc0, !PT ;  /* 0xfffffff897977812 */ /* 0x000fe200078ec0ff */
[C---:B------:R-:W-:Y:S01]  /*d040*/  IMAD R213, R5.reuse, 0x2, R218 ;  /* 0x0000000205d57824 */ /* 0x040fe200078e02da */
[----:B------:R-:W-:Y:S01]  /*d050*/  LDSM.16.M88.4 R40, [R216+0x800] ;  /* 0x00080000d828783b */ /* 0x000fe20000000200 */
[----:B------:R-:W-:Y:S01]  /*d060*/  LOP3.LUT R224, R224, 0xfffffff8, RZ, 0xc0, !PT ;  /* 0xfffffff8e0e07812 */ /* 0x000fe200078ec0ff */
[----:B------:R-:W-:Y:S01]  /*d070*/  IMAD R211, R5, 0x2, R214 ;  /* 0x0000000205d37824 */ /* 0x000fe200078e02d6 */
[----:B------:R-:W-:Y:S01]  /*d080*/  SHF.R.S32.HI R197, RZ, 0x1f, R150 ;  /* 0x0000001fffc57819 */ /* 0x000fe20000011496 */
[----:B-1----:R-:W-:Y:S01]  /*d090*/  IMAD.WIDE R22, R150, 0x2, R28 ;  /* 0x0000000296167825 */ /* 0x002fe200078e021c */
[----:B------:R-:W1:Y:S01]  /*d0a0*/  LDSM.16.M88.4 R36, [R214+0x10080] ;  /* 0x01008000d624783b */ /* 0x000e620000000200 */
[----:B------:R-:W-:-:S02]  /*d0b0*/  SHF.R.S32.HI R198, RZ, 0x1f, R151 ;  /* 0x0000001fffc67819 */ /* 0x000fc40000011497 */
[--C-:B------:R-:W-:Y:S01]  /*d0c0*/  IMAD.WIDE R14, R151, 0x2, R28.reuse ;  /* 0x00000002970e7825 */ /* 0x100fe200078e021c */
[----:B------:R-:W-:Y:S01]  /*d0d0*/  @!PT LDS RZ, [RZ] ;  /* 0x00000000fffff984 */ /* 0x000fe20000000800 */
[----:B------:R-:W-:Y:S01]  /*d0e0*/  @!PT LDS RZ, [RZ] ;  /* 0x00000000fffff984 */ /* 0x000fe20000000800 */
[----:B------:R-:W-:Y:S01]  /*d0f0*/  @!PT LDS RZ, [RZ] ;  /* 0x00000000fffff984 */ /* 0x000fe20000000800 */
[----:B------:R2:W-:Y:S01]  /*d100*/  LDGSTS.E.BYPASS.LTC128B.128 [R223+0x8080], [R22.64], !P6 ;  /* 0x0808000016df7fae */ /* 0x0005e2000f101d56 */
[----:B------:R-:W-:Y:S02]  /*d110*/  ISETP.GE.OR P6, PT, R21, c[0x0][0x1d4], !P0 ;  /* 0x0000750015007a0c */ /* 0x000fe400047c6670 */
[----:B------:R-:W-:Y:S01]  /*d120*/  IMAD.WIDE R30, R149, 0x2, R28 ;  /* 0x00000002951e7825 */ /* 0x000fe200078e021c */
[----:B------:R-:W-:Y:S02]  /*d130*/  SHF.R.S32.HI R196, RZ, 0x1f, R149 ;  /* 0x0000001fffc47819 */ /* 0x000fe40000011495 */
[----:B------:R-:W-:Y:S01]  /*d140*/  IADD3 R207, R216, 0x800, RZ ;  /* 0x00000800d8cf7810 */ /* 0x000fe20007ffe0ff */
[----:B------:R-:W-:Y:S01]  /*d150*/  IMAD.WIDE R48, R224, 0x2, R28 ;  /* 0x00000002e0307825 */ /* 0x000fe200078e021c */
[C---:B------:R-:W-:Y:S02]  /*d160*/  IADD3 R205, R216.reuse, 0x1000, RZ ;  /* 0x00001000d8cd7810 */ /* 0x040fe40007ffe0ff */
[----:B------:R-:W-:Y:S01]  /*d170*/  IADD3 R204, R216, 0x1800, RZ ;  /* 0x00001800d8cc7810 */ /* 0x000fe20007ffe0ff */
[----:B------:R-:W-:Y:S01]  /*d180*/  IMAD.IADD R206, R2, 0x1, R216 ;  /* 0x0000000102ce7824 */ /* 0x000fe200078e02d8 */
[----:B------:R-:W-:-:S02]  /*d190*/  LOP3.LUT R2, R4, R7, RZ, 0xfc, !PT ;  /* 0x0000000704027212 */ /* 0x000fc400078efcff */
[----:B------:R3:W-:Y:S01]  /*d1a0*/  LDGSTS.E.BYPASS.LTC128B.128 [R223+0x9080], [R14.64], !P6 ;  /* 0x090800000edf7fae */ /* 0x0007e2000f101d56 */
[----:B------:R-:W-:Y:S02]  /*d1b0*/  ISETP.GE.OR P6, PT, R20, c[0x0][0x1d4], !P0 ;  /* 0x0000750014007a0c */ /* 0x000fe400047c6670 */
[----:B------:R-:W-:Y:S02]  /*d1c0*/  ISETP.GE.OR P0, PT, R6, c[0x0][0x1d4], !P0 ;  /* 0x0000750006007a0c */ /* 0x000fe40004706670 */
[----:B------:R-:W-:Y:S02]  /*d1d0*/  SHF.R.S32.HI R7, RZ, 0x1f, R224 ;  /* 0x0000001fff077819 */ /* 0x000fe400000114e0 */
[C---:B------:R-:W-:Y:S02]  /*d1e0*/  IADD3 R203, R216.reuse, 0x2000, RZ ;  /* 0x00002000d8cb7810 */ /* 0x040fe40007ffe0ff */
[C---:B------:R-:W-:Y:S02]  /*d1f0*/  IADD3 R202, R216.reuse, 0x2800, RZ ;  /* 0x00002800d8ca7810 */ /* 0x040fe40007ffe0ff */
[C---:B------:R-:W-:Y:S01]  /*d200*/  IADD3 R201, R216.reuse, 0x3000, RZ ;  /* 0x00003000d8c97810 */ /* 0x040fe20007ffe0ff */
[----:B--2---:R-:W-:Y:S02]  /*d210*/  HMMA.16816.F32.BF16 R20, R8, R16, RZ ;  /* 0x000000100814723c */ /* 0x004fe400000418ff */
[----:B------:R2:W-:Y:S01]  /*d220*/  LDGSTS.E.BYPASS.LTC128B.128 [R223+0xa080], [R30.64], !P6 ;  /* 0x0a0800001edf7fae */ /* 0x0005e2000f101d56 */
[----:B------:R-:W-:-:S03]  /*d230*/  IADD3 R200, R216, 0x3800, RZ ;  /* 0x00003800d8c87810 */ /* 0x000fc60007ffe0ff */
[----:B------:R4:W-:Y:S01]  /*d240*/  LDGSTS.E.BYPASS.LTC128B.128 [R223+0xb080], [R48.64], !P0 ;  /* 0x0b08000030df7fae */ /* 0x0009e2000c101d56 */
[----:B------:R-:W-:Y:S01]  /*d250*/  PLOP3.LUT P0, PT, PT, PT, UP0, 0x40, 0x0 ;  /* 0x000000000000781c */ /* 0x000fe20003f0e808 */
[C---:B------:R-:W-:Y:S02]  /*d260*/  HMMA.16816.F32.BF16 R16, R8.reuse, R18, RZ ;  /* 0x000000120810723c */ /* 0x040fe400000418ff */
[----:B------:R-:W-:Y:S04]  /*d270*/  LDSM.16.M88.4 R32, [R213+0x10080] ;  /* 0x01008000d520783b */ /* 0x000fe80000000200 */
[----:B------:R-:W0:Y:S02]  /*d280*/  LDGDEPBAR ;  /* 0x00000000000079af */ /* 0x000e240000000000 */
[C---:B---3--:R-:W-:Y:S08]  /*d290*/  HMMA.16816.F32.BF16 R12, R8.reuse, R24, RZ ;  /* 0x00000018080c723c */ /* 0x048ff000000418ff */
[----:B------:R-:W-:Y:S01]  /*d2a0*/  HMMA.16816.F32.BF16 R8, R8, R26, RZ ;  /* 0x0000001a0808723c */ /* 0x000fe200000418ff */
[----:B------:R-:W-:Y:S04]  /*d2b0*/  LDSM.16.M88.4 R24, [R212+0xc880] ;  /* 0x00c88000d418783b */ /* 0x000fe80000000200 */
[----:B--2---:R-:W2:Y:S03]  /*d2c0*/  LDSM.16.M88.4 R28, [R212+0xc080] ;  /* 0x00c08000d41c783b */ /* 0x004ea60000000200 */
[C---:B-1----:R-:W-:Y:S08]  /*d2d0*/  HMMA.16816.F32.BF16 R20, R36.reuse, R44, R20 ;  /* 0x0000002c2414723c */ /* 0x042ff00000041814 */
[C---:B------:R-:W-:Y:S01]  /*d2e0*/  HMMA.16816.F32.BF16 R16, R36.reuse, R46, R16 ;  /* 0x0000002e2410723c */ /* 0x040fe20000041810 */
[----:B------:R-:W-:Y:S07]  /*d2f0*/  LDSM.16.M88.4 R44, [R211+0x10080] ;  /* 0x01008000d32c783b */ /* 0x000fee0000000200 */
[C---:B------:R-:W-:Y:S08]  /*d300*/  HMMA.16816.F32.BF16 R12, R36.reuse, R40, R12 ;  /* 0x00000028240c723c */ /* 0x040ff0000004180c */
[----:B------:R-:W-:Y:S01]  /*d310*/  HMMA.16816.F32.BF16 R8, R36, R42, R8 ;  /* 0x0000002a2408723c */ /* 0x000fe20000041808 */
[----:B------:R-:W1:Y:S04]  /*d320*/  LDSM.16.M88.4 R40, [R206] ;  /* 0x00000000ce28783b */ /* 0x000e680000000200 */
[----:B------:R-:W3:Y:S03]  /*d330*/  LDSM.16.M88.4 R36, [R206+0x800] ;  /* 0x00080000ce24783b */ /* 0x000ee60000000200 */
[C---:B--2---:R-:W-:Y:S08]  /*d340*/  HMMA.16816.F32.BF16 R20, R32.reuse, R28, R20 ;  /* 0x0000001c2014723c */ /* 0x044ff00000041814 */
[C---:B------:R-:W-:Y:S01]  /*d350*/  HMMA.16816.F32.BF16 R16, R32.reuse, R30, R16 ;  /* 0x0000001e2010723c */ /* 0x040fe20000041810 */
[----:B------:R-:W-:Y:S07]  /*d360*/  LDSM.16.M88.4 R28, [R218+0x14080] ;  /* 0x01408000da1c783b */ /* 0x000fee0000000200 */
[C---:B------:R-:W-:Y:S08]  /*d370*/  HMMA.16816.F32.BF16 R12, R32.reuse, R24, R12 ;  /* 0x00000018200c723c */ /* 0x040ff0000004180c */
[----:B------:R-:W-:Y:S01]  /*d380*/  HMMA.16816.F32.BF16 R32, R32, R26, R8 ;  /* 0x0000001a2020723c */ /* 0x000fe20000041808 */
[----:B------:R-:W2:Y:S04]  /*d390*/  LDSM.16.M88.4 R24, [R217+0xd080] ;  /* 0x00d08000d918783b */ /* 0x000ea80000000200 */
[----:B------:R-:W5:Y:S03]  /*d3a0*/  LDSM.16.M88.4 R8, [R217+0xd880] ;  /* 0x00d88000d908783b */ /* 0x000f660000000200 */
[C---:B-1----:R-:W-:Y:S08]  /*d3b0*/  HMMA.16816.F32.BF16 R20, R44.reuse, R40, R20 ;  /* 0x000000282c14723c */ /* 0x042ff00000041814 */
[C---:B------:R-:W-:Y:S01]  /*d3c0*/  HMMA.16816.F32.BF16 R16, R44.reuse, R42, R16 ;  /* 0x0000002a2c10723c */ /* 0x040fe20000041810 */
[----:B------:R-:W-:Y:S07]  /*d3d0*/  LDSM.16.M88.4 R40, [R214+0x14080] ;  /* 0x01408000d628783b */ /* 0x000fee0000000200 */
[C---:B---3--:R-:W-:Y:S08]  /*d3e0*/  HMMA.16816.F32.BF16 R12, R44.reuse, R36, R12 ;  /* 0x000000242c0c723c */ /* 0x048ff0000004180c */
[----:B------:R-:W-:Y:S01]  /*d3f0*/  HMMA.16816.F32.BF16 R44, R44, R38, R32 ;  /* 0x000000262c2c723c */ /* 0x000fe20000041820 */
[----:B------:R-:W1:Y:S04]  /*d400*/  LDSM.16.M88.4 R36, [R216+0x1000] ;  /* 0x00100000d824783b */ /* 0x000e680000000200 */
[----:B------:R-:W3:Y:S03]  /*d410*/  LDSM.16.M88.4 R32, [R216+0x1800] ;  /* 0x00180000d820783b */ /* 0x000ee60000000200 */
[C---:B--2---:R-:W-:Y:S08]  /*d420*/  HMMA.16816.F32.BF16 R20, R28.reuse, R24, R20 ;  /* 0x000000181c14723c */ /* 0x044ff00000041814 */
[C---:B------:R-:W-:Y:S01]  /*d430*/  HMMA.16816.F32.BF16 R16, R28.reuse, R26, R16 ;  /* 0x0000001a1c10723c */ /* 0x040fe20000041810 */
[----:B------:R-:W-:Y:S07]  /*d440*/  LDSM.16.M88.4 R24, [R212+0xd080] ;  /* 0x00d08000d418783b */ /* 0x000fee0000000200 */
[C---:B-----5:R-:W-:Y:S08]  /*d450*/  HMMA.16816.F32.BF16 R12, R28.reuse, R8, R12 ;  /* 0x000000081c0c723c */ /* 0x060ff0000004180c */
        /* <DEDUP_REMOVED lines=65> */
[----:B------:R-:W3:Y:S01]  /*d870*/  LDSM.16.M88.4 R32, [R206+0x3800] ;  /* 0x00380000ce20783b */ /* 0x000ee20000000200 */
[----:B------:R-:W-:-:S04]  /*d880*/  DEPBAR.LE SB0, 0x0 ;  /* 0x000080000000791a */ /* 0x000fc80000000000 */
[C---:B--2---:R-:W-:Y:S08]  /*d890*/  HMMA.16816.F32.BF16 R20, R28.reuse, R24, R20 ;  /* 0x000000181c14723c */ /* 0x044ff00000041814 */
[C---:B------:R-:W-:Y:S08]  /*d8a0*/  HMMA.16816.F32.BF16 R16, R28.reuse, R26, R16 ;  /* 0x0000001a1c10723c */ /* 0x040ff00000041810 */
[C---:B-----5:R-:W-:Y:S08]  /*d8b0*/  HMMA.16816.F32.BF16 R12, R28.reuse, R8, R12 ;  /* 0x000000081c0c723c */ /* 0x060ff0000004180c */
[----:B------:R-:W-:Y:S08]  /*d8c0*/  HMMA.16816.F32.BF16 R44, R28, R10, R44 ;  /* 0x0000000a1c2c723c */ /* 0x000ff0000004182c */
[C---:B-1----:R-:W-:Y:S08]  /*d8d0*/  HMMA.16816.F32.BF16 R20, R40.reuse, R36, R20 ;  /* 0x000000242814723c */ /* 0x042ff00000041814 */
[C---:B------:R-:W-:Y:S08]  /*d8e0*/  HMMA.16816.F32.BF16 R16, R40.reuse, R38, R16 ;  /* 0x000000262810723c */ /* 0x040ff00000041810 */
[C---:B---3--:R-:W-:Y:S08]  /*d8f0*/  HMMA.16816.F32.BF16 R12, R40.reuse, R32, R12 ;  /* 0x00000020280c723c */ /* 0x048ff0000004180c */
[----:B------:R-:W-:Y:S01]  /*d900*/  HMMA.16816.F32.BF16 R44, R40, R34, R44 ;  /* 0x00000022282c723c */ /* 0x000fe2000004182c */
[----:B------:R-:W-:Y:S06]  /*d910*/  BAR.SYNC.DEFER_BLOCKING 0x0 ;  /* 0x0000000000007b1d */ /* 0x000fec0000010000 */
[----:B------:R-:W-:Y:S05]  /*d920*/  @P0 BRA `(.L_x_140) ;  /* 0x000002b000000947 */ /* 0x000fea0003800000 */
[----:B----4-:R-:W-:Y:S01]  /*d930*/  IMAD.U32 R9, RZ, RZ, UR9 ;  /* 0x00000009ff097e24 */ /* 0x010fe2000f8e00ff */
[----:B------:R-:W-:Y:S01]  /*d940*/  ISETP.NE.AND P6, PT, R219, 0x1, PT ;  /* 0x00000001db00780c */ /* 0x000fe20003fc5270 */
[----:B------:R-:W-:-:S03]  /*d950*/  IMAD.MOV.U32 R221, RZ, RZ, RZ ;  /* 0x000000ffffdd7224 */ /* 0x000fc600078e00ff */
[----:B------:R-:W-:-:S04]  /*d960*/  IADD3 R9, R220, UR15, R9 ;  /* 0x0000000fdc097c10 */ /* 0x000fc8000fffe009 */
[----:B------:R-:W-:-:S05]  /*d970*/  IADD3 R222, R9, -0x40, RZ ;  /* 0xffffffc009de7810 */ /* 0x000fca0007ffe0ff */
[----:B------:R-:W-:-:S04]  /*d980*/  @P6 IMAD.HI.U32 R6, R222, c[0x0][0x2bc], RZ ;  /* 0x0000af00de066a27 */ /* 0x000fc800078e00ff */
[----:B------:R-:W-:Y:S01]  /*d990*/  IMAD.MOV.U32 R4, RZ, RZ, R222 ;  /* 0x000000ffff047224 */ /* 0x000fe200078e00de */
[----:B------:R-:W-:-:S04]  /*d9a0*/  @P6 SHF.R.U32.HI R4, RZ, c[0x0][0x2c0], R6 ;  /* 0x0000b000ff046a19 */ /* 0x000fc80000011606 */
[----:B------:R-:W-:-:S04]  /*d9b0*/  @!P1 IADD3 R9, P0, R4, UR16, RZ ;  /* 0x0000001004099c10 */ /* 0x000fc8000ff1e0ff */
[----:B------:R-:W-:Y:S02]  /*d9c0*/  @!P1 LEA.HI.X.SX32 R6, R4, UR7, 0x1, P0 ;  /* 0x0000000704069c11 */ /* 0x000fe400080f0eff */
[----:B------:R-:W-:-:S04]  /*d9d0*/  @!P1 LEA R8, P0, R9, c[0x0][0x2a0], 0x2 ;  /* 0x0000a80009089a11 */ /* 0x000fc800078010ff */
[----:B------:R-:W-:-:S05]  /*d9e0*/  @!P1 LEA.HI.X R9, R9, c[0x0][0x2a4], R6, 0x2, P0 ;  /* 0x0000a90009099a11 */ /* 0x000fca00000f1406 */
[----:B------:R-:W2:Y:S01]  /*d9f0*/  @!P1 LDG.E R221, [R8.64] ;  /* 0x0000001608dd9981 */ /* 0x000ea2000c1e1900 */
[----:B------:R-:W-:-:S04]  /*da00*/  IMAD.MOV R11, RZ, RZ, -R4 ;  /* 0x000000ffff0b7224 */ /* 0x000fc800078e0a04 */
[----:B------:R-:W-:-:S04]  /*da10*/  IMAD R222, R11, c[0x0][0x2b8], R222 ;  /* 0x0000ae000bde7a24 */ /* 0x000fc800078e02de */
[----:B------:R-:W-:Y:S01]  /*da20*/  IMAD.WIDE.U32 R10, R222, c[0x0][0x1e0], RZ ;  /* 0x00007800de0a7a25 */ /* 0x000fe200078e00ff */
[----:B------:R-:W-:-:S05]  /*da30*/  SHF.R.S32.HI R25, RZ, 0x1f, R222 ;  /* 0x0000001fff197819 */ /* 0x000fca00000114de */
[----:B------:R-:W-:-:S04]  /*da40*/  IMAD R25, R25, c[0x0][0x1e0], RZ ;  /* 0x0000780019197a24 */ /* 0x000fc800078e02ff */
[----:B------:R-:W-:-:S04]  /*da50*/  IMAD R25, R222, c[0x0][0x1e4], R25 ;  /* 0x00007900de197a24 */ /* 0x000fc800078e0219 */
[----:B------:R-:W-:Y:S01]  /*da60*/  IMAD.IADD R11, R11, 0x1, R25 ;  /* 0x000000010b0b7824 */ /* 0x000fe200078e0219 */
[----:B--2---:R-:W-:-:S03]  /*da70*/  SHF.R.S32.HI R4, RZ, 0x1f, R221 ;  /* 0x0000001fff047819 */ /* 0x004fc600000114dd */
[----:B------:R-:W-:-:S04]  /*da80*/  IMAD.WIDE.U32 R8, R221, c[0x0][0x1f0], R10 ;  /* 0x00007c00dd087a25 */ /* 0x000fc800078e000a */
[----:B------:R-:W-:Y:S01]  /*da90*/  IMAD R4, R4, c[0x0][0x1f0], RZ ;  /* 0x00007c0004047a24 */ /* 0x000fe200078e02ff */
[----:B------:R-:W-:-:S03]  /*daa0*/  IADD3 R6, P0, R8, UR24, RZ ;  /* 0x0000001808067c10 */ /* 0x000fc6000ff1e0ff */
[----:B------:R-:W-:-:S05]  /*dab0*/  IMAD R4, R221, c[0x0][0x1f4], R4 ;  /* 0x00007d00dd047a24 */ /* 0x000fca00078e0204 */
[----:B------:R-:W-:Y:S02]  /*dac0*/  IADD3.X R9, R9, UR6, R4, P0, !PT ;  /* 0x0000000609097c10 */ /* 0x000fe400087fe404 */
[----:B------:R-:W-:-:S04]  /*dad0*/  LEA R4, P0, R6, c[0x0][0x1c8], 0x1 ;  /* 0x0000720006047a11 */ /* 0x000fc800078008ff */
[----:B------:R-:W-:Y:S02]  /*dae0*/  LEA.HI.X R6, R6, c[0x0][0x1cc], R9, 0x1, P0 ;  /* 0x0000730006067a11 */ /* 0x000fe400000f0c09 */
[----:B------:R-:W1:Y:S04]  /*daf0*/  SHFL.IDX PT, R4, R4, RZ, 0x181f ;  /* 0x00181fff04047589 */ /* 0x000e6800000e0000 */
[----:B------:R-:W2:Y:S01]  /*db00*/  SHFL.IDX PT, R6, R6, RZ, 0x181f ;  /* 0x00181fff06067589 */ /* 0x000ea200000e0000 */
[----:B-1----:R-:W-:-:S04]  /*db10*/  LEA R24, P0, R150, R4, 0x1 ;  /* 0x0000000496187211 */ /* 0x002fc800078008ff */
[----:B--2---:R-:W-:Y:S02]  /*db20*/  LEA.HI.X R25, R150, R6, R197, 0x1, P0 ;  /* 0x0000000696197211 */ /* 0x004fe400000f0cc5 */
[----:B------:R-:W-:-:S03]  /*db30*/  LEA R10, P0, R151, R4, 0x1 ;  /* 0x00000004970a7211 */ /* 0x000fc600078008ff */
[----:B------:R-:W-:Y:S01]  /*db40*/  @!PT LDS RZ, [RZ] ;  /* 0x00000000fffff984 */ /* 0x000fe20000000800 */
[----:B------:R1:W-:Y:S01]  /*db50*/  LDGSTS.E.BYPASS.LTC128B.128 [R223+0xc080], [R24.64], !P4 ;  /* 0x0c08000018df7fae */ /* 0x0003e2000e101d56 */
[----:B------:R-:W-:Y:S02]  /*db60*/  LEA.HI.X R11, R151, R6, R198, 0x1, P0 ;  /* 0x00000006970b7211 */ /* 0x000fe400000f0cc6 */
[----:B------:R-:W-:-:S03]  /*db70*/  LEA R8, P0, R149, R4, 0x1 ;  /* 0x0000000495087211 */ /* 0x000fc600078008ff */
[----:B------:R1:W-:Y:S01]  /*db80*/  LDGSTS.E.BYPASS.LTC128B.128 [R223+0xd080], [R10.64], !P5 ;  /* 0x0d0800000adf7fae */ /* 0x0003e2000e901d56 */
[----:B------:R-:W-:Y:S02]  /*db90*/  LEA.HI.X R9, R149, R6, R196, 0x1, P0 ;  /* 0x0000000695097211 */ /* 0x000fe400000f0cc4 */
[----:B------:R-:W-:-:S03]  /*dba0*/  LEA R26, P0, R224, R4, 0x1 ;  /* 0x00000004e01a7211 */ /* 0x000fc600078008ff */
[----:B------:R1:W-:Y:S01]  /*dbb0*/  LDGSTS.E.BYPASS.LTC128B.128 [R223+0xe080], [R8.64], !P3 ;  /* 0x0e08000008df7fae */ /* 0x0003e2000d901d56 */
[----:B------:R-:W-:-:S05]  /*dbc0*/  LEA.HI.X R27, R224, R6, R7, 0x1, P0 ;  /* 0x00000006e01b7211 */ /* 0x000fca00000f0c07 */
[----:B------:R1:W-:Y:S04]  /*dbd0*/  LDGSTS.E.BYPASS.LTC128B.128 [R223+0xf080], [R26.64], !P2 ;  /* 0x0f0800001adf7fae */ /* 0x0003e8000d101d56 */
.L_x_140:
[----:B----4-:R-:W-:Y:S01]  /*dbe0*/  LOP3.LUT R3, R3, 0xffffffe0, RZ, 0xc0, !PT ;  /* 0xffffffe003037812 */ /* 0x010fe200078ec0ff */
[----:B-1----:R-:W-:Y:S01]  /*dbf0*/  IMAD.U32 R8, RZ, RZ, UR8 ;  /* 0x00000008ff087e24 */ /* 0x002fe2000f8e00ff */
[----:B------:R-:W0:Y:S01]  /*dc00*/  LDGDEPBAR ;  /* 0x00000000000079af */ /* 0x000e220000000000 */
[----:B------:R-:W-:Y:S02]  /*dc10*/  IMAD.SHL.U32 R215, R2, 0x2, RZ ;  /* 0x0000000202d77824 */ /* 0x000fe400078e00ff */
[----:B------:R-:W-:Y:S02]  /*dc20*/  IMAD.IADD R66, R66, 0x1, -R3 ;  /* 0x0000000142427824 */ /* 0x000fe400078e0a03 */
[--C-:B------:R-:W-:Y:S01]  /*dc30*/  IMAD R210, R0, 0x2, R215.reuse ;  /* 0x0000000200d27824 */ /* 0x100fe200078e02d7 */
[----:B------:R-:W-:Y:S01]  /*dc40*/  LDSM.16.MT88.4 R52, [R215+0x9080] ;  /* 0x00908000d734783b */ /* 0x000fe20000004200 */
[C---:B------:R-:W-:Y:S01]  /*dc50*/  IMAD R209, R5.reuse, 0x2, R215 ;  /* 0x0000000205d17824 */ /* 0x040fe200078e02d7 */
[----:B------:R-:W-:Y:S01]  /*dc60*/  SHF.R.S32.HI R3, RZ, 0x1f, R66 ;  /* 0x0000001fff037819 */ /* 0x000fe20000011442 */
[----:B------:R-:W-:Y:S01]  /*dc70*/  IMAD R208, R5, 0x2, R210 ;  /* 0x0000000205d07824 */ /* 0x000fe200078e02d2 */
[----:B------:R-:W-:Y:S02]  /*dc80*/  LDSM.16.MT88.4 R28, [R210+0x8080] ;  /* 0x00808000d21c783b */ /* 0x000fe40000004200 */
[----:B------:R-:W-:-:S02]  /*dc90*/  LEA.HI R3, R3, R66, RZ, 0x2 ;  /* 0x0000004203037211 */ /* 0x000fc400078f10ff */
[----:B------:R-:W-:Y:S02]  /*dca0*/  LDSM.16.MT88.4 R36, [R209+0x8080] ;  /* 0x00808000d124783b */ /* 0x000fe40000004200 */
[----:B------:R-:W-:Y:S02]  /*dcb0*/  LOP3.LUT R3, R3, 0x7ffffffc, RZ, 0xc0, !PT ;  /* 0x7ffffffc03037812 */ /* 0x000fe400078ec0ff */
[----:B------:R-:W-:Y:S03]  /*dcc0*/  LDSM.16.MT88.4 R60, [R210+0x9080] ;  /* 0x00908000d23c783b */ /* 0x000fe60000004200 */
[----:B------:R-:W-:Y:S01]  /*dcd0*/  IMAD.IADD R3, R66, 0x1, -R3 ;  /* 0x0000000142037824 */ /* 0x000fe200078e0a03 */
        /* <DEDUP_REMOVED lines=8> */
[C---:B------:R-:W-:Y:S01]  /*dd60*/  ISETP.GT.AND P0, PT, R8.reuse, 0x1, PT ;  /* 0x000000010800780c */ /* 0x040fe20003f04270 */
[----:B------:R-:W-:Y:S03]  /*dd70*/  LDSM.16.MT88.4 R100, [R209+0xa080] ;  /* 0x00a08000d164783b */ /* 0x000fe60000004200 */
[----:B------:R-:W-:Y:S01]  /*dd80*/  FSEL R6, R23, -INF , P0 ;  /* 0xff80000017067808 */ /* 0x000fe20000000000 */
[----:B------:R-:W-:Y:S01]  /*dd90*/  LDSM.16.MT88.4 R108, [R208+0xa080] ;  /* 0x00a08000d06c783b */ /* 0x000fe20000004200 */
[----:B------:R-:W-:Y:S02]  /*dda0*/  FSEL R21, R21, -INF , P0 ;  /* 0xff80000015157808 */ /* 0x000fe40000000000 */
[----:B------:R-:W-:Y:S01]  /*ddb0*/  ISETP.GT.AND P0, PT, R8, 0x8, PT ;  /* 0x000000080800780c */ /* 0x000fe20003f04270 */
[----:B------:R-:W-:Y:S01]  /*ddc0*/  LDSM.16.MT88.4 R116, [R215+0xb080] ;  /* 0x00b08000d774783b */ /* 0x000fe20000004200 */
[----:B------:R-:W-:-:S02]  /*ddd0*/  FMNMX.FTZ R10, R3, R21, !PT ;  /* 0x00000015030a7209 */ /* 0x000fc40007810000 */
[----:B------:R-:W-:Y:S01]  /*dde0*/  FSEL R18, R18, -INF , P0 ;  /* 0xff80000012127808 */ /* 0x000fe20000000000 */
[----:B------:R-:W-:Y:S01]  /*ddf0*/  LDSM.16.MT88.4 R120, [R210+0xb080] ;  /* 0x00b08000d278783b */ /* 0x000fe20000004200 */
[----:B------:R-:W-:Y:S02]  /*de00*/  FSEL R9, R16, -INF , P0 ;  /* 0xff80000010097808 */ /* 0x000fe40000000000 */
[----:B------:R-:W-:Y:S01]  /*de10*/  ISETP.GT.AND P0, PT, R8, 0x9, PT ;  /* 0x000000090800780c */ /* 0x000fe20003f04270 */
[----:B------:R-:W-:Y:S01]  /*de20*/  LDSM.16.MT88.4 R128, [R209+0xb080] ;  /* 0x00b08000d180783b */ /* 0x000fe20000004200 */
[----:B------:R-:W-:Y:S02]  /*de30*/  FMNMX.FTZ R10, R9, R10, !PT ;  /* 0x0000000a090a7209 */ /* 0x000fe40007810000 */
[----:B------:R-:W-:Y:S01]  /*de40*/  FSEL R4, R19, -INF , P0 ;  /* 0xff80000013047808 */ /* 0x000fe20000000000 */
[----:B------:R-:W-:Y:S01]  /*de50*/  LDSM.16.MT88.4 R192, [R209+0x8880] ;  /* 0x00888000d1c0783b */ /* 0x000fe20000004200 */
[----:B------:R-:W-:-:S02]  /*de60*/  FSEL R19, R17, -INF , P0 ;  /* 0xff80000011137808 */ /* 0x000fc40000000000 */
[----:B------:R-:W-:Y:S01]  /*de70*/  ISETP.GT.AND P0, PT, R8, 0x10, PT ;  /* 0x000000100800780c */ /* 0x000fe20003f04270 */
[----:B------:R-:W-:Y:S01]  /*de80*/  LDSM.16.MT88.4 R188, [R208+0x8880] ;  /* 0x00888000d0bc783b */ /* 0x000fe20000004200 */
[----:B------:R-:W-:Y:S02]  /*de90*/  FMNMX.FTZ R10, R19, R10, !PT ;  /* 0x0000000a130a7209 */ /* 0x000fe40007810000 */
        /* <DEDUP_REMOVED lines=20> */
[----:B------:R-:W-:Y:S02]  /*dfe0*/  FMNMX.FTZ R12, R7, R12, !PT ;  /* 0x0000000c070c7209 */ /* 0x000fe40007810000 */
[----:B------:R-:W-:Y:S01]  /*dff0*/  FMNMX.FTZ R15, R18, R15, !PT ;  /* 0x0000000f120f7209 */ /* 0x000fe20007810000 */
[----:B------:R-:W-:Y:S01]  /*e000*/  LDSM.16.MT88.4 R156, [R208+0xa880] ;  /* 0x00a88000d09c783b */ /* 0x000fe20000004200 */
[----:B------:R-:W-:-:S02]  /*e010*/  FMNMX.FTZ R12, R11, R12, !PT ;  /* 0x0000000c0b0c7209 */ /* 0x000fc40007810000 */
[----:B------:R-:W-:Y:S01]  /*e020*/  FMNMX.FTZ R15, R4, R15, !PT ;  /* 0x0000000f040f7209 */ /* 0x000fe20007810000 */
[----:B------:R-:W-:Y:S01]  /*e030*/  LDSM.16.MT88.4 R152, [R215+0xb880] ;  /* 0x00b88000d798783b */ /* 0x000fe20000004200 */
[----:B------:R-:W-:Y:S02]  /*e040*/  FSEL R8, R47, -INF , P0 ;  /* 0xff8000002f087808 */ /* 0x000fe40000000000 */
[----:B------:R-:W-:Y:S01]  /*e050*/  FMNMX.FTZ R15, R14, R15, !PT ;  /* 0x0000000f0e0f7209 */ /* 0x000fe20007810000 */
[----:B------:R-:W1:Y:S03]  /*e060*/  SHFL.BFLY PT, R23, R12, 0x2, 0x1f ;  /* 0x0c401f000c177f89 */ /* 0x000e6600000e0000 */
[----:B------:R-:W-:Y:S01]  /*e070*/  FMNMX.FTZ R15, R16, R15, !PT ;  /* 0x0000000f100f7209 */ /* 0x000fe20007810000 */
[----:B------:R-:W-:Y:S03]  /*e080*/  LDSM.16.MT88.4 R44, [R208+0x8080] ;  /* 0x00808000d02c783b */ /* 0x000fe60000004200 */
[----:B------:R-:W-:-:S04]  /*e090*/  FMNMX.FTZ R15, R10, R15, !PT ;  /* 0x0000000f0a0f7209 */ /* 0x000fc80007810000 */
[----:B------:R-:W-:-:S05]  /*e0a0*/  FMNMX.FTZ R24, R8, R15, !PT ;  /* 0x0000000f08187209 */ /* 0x000fca0007810000 */
[----:B------:R-:W2:Y:S01]  /*e0b0*/  SHFL.BFLY PT, R15, R24, 0x2, 0x1f ;  /* 0x0c401f00180f7f89 */ /* 0x000ea200000e0000 */
[----:B-1----:R-:W-:-:S05]  /*e0c0*/  FMNMX.FTZ R23, R12, R23, !PT ;  /* 0x000000170c177209 */ /* 0x002fca0007810000 */
[----:B------:R-:W1:Y:S01]  /*e0d0*/  SHFL.BFLY PT, R148, R23, 0x1, 0x1f ;  /* 0x0c201f0017947f89 */ /* 0x000e6200000e0000 */
[----:B--2---:R-:W-:-:S05]  /*e0e0*/  FMNMX.FTZ R20, R24, R15, !PT ;  /* 0x0000000f18147209 */ /* 0x004fca0007810000 */
[----:B------:R-:W2:Y:S01]  /*e0f0*/  SHFL.BFLY PT, R15, R20, 0x1, 0x1f ;  /* 0x0c201f00140f7f89 */ /* 0x000ea200000e0000 */
[----:B-1----:R-:W-:-:S04]  /*e100*/  FMNMX.FTZ R148, R23, R148, !PT ;  /* 0x0000009417947209 */ /* 0x002fc80007810000 */
[C---:B------:R-:W-:Y:S01]  /*e110*/  FSETP.NEU.FTZ.AND P0, PT, R148.reuse, -INF , PT ;  /* 0xff8000009400780b */ /* 0x040fe20003f1d000 */
[----:B------:R-:W-:-:S05]  /*e120*/  FMUL.FTZ R12, R148, c[0x0][0x2d0] ;  /* 0x0000b400940c7a20 */ /* 0x000fca0000410000 */
[----:B------:R-:W-:-:S05]  /*e130*/  FSEL R12, R12, RZ, P0 ;  /* 0x000000ff0c0c7208 */ /* 0x000fca0000000000 */
[--C-:B------:R-:W-:Y:S01]  /*e140*/  FFMA.FTZ R228, R3, c[0x0][0x2d0], -R12.reuse ;  /* 0x0000b40003e47a23 */ /* 0x100fe2000001080c */
[----:B--2---:R-:W-:Y:S01]  /*e150*/  FMNMX.FTZ R3, R15, R20, !PT ;  /* 0x000000140f037209 */ /* 0x004fe20007810000 */
[--C-:B------:R-:W-:Y:S02]  /*e160*/  FFMA.FTZ R226, R9, c[0x0][0x2d0], -R12.reuse ;  /* 0x0000b40009e27a23 */ /* 0x100fe4000001080c */
[--C-:B------:R-:W-:Y:S01]  /*e170*/  FFMA.FTZ R225, R21, c[0x0][0x2d0], -R12.reuse ;  /* 0x0000b40015e17a23 */ /* 0x100fe2000001080c */
[C---:B------:R-:W-:Y:S01]  /*e180*/  FSETP.NEU.FTZ.AND P0, PT, R3.reuse, -INF , PT ;  /* 0xff8000000300780b */ /* 0x040fe20003f1d000 */
[----:B------:R-:W-:Y:S01]  /*e190*/  FMUL.FTZ R9, R3, c[0x0][0x2d0] ;  /* 0x0000b40003097a20 */ /* 0x000fe20000410000 */
[----:B------:R-:W-:Y:S01]  /*e1a0*/  MUFU.EX2 R228, R228 ;  /* 0x000000e400e47308 */ /* 0x000fe20000000800 */
[--C-:B------:R-:W-:Y:S02]  /*e1b0*/  FFMA.FTZ R199, R19, c[0x0][0x2d0], -R12.reuse ;  /* 0x0000b40013c77a23 */ /* 0x100fe4000001080c */
[--C-:B------:R-:W-:Y:S01]  /*e1c0*/  FFMA.FTZ R232, R7, c[0x0][0x2d0], -R12.reuse ;  /* 0x0000b40007e87a23 */ /* 0x100fe2000001080c */
[----:B------:R-:W-:Y:S01]  /*e1d0*/  FSEL R9, R9, RZ, P0 ;  /* 0x000000ff09097208 */ /* 0x000fe20000000000 */
[--C-:B------:R-:W-:Y:S01]  /*e1e0*/  FFMA.FTZ R230, R17, c[0x0][0x2d0], -R12.reuse ;  /* 0x0000b40011e67a23 */ /* 0x100fe2000001080c */
[----:B------:R-:W-:Y:S01]  /*e1f0*/  PLOP3.LUT P0, PT, PT, PT, UP0, 0x40, 0x0 ;  /* 0x000000000000781c */ /* 0x000fe20003f0e808 */
[----:B------:R-:W-:Y:S01]  /*e200*/  FFMA.FTZ R231, R13, c[0x0][0x2d0], -R12 ;  /* 0x0000b4000de77a23 */ /* 0x000fe2000001080c */
[----:B------:R-:W1:Y:S01]  /*e210*/  MUFU.EX2 R225, R225 ;  /* 0x000000e100e17308 */ /* 0x000e620000000800 */
[----:B------:R-:W-:-:S02]  /*e220*/  FFMA.FTZ R2, R22, c[0x0][0x2d0], -R9 ;  /* 0x0000b40016027a23 */ /* 0x000fc40000010809 */
[----:B------:R-:W2:Y:S01]  /*e230*/  LDSM.16.MT88.4 R20, [R215+0x8080] ;  /* 0x00808000d714783b */ /* 0x000ea20000004200 */
[--C-:B------:R-:W-:Y:S02]  /*e240*/  FFMA.FTZ R229, R6, c[0x0][0x2d0], -R9.reuse ;  /* 0x0000b40006e57a23 */ /* 0x100fe40000010809 */
[--C-:B------:R-:W-:Y:S02]  /*e250*/  FFMA.FTZ R227, R18, c[0x0][0x2d0], -R9.reuse ;  /* 0x0000b40012e37a23 */ /* 0x100fe40000010809 */
[--C-:B------:R-:W-:Y:S01]  /*e260*/  FFMA.FTZ R0, R4, c[0x0][0x2d0], -R9.reuse ;  /* 0x0000b40004007a23 */ /* 0x100fe20000010809 */
[----:B------:R-:W-:Y:S01]  /*e270*/  MUFU.EX2 R226, R226 ;  /* 0x000000e200e27308 */ /* 0x000fe20000000800 */
[----:B------:R-:W3:Y:S01]  /*e280*/  LDSM.16.MT88.4 R4, [R208+0xb080] ;  /* 0x00b08000d004783b */ /* 0x000ee20000004200 */
[----:B------:R-:W-:Y:S02]  /*e290*/  FFMA.FTZ R235, R11, c[0x0][0x2d0], -R12 ;  /* 0x0000b4000beb7a23 */ /* 0x000fe4000001080c */
[----:B------:R-:W-:-:S02]  /*e2a0*/  FFMA.FTZ R233, R14, c[0x0][0x2d0], -R9 ;  /* 0x0000b4000ee97a23 */ /* 0x000fc40000010809 */
[--C-:B------:R-:W-:Y:S01]  /*e2b0*/  FFMA.FTZ R234, R16, c[0x0][0x2d0], -R9.reuse ;  /* 0x0000b40010ea7a23 */ /* 0x100fe20000010809 */
[----:B------:R-:W4:Y:S01]  /*e2c0*/  LDSM.16.MT88.4 R12, [R215+0x8880] ;  /* 0x00888000d70c783b */ /* 0x000f220000004200 */
[----:B------:R-:W5:Y:S01]  /*e2d0*/  MUFU.EX2 R199, R199 ;  /* 0x000000c700c77308 */ /* 0x000f620000000800 */
[--C-:B------:R-:W-:Y:S01]  /*e2e0*/  FFMA.FTZ R236, R10, c[0x0][0x2d0], -R9.reuse ;  /* 0x0000b4000aec7a23 */ /* 0x100fe20000010809 */
[----:B-1----:R-:W-:Y:S01]  /*e2f0*/  F2FP.BF16.PACK_AB R132, R225, R228 ;  /* 0x000000e4e184723e */ /* 0x002fe200000010ff */
[----:B------:R-:W-:Y:S01]  /*e300*/  FFMA.FTZ R237, R8, c[0x0][0x2d0], -R9 ;  /* 0x0000b40008ed7a23 */ /* 0x000fe20000010809 */
[----:B------:R-:W-:Y:S01]  /*e310*/  LDSM.16.MT88.4 R16, [R210+0xb880] ;  /* 0x00b88000d210783b */ /* 0x000fe20000004200 */
[----:B------:R-:W-:-:S03]  /*e320*/  FADD.FTZ R225, R228, R225 ;  /* 0x000000e1e4e17221 */ /* 0x000fc60000010000 */
[----:B------:R-:W-:Y:S01]  /*e330*/  MUFU.EX2 R2, R2 ;  /* 0x0000000200027308 */ /* 0x000fe20000000800 */
[----:B------:R-:W1:Y:S07]  /*e340*/  LDSM.16.MT88.4 R8, [R210+0x8880] ;  /* 0x00888000d208783b */ /* 0x000e6e0000004200 */
[----:B------:R-:W2:Y:S01]  /*e350*/  MUFU.EX2 R229, R229 ;  /* 0x000000e500e57308 */ /* 0x000ea20000000800 */
[----:B-----5:R-:W-:Y:S01]  /*e360*/  F2FP.BF16.PACK_AB R134, R199, R226 ;  /* 0x000000e2c786723e */ /* 0x020fe200000010ff */
[----:B------:R-:W-:-:S04]  /*e370*/  FADD.FTZ R226, R226, R225 ;  /* 0x000000e1e2e27221 */ /* 0x000fc80000010000 */
[----:B------:R-:W-:Y:S02]  /*e380*/  FADD.FTZ R199, R199, R226 ;  /* 0x000000e2c7c77221 */ /* 0x000fe40000010000 */
[----:B------:R-:W-:Y:S08]  /*e390*/  MUFU.EX2 R227, R227 ;  /* 0x000000e300e37308 */ /* 0x000ff00000000800 */
[----:B------:R-:W5:Y:S01]  /*e3a0*/  MUFU.EX2 R0, R0 ;  /* 0x0000000000007308 */ /* 0x000f620000000800 */
[----:B--2---:R-:W-:Y:S01]  /*e3b0*/  F2FP.BF16.PACK_AB R133, R229, R2 ;  /* 0x00000002e585723e */ /* 0x004fe200000010ff */
[----:B------:R-:W-:-:S06]  /*e3c0*/  FADD.FTZ R2, R2, R229 ;  /* 0x000000e502027221 */ /* 0x000fcc0000010000 */
[----:B------:R-:W-:Y:S01]  /*e3d0*/  MUFU.EX2 R230, R230 ;  /* 0x000000e600e67308 */ /* 0x000fe20000000800 */
[----:B-----5:R-:W-:-:S07]  /*e3e0*/  F2FP.BF16.PACK_AB R135, R0, R227 ;  /* 0x000000e30087723e */ /* 0x020fce00000010ff */
[----:B------:R-:W2:Y:S01]  /*e3f0*/  MUFU.EX2 R231, R231 ;  /* 0x000000e700e77308 */ /* 0x000ea20000000800 */
[----:B------:R-:W-:-:S04]  /*e400*/  FADD.FTZ R227, R227, R2 ;  /* 0x00000002e3e37221 */ /* 0x000fc80000010000 */
[----:B------:R-:W-:Y:S01]  /*e410*/  FADD.FTZ R0, R0, R227 ;  /* 0x000000e300007221 */ /* 0x000fe20000010000 */
[C---:B------:R-:W-:Y:S02]  /*e420*/  HMMA.16816.F32.BF16 R144, R132.reuse, R20, RZ ;  /* 0x000000148490723c */ /* 0x040fe400000418ff */
[----:B------:R-:W-:Y:S06]  /*e430*/  MUFU.EX2 R232, R232 ;  /* 0x000000e800e87308 */ /* 0x000fec0000000800 */
[C---:B------:R-:W-:Y:S02]  /*e440*/  HMMA.16816.F32.BF16 R24, R132.reuse, R28, RZ ;  /* 0x0000001c8418723c */ /* 0x040fe400000418ff */
[----:B------:R-:W-:Y:S06]  /*e450*/  MUFU.EX2 R235, R235 ;  /* 0x000000eb00eb7308 */ /* 0x000fec0000000800 */
[C---:B------:R-:W-:Y:S02]  /*e460*/  HMMA.16816.F32.BF16 R20, R132.reuse, R22, RZ ;  /* 0x000000168414723c */ /* 0x040fe400000418ff */
[----:B------:R-:W-:Y:S06]  /*e470*/  MUFU.EX2 R233, R233 ;  /* 0x000000e900e97308 */ /* 0x000fec0000000800 */
[C---:B------:R-:W-:Y:S02]  /*e480*/  HMMA.16816.F32.BF16 R28, R132.reuse, R30, RZ ;  /* 0x0000001e841c723c */ /* 0x040fe400000418ff */
[----:B------:R-:W5:Y:S06]  /*e490*/  MUFU.EX2 R234, R234 ;  /* 0x000000ea00ea7308 */ /* 0x000f6c0000000800 */
[C---:B------:R-:W-:Y:S02]  /*e4a0*/  HMMA.16816.F32.BF16 R32, R132.reuse, R36, RZ ;  /* 0x000000248420723c */ /* 0x040fe400000418ff */
[----:B------:R-:W-:Y:S06]  /*e4b0*/  MUFU.EX2 R236, R236 ;  /* 0x000000ec00ec7308 */ /* 0x000fec0000000800 */
[C---:B------:R-:W-:Y:S02]  /*e4c0*/  HMMA.16816.F32.BF16 R40, R132.reuse, R44, RZ ;  /* 0x0000002c8428723c */ /* 0x040fe400000418ff */
[----:B------:R-:W1:Y:S06]  /*e4d0*/  MUFU.EX2 R237, R237 ;  /* 0x000000ed00ed7308 */ /* 0x000e6c0000000800 */
[C---:B------:R-:W-:Y:S08]  /*e4e0*/  HMMA.16816.F32.BF16 R48, R132.reuse, R52, RZ ;  /* 0x000000348430723c */ /* 0x040ff000000418ff */
        /* <DEDUP_REMOVED lines=23> */
[C---:B---3--:R-:W-:Y:S07]  /*e660*/  HMMA.16816.F32.BF16 R136, R132.reuse, R4, RZ ;  /* 0x000000048488723c */ /* 0x048fee00000418ff */
[----:B--2---:R-:W-:Y:S01]  /*e670*/  F2FP.BF16.PACK_AB R4, R231, R230 ;  /* 0x000000e6e704723e */ /* 0x004fe200000010ff */
[----:B------:R-:W-:Y:S01]  /*e680*/  HMMA.16816.F32.BF16 R132, R132, R6, RZ ;  /* 0x000000068484723c */ /* 0x000fe200000418ff */
[----:B-----5:R-:W-:Y:S01]  /*e690*/  F2FP.BF16.PACK_AB R5, R234, R233 ;  /* 0x000000e9ea05723e */ /* 0x020fe200000010ff */
[----:B------:R-:W-:-:S02]  /*e6a0*/  FADD.FTZ R230, R230, R199 ;  /* 0x000000c7e6e67221 */ /* 0x000fc40000010000 */
[----:B------:R-:W-:Y:S02]  /*e6b0*/  FADD.FTZ R233, R233, R0 ;  /* 0x00000000e9e97221 */ /* 0x000fe40000010000 */
[----:B------:R-:W-:Y:S01]  /*e6c0*/  FADD.FTZ R231, R231, R230 ;  /* 0x000000e6e7e77221 */ /* 0x000fe20000010000 */
[----:B------:R-:W-:Y:S01]  /*e6d0*/  F2FP.BF16.PACK_AB R6, R235, R232 ;  /* 0x000000e8eb06723e */ /* 0x000fe200000010ff */
[----:B------:R-:W-:Y:S01]  /*e6e0*/  FADD.FTZ R233, R234, R233 ;  /* 0x000000e9eae97221 */ /* 0x000fe20000010000 */
[----:B-1----:R-:W-:Y:S01]  /*e6f0*/  F2FP.BF16.PACK_AB R7, R237, R236 ;  /* 0x000000eced07723e */ /* 0x002fe200000010ff */
[----:B------:R-:W-:Y:S02]  /*e700*/  FADD.FTZ R232, R232, R231 ;  /* 0x000000e7e8e87221 */ /* 0x000fe40000010000 */
[----:B------:R-:W-:Y:S02]  /*e710*/  FADD.FTZ R236, R236, R233 ;  /* 0x000000e9ecec7221 */ /* 0x000fe40000010000 */
[----:B------:R-:W-:-:S02]  /*e720*/  FADD.FTZ R235, R235, R232 ;  /* 0x000000e8ebeb7221 */ /* 0x000fc40000010000 */
[----:B----4-:R-:W-:Y:S01]  /*e730*/  HMMA.16816.F32.BF16 R144, R4, R12, R144 ;  /* 0x0000000c0490723c */ /* 0x010fe20000041890 */
[----:B------:R-:W-:-:S07]  /*e740*/  FADD.FTZ R233, R237, R236 ;  /* 0x000000ecede97221 */ /* 0x000fce0000010000 */
[C---:B------:R-:W-:Y:S01]  /*e750*/  HMMA.16816.F32.BF16 R20, R4.reuse, R14, R20 ;  /* 0x0000000e0414723c */ /* 0x040fe20000041814 */
[----:B------:R-:W1:Y:S07]  /*e760*/  LDSM.16.MT88.4 R12, [R209+0xb880] ;  /* 0x00b88000d10c783b */ /* 0x000e6e0000004200 */
[C---:B------:R-:W-:Y:S08]  /*e770*/  HMMA.16816.F32.BF16 R24, R4.reuse, R8, R24 ;  /* 0x000000080418723c */ /* 0x040ff00000041818 */
[C---:B------:R-:W-:Y:S01]  /*e780*/  HMMA.16816.F32.BF16 R28, R4.reuse, R10, R28 ;  /* 0x0000000a041c723c */ /* 0x040fe2000004181c */
[----:B------:R-:W2:Y:S07]  /*e790*/  LDSM.16.MT88.4 R8, [R208+0xb880] ;  /* 0x00b88000d008783b */ /* 0x000eae0000004200 */
[C---:B------:R-:W-:Y:S08]  /*e7a0*/  HMMA.16816.F32.BF16 R32, R4.reuse, R192, R32 ;  /* 0x000000c00420723c */ /* 0x040ff00000041820 */
        /* <DEDUP_REMOVED lines=23> */
[C---:B-1----:R-:W-:Y:S08]  /*e920*/  HMMA.16816.F32.BF16 R124, R4.reuse, R12, R124 ;  /* 0x0000000c047c723c */ /* 0x042ff0000004187c */
[C---:B------:R-:W-:Y:S08]  /*e930*/  HMMA.16816.F32.BF16 R128, R4.reuse, R14, R128 ;  /* 0x0000000e0480723c */ /* 0x040ff00000041880 */
[C---:B--2---:R-:W-:Y:S08]  /*e940*/  HMMA.16816.F32.BF16 R136, R4.reuse, R8, R136 ;  /* 0x000000080488723c */ /* 0x044ff00000041888 */
[----:B------:R-:W-:Y:S01]  /*e950*/  HMMA.16816.F32.BF16 R132, R4, R10, R132 ;  /* 0x0000000a0484723c */ /* 0x000fe20000041884 */
[----:B------:R-:W-:Y:S07]  /*e960*/  @P0 BRA `(.L_x_141) ;  /* 0x0000210000000947 */ /* 0x000fee0003800000 */
[C---:B------:R-:W-:Y:S01]  /*e970*/  SHF.L.U64.HI R230, R149.reuse, 0x1, R196 ;  /* 0x0000000195e67819 */ /* 0x040fe200000102c4 */
[C---:B------:R-:W-:Y:S01]  /*e980*/  IMAD.SHL.U32 R227, R150.reuse, 0x2, RZ ;  /* 0x0000000296e37824 */ /* 0x040fe200078e00ff */
[----:B------:R-:W-:Y:S01]  /*e990*/  SHF.L.U32 R231, R149, 0x1, RZ ;  /* 0x0000000195e77819 */ /* 0x000fe200000006ff */
[C---:B------:R-:W-:Y:S01]  /*e9a0*/  IMAD.SHL.U32 R229, R151.reuse, 0x2, RZ ;  /* 0x0000000297e57824 */ /* 0x040fe200078e00ff */
[----:B------:R-:W-:Y:S01]  /*e9b0*/  SHF.L.U64.HI R226, R150, 0x1, R197 ;  /* 0x0000000196e27819 */ /* 0x000fe200000102c5 */
[----:B------:R-:W-:Y:S01]  /*e9c0*/  IMAD.MOV.U32 R0, RZ, RZ, R3 ;  /* 0x000000ffff007224 */ /* 0x000fe200078e0003 */
[----:B------:R-:W-:Y:S01]  /*e9d0*/  SHF.L.U64.HI R228, R151, 0x1, R198 ;  /* 0x0000000197e47819 */ /* 0x000fe200000102c6 */
[----:B------:R-:W-:Y:S01]  /*e9e0*/  ULDC UR8, c[0x0][0x210] ;  /* 0x0000840000087ab9 */ /* 0x000fe20000000800 */
[----:B------:R-:W-:Y:S01]  /*e9f0*/  MOV R149, R148 ;  /* 0x0000009400957202 */ /* 0x000fe20000000f00 */
[----:B------:R-:W-:Y:S01]  /*ea00*/  ULDC UR4, c[0x0][0x1e8] ;  /* 0x00007a0000047ab9 */ /* 0x000fe20000000800 */
[----:B------:R-:W-:Y:S01]  /*ea10*/  SHF.R.S32.HI R225, RZ, 0x1f, R224 ;  /* 0x0000001fffe17819 */ /* 0x000fe200000114e0 */
[----:B------:R-:W-:-:S02]  /*ea20*/  ULEA.HI.SX32 UR10, UR10, 0xfffffffe, 0x1b ;  /* 0xfffffffe0a0a7891 */ /* 0x000fc4000f8fda3f */
[----:B------:R-:W-:Y:S02]  /*ea30*/  UIMAD UR8, UR13, UR8, URZ ;  /* 0x000000080d0872a4 */ /* 0x000fe4000f8e023f */
[----:B------:R-:W-:Y:S02]  /*ea40*/  UIMAD UR4, UR13, UR4, URZ ;  /* 0x000000040d0472a4 */ /* 0x000fe4000f8e023f */
[----:B------:R-:W-:Y:S01]  /*ea50*/  ULDC.64 UR18, c[0x0][0x118] ;  /* 0x0000460000127ab9 */ /* 0x000fe20000000a00 */
[----:B------:R-:W-:Y:S05]  /*ea60*/  BRA `(.L_x_142) ;  /* 0x000002c000007947 */ /* 0x000fea0003800000 */
.L_x_144:
[----:B------:R-:W-:Y:S01]  /*ea70*/  IMAD.MOV.U32 R221, RZ, RZ, RZ ;  /* 0x000000ffffdd7224 */ /* 0x000fe200078e00ff */
[----:B------:R-:W-:Y:S01]  /*ea80*/  ISETP.NE.AND P6, PT, R219, 0x1, PT ;  /* 0x00000001db00780c */ /* 0x000fe20003fc5270 */
[----:B------:R-:W-:Y:S06]  /*ea90*/  ULEA UR9, UR10, UR15, 0x5 ;  /* 0x0000000f0a097291 */ /* 0x000fec000f8e283f */
[----:B------:R-:W-:Y:S05]  /*eaa0*/  IMAD.U32 R3, RZ, RZ, UR9 ;  /* 0x00000009ff037e24 */ /* 0x000fea000f8e00ff */
[----:B------:R-:W-:Y:S05]  /*eab0*/  IADD3 R222, R3, -0x20, R220 ;  /* 0xffffffe003de7810 */ /* 0x000fea0007ffe0dc */
[----:B------:R-:W-:Y:S04]  /*eac0*/  @P6 IMAD.HI.U32 R3, R222, c[0x0][0x2bc], RZ ;  /* 0x0000af00de036a27 */ /* 0x000fe800078e00ff */
[----:B------:R-:W-:Y:S01]  /*ead0*/  IMAD.MOV.U32 R2, RZ, RZ, R222 ;  /* 0x000000ffff027224 */ /* 0x000fe200078e00de */
[----:B------:R-:W-:Y:S04]  /*eae0*/  @P6 SHF.R.U32.HI R2, RZ, c[0x0][0x2c0], R3 ;  /* 0x0000b000ff026a19 */ /* 0x000fe80000011603 */
[C---:B------:R-:W-:Y:S04]  /*eaf0*/  @!P1 IADD3 R148, P0, R2.reuse, UR16, RZ ;  /* 0x0000001002949c10 */ /* 0x040fe8000ff1e0ff */
[----:B------:R-:W-:Y:S02]  /*eb00*/  @!P1 LEA.HI.X.SX32 R3, R2, UR7, 0x1, P0 ;  /* 0x0000000702039c11 */ /* 0x000fe400080f0eff */
[C---:B------:R-:W-:Y:S04]  /*eb10*/  @!P1 LEA R150, P0, R148.reuse, c[0x0][0x2a0], 0x2 ;  /* 0x0000a80094969a11 */ /* 0x040fe800078010ff */
[----:B------:R-:W-:Y:S01]  /*eb20*/  @!P1 LEA.HI.X R151, R148, c[0x0][0x2a4], R3, 0x2, P0 ;  /* 0x0000a90094979a11 */ /* 0x000fe200000f1403 */
[----:B------:R-:W-:Y:S04]  /*eb30*/  IMAD.MOV R3, RZ, RZ, -R2 ;  /* 0x000000ffff037224 */ /* 0x000fe800078e0a02 */
[----:B------:R1:W2:Y:S01]  /*eb40*/  @!P1 LDG.E R221, [R150.64] ;  /* 0x0000001296dd9981 */ /* 0x0002a2000c1e1900 */
[----:B------:R-:W-:Y:S05]  /*eb50*/  IMAD R222, R3, c[0x0][0x2b8], R222 ;  /* 0x0000ae0003de7a24 */ /* 0x000fea00078e02de */
[----:B------:R-:W-:Y:S05]  /*eb60*/  SHF.R.S32.HI R3, RZ, 0x1f, R222 ;  /* 0x0000001fff037819 */ /* 0x000fea00000114de */
[----:B------:R-:W-:Y:S04]  /*eb70*/  IMAD R3, R3, c[0x0][0x1e0], RZ ;  /* 0x0000780003037a24 */ /* 0x000fe800078e02ff */
[C---:B------:R-:W-:Y:S02]  /*eb80*/  IMAD R3, R222.reuse, c[0x0][0x1e4], R3 ;  /* 0x00007900de037a24 */ /* 0x040fe400078e0203 */
[----:B-1----:R-:W-:Y:S04]  /*eb90*/  IMAD.WIDE.U32 R150, R222, c[0x0][0x1e0], RZ ;  /* 0x00007800de967a25 */ /* 0x002fe800078e00ff */
[----:B------:R-:W-:Y:S01]  /*eba0*/  IMAD.IADD R151, R151, 0x1, R3 ;  /* 0x0000000197977824 */ /* 0x000fe200078e0203 */
[----:B--2---:R-:W-:Y:S03]  /*ebb0*/  SHF.R.S32.HI R2, RZ, 0x1f, R221 ;  /* 0x0000001fff027819 */ /* 0x004fe600000114dd */
[C---:B------:R-:W-:Y:S04]  /*ebc0*/  IMAD.WIDE.U32 R150, R221.reuse, c[0x0][0x1f0], R150 ;  /* 0x00007c00dd967a25 */ /* 0x040fe800078e0096 */
[----:B------:R-:W-:Y:S01]  /*ebd0*/  IMAD R2, R2, c[0x0][0x1f0], RZ ;  /* 0x00007c0002027a24 */ /* 0x000fe200078e02ff */
[----:B------:R-:W-:Y:S03]  /*ebe0*/  IADD3 R3, P0, R150, UR4, RZ ;  /* 0x0000000496037c10 */ /* 0x000fe6000ff1e0ff */
[----:B------:R-:W-:Y:S05]  /*ebf0*/  IMAD R2, R221, c[0x0][0x1f4], R2 ;  /* 0x00007d00dd027a24 */ /* 0x000fea00078e0202 */
[----:B------:R-:W-:Y:S02]  /*ec00*/  IADD3.X R2, R151, UR6, R2, P0, !PT ;  /* 0x0000000697027c10 */ /* 0x000fe400087fe402 */
[C---:B------:R-:W-:Y:S04]  /*ec10*/  LEA R156, P0, R3.reuse, c[0x0][0x1c8], 0x1 ;  /* 0x00007200039c7a11 */ /* 0x040fe800078008ff */
[----:B------:R-:W-:Y:S02]  /*ec20*/  LEA.HI.X R148, R3, c[0x0][0x1cc], R2, 0x1, P0 ;  /* 0x0000730003947a11 */ /* 0x000fe400000f0c02 */
[----:B------:R-:W1:Y:S04]  /*ec30*/  SHFL.IDX PT, R2, R156, RZ, 0x181f ;  /* 0x00181fff9c027589 */ /* 0x000e6800000e0000 */
[----:B------:R-:W2:Y:S01]  /*ec40*/  SHFL.IDX PT, R3, R148, RZ, 0x181f ;  /* 0x00181fff94037589 */ /* 0x000ea200000e0000 */
[C---:B-1----:R-:W-:Y:S05]  /*ec50*/  IADD3 R154, P0, R2.reuse, R227, RZ ;  /* 0x000000e3029a7210 */ /* 0x042fea0007f1e0ff */
[C---:B--2---:R-:W-:Y:S01]  /*ec60*/  IMAD.X R155, R3.reuse, 0x1, R226, P0 ;  /* 0x00000001039b7824 */ /* 0x044fe200000e06e2 */
[C---:B------:R-:W-:Y:S04]  /*ec70*/  IADD3 R152, P0, R2.reuse, R229, RZ ;  /* 0x000000e502987210 */ /* 0x040fe80007f1e0ff */
[----:B------:R-:W-:Y:S01]  /*ec80*/  @!PT LDS RZ, [RZ] ;  /* 0x00000000fffff984 */ /* 0x000fe20000000800 */
[----:B------:R1:W-:Y:S01]  /*ec90*/  LDGSTS.E.BYPASS.LTC128B.128 [R223+0xc080], [R154.64], !P4 ;  /* 0x0c0800009adf7fae */ /* 0x0003e2000e101d52 */
[C---:B------:R-:W-:Y:S01]  /*eca0*/  IMAD.X R153, R3.reuse, 0x1, R228, P0 ;  /* 0x0000000103997824 */ /* 0x040fe200000e06e4 */
[----:B------:R-:W-:Y:S04]  /*ecb0*/  IADD3 R150, P0, R2, R231, RZ ;  /* 0x000000e702967210 */ /* 0x000fe80007f1e0ff */
[----:B------:R1:W-:Y:S01]  /*ecc0*/  LDGSTS.E.BYPASS.LTC128B.128 [R223+0xd080], [R152.64], !P5 ;  /* 0x0d08000098df7fae */ /* 0x0003e2000e901d52 */
[----:B------:R-:W-:Y:S01]  /*ecd0*/  IMAD.X R151, R3, 0x1, R230, P0 ;  /* 0x0000000103977824 */ /* 0x000fe200000e06e6 */
[C---:B------:R-:W-:Y:S04]  /*ece0*/  LEA R2, P0, R224.reuse, R2, 0x1 ;  /* 0x00000002e0027211 */ /* 0x040fe800078008ff */
[----:B------:R1:W-:Y:S01]  /*ecf0*/  LDGSTS.E.BYPASS.LTC128B.128 [R223+0xe080], [R150.64], !P3 ;  /* 0x0e08000096df7fae */ /* 0x0003e2000d901d52 */
[----:B------:R-:W-:Y:S05]  /*ed00*/  LEA.HI.X R3, R224, R3, R225, 0x1, P0 ;  /* 0x00000003e0037211 */ /* 0x000fea00000f0ce1 */
[----:B------:R1:W-:Y:S01]  /*ed10*/  LDGSTS.E.BYPASS.LTC128B.128 [R223+0xf080], [R2.64], !P2 ;  /* 0x0f08000002df7fae */ /* 0x0003e2000d101d52 */
[----:B------:R-:W-:-:S05]  /*ed20*/  BRA `(.L_x_143) ;  /* 0x0000096000007947 */ /* 0x000fca0003800000 */
.L_x_142:
[----:B------:R-:W-:Y:S04]  /*ed30*/  DEPBAR.LE SB0, 0x0 ;  /* 0x000080000000791a */ /* 0x000fe80000000000 */
[----:B------:R-:W-:Y:S01]  /*ed40*/  BAR.SYNC.DEFER_BLOCKING 0x0 ;  /* 0x0000000000007b1d */ /* 0x000fe20000010000 */
[----:B------:R-:W-:Y:S01]  /*ed50*/  SHF.R.S32.HI R3, RZ, 0x1f, R222 ;  /* 0x0000001fff037819 */ /* 0x000fe200000114de */
[----:B------:R-:W-:Y:S01]  /*ed60*/  IMAD.WIDE.U32 R176, R222, c[0x0][0x208], RZ ;  /* 0x00008200deb07a25 */ /* 0x000fe200078e00ff */
[----:B------:R-:W-:Y:S01]  /*ed70*/  SHF.R.S32.HI R150, RZ, 0x1f, R221 ;  /* 0x0000001fff967819 */ /* 0x000fe200000114dd */
[----:B------:R-:W-:Y:S02]  /*ed80*/  UISETP.GE.AND UP0, UPT, UR10, 0x1, UPT ;  /* 0x000000010a00788c */ /* 0x000fe4000bf06270 */
[----:B------:R-:W-:Y:S02]  /*ed90*/  IMAD R3, R3, c[0x0][0x208], RZ ;  /* 0x0000820003037a24 */ /* 0x000fe400078e02ff */
[----:B------:R-:W-:Y:S02]  /*eda0*/  IMAD R150, R150, c[0x0][0x218], RZ ;  /* 0x0000860096967a24 */ /* 0x000fe400078e02ff */
[----:B------:R-:W-:Y:S02]  /*edb0*/  IMAD R3, R222, c[0x0][0x20c], R3 ;  /* 0x00008300de037a24 */ /* 0x000fe400078e0203 */
[----:B------:R-:W-:Y:S02]  /*edc0*/  IMAD R150, R221, c[0x0][0x21c], R150 ;  /* 0x00008700dd967a24 */ /* 0x000fe400078e0296 */
[----:B------:R-:W-:Y:S04]  /*edd0*/  IMAD.IADD R177, R177, 0x1, R3 ;  /* 0x00000001b1b17824 */ /* 0x000fe800078e0203 */
[----:B------:R-:W-:Y:S05]  /*ede0*/  IMAD.WIDE.U32 R176, R221, c[0x0][0x218], R176 ;  /* 0x00008600ddb07a25 */ /* 0x000fea00078e00b0 */
[----:B------:R-:W-:Y:S01]  /*edf0*/  IADD3 R148, P0, R176, UR8, RZ ;  /* 0x00000008b0947c10 */ /* 0x000fe2000ff1e0ff */
[----:B------:R-:W-:Y:S03]  /*ee00*/  LDSM.16.M88.4 R152, [R218+0x10080] ;  /* 0x01008000da98783b */ /* 0x000fe60000000200 */
[----:B------:R-:W-:Y:S01]  /*ee10*/  IADD3.X R177, R177, UR5, R150, P0, !PT ;  /* 0x00000005b1b17c10 */ /* 0x000fe200087fe496 */
[----:B------:R-:W1:Y:S01]  /*ee20*/  LDSM.16.M88.4 R156, [R217+0xc080] ;  /* 0x00c08000d99c783b */ /* 0x000e620000000200 */
[C---:B------:R-:W-:Y:S03]  /*ee30*/  LEA R2, P0, R148.reuse, c[0x0][0x1f8], 0x1 ;  /* 0x00007e0094027a11 */ /* 0x040fe600078008ff */
[----:B------:R-:W-:Y:S01]  /*ee40*/  LDSM.16.M88.4 R160, [R217+0xc880] ;  /* 0x00c88000d9a0783b */ /* 0x000fe20000000200 */
[----:B------:R-:W-:Y:S03]  /*ee50*/  LEA.HI.X R3, R148, c[0x0][0x1fc], R177, 0x1, P0 ;  /* 0x00007f0094037a11 */ /* 0x000fe600000f0cb1 */
[----:B------:R-:W2:Y:S04]  /*ee60*/  SHFL.IDX PT, R2, R2, RZ, 0x181f ;  /* 0x00181fff02027589 */ /* 0x000ea800000e0000 */
[----:B------:R-:W3:Y:S04]  /*ee70*/  SHFL.IDX PT, R3, R3, RZ, 0x181f ;  /* 0x00181fff03037589 */ /* 0x000ee800000e0000 */
[----:B------:R-:W-:Y:S04]  /*ee80*/  LDSM.16.M88.4 R164, [R216] ;  /* 0x00000000d8a4783b */ /* 0x000fe80000000200 */
[----:B------:R-:W-:Y:S01]  /*ee90*/  LDSM.16.M88.4 R168, [R207] ;  /* 0x00000000cfa8783b */ /* 0x000fe20000000200 */
[C---:B-1----:R-:W-:Y:S03]  /*eea0*/  HMMA.16816.F32.BF16 R4, R152.reuse, R156, RZ ;  /* 0x0000009c9804723c */ /* 0x042fe600000418ff */
[C---:B--2---:R-:W-:Y:S05]  /*eeb0*/  IADD3 R176, P0, R2.reuse, R227, RZ ;  /* 0x000000e302b07210 */ /* 0x044fea0007f1e0ff */
[C---:B------:R-:W-:Y:S01]  /*eec0*/  HMMA.16816.F32.BF16 R8, R152.reuse, R158, RZ ;  /* 0x0000009e9808723c */ /* 0x040fe200000418ff */
[----:B------:R-:W1:Y:S03]  /*eed0*/  LDSM.16.M88.4 R156, [R214+0x10080] ;  /* 0x01008000d69c783b */ /* 0x000e660000000200 */
[C---:B---3--:R-:W-:Y:S01]  /*eee0*/  IMAD.X R177, R3.reuse, 0x1, R226, P0 ;  /* 0x0000000103b17824 */ /* 0x048fe200000e06e2 */
[C---:B------:R-:W-:Y:S03]  /*eef0*/  IADD3 R150, P0, R2.reuse, R229, RZ ;  /* 0x000000e502967210 */ /* 0x040fe60007f1e0ff */
[C---:B------:R-:W-:Y:S01]  /*ef00*/  HMMA.16816.F32.BF16 R12, R152.reuse, R160, RZ ;  /* 0x000000a0980c723c */ /* 0x040fe200000418ff */
[----:B------:R-:W-:Y:S01]  /*ef10*/  @!PT LDS RZ, [RZ] ;  /* 0x00000000fffff984 */ /* 0x000fe20000000800 */
[----:B------:R-:W-:Y:S01]  /*ef20*/  @!PT LDS RZ, [RZ] ;  /* 0x00000000fffff984 */ /* 0x000fe20000000800 */
[----:B------:R-:W-:Y:S01]  /*ef30*/  @!PT LDS RZ, [RZ] ;  /* 0x00000000fffff984 */ /* 0x000fe20000000800 */
[----:B------:R2:W-:Y:S03]  /*ef40*/  LDGSTS.E.BYPASS.LTC128B.128 [R223+0x8080], [R176.64], !P4 ;  /* 0x08080000b0df7fae */ /* 0x0005e6000e101d52 */
[C---:B------:R-:W-:Y:S01]  /*ef50*/  IMAD.X R151, R3.reuse, 0x1, R228, P0 ;  /* 0x0000000103977824 */ /* 0x040fe200000e06e4 */
[----:B------:R-:W-:Y:S03]  /*ef60*/  IADD3 R178, P0, R2, R231, RZ ;  /* 0x000000e702b27210 */ /* 0x000fe60007f1e0ff */
[----:B------:R-:W-:Y:S01]  /*ef70*/  HMMA.16816.F32.BF16 R16, R152, R162, RZ ;  /* 0x000000a29810723c */ /* 0x000fe200000418ff */
[----:B------:R2:W-:Y:S03]  /*ef80*/  LDGSTS.E.BYPASS.LTC128B.128 [R223+0x9080], [R150.64], !P5 ;  /* 0x0908000096df7fae */ /* 0x0005e6000e901d52 */
[----:B------:R-:W-:Y:S01]  /*ef90*/  IMAD.X R179, R3, 0x1, R230, P0 ;  /* 0x0000000103b37824 */ /* 0x000fe200000e06e6 */
[C---:B------:R-:W-:Y:S04]  /*efa0*/  LEA R2, P0, R224.reuse, R2, 0x1 ;  /* 0x00000002e0027211 */ /* 0x040fe800078008ff */
[----:B------:R-:W-:Y:S01]  /*efb0*/  LEA.HI.X R3, R224, R3, R225, 0x1, P0 ;  /* 0x00000003e0037211 */ /* 0x000fe200000f0ce1 */
[----:B------:R2:W-:Y:S01]  /*efc0*/  LDGSTS.E.BYPASS.LTC128B.128 [R223+0xa080], [R178.64], !P3 ;  /* 0x0a080000b2df7fae */ /* 0x0005e2000d901d52 */
[----:B------:R-:W-:Y:S03]  /*efd0*/  PLOP3.LUT P0, PT, PT, PT, UP0, 0x80, 0x0 ;  /* 0x000000000000781c */ /* 0x000fe60003f0f008 */
[----:B------:R2:W-:Y:S04]  /*efe0*/  LDGSTS.E.BYPASS.LTC128B.128 [R223+0xb080], [R2.64], !P2 ;  /* 0x0b08000002df7fae */ /* 0x0005e8000d101d52 */
[----:B------:R-:W-:Y:S04]  /*eff0*/  LDSM.16.M88.4 R152, [R213+0x10080] ;  /* 0x01008000d598783b */ /* 0x000fe80000000200 */
[----:B------:R-:W3:Y:S01]  /*f000*/  LDSM.16.M88.4 R160, [R212+0xc080] ;  /* 0x00c08000d4a0783b */ /* 0x000ee20000000200 */
[C---:B-1----:R-:W-:Y:S03]  /*f010*/  HMMA.16816.F32.BF16 R4, R156.reuse, R164, R4 ;  /* 0x000000a49c04723c */ /* 0x042fe60000041804 */
[----:B------:R-:W0:Y:S04]  /*f020*/  LDGDEPBAR ;  /* 0x00000000000079af */ /* 0x000e280000000000 */
[----:B------:R-:W1:Y:S01]  /*f030*/  LDSM.16.M88.4 R172, [R212+0xc880] ;  /* 0x00c88000d4ac783b */ /* 0x000e620000000200 */
[C---:B------:R-:W-:Y:S03]  /*f040*/  HMMA.16816.F32.BF16 R8, R156.reuse, R166, R8 ;  /* 0x000000a69c08723c */ /* 0x040fe60000041808 */
[----:B------:R-:W-:Y:S05]  /*f050*/  LDSM.16.M88.4 R164, [R206] ;  /* 0x00000000cea4783b */ /* 0x000fea0000000200 */
[C---:B------:R-:W-:Y:S08]  /*f060*/  HMMA.16816.F32.BF16 R12, R156.reuse, R168, R12 ;  /* 0x000000a89c0c723c */ /* 0x040ff0000004180c */
[----:B------:R-:W-:Y:S01]  /*f070*/  HMMA.16816.F32.BF16 R16, R156, R170, R16 ;  /* 0x000000aa9c10723c */ /* 0x000fe20000041810 */
[----:B------:R-:W4:Y:S04]  /*f080*/  LDSM.16.M88.4 R156, [R211+0x10080] ;  /* 0x01008000d39c783b */ /* 0x000f280000000200 */
[----:B------:R-:W5:Y:S03]  /*f090*/  LDSM.16.M88.4 R168, [R206+0x800] ;  /* 0x00080000cea8783b */ /* 0x000f660000000200 */
[C---:B---3--:R-:W-:Y:S08]  /*f0a0*/  HMMA.16816.F32.BF16 R4, R152.reuse, R160, R4 ;  /* 0x000000a09804723c */ /* 0x048ff00000041804 */
[C---:B------:R-:W-:Y:S01]  /*f0b0*/  HMMA.16816.F32.BF16 R8, R152.reuse, R162, R8 ;  /* 0x000000a29808723c */ /* 0x040fe20000041808 */
[----:B------:R-:W-:Y:S07]  /*f0c0*/  LDSM.16.M88.4 R160, [R217+0xd080] ;  /* 0x00d08000d9a0783b */ /* 0x000fee0000000200 */
[C---:B-1----:R-:W-:Y:S08]  /*f0d0*/  HMMA.16816.F32.BF16 R12, R152.reuse, R172, R12 ;  /* 0x000000ac980c723c */ /* 0x042ff0000004180c */
[----:B------:R-:W-:Y:S01]  /*f0e0*/  HMMA.16816.F32.BF16 R16, R152, R174, R16 ;  /* 0x000000ae9810723c */ /* 0x000fe20000041810 */
[----:B------:R-:W1:Y:S04]  /*f0f0*/  LDSM.16.M88.4 R152, [R218+0x14080] ;  /* 0x01408000da98783b */ /* 0x000e680000000200 */
[----:B------:R-:W3:Y:S03]  /*f100*/  LDSM.16.M88.4 R172, [R217+0xd880] ;  /* 0x00d88000d9ac783b */ /* 0x000ee60000000200 */
[C---:B----4-:R-:W-:Y:S08]  /*f110*/  HMMA.16816.F32.BF16 R4, R156.reuse, R164, R4 ;  /* 0x000000a49c04723c */ /* 0x050ff00000041804 */
[C---:B------:R-:W-:Y:S01]  /*f120*/  HMMA.16816.F32.BF16 R8, R156.reuse, R166, R8 ;  /* 0x000000a69c08723c */ /* 0x040fe20000041808 */
[----:B------:R-:W-:Y:S07]  /*f130*/  LDSM.16.M88.4 R164, [R205] ;  /* 0x00000000cda4783b */ /* 0x000fee0000000200 */
[C---:B-----5:R-:W-:Y:S08]  /*f140*/  HMMA.16816.F32.BF16 R12, R156.reuse, R168, R12 ;  /* 0x000000a89c0c723c */ /* 0x060ff0000004180c */
[----:B------:R-:W-:Y:S01]  /*f150*/  HMMA.16816.F32.BF16 R16, R156, R170, R16 ;  /* 0x000000aa9c10723c */ /* 0x000fe20000041810 */
[----:B------:R-:W4:Y:S04]  /*f160*/  LDSM.16.M88.4 R156, [R214+0x14080] ;  /* 0x01408000d69c783b */ /* 0x000f280000000200 */
[----:B------:R-:W5:Y:S03]  /*f170*/  LDSM.16.M88.4 R168, [R204] ;  /* 0x00000000cca8783b */ /* 0x000f660000000200 */
[C---:B-1----:R-:W-:Y:S08]  /*f180*/  HMMA.16816.F32.BF16 R4, R152.reuse, R160, R4 ;  /* 0x000000a09804723c */ /* 0x042ff00000041804 */
[C---:B------:R-:W-:Y:S01]  /*f190*/  HMMA.16816.F32.BF16 R8, R152.reuse, R162, R8 ;  /* 0x000000a29808723c */ /* 0x040fe20000041808 */
[----:B------:R-:W-:Y:S07]  /*f1a0*/  LDSM.16.M88.4 R160, [R212+0xd080] ;  /* 0x00d08000d4a0783b */ /* 0x000fee0000000200 */
[C---:B---3--:R-:W-:Y:S08]  /*f1b0*/  HMMA.16816.F32.BF16 R12, R152.reuse, R172, R12 ;  /* 0x000000ac980c723c */ /* 0x048ff0000004180c */
[----:B------:R-:W-:Y:S01]  /*f1c0*/  HMMA.16816.F32.BF16 R16, R152, R174, R16 ;  /* 0x000000ae9810723c */ /* 0x000fe20000041810 */
[----:B------:R-:W1:Y:S04]  /*f1d0*/  LDSM.16.M88.4 R152, [R213+0x14080] ;  /* 0x01408000d598783b */ /* 0x000e680000000200 */
[----:B------:R-:W3:Y:S03]  /*f1e0*/  LDSM.16.M88.4 R172, [R212+0xd880] ;  /* 0x00d88000d4ac783b */ /* 0x000ee60000000200 */
[C---:B----4-:R-:W-:Y:S08]  /*f1f0*/  HMMA.16816.F32.BF16 R4, R156.reuse, R164, R4 ;  /* 0x000000a49c04723c */ /* 0x050ff00000041804 */
[C---:B------:R-:W-:Y:S01]  /*f200*/  HMMA.16816.F32.BF16 R8, R156.reuse, R166, R8 ;  /* 0x000000a69c08723c */ /* 0x040fe20000041808 */
[----:B------:R-:W-:Y:S07]  /*f210*/  LDSM.16.M88.4 R164, [R206+0x1000] ;  /* 0x00100000cea4783b */ /* 0x000fee0000000200 */
[C---:B-----5:R-:W-:Y:S08]  /*f220*/  HMMA.16816.F32.BF16 R12, R156.reuse, R168, R12 ;  /* 0x000000a89c0c723c */ /* 0x060ff0000004180c */
[----:B------:R-:W-:Y:S01]  /*f230*/  HMMA.16816.F32.BF16 R16, R156, R170, R16 ;  /* 0x000000aa9c10723c */ /* 0x000fe20000041810 */
[----:B------:R-:W4:Y:S04]  /*f240*/  LDSM.16.M88.4 R156, [R211+0x14080] ;  /* 0x01408000d39c783b */ /* 0x000f280000000200 */
        /* <DEDUP_REMOVED lines=57> */
[----:B------:R-:W-:Y:S04]  /*f5e0*/  DEPBAR.LE SB0, 0x0 ;  /* 0x000080000000791a */ /* 0x000fe80000000000 */
[C---:B-1----:R-:W-:Y:S01]  /*f5f0*/  HMMA.16816.F32.BF16 R4, R152.reuse, R160, R4 ;  /* 0x000000a09804723c */ /* 0x042fe20000041804 */
[----:B------:R-:W-:Y:S07]  /*f600*/  BAR.SYNC.DEFER_BLOCKING 0x0 ;  /* 0x0000000000007b1d */ /* 0x000fee0000010000 */
[C---:B------:R-:W-:Y:S08]  /*f610*/  HMMA.16816.F32.BF16 R8, R152.reuse, R162, R8 ;  /* 0x000000a29808723c */ /* 0x040ff00000041808 */
[C---:B---3--:R-:W-:Y:S08]  /*f620*/  HMMA.16816.F32.BF16 R12, R152.reuse, R172, R12 ;  /* 0x000000ac980c723c */ /* 0x048ff0000004180c */
[----:B------:R-:W-:Y:S08]  /*f630*/  HMMA.16816.F32.BF16 R16, R152, R174, R16 ;  /* 0x000000ae9810723c */ /* 0x000ff00000041810 */
[C---:B----4-:R-:W-:Y:S08]  /*f640*/  HMMA.16816.F32.BF16 R4, R156.reuse, R164, R4 ;  /* 0x000000a49c04723c */ /* 0x050ff00000041804 */
[C---:B------:R-:W-:Y:S08]  /*f650*/  HMMA.16816.F32.BF16 R8, R156.reuse, R166, R8 ;  /* 0x000000a69c08723c */ /* 0x040ff00000041808 */
[C---:B-----5:R-:W-:Y:S08]  /*f660*/  HMMA.16816.F32.BF16 R12, R156.reuse, R168, R12 ;  /* 0x000000a89c0c723c */ /* 0x060ff0000004180c */
[----:B------:R-:W-:Y:S01]  /*f670*/  HMMA.16816.F32.BF16 R16, R156, R170, R16 ;  /* 0x000000aa9c10723c */ /* 0x000fe20000041810 */
[----:B--2---:R-:W-:-:S07]  /*f680*/  @P0 BRA `(.L_x_144) ;  /* 0xfffff3e000000947 */ /* 0x004fce000383ffff */
.L_x_143:
[----:B-1----:R-:W-:Y:S01]  /*f690*/  FMNMX.FTZ R2, R4, R149, !PT ;  /* 0x0000009504027209 */ /* 0x002fe20007810000 */
[----:B------:R-:W-:Y:S01]  /*f6a0*/  LDSM.16.MT88.4 R156, [R210+0x8080] ;  /* 0x00808000d29c783b */ /* 0x000fe20000004200 */
[----:B------:R-:W-:Y:S02]  /*f6b0*/  FMNMX.FTZ R148, R6, R0, !PT ;  /* 0x0000000006947209 */ /* 0x000fe40007810000 */
[----:B------:R-:W-:Y:S02]  /*f6c0*/  FMNMX.FTZ R3, R5, R2, !PT ;  /* 0x0000000205037209 */ /* 0x000fe40007810000 */
[----:B------:R-:W-:Y:S02]  /*f6d0*/  FMNMX.FTZ R151, R7, R148, !PT ;  /* 0x0000009407977209 */ /* 0x000fe40007810000 */
[----:B------:R-:W-:Y:S01]  /*f6e0*/  FMNMX.FTZ R2, R8, R3, !PT ;  /* 0x0000000308027209 */ /* 0x000fe20007810000 */
        /* <DEDUP_REMOVED lines=8> */
[----:B------:R-:W-:Y:S01]  /*f770*/  ISETP.LT.AND P0, PT, RZ, UR10, PT ;  /* 0x0000000aff007c0c */ /* 0x000fe2000bf01270 */
[----:B------:R-:W-:Y:S01]  /*f780*/  UIADD3 UR10, UR10, -0x1, URZ ;  /* 0xffffffff0a0a7890 */ /* 0x000fe2000fffe03f */
[----:B------:R-:W-:Y:S01]  /*f790*/  FMNMX.FTZ R2, R16, R3, !PT ;  /* 0x0000000310027209 */ /* 0x000fe20007810000 */
[----:B------:R-:W-:Y:S01]  /*f7a0*/  LDSM.16.MT88.4 R172, [R215+0xa880] ;  /* 0x00a88000d7ac783b */ /* 0x000fe20000004200 */
[----:B------:R-:W-:Y:S02]  /*f7b0*/  FMNMX.FTZ R3, R15, R148, !PT ;  /* 0x000000940f037209 */ /* 0x000fe40007810000 */
[----:B------:R-:W-:Y:S02]  /*f7c0*/  FMNMX.FTZ R154, R17, R2, !PT ;  /* 0x00000002119a7209 */ /* 0x000fe40007810000 */
[----:B------:R-:W-:Y:S03]  /*f7d0*/  FMNMX.FTZ R2, R18, R3, !PT ;  /* 0x0000000312027209 */ /* 0x000fe60007810000 */
[----:B------:R-:W1:Y:S01]  /*f7e0*/  SHFL.BFLY PT, R151, R154, 0x2, 0x1f ;  /* 0x0c401f009a977f89 */ /* 0x000e6200000e0000 */
[----:B------:R-:W-:Y:S07]  /*f7f0*/  FMNMX.FTZ R152, R19, R2, !PT ;  /* 0x0000000213987209 */ /* 0x000fee0007810000 */
[----:B------:R-:W2:Y:S08]  /*f800*/  SHFL.BFLY PT, R3, R152, 0x2, 0x1f ;  /* 0x0c401f0098037f89 */ /* 0x000eb000000e0000 */
[----:B------:R-:W-:Y:S08]  /*f810*/  LDSM.16.MT88.4 R176, [R210+0xa880] ;  /* 0x00a88000d2b0783b */ /* 0x000ff00000004200 */
[----:B------:R-:W-:Y:S08]  /*f820*/  LDSM.16.MT88.4 R180, [R209+0xa880] ;  /* 0x00a88000d1b4783b */ /* 0x000ff00000004200 */
[----:B------:R-:W-:Y:S08]  /*f830*/  LDSM.16.MT88.4 R184, [R208+0xa880] ;  /* 0x00a88000d0b8783b */ /* 0x000ff00000004200 */
[----:B------:R-:W-:Y:S08]  /*f840*/  LDSM.16.MT88.4 R188, [R215+0xb880] ;  /* 0x00b88000d7bc783b */ /* 0x000ff00000004200 */
[----:B------:R-:W-:Y:S08]  /*f850*/  LDSM.16.MT88.4 R192, [R210+0xb880] ;  /* 0x00b88000d2c0783b */ /* 0x000ff00000004200 */
[----:B------:R-:W-:Y:S08]  /*f860*/  LDSM.16.MT88.4 R196, [R208+0xb880] ;  /* 0x00b88000d0c4783b */ /* 0x000ff00000004200 */
[----:B------:R-:W0:Y:S01]  /*f870*/  LDGDEPBAR ;  /* 0x00000000000079af */ /* 0x000e220000000000 */
[----:B-1----:R-:W-:Y:S02]  /*f880*/  FMNMX.FTZ R153, R154, R151, !PT ;  /* 0x000000979a997209 */ /* 0x002fe40007810000 */
[----:B--2---:R-:W-:Y:S05]  /*f890*/  FMNMX.FTZ R150, R152, R3, !PT ;  /* 0x0000000398967209 */ /* 0x004fea0007810000 */
[----:B------:R-:W1:Y:S08]  /*f8a0*/  SHFL.BFLY PT, R148, R153, 0x1, 0x1f ;  /* 0x0c201f0099947f89 */ /* 0x000e7000000e0000 */
[----:B------:R-:W2:Y:S01]  /*f8b0*/  SHFL.BFLY PT, R3, R150, 0x1, 0x1f ;  /* 0x0c201f0096037f89 */ /* 0x000ea200000e0000 */
[----:B-1----:R-:W-:Y:S05]  /*f8c0*/  FMNMX.FTZ R148, R153, R148, !PT ;  /* 0x0000009499947209 */ /* 0x002fea0007810000 */
[C---:B------:R-:W-:Y:S02]  /*f8d0*/  FMUL.FTZ R165, R148.reuse, c[0x0][0x2d0] ;  /* 0x0000b40094a57a20 */ /* 0x040fe40000410000 */
[----:B------:R-:W-:Y:S01]  /*f8e0*/  FADD.FTZ R2, -R148, R149 ;  /* 0x0000009594027221 */ /* 0x000fe20000010100 */
[----:B--2---:R-:W-:Y:S01]  /*f8f0*/  FMNMX.FTZ R3, R3, R150, !PT ;  /* 0x0000009603037209 */ /* 0x004fe20007810000 */
[--C-:B------:R-:W-:Y:S02]  /*f900*/  FFMA.FTZ R152, R4, c[0x0][0x2d0], -R165.reuse ;  /* 0x0000b40004987a23 */ /* 0x100fe400000108a5 */
[----:B------:R-:W-:Y:S02]  /*f910*/  FMUL.FTZ R151, R2, c[0x0][0x2d0] ;  /* 0x0000b40002977a20 */ /* 0x000fe40000410000 */
[----:B------:R1:W-:Y:S01]  /*f920*/  MUFU.EX2 R150, R152 ;  /* 0x0000009800967308 */ /* 0x0003e20000000800 */
[C---:B------:R-:W-:Y:S02]  /*f930*/  FMUL.FTZ R164, R3.reuse, c[0x0][0x2d0] ;  /* 0x0000b40003a47a20 */ /* 0x040fe40000410000 */
[----:B------:R-:W-:Y:S02]  /*f940*/  FADD.FTZ R149, -R3, R0 ;  /* 0x0000000003957221 */ /* 0x000fe40000010100 */
[--C-:B------:R-:W-:Y:S02]  /*f950*/  FFMA.FTZ R5, R5, c[0x0][0x2d0], -R165.reuse ;  /* 0x0000b40005057a23 */ /* 0x100fe400000108a5 */
[--C-:B------:R-:W-:Y:S02]  /*f960*/  FFMA.FTZ R232, R8, c[0x0][0x2d0], -R165.reuse ;  /* 0x0000b40008e87a23 */ /* 0x100fe400000108a5 */
[--C-:B------:R-:W-:Y:S01]  /*f970*/  FFMA.FTZ R6, R6, c[0x0][0x2d0], -R164.reuse ;  /* 0x0000b40006067a23 */ /* 0x100fe200000108a4 */
[----:B------:R2:W3:Y:S01]  /*f980*/  MUFU.EX2 R2, R151 ;  /* 0x0000009700027308 */ /* 0x0004e20000000800 */
[--C-:B------:R-:W-:Y:S02]  /*f990*/  FFMA.FTZ R7, R7, c[0x0][0x2d0], -R164.reuse ;  /* 0x0000b40007077a23 */ /* 0x100fe400000108a4 */
[--C-:B------:R-:W-:Y:S02]  /*f9a0*/  FFMA.FTZ R234, R10, c[0x0][0x2d0], -R164.reuse ;  /* 0x0000b4000aea7a23 */ /* 0x100fe400000108a4 */
[--C-:B------:R-:W-:Y:S02]  /*f9b0*/  FFMA.FTZ R237, R11, c[0x0][0x2d0], -R164.reuse ;  /* 0x0000b4000bed7a23 */ /* 0x100fe400000108a4 */
[----:B------:R-:W-:Y:S01]  /*f9c0*/  FMUL.FTZ R0, R149, c[0x0][0x2d0] ;  /* 0x0000b40095007a20 */ /* 0x000fe20000410000 */
[----:B------:R-:W-:Y:S01]  /*f9d0*/  MOV R149, R148 ;  /* 0x0000009400957202 */ /* 0x000fe20000000f00 */
[--C-:B------:R-:W-:Y:S01]  /*f9e0*/  FFMA.FTZ R236, R12, c[0x0][0x2d0], -R165.reuse ;  /* 0x0000b4000cec7a23 */ /* 0x100fe200000108a5 */
[----:B------:R-:W4:Y:S01]  /*f9f0*/  MUFU.EX2 R5, R5 ;  /* 0x0000000500057308 */ /* 0x000f220000000800 */
[--C-:B------:R-:W-:Y:S02]  /*fa00*/  FFMA.FTZ R239, R13, c[0x0][0x2d0], -R165.reuse ;  /* 0x0000b4000def7a23 */ /* 0x100fe400000108a5 */
[--C-:B------:R-:W-:Y:S01]  /*fa10*/  FFMA.FTZ R238, R14, c[0x0][0x2d0], -R164.reuse ;  /* 0x0000b4000eee7a23 */ /* 0x100fe200000108a4 */
[----:B-1----:R-:W1:Y:S01]  /*fa20*/  LDSM.16.MT88.4 R152, [R215+0x8080] ;  /* 0x00808000d798783b */ /* 0x002e620000004200 */
[--C-:B------:R-:W-:Y:S02]  /*fa30*/  FFMA.FTZ R241, R15, c[0x0][0x2d0], -R164.reuse ;  /* 0x0000b4000ff17a23 */ /* 0x100fe400000108a4 */
[--C-:B------:R-:W-:Y:S02]  /*fa40*/  FFMA.FTZ R240, R16, c[0x0][0x2d0], -R165.reuse ;  /* 0x0000b40010f07a23 */ /* 0x100fe400000108a5 */
[--C-:B------:R-:W-:Y:S01]  /*fa50*/  FFMA.FTZ R242, R18, c[0x0][0x2d0], -R164.reuse ;  /* 0x0000b40012f27a23 */ /* 0x100fe200000108a4 */
[----:B------:R-:W5:Y:S01]  /*fa60*/  MUFU.EX2 R0, R0 ;  /* 0x0000000000007308 */ /* 0x000f620000000800 */
[----:B------:R-:W-:Y:S02]  /*fa70*/  FFMA.FTZ R164, R19, c[0x0][0x2d0], -R164 ;  /* 0x0000b40013a47a23 */ /* 0x000fe400000108a4 */
[--C-:B--2---:R-:W-:Y:S02]  /*fa80*/  FFMA.FTZ R151, R9, c[0x0][0x2d0], -R165.reuse ;  /* 0x0000b40009977a23 */ /* 0x104fe400000108a5 */
[C---:B---3--:R-:W-:Y:S02]  /*fa90*/  FMUL.FTZ R8, R2.reuse, R144 ;  /* 0x0000009002087220 */ /* 0x048fe40000410000 */
[C---:B------:R-:W-:Y:S03]  /*faa0*/  FMUL.FTZ R9, R2.reuse, R145 ;  /* 0x0000009102097220 */ /* 0x040fe60000410000 */
[----:B------:R-:W-:Y:S01]  /*fab0*/  MUFU.EX2 R232, R232 ;  /* 0x000000e800e87308 */ /* 0x000fe20000000800 */
[C---:B------:R-:W-:Y:S02]  /*fac0*/  FMUL.FTZ R20, R2.reuse, R20 ;  /* 0x0000001402147220 */ /* 0x040fe40000410000 */
[C---:B------:R-:W-:Y:S01]  /*fad0*/  FMUL.FTZ R21, R2.reuse, R21 ;  /* 0x0000001502157220 */ /* 0x040fe20000410000 */
[----:B----4-:R-:W-:Y:S01]  /*fae0*/  F2FP.BF16.PACK_AB R144, R5, R150 ;  /* 0x000000960590723e */ /* 0x010fe200000010ff */
[C---:B------:R-:W-:Y:S02]  /*faf0*/  FMUL.FTZ R24, R2.reuse, R24 ;  /* 0x0000001802187220 */ /* 0x040fe40000410000 */
[C---:B------:R-:W-:Y:S02]  /*fb00*/  FMUL.FTZ R25, R2.reuse, R25 ;  /* 0x0000001902197220 */ /* 0x040fe40000410000 */
[C---:B------:R-:W-:Y:S01]  /*fb10*/  FMUL.FTZ R12, R2.reuse, R140 ;  /* 0x0000008c020c7220 */ /* 0x040fe20000410000 */
[----:B------:R-:W2:Y:S01]  /*fb20*/  MUFU.EX2 R151, R151 ;  /* 0x0000009700977308 */ /* 0x000ea20000000800 */
[----:B------:R-:W-:Y:S02]  /*fb30*/  FMUL.FTZ R13, R2, R141 ;  /* 0x0000008d020d7220 */ /* 0x000fe40000410000 */
[----:B------:R-:W-:Y:S02]  /*fb40*/  FFMA.FTZ R165, R17, c[0x0][0x2d0], -R165 ;  /* 0x0000b40011a57a23 */ /* 0x000fe400000108a5 */
[C---:B-----5:R-:W-:Y:S02]  /*fb50*/  FMUL.FTZ R10, R0.reuse, R146 ;  /* 0x00000092000a7220 */ /* 0x060fe40000410000 */
[C---:B------:R-:W-:Y:S02]  /*fb60*/  FMUL.FTZ R11, R0.reuse, R147 ;  /* 0x00000093000b7220 */ /* 0x040fe40000410000 */
[C---:B------:R-:W-:Y:S01]  /*fb70*/  FMUL.FTZ R22, R0.reuse, R22 ;  /* 0x0000001600167220 */ /* 0x040fe20000410000 */
[----:B------:R-:W-:Y:S01]  /*fb80*/  MUFU.EX2 R6, R6 ;  /* 0x0000000600067308 */ /* 0x000fe20000000800 */
[C---:B------:R-:W-:Y:S02]  /*fb90*/  FMUL.FTZ R23, R0.reuse, R23 ;  /* 0x0000001700177220 */ /* 0x040fe40000410000 */
[C---:B------:R-:W-:Y:S02]  /*fba0*/  FMUL.FTZ R26, R0.reuse, R26 ;  /* 0x0000001a001a7220 */ /* 0x040fe40000410000 */
[C---:B------:R-:W-:Y:S02]  /*fbb0*/  FMUL.FTZ R27, R0.reuse, R27 ;  /* 0x0000001b001b7220 */ /* 0x040fe40000410000 */
[C---:B------:R-:W-:Y:S02]  /*fbc0*/  FMUL.FTZ R14, R0.reuse, R142 ;  /* 0x0000008e000e7220 */ /* 0x040fe40000410000 */
[----:B------:R-:W-:Y:S01]  /*fbd0*/  FMUL.FTZ R15, R0, R143 ;  /* 0x0000008f000f7220 */ /* 0x000fe20000410000 */
[----:B------:R-:W3:Y:S01]  /*fbe0*/  MUFU.EX2 R7, R7 ;  /* 0x0000000700077308 */ /* 0x000ee20000000800 */
[----:B------:R-:W-:Y:S01]  /*fbf0*/  LDSM.16.MT88.4 R140, [R208+0xb080] ;  /* 0x00b08000d08c783b */ /* 0x000fe20000004200 */
[C---:B------:R-:W-:Y:S01]  /*fc00*/  FMUL.FTZ R16, R2.reuse, R136 ;  /* 0x0000008802107220 */ /* 0x040fe20000410000 */
[----:B--2---:R-:W-:Y:S01]  /*fc10*/  F2FP.BF16.PACK_AB R146, R151, R232 ;  /* 0x000000e89792723e */ /* 0x004fe200000010ff */
[----:B------:R-:W-:Y:S02]  /*fc20*/  FMUL.FTZ R17, R2, R137 ;  /* 0x0000008902117220 */ /* 0x000fe40000410000 */
[C---:B------:R-:W-:Y:S02]  /*fc30*/  FMUL.FTZ R18, R0.reuse, R138 ;  /* 0x0000008a00127220 */ /* 0x040fe40000410000 */
[----:B------:R-:W-:Y:S02]  /*fc40*/  FMUL.FTZ R19, R0, R139 ;  /* 0x0000008b00137220 */ /* 0x000fe40000410000 */
[----:B------:R-:W-:Y:S01]  /*fc50*/  MUFU.EX2 R234, R234 ;  /* 0x000000ea00ea7308 */ /* 0x000fe20000000800 */
[----:B------:R-:W-:Y:S01]  /*fc60*/  LDSM.16.MT88.4 R136, [R210+0x8880] ;  /* 0x00888000d288783b */ /* 0x000fe20000004200 */
[C---:B------:R-:W-:Y:S02]  /*fc70*/  FMUL.FTZ R28, R2.reuse, R28 ;  /* 0x0000001c021c7220 */ /* 0x040fe40000410000 */
[----:B------:R-:W-:Y:S02]  /*fc80*/  FMUL.FTZ R29, R2, R29 ;  /* 0x0000001d021d7220 */ /* 0x000fe40000410000 */
[C---:B------:R-:W-:Y:S02]  /*fc90*/  FMUL.FTZ R30, R0.reuse, R30 ;  /* 0x0000001e001e7220 */ /* 0x040fe40000410000 */
[----:B------:R-:W-:Y:S02]  /*fca0*/  FMUL.FTZ R31, R0, R31 ;  /* 0x0000001f001f7220 */ /* 0x000fe40000410000 */
[----:B------:R-:W2:Y:S01]  /*fcb0*/  MUFU.EX2 R237, R237 ;  /* 0x000000ed00ed7308 */ /* 0x000ea20000000800 */
[C---:B------:R-:W-:Y:S02]  /*fcc0*/  FMUL.FTZ R32, R2.reuse, R32 ;  /* 0x0000002002207220 */ /* 0x040fe40000410000 */
[----:B------:R-:W-:Y:S01]  /*fcd0*/  FMUL.FTZ R33, R2, R33 ;  /* 0x0000002102217220 */ /* 0x000fe20000410000 */
[----:B---3--:R-:W-:Y:S01]  /*fce0*/  F2FP.BF16.PACK_AB R145, R7, R6 ;  /* 0x000000060791723e */ /* 0x008fe200000010ff */
[C---:B------:R-:W-:Y:S02]  /*fcf0*/  FMUL.FTZ R34, R0.reuse, R34 ;  /* 0x0000002200227220 */ /* 0x040fe40000410000 */
[----:B------:R-:W-:Y:S02]  /*fd00*/  FMUL.FTZ R35, R0, R35 ;  /* 0x0000002300237220 */ /* 0x000fe40000410000 */
[C---:B------:R-:W-:Y:S01]  /*fd10*/  FMUL.FTZ R36, R2.reuse, R36 ;  /* 0x0000002402247220 */ /* 0x040fe20000410000 */
[----:B------:R-:W-:Y:S01]  /*fd20*/  MUFU.EX2 R243, R165 ;  /* 0x000000a500f37308 */ /* 0x000fe20000000800 */
[----:B------:R-:W-:Y:S02]  /*fd30*/  FMUL.FTZ R37, R2, R37 ;  /* 0x0000002502257220 */ /* 0x000fe40000410000 */
[C---:B------:R-:W-:Y:S02]  /*fd40*/  FMUL.FTZ R38, R0.reuse, R38 ;  /* 0x0000002600267220 */ /* 0x040fe40000410000 */
[----:B------:R-:W-:Y:S02]  /*fd50*/  FMUL.FTZ R39, R0, R39 ;  /* 0x0000002700277220 */ /* 0x000fe40000410000 */
[C---:B------:R-:W-:Y:S02]  /*fd60*/  FMUL.FTZ R40, R2.reuse, R40 ;  /* 0x0000002802287220 */ /* 0x040fe40000410000 */
[----:B------:R-:W-:Y:S01]  /*fd70*/  FMUL.FTZ R41, R2, R41 ;  /* 0x0000002902297220 */ /* 0x000fe20000410000 */
[----:B------:R3:W-:Y:S01]  /*fd80*/  MUFU.EX2 R245, R164 ;  /* 0x000000a400f57308 */ /* 0x0007e20000000800 */
[C---:B------:R-:W-:Y:S02]  /*fd90*/  FMUL.FTZ R42, R0.reuse, R42 ;  /* 0x0000002a002a7220 */ /* 0x040fe40000410000 */
[----:B------:R-:W-:Y:S01]  /*fda0*/  FMUL.FTZ R43, R0, R43 ;  /* 0x0000002b002b7220 */ /* 0x000fe20000410000 */
[----:B--2---:R-:W-:Y:S01]  /*fdb0*/  F2FP.BF16.PACK_AB R147, R237, R234 ;  /* 0x000000eaed93723e */ /* 0x004fe200000010ff */
[C---:B------:R-:W-:Y:S02]  /*fdc0*/  FMUL.FTZ R44, R2.reuse, R44 ;  /* 0x0000002c022c7220 */ /* 0x040fe40000410000 */
[----:B------:R-:W-:Y:S02]  /*fdd0*/  FMUL.FTZ R45, R2, R45 ;  /* 0x0000002d022d7220 */ /* 0x000fe40000410000 */
[C---:B------:R-:W-:Y:S01]  /*fde0*/  FMUL.FTZ R46, R0.reuse, R46 ;  /* 0x0000002e002e7220 */ /* 0x040fe20000410000 */
[----:B------:R-:W-:Y:S01]  /*fdf0*/  MUFU.EX2 R236, R236 ;  /* 0x000000ec00ec7308 */ /* 0x000fe20000000800 */
[C---:B-1----:R-:W-:Y:S05]  /*fe00*/  HMMA.16816.F32.BF16 R8, R144.reuse, R152, R8 ;  /* 0x000000989008723c */ /* 0x042fea0000041808 */
[----:B------:R-:W-:Y:S02]  /*fe10*/  FMUL.FTZ R47, R0, R47 ;  /* 0x0000002f002f7220 */ /* 0x000fe40000410000 */
[C---:B------:R-:W-:Y:S01]  /*fe20*/  FMUL.FTZ R48, R2.reuse, R48 ;  /* 0x0000003002307220 */ /* 0x040fe20000410000 */
[C---:B------:R-:W-:Y:S01]  /*fe30*/  HMMA.16816.F32.BF16 R20, R144.reuse, R154, R20 ;  /* 0x0000009a9014723c */ /* 0x040fe20000041814 */
[----:B------:R-:W1:Y:S01]  /*fe40*/  LDSM.16.MT88.4 R152, [R208+0x8080] ;  /* 0x00808000d098783b */ /* 0x000e620000004200 */
[----:B------:R-:W2:Y:S02]  /*fe50*/  MUFU.EX2 R239, R239 ;  /* 0x000000ef00ef7308 */ /* 0x000ea40000000800 */
[----:B------:R-:W-:Y:S02]  /*fe60*/  FMUL.FTZ R49, R2, R49 ;  /* 0x0000003102317220 */ /* 0x000fe40000410000 */
[C---:B------:R-:W-:Y:S02]  /*fe70*/  FMUL.FTZ R50, R0.reuse, R50 ;  /* 0x0000003200327220 */ /* 0x040fe40000410000 */
[C---:B------:R-:W-:Y:S01]  /*fe80*/  HMMA.16816.F32.BF16 R24, R144.reuse, R156, R24 ;  /* 0x0000009c9018723c */ /* 0x040fe20000041818 */
[----:B---3--:R-:W-:Y:S03]  /*fe90*/  LDSM.16.MT88.4 R164, [R210+0x9880] ;  /* 0x00988000d2a4783b */ /* 0x008fe60000004200 */
[----:B------:R-:W-:Y:S01]  /*fea0*/  FMUL.FTZ R51, R0, R51 ;  /* 0x0000003300337220 */ /* 0x000fe20000410000 */
[----:B------:R-:W-:Y:S01]  /*feb0*/  MUFU.EX2 R238, R238 ;  /* 0x000000ee00ee7308 */ /* 0x000fe20000000800 */
[C---:B------:R-:W-:Y:S02]  /*fec0*/  FMUL.FTZ R52, R2.reuse, R52 ;  /* 0x0000003402347220 */ /* 0x040fe40000410000 */
[C---:B------:R-:W-:Y:S01]  /*fed0*/  HMMA.16816.F32.BF16 R28, R144.reuse, R158, R28 ;  /* 0x0000009e901c723c */ /* 0x040fe2000004181c */
[----:B------:R-:W3:Y:S03]  /*fee0*/  LDSM.16.MT88.4 R156, [R215+0x9080] ;  /* 0x00908000d79c783b */ /* 0x000ee60000004200 */
[----:B------:R-:W-:Y:S02]  /*fef0*/  FMUL.FTZ R53, R2, R53 ;  /* 0x0000003502357220 */ /* 0x000fe40000410000 */
[C---:B------:R-:W-:Y:S01]  /*ff00*/  FMUL.FTZ R54, R0.reuse, R54 ;  /* 0x0000003600367220 */ /* 0x040fe20000410000 */
[----:B------:R-:W4:Y:S01]  /*ff10*/  MUFU.EX2 R241, R241 ;  /* 0x000000f100f17308 */ /* 0x000f220000000800 */
[C---:B------:R-:W-:Y:S04]  /*ff20*/  HMMA.16816.F32.BF16 R32, R144.reuse, R160, R32 ;  /* 0x000000a09020723c */ /* 0x040fe80000041820 */
[----:B------:R-:W-:Y:S02]  /*ff30*/  FMUL.FTZ R55, R0, R55 ;  /* 0x0000003700377220 */ /* 0x000fe40000410000 */
[C---:B------:R-:W-:Y:S02]  /*ff40*/  FMUL.FTZ R56, R2.reuse, R56 ;  /* 0x0000003802387220 */ /* 0x040fe40000410000 */
[C---:B------:R-:W-:Y:S01]  /*ff50*/  HMMA.16816.F32.BF16 R36, R144.reuse, R162, R36 ;  /* 0x000000a29024723c */ /* 0x040fe20000041824 */
[----:B------:R-:W5:Y:S01]  /*ff60*/  LDSM.16.MT88.4 R160, [R210+0x9080] ;  /* 0x00908000d2a0783b */ /* 0x000f620000004200 */
[----:B------:R-:W2:Y:S02]  /*ff70*/  MUFU.EX2 R240, R240 ;  /* 0x000000f000f07308 */ /* 0x000ea40000000800 */
[----:B------:R-:W-:Y:S02]  /*ff80*/  FMUL.FTZ R57, R2, R57 ;  /* 0x0000003902397220 */ /* 0x000fe40000410000 */
[C---:B------:R-:W-:Y:S02]  /*ff90*/  FMUL.FTZ R58, R0.reuse, R58 ;  /* 0x0000003a003a7220 */ /* 0x040fe40000410000 */
[----:B------:R-:W-:Y:S01]  /*ffa0*/  FMUL.FTZ R59, R0, R59 ;  /* 0x0000003b003b7220 */ /* 0x000fe20000410000 */
[C---:B-1----:R-:W-:Y:S03]  /*ffb0*/  HMMA.16816.F32.BF16 R40, R144.reuse, R152, R40 ;  /* 0x000000989028723c */ /* 0x042fe60000041828 */
[C---:B------:R-:W-:Y:S01]  /*ffc0*/  FMUL.FTZ R60, R2.reuse, R60 ;  /* 0x0000003c023c7220 */ /* 0x040fe20000410000 */
[----:B------:R-:W1:Y:S01]  /*ffd0*/  MUFU.EX2 R242, R242 ;  /* 0x000000f200f27308 */ /* 0x000e620000000800 */
[----:B------:R-:W-:Y:S02]  /*ffe0*/  FMUL.FTZ R61, R2, R61 ;  /* 0x0000003d023d7220 */ /* 0x000fe40000410000 */
[C---:B------:R-:W-:Y:S01]  /*fff0*/  FMUL.FTZ R62, R0.reuse, R62 ;  /* 0x0000003e003e7220 */ /* 0x040fe20000410000 */
[C---:B------:R-:W-:Y:S01]  /*10000*/  HMMA.16816.F32.BF16 R44, R144.reuse, R154, R44 ;  /* 0x0000009a902c723c */ /* 0x040fe2000004182c */
[----:B------:R-:W1:Y:S03]  /*10010*/  LDSM.16.MT88.4 R152, [R209+0x9080] ;  /* 0x00908000d198783b */ /* 0x000e660000004200 */
[----:B------:R-:W-:Y:S02]  /*10020*/  FMUL.FTZ R63, R0, R63 ;  /* 0x0000003f003f7220 */ /* 0x000fe40000410000 */
[C---:B------:R-:W-:Y:S02]  /*10030*/  FMUL.FTZ R64, R2.reuse, R64 ;  /* 0x0000004002407220 */ /* 0x040fe40000410000 */
[C---:B---3--:R-:W-:Y:S04]  /*10040*/  HMMA.16816.F32.BF16 R48, R144.reuse, R156, R48 ;  /* 0x0000009c9030723c */ /* 0x048fe80000041830 */
[----:B------:R-:W-:Y:S02]  /*10050*/  FMUL.FTZ R65, R2, R65 ;  /* 0x0000004102417220 */ /* 0x000fe40000410000 */
[C---:B------:R-:W-:Y:S02]  /*10060*/  FMUL.FTZ R66, R0.reuse, R66 ;  /* 0x0000004200427220 */ /* 0x040fe40000410000 */
[C---:B------:R-:W-:Y:S01]  /*10070*/  HMMA.16816.F32.BF16 R52, R144.reuse, R158, R52 ;  /* 0x0000009e9034723c */ /* 0x040fe20000041834 */
[----:B------:R-:W3:Y:S03]  /*10080*/  LDSM.16.MT88.4 R156, [R208+0x9080] ;  /* 0x00908000d09c783b */ /* 0x000ee60000004200 */
[----:B------:R-:W-:Y:S02]  /*10090*/  FMUL.FTZ R67, R0, R67 ;  /* 0x0000004300437220 */ /* 0x000fe40000410000 */
[C---:B------:R-:W-:Y:S02]  /*100a0*/  FMUL.FTZ R68, R2.reuse, R68 ;  /* 0x0000004402447220 */ /* 0x040fe40000410000 */
[C---:B-----5:R-:W-:Y:S04]  /*100b0*/  HMMA.16816.F32.BF16 R56, R144.reuse, R160, R56 ;  /* 0x000000a09038723c */ /* 0x060fe80000041838 */
[----:B------:R-:W-:Y:S02]  /*100c0*/  FMUL.FTZ R69, R2, R69 ;  /* 0x0000004502457220 */ /* 0x000fe40000410000 */
[C---:B------:R-:W-:Y:S02]  /*100d0*/  FMUL.FTZ R70, R0.reuse, R70 ;  /* 0x0000004600467220 */ /* 0x040fe40000410000 */
[C---:B------:R-:W-:Y:S01]  /*100e0*/  HMMA.16816.F32.BF16 R60, R144.reuse, R162, R60 ;  /* 0x000000a2903c723c */ /* 0x040fe2000004183c */
[----:B------:R-:W5:Y:S03]  /*100f0*/  LDSM.16.MT88.4 R160, [R215+0xa080] ;  /* 0x00a08000d7a0783b */ /* 0x000f660000004200 */
[----:B------:R-:W-:Y:S02]  /*10100*/  FMUL.FTZ R71, R0, R71 ;  /* 0x0000004700477220 */ /* 0x000fe40000410000 */
[C---:B------:R-:W-:Y:S02]  /*10110*/  FMUL.FTZ R72, R2.reuse, R72 ;  /* 0x0000004802487220 */ /* 0x040fe40000410000 */
[----:B------:R-:W-:Y:S01]  /*10120*/  FMUL.FTZ R73, R2, R73 ;  /* 0x0000004902497220 */ /* 0x000fe20000410000 */
[C---:B-1----:R-:W-:Y:S03]  /*10130*/  HMMA.16816.F32.BF16 R64, R144.reuse, R152, R64 ;  /* 0x000000989040723c */ /* 0x042fe60000041840 */
[C---:B------:R-:W-:Y:S02]  /*10140*/  FMUL.FTZ R74, R0.reuse, R74 ;  /* 0x0000004a004a7220 */ /* 0x040fe40000410000 */
        /* <DEDUP_REMOVED lines=9> */
[----:B------:R-:W-:Y:S03]  /*101e0*/  FMUL.FTZ R81, R2, R81 ;  /* 0x0000005102517220 */ /* 0x000fe60000410000 */
[C---:B------:R-:W-:Y:S01]  /*101f0*/  HMMA.16816.F32.BF16 R76, R144.reuse, R158, R76 ;  /* 0x0000009e904c723c */ /* 0x040fe2000004184c */
[----:B------:R-:W3:Y:S02]  /*10200*/  LDSM.16.MT88.4 R156, [R209+0xa080] ;  /* 0x00a08000d19c783b */ /* 0x000ee40000004200 */
[C---:B------:R-:W-:Y:S02]  /*10210*/  FMUL.FTZ R82, R0.reuse, R82 ;  /* 0x0000005200527220 */ /* 0x040fe40000410000 */
[----:B------:R-:W-:Y:S02]  /*10220*/  FMUL.FTZ R83, R0, R83 ;  /* 0x0000005300537220 */ /* 0x000fe40000410000 */
[C---:B------:R-:W-:Y:S02]  /*10230*/  FMUL.FTZ R84, R2.reuse, R84 ;  /* 0x0000005402547220 */ /* 0x040fe40000410000 */
[----:B------:R-:W-:Y:S03]  /*10240*/  FMUL.FTZ R85, R2, R85 ;  /* 0x0000005502557220 */ /* 0x000fe60000410000 */
[C---:B-----5:R-:W-:Y:S03]  /*10250*/  HMMA.16816.F32.BF16 R80, R144.reuse, R160, R80 ;  /* 0x000000a09050723c */ /* 0x060fe60000041850 */
[C---:B------:R-:W-:Y:S02]  /*10260*/  FMUL.FTZ R86, R0.reuse, R86 ;  /* 0x0000005600567220 */ /* 0x040fe40000410000 */
[----:B------:R-:W-:Y:S02]  /*10270*/  FMUL.FTZ R87, R0, R87 ;  /* 0x0000005700577220 */ /* 0x000fe40000410000 */
[C---:B------:R-:W-:Y:S02]  /*10280*/  FMUL.FTZ R88, R2.reuse, R88 ;  /* 0x0000005802587220 */ /* 0x040fe40000410000 */
[----:B------:R-:W-:Y:S03]  /*10290*/  FMUL.FTZ R89, R2, R89 ;  /* 0x0000005902597220 */ /* 0x000fe60000410000 */
[C---:B------:R-:W-:Y:S01]  /*102a0*/  HMMA.16816.F32.BF16 R84, R144.reuse, R162, R84 ;  /* 0x000000a29054723c */ /* 0x040fe20000041854 */
[----:B------:R-:W5:Y:S02]  /*102b0*/  LDSM.16.MT88.4 R160, [R208+0xa080] ;  /* 0x00a08000d0a0783b */ /* 0x000f640000004200 */
[C---:B------:R-:W-:Y:S02]  /*102c0*/  FMUL.FTZ R90, R0.reuse, R90 ;  /* 0x0000005a005a7220 */ /* 0x040fe40000410000 */
[----:B------:R-:W-:Y:S02]  /*102d0*/  FMUL.FTZ R91, R0, R91 ;  /* 0x0000005b005b7220 */ /* 0x000fe40000410000 */
[C---:B------:R-:W-:Y:S02]  /*102e0*/  FMUL.FTZ R92, R2.reuse, R92 ;  /* 0x0000005c025c7220 */ /* 0x040fe40000410000 */
[----:B------:R-:W-:Y:S03]  /*102f0*/  FMUL.FTZ R93, R2, R93 ;  /* 0x0000005d025d7220 */ /* 0x000fe60000410000 */
[C---:B-1----:R-:W-:Y:S03]  /*10300*/  HMMA.16816.F32.BF16 R88, R144.reuse, R152, R88 ;  /* 0x000000989058723c */ /* 0x042fe60000041858 */
[C---:B------:R-:W-:Y:S02]  /*10310*/  FMUL.FTZ R94, R0.reuse, R94 ;  /* 0x0000005e005e7220 */ /* 0x040fe40000410000 */
[----:B------:R-:W-:Y:S02]  /*10320*/  FMUL.FTZ R95, R0, R95 ;  /* 0x0000005f005f7220 */ /* 0x000fe40000410000 */
[C---:B------:R-:W-:Y:S02]  /*10330*/  FMUL.FTZ R96, R2.reuse, R96 ;  /* 0x0000006002607220 */ /* 0x040fe40000410000 */
[----:B------:R-:W-:Y:S03]  /*10340*/  FMUL.FTZ R97, R2, R97 ;  /* 0x0000006102617220 */ /* 0x000fe60000410000 */
[C---:B------:R-:W-:Y:S01]  /*10350*/  HMMA.16816.F32.BF16 R92, R144.reuse, R154, R92 ;  /* 0x0000009a905c723c */ /* 0x040fe2000004185c */
[----:B------:R-:W1:Y:S02]  /*10360*/  LDSM.16.MT88.4 R152, [R215+0xb080] ;  /* 0x00b08000d798783b */ /* 0x000e640000004200 */
[C---:B------:R-:W-:Y:S02]  /*10370*/  FMUL.FTZ R98, R0.reuse, R98 ;  /* 0x0000006200627220 */ /* 0x040fe40000410000 */
[----:B------:R-:W-:Y:S02]  /*10380*/  FMUL.FTZ R99, R0, R99 ;  /* 0x0000006300637220 */ /* 0x000fe40000410000 */
[C---:B------:R-:W-:Y:S02]  /*10390*/  FMUL.FTZ R100, R2.reuse, R100 ;  /* 0x0000006402647220 */ /* 0x040fe40000410000 */
[----:B------:R-:W-:Y:S03]  /*103a0*/  FMUL.FTZ R101, R2, R101 ;  /* 0x0000006502657220 */ /* 0x000fe60000410000 */
[C---:B---3--:R-:W-:Y:S03]  /*103b0*/  HMMA.16816.F32.BF16 R96, R144.reuse, R156, R96 ;  /* 0x0000009c9060723c */ /* 0x048fe60000041860 */
[C---:B------:R-:W-:Y:S02]  /*103c0*/  FMUL.FTZ R102, R0.reuse, R102 ;  /* 0x0000006600667220 */ /* 0x040fe40000410000 */
        /* <DEDUP_REMOVED lines=13> */
[C---:B------:R-:W-:Y:S03]  /*104a0*/  FMUL.FTZ R121, R2.reuse, R121 ;  /* 0x0000007902797220 */ /* 0x040fe60000410000 */
[C---:B------:R-:W-:Y:S01]  /*104b0*/  HMMA.16816.F32.BF16 R108, R144.reuse, R162, R108 ;  /* 0x000000a2906c723c */ /* 0x040fe2000004186c */
[----:B------:R-:W5:Y:S02]  /*104c0*/  LDSM.16.MT88.4 R160, [R209+0xb080] ;  /* 0x00b08000d1a0783b */ /* 0x000f640000004200 */
[C---:B------:R-:W-:Y:S02]  /*104d0*/  FMUL.FTZ R112, R2.reuse, R112 ;  /* 0x0000007002707220 */ /* 0x040fe40000410000 */
[----:B------:R-:W-:Y:S02]  /*104e0*/  FMUL.FTZ R113, R2, R113 ;  /* 0x0000007102717220 */ /* 0x000fe40000410000 */
[C---:B------:R-:W-:Y:S02]  /*104f0*/  FMUL.FTZ R114, R0.reuse, R114 ;  /* 0x0000007200727220 */ /* 0x040fe40000410000 */
[C---:B------:R-:W-:Y:S03]  /*10500*/  FMUL.FTZ R115, R0.reuse, R115 ;  /* 0x0000007300737220 */ /* 0x040fe60000410000 */
[C---:B------:R-:W-:Y:S02]  /*10510*/  FMUL.FTZ R122, R0.reuse, R122 ;  /* 0x0000007a007a7220 */ /* 0x040fe40000410000 */
[----:B------:R-:W-:Y:S02]  /*10520*/  FMUL.FTZ R123, R0, R123 ;  /* 0x0000007b007b7220 */ /* 0x000fe40000410000 */
[C---:B-1----:R-:W-:Y:S03]  /*10530*/  HMMA.16816.F32.BF16 R112, R144.reuse, R152, R112 ;  /* 0x000000989070723c */ /* 0x042fe60000041870 */
[C---:B------:R-:W-:Y:S02]  /*10540*/  FMUL.FTZ R116, R2.reuse, R116 ;  /* 0x0000007402747220 */ /* 0x040fe40000410000 */
[----:B------:R-:W-:Y:S02]  /*10550*/  FMUL.FTZ R117, R2, R117 ;  /* 0x0000007502757220 */ /* 0x000fe40000410000 */
[C---:B------:R-:W-:Y:S01]  /*10560*/  FMUL.FTZ R118, R0.reuse, R118 ;  /* 0x0000007600767220 */ /* 0x040fe20000410000 */
[----:B--2---:R-:W-:Y:S01]  /*10570*/  F2FP.BF16.PACK_AB R152, R239, R236 ;  /* 0x000000ecef98723e */ /* 0x004fe200000010ff */
[----:B------:R-:W-:Y:S03]  /*10580*/  FMUL.FTZ R119, R0, R119 ;  /* 0x0000007700777220 */ /* 0x000fe60000410000 */
[C---:B------:R-:W-:Y:S01]  /*10590*/  FMUL.FTZ R124, R2.reuse, R124 ;  /* 0x0000007c027c7220 */ /* 0x040fe20000410000 */
[----:B----4-:R-:W-:Y:S01]  /*105a0*/  F2FP.BF16.PACK_AB R153, R241, R238 ;  /* 0x000000eef199723e */ /* 0x010fe200000010ff */
[----:B------:R-:W-:Y:S02]  /*105b0*/  FMUL.FTZ R125, R2, R125 ;  /* 0x0000007d027d7220 */ /* 0x000fe40000410000 */
[C---:B------:R-:W-:Y:S03]  /*105c0*/  HMMA.16816.F32.BF16 R116, R144.reuse, R154, R116 ;  /* 0x0000009a9074723c */ /* 0x040fe60000041874 */
[C---:B------:R-:W-:Y:S02]  /*105d0*/  FMUL.FTZ R126, R0.reuse, R126 ;  /* 0x0000007e007e7220 */ /* 0x040fe40000410000 */
[----:B------:R-:W-:Y:S02]  /*105e0*/  FMUL.FTZ R127, R0, R127 ;  /* 0x0000007f007f7220 */ /* 0x000fe40000410000 */
[C---:B------:R-:W-:Y:S01]  /*105f0*/  FMUL.FTZ R128, R2.reuse, R128 ;  /* 0x0000008002807220 */ /* 0x040fe20000410000 */
[C---:B---3--:R-:W-:Y:S04]  /*10600*/  HMMA.16816.F32.BF16 R12, R144.reuse, R156, R12 ;  /* 0x0000009c900c723c */ /* 0x048fe8000004180c */
[----:B------:R-:W-:Y:S01]  /*10610*/  FMUL.FTZ R129, R2, R129 ;  /* 0x0000008102817220 */ /* 0x000fe20000410000 */
[----:B------:R-:W-:Y:S01]  /*10620*/  F2FP.BF16.PACK_AB R154, R243, R240 ;  /* 0x000000f0f39a723e */ /* 0x000fe200000010ff */
[C---:B------:R-:W-:Y:S01]  /*10630*/  FMUL.FTZ R130, R0.reuse, R130 ;  /* 0x0000008200827220 */ /* 0x040fe20000410000 */
[----:B------:R-:W-:Y:S01]  /*10640*/  F2FP.BF16.PACK_AB R155, R245, R242 ;  /* 0x000000f2f59b723e */ /* 0x000fe200000010ff */
[C---:B------:R-:W-:Y:S01]  /*10650*/  HMMA.16816.F32.BF16 R120, R144.reuse, R158, R120 ;  /* 0x0000009e9078723c */ /* 0x040fe20000041878 */
[----:B------:R-:W1:Y:S03]  /*10660*/  LDSM.16.MT88.4 R156, [R215+0x8880] ;  /* 0x00888000d79c783b */ /* 0x000e660000004200 */
[----:B------:R-:W-:Y:S02]  /*10670*/  FMUL.FTZ R131, R0, R131 ;  /* 0x0000008300837220 */ /* 0x000fe40000410000 */
[C---:B------:R-:W-:Y:S02]  /*10680*/  FMUL.FTZ R132, R2.reuse, R132 ;  /* 0x0000008402847220 */ /* 0x040fe40000410000 */
[C---:B-----5:R-:W-:Y:S04]  /*10690*/  HMMA.16816.F32.BF16 R124, R144.reuse, R160, R124 ;  /* 0x000000a0907c723c */ /* 0x060fe8000004187c */
[----:B------:R-:W-:Y:S02]  /*106a0*/  FMUL.FTZ R133, R2, R133 ;  /* 0x0000008502857220 */ /* 0x000fe40000410000 */
[C---:B------:R-:W-:Y:S02]  /*106b0*/  FMUL.FTZ R134, R0.reuse, R134 ;  /* 0x0000008600867220 */ /* 0x040fe40000410000 */
[C---:B------:R-:W-:Y:S01]  /*106c0*/  HMMA.16816.F32.BF16 R128, R144.reuse, R162, R128 ;  /* 0x000000a29080723c */ /* 0x040fe20000041880 */
[----:B------:R-:W-:Y:S03]  /*106d0*/  LDSM.16.MT88.4 R160, [R215+0x9880] ;  /* 0x00988000d7a0783b */ /* 0x000fe60000004200 */
[----:B------:R-:W-:Y:S02]  /*106e0*/  FMUL.FTZ R135, R0, R135 ;  /* 0x0000008700877220 */ /* 0x000fe40000410000 */
[----:B------:R-:W-:Y:S02]  /*106f0*/  FFMA.FTZ R150, R2, R235, R150 ;  /* 0x000000eb02967223 */ /* 0x000fe40000010096 */
[C---:B------:R-:W-:Y:S04]  /*10700*/  HMMA.16816.F32.BF16 R16, R144.reuse, R140, R16 ;  /* 0x0000008c9010723c */ /* 0x040fe80000041810 */
[----:B------:R-:W-:Y:S01]  /*10710*/  FFMA.FTZ R6, R0, R233, R6 ;  /* 0x000000e900067223 */ /* 0x000fe20000010006 */
[----:B------:R-:W-:Y:S01]  /*10720*/  MOV R0, R3 ;  /* 0x0000000300007202 */ /* 0x000fe20000000f00 */
[----:B------:R-:W-:Y:S02]  /*10730*/  FADD.FTZ R5, R5, R150 ;  /* 0x0000009605057221 */ /* 0x000fe40000010000 */
[----:B------:R-:W-:Y:S01]  /*10740*/  HMMA.16816.F32.BF16 R132, R144, R142, R132 ;  /* 0x0000008e9084723c */ /* 0x000fe20000041884 */
[----:B------:R-:W2:Y:S03]  /*10750*/  LDSM.16.MT88.4 R140, [R209+0x8880] ;  /* 0x00888000d18c783b */ /* 0x000ea60000004200 */
[----:B------:R-:W-:Y:S02]  /*10760*/  FADD.FTZ R7, R7, R6 ;  /* 0x0000000607077221 */ /* 0x000fe40000010000 */
[----:B------:R-:W-:Y:S02]  /*10770*/  FADD.FTZ R232, R232, R5 ;  /* 0x00000005e8e87221 */ /* 0x000fe40000010000 */
[----:B------:R-:W-:Y:S01]  /*10780*/  FADD.FTZ R234, R234, R7 ;  /* 0x00000007eaea7221 */ /* 0x000fe20000010000 */
[C---:B-1----:R-:W-:Y:S01]  /*10790*/  HMMA.16816.F32.BF16 R144, R152.reuse, R156, R8 ;  /* 0x0000009c9890723c */ /* 0x042fe20000041808 */
[----:B------:R-:W1:Y:S04]  /*107a0*/  LDSM.16.MT88.4 R8, [R208+0x8880] ;  /* 0x00888000d008783b */ /* 0x000e680000004200 */
[----:B------:R-:W-:Y:S02]  /*107b0*/  FADD.FTZ R151, R151, R232 ;  /* 0x000000e897977221 */ /* 0x000fe40000010000 */
[----:B------:R-:W-:Y:S01]  /*107c0*/  FADD.FTZ R237, R237, R234 ;  /* 0x000000eaeded7221 */ /* 0x000fe20000010000 */
[C---:B------:R-:W-:Y:S01]  /*107d0*/  HMMA.16816.F32.BF16 R20, R152.reuse, R158, R20 ;  /* 0x0000009e9814723c */ /* 0x040fe20000041814 */
[----:B------:R-:W3:Y:S03]  /*107e0*/  LDSM.16.MT88.4 R156, [R209+0x9880] ;  /* 0x00988000d19c783b */ /* 0x000ee60000004200 */
[----:B------:R-:W-:Y:S02]  /*107f0*/  FADD.FTZ R236, R236, R151 ;  /* 0x00000097ecec7221 */ /* 0x000fe40000010000 */
[----:B------:R-:W-:Y:S02]  /*10800*/  FADD.FTZ R238, R238, R237 ;  /* 0x000000edeeee7221 */ /* 0x000fe40000010000 */
[C---:B------:R-:W-:Y:S04]  /*10810*/  HMMA.16816.F32.BF16 R24, R152.reuse, R136, R24 ;  /* 0x000000889818723c */ /* 0x040fe80000041818 */
[----:B------:R-:W-:Y:S02]  /*10820*/  FADD.FTZ R239, R239, R236 ;  /* 0x000000ecefef7221 */ /* 0x000fe40000010000 */
[----:B------:R-:W-:Y:S02]  /*10830*/  FADD.FTZ R241, R241, R238 ;  /* 0x000000eef1f17221 */ /* 0x000fe40000010000 */
[C---:B------:R-:W-:Y:S01]  /*10840*/  HMMA.16816.F32.BF16 R28, R152.reuse, R138, R28 ;  /* 0x0000008a981c723c */ /* 0x040fe2000004181c */
[----:B------:R-:W4:Y:S03]  /*10850*/  LDSM.16.MT88.4 R136, [R209+0xb880] ;  /* 0x00b88000d188783b */ /* 0x000f260000004200 */
[----:B------:R-:W-:Y:S02]  /*10860*/  FADD.FTZ R240, R240, R239 ;  /* 0x000000eff0f07221 */ /* 0x000fe40000010000 */
[----:B------:R-:W-:Y:S02]  /*10870*/  FADD.FTZ R242, R242, R241 ;  /* 0x000000f1f2f27221 */ /* 0x000fe40000010000 */
[C---:B--2---:R-:W-:Y:S04]  /*10880*/  HMMA.16816.F32.BF16 R32, R152.reuse, R140, R32 ;  /* 0x0000008c9820723c */ /* 0x044fe80000041820 */
[----:B------:R-:W-:Y:S02]  /*10890*/  FADD.FTZ R235, R243, R240 ;  /* 0x000000f0f3eb7221 */ /* 0x000fe40000010000 */
[----:B------:R-:W-:Y:S02]  /*108a0*/  FADD.FTZ R233, R245, R242 ;  /* 0x000000f2f5e97221 */ /* 0x000fe40000010000 */
[C---:B------:R-:W-:Y:S08]  /*108b0*/  HMMA.16816.F32.BF16 R36, R152.reuse, R142, R36 ;  /* 0x0000008e9824723c */ /* 0x040ff00000041824 */
[C---:B-1----:R-:W-:Y:S08]  /*108c0*/  HMMA.16816.F32.BF16 R40, R152.reuse, R8, R40 ;  /* 0x000000089828723c */ /* 0x042ff00000041828 */
[C---:B------:R-:W-:Y:S08]  /*108d0*/  HMMA.16816.F32.BF16 R44, R152.reuse, R10, R44 ;  /* 0x0000000a982c723c */ /* 0x040ff0000004182c */
[C---:B------:R-:W-:Y:S08]  /*108e0*/  HMMA.16816.F32.BF16 R48, R152.reuse, R160, R48 ;  /* 0x000000a09830723c */ /* 0x040ff00000041830 */
[C---:B------:R-:W-:Y:S08]  /*108f0*/  HMMA.16816.F32.BF16 R52, R152.reuse, R162, R52 ;  /* 0x000000a29834723c */ /* 0x040ff00000041834 */
[C---:B------:R-:W-:Y:S08]  /*10900*/  HMMA.16816.F32.BF16 R56, R152.reuse, R164, R56 ;  /* 0x000000a49838723c */ /* 0x040ff00000041838 */
[C---:B------:R-:W-:Y:S08]  /*10910*/  HMMA.16816.F32.BF16 R60, R152.reuse, R166, R60 ;  /* 0x000000a6983c723c */ /* 0x040ff0000004183c */
[C---:B---3--:R-:W-:Y:S08]  /*10920*/  HMMA.16816.F32.BF16 R64, R152.reuse, R156, R64 ;  /* 0x0000009c9840723c */ /* 0x048ff00000041840 */
        /* <DEDUP_REMOVED lines=15> */
[C---:B----4-:R-:W-:Y:S08]  /*10a20*/  HMMA.16816.F32.BF16 R124, R152.reuse, R136, R124 ;  /* 0x00000088987c723c */ /* 0x050ff0000004187c */
[C---:B------:R-:W-:Y:S08]  /*10a30*/  HMMA.16816.F32.BF16 R128, R152.reuse, R138, R128 ;  /* 0x0000008a9880723c */ /* 0x040ff00000041880 */
[C---:B------:R-:W-:Y:S08]  /*10a40*/  HMMA.16816.F32.BF16 R136, R152.reuse, R196, R16 ;  /* 0x000000c49888723c */ /* 0x040ff00000041810 */
[----:B------:R-:W-:Y:S01]  /*10a50*/  HMMA.16816.F32.BF16 R132, R152, R198, R132 ;  /* 0x000000c69884723c */ /* 0x000fe20000041884 */
[----:B------:R-:W-:-:S07]  /*10a60*/  @P0 BRA `(.L_x_142) ;  /* 0xffffe2c000000947 */ /* 0x000fce000383ffff */
.L_x_141:
[----:B------:R-:W1:Y:S01]  /*10a70*/  SHFL.BFLY PT, R6, R235, 0x2, 0x1f ;  /* 0x0c401f00eb067f89 */ /* 0x000e6200000e0000 */
[----:B------:R-:W-:-:S02]  /*10a80*/  MOV R4, RZ ;  /* 0x000000ff00047202 */ /* 0x000fc40000000f00 */
[----:B------:R-:W-:Y:S01]  /*10a90*/  MOV R2, RZ ;  /* 0x000000ff00027202 */ /* 0x000fe20000000f00 */
[----:B------:R-:W2:Y:S01]  /*10aa0*/  SHFL.BFLY PT, R0, R233, 0x2, 0x1f ;  /* 0x0c401f00e9007f89 */ /* 0x000ea200000e0000 */
[----:B------:R-:W-:Y:S02]  /*10ab0*/  MOV R8, 0xff800000 ;  /* 0xff80000000087802 */ /* 0x000fe40000000f00 */
[----:B------:R-:W-:Y:S01]  /*10ac0*/  PLOP3.LUT P2, PT, PT, PT, PT, 0x8, 0x0 ;  /* 0x000000000000781c */ /* 0x000fe20003f4e170 */
[----:B-1----:R-:W-:Y:S02]  /*10ad0*/  FADD.FTZ R6, R6, R235 ;  /* 0x000000eb06067221 */ /* 0x002fe40000010000 */
[----:B--2---:R-:W-:-:S03]  /*10ae0*/  FADD.FTZ R7, R0, R233 ;  /* 0x000000e900077221 */ /* 0x004fc60000010000 */
[----:B------:R-:W1:Y:S04]  /*10af0*/  SHFL.BFLY PT, R5, R6, 0x1, 0x1f ;  /* 0x0c201f0006057f89 */ /* 0x000e6800000e0000 */
[----:B------:R-:W2:Y:S01]  /*10b00*/  SHFL.BFLY PT, R0, R7, 0x1, 0x1f ;  /* 0x0c201f0007007f89 */ /* 0x000ea200000e0000 */
[----:B-1----:R-:W-:Y:S01]  /*10b10*/  FADD.FTZ R5, R6, R5 ;  /* 0x0000000506057221 */ /* 0x002fe20000010000 */
[----:B------:R-:W-:Y:S01]  /*10b20*/  MOV R6, 0xff800000 ;  /* 0xff80000000067802 */ /* 0x000fe20000000f00 */
[----:B--2---:R-:W-:-:S03]  /*10b30*/  FADD.FTZ R0, R0, R7 ;  /* 0x0000000700007221 */ /* 0x004fc60000010000 */
[----:B------:R-:W-:Y:S02]  /*10b40*/  FSETP.NE.FTZ.AND P1, PT, R5, RZ, PT ;  /* 0x000000ff0500720b */ /* 0x000fe40003f35000 */
[----:B------:R-:W-:-:S11]  /*10b50*/  FSETP.NE.FTZ.AND P0, PT, R0, RZ, PT ;  /* 0x000000ff0000720b */ /* 0x000fd60003f15000 */
[----:B------:R-:W1:Y:S01]  /*10b60*/  @P1 MUFU.RCP R4, R5 ;  /* 0x0000000500041308 */ /* 0x000e620000001000 */
[----:B------:R-:W-:Y:S02]  /*10b70*/  @P1 MOV R10, 0x3f317218 ;  /* 0x3f317218000a1802 */ /* 0x000fe40000000f00 */
[----:B------:R-:W-:-:S03]  /*10b80*/  @P0 MOV R9, 0x3f317218 ;  /* 0x3f31721800090802 */ /* 0x000fc60000000f00 */
[----:B------:R-:W-:Y:S02]  /*10b90*/  @P1 FMUL.FTZ R10, R10, c[0x0][0x2d0] ;  /* 0x0000b4000a0a1a20 */ /* 0x000fe40000410000 */
[----:B------:R-:W-:Y:S01]  /*10ba0*/  @P0 MUFU.RCP R2, R0 ;  /* 0x0000000000020308 */ /* 0x000fe20000001000 */
[----:B------:R-:W-:-:S07]  /*10bb0*/  @P0 FMUL.FTZ R9, R9, c[0x0][0x2d0] ;  /* 0x0000b40009090a20 */ /* 0x000fce0000410000 */
[----:B------:R-:W2:Y:S01]  /*10bc0*/  @P1 MUFU.LG2 R5, R5 ;  /* 0x0000000500051308 */ /* 0x000ea20000000c00 */
[C---:B-1----:R-:W-:Y:S02]  /*10bd0*/  FMUL.FTZ R144, R4.reuse, R144 ;  /* 0x0000009004907220 */ /* 0x042fe40000410000 */
[C---:B------:R-:W-:Y:S02]  /*10be0*/  FMUL.FTZ R145, R4.reuse, R145 ;  /* 0x0000009104917220 */ /* 0x040fe40000410000 */
[C---:B------:R-:W-:Y:S02]  /*10bf0*/  FMUL.FTZ R20, R4.reuse, R20 ;  /* 0x0000001404147220 */ /* 0x040fe40000410000 */
[C---:B------:R-:W-:Y:S01]  /*10c00*/  FMUL.FTZ R21, R4.reuse, R21 ;  /* 0x0000001504157220 */ /* 0x040fe20000410000 */
[----:B------:R-:W1:Y:S01]  /*10c10*/  @P0 MUFU.LG2 R0, R0 ;  /* 0x0000000000000308 */ /* 0x000e620000000c00 */
[C---:B------:R-:W-:Y:S02]  /*10c20*/  FMUL.FTZ R24, R4.reuse, R24 ;  /* 0x0000001804187220 */ /* 0x040fe40000410000 */
[----:B------:R-:W-:-:S02]  /*10c30*/  FMUL.FTZ R25, R4, R25 ;  /* 0x0000001904197220 */ /* 0x000fc40000410000 */
[C---:B------:R-:W-:Y:S02]  /*10c40*/  FMUL.FTZ R28, R4.reuse, R28 ;  /* 0x0000001c041c7220 */ /* 0x040fe40000410000 */
[C---:B------:R-:W-:Y:S02]  /*10c50*/  FMUL.FTZ R29, R4.reuse, R29 ;  /* 0x0000001d041d7220 */ /* 0x040fe40000410000 */
[----:B--2---:R-:W-:Y:S02]  /*10c60*/  @P1 FMUL.FTZ R5, R5, 0.69314718246459960938 ;  /* 0x3f31721805051820 */ /* 0x004fe40000410000 */
[C---:B------:R-:W-:Y:S02]  /*10c70*/  FMUL.FTZ R32, R4.reuse, R32 ;  /* 0x0000002004207220 */ /* 0x040fe40000410000 */
[C---:B------:R-:W-:Y:S02]  /*10c80*/  FMUL.FTZ R33, R4.reuse, R33 ;  /* 0x0000002104217220 */ /* 0x040fe40000410000 */
[----:B------:R-:W-:-:S02]  /*10c90*/  FMUL.FTZ R36, R4, R36 ;  /* 0x0000002404247220 */ /* 0x000fc40000410000 */
[----:B-1----:R-:W-:Y:S02]  /*10ca0*/  @P0 FMUL.FTZ R0, R0, 0.69314718246459960938 ;  /* 0x3f31721800000820 */ /* 0x002fe40000410000 */
        /* <DEDUP_REMOVED lines=116> */
[----:B------:R-:W-:Y:S02]  /*113f0*/  FMUL.FTZ R135, R2, R135 ;  /* 0x0000008702877220 */ /* 0x000fe40000410000 */
[----:B------:R-:W-:Y:S02]  /*11400*/  @P1 FFMA.FTZ R6, R10, R148, R5 ;  /* 0x000000940a061223 */ /* 0x000fe40000010005 */
[----:B------:R-:W-:-:S02]  /*11410*/  @P0 FFMA.FTZ R8, R9, R3, R0 ;  /* 0x0000000309080223 */ /* 0x000fc40000010000 */
.L_x_81:
[----:B------:R-:W-:Y:S02]  /*11420*/  USHF.R.S32.HI UR8, URZ, 0x1f, UR13 ;  /* 0x0000001f3f087899 */ /* 0x000fe4000801140d */
[----:B------:R-:W-:Y:S01]  /*11430*/  ULDC.64 UR10, c[0x0][0x118] ;  /* 0x00004600000a7ab9 */ /* 0x000fe20000000a00 */
        /* <DEDUP_REMOVED lines=22> */
[----:B------:R-:W-:Y:S02]  /*115a0*/  LEA.HI R2, R3, R0, RZ, 0x2 ;  /* 0x0000000003027211 */ /* 0x000fe400078f10ff */
[----:B------:R-:W-:Y:S02]  /*115b0*/  F2FP.BF16.PACK_AB R40, R41, R40 ;  /* 0x000000282928723e */ /* 0x000fe400000010ff */
[----:B------:R-:W-:-:S02]  /*115c0*/  SHF.R.S32.HI R10, RZ, 0x2, R2 ;  /* 0x00000002ff0a7819 */ /* 0x000fc40000011402 */
[----:B------:R-:W-:Y:S02]  /*115d0*/  SHF.R.S32.HI R5, RZ, 0x1f, R2 ;  /* 0x0000001fff057819 */ /* 0x000fe40000011402 */
[----:B------:R-:W-:Y:S02]  /*115e0*/  LOP3.LUT R7, R2, 0xfffffffc, RZ, 0xc0, !PT ;  /* 0xfffffffc02077812 */ /* 0x000fe400078ec0ff */
[----:B------:R-:W-:Y:S02]  /*115f0*/  LEA.HI R5, R5, R10, RZ, 0x3 ;  /* 0x0000000a05057211 */ /* 0x000fe400078f18ff */
[----:B------:R-:W-:Y:S01]  /*11600*/  F2FP.BF16.PACK_AB R42, R43, R42 ;  /* 0x0000002a2b2a723e */ /* 0x000fe200000010ff */
[----:B------:R-:W-:Y:S01]  /*11610*/  IMAD.IADD R7, R0, 0x1, -R7 ;  /* 0x0000000100077824 */ /* 0x000fe200078e0a07 */
[----:B------:R-:W-:Y:S02]  /*11620*/  LOP3.LUT R5, R5, 0xfffffff8, RZ, 0xc0, !PT ;  /* 0xfffffff805057812 */ /* 0x000fe400078ec0ff */
[----:B------:R-:W-:-:S02]  /*11630*/  F2FP.BF16.PACK_AB R44, R45, R44 ;  /* 0x0000002c2d2c723e */ /* 0x000fc400000010ff */
[----:B------:R-:W-:Y:S01]  /*11640*/  F2FP.BF16.PACK_AB R46, R47, R46 ;  /* 0x0000002e2f2e723e */ /* 0x000fe200000010ff */
[----:B------:R-:W-:Y:S01]  /*11650*/  IMAD.IADD R10, R10, 0x1, -R5 ;  /* 0x000000010a0a7824 */ /* 0x000fe200078e0a05 */
[----:B------:R-:W-:Y:S02]  /*11660*/  LEA.HI R5, R3, R0, RZ, 0x5 ;  /* 0x0000000003057211 */ /* 0x000fe400078f28ff */
[----:B------:R-:W-:Y:S01]  /*11670*/  F2FP.BF16.PACK_AB R48, R49, R48 ;  /* 0x000000303130723e */ /* 0x000fe200000010ff */
[C---:B------:R-:W-:Y:S01]  /*11680*/  IMAD.SHL.U32 R9, R10.reuse, 0x40, RZ ;  /* 0x000000400a097824 */ /* 0x040fe200078e00ff */
[----:B------:R-:W-:Y:S02]  /*11690*/  SHF.R.S32.HI R2, RZ, 0x5, R5 ;  /* 0x00000005ff027819 */ /* 0x000fe40000011405 */
[----:B------:R-:W-:Y:S02]  /*116a0*/  LOP3.LUT R12, R10, 0x1, RZ, 0xc0, !PT ;  /* 0x000000010a0c7812 */ /* 0x000fe400078ec0ff */
        /* <DEDUP_REMOVED lines=13> */
[C---:B------:R-:W-:Y:S01]  /*11780*/  IMAD.IADD R13, R11.reuse, 0x1, R10 ;  /* 0x000000010b0d7824 */ /* 0x040fe200078e020a */
[C---:B------:R-:W-:Y:S02]  /*11790*/  IADD3 R12, R11.reuse, 0x80, RZ ;  /* 0x000000800b0c7810 */ /* 0x040fe40007ffe0ff */
[----:B------:R-:W-:Y:S02]  /*117a0*/  IADD3 R9, R11, 0x70, RZ ;  /* 0x000000700b097810 */ /* 0x000fe40007ffe0ff */
[----:B------:R-:W-:Y:S01]  /*117b0*/  @P0 IADD3 R9, R12, 0x10, RZ ;  /* 0x000000100c090810 */ /* 0x000fe20007ffe0ff */
[----:B------:R-:W-:Y:S01]  /*117c0*/  IMAD.MOV.U32 R12, RZ, RZ, 0x40 ;  /* 0x00000040ff0c7424 */ /* 0x000fe200078e00ff */
[----:B------:R-:W-:Y:S02]  /*117d0*/  F2FP.BF16.PACK_AB R56, R57, R56 ;  /* 0x000000383938723e */ /* 0x000fe400000010ff */
[----:B------:R-:W-:Y:S01]  /*117e0*/  F2FP.BF16.PACK_AB R58, R59, R58 ;  /* 0x0000003a3b3a723e */ /* 0x000fe200000010ff */
[----:B------:R-:W-:Y:S01]  /*117f0*/  IMAD.IADD R15, R10, 0x1, R9 ;  /* 0x000000010a0f7824 */ /* 0x000fe200078e0209 */
[----:B------:R-:W-:Y:S01]  /*11800*/  SEL R12, R12, 0xffffffc0, !P2 ;  /* 0xffffffc00c0c7807 */ /* 0x000fe20005000000 */
[----:B------:R-:W-:Y:S01]  /*11810*/  IMAD.U32 R10, RZ, RZ, UR4 ;  /* 0x00000004ff0a7e24 */ /* 0x000fe2000f8e00ff */
[----:B------:R-:W-:-:S02]  /*11820*/  F2FP.BF16.PACK_AB R60, R61, R60 ;  /* 0x0000003c3d3c723e */ /* 0x000fc400000010ff */
[----:B------:R-:W-:Y:S01]  /*11830*/  F2FP.BF16.PACK_AB R62, R63, R62 ;  /* 0x0000003e3f3e723e */ /* 0x000fe200000010ff */
[--C-:B------:R-:W-:Y:S01]  /*11840*/  IMAD.IADD R17, R11, 0x1, R12.reuse ;  /* 0x000000010b117824 */ /* 0x100fe200078e020c */
[----:B------:R-:W-:Y:S01]  /*11850*/  F2FP.BF16.PACK_AB R64, R65, R64 ;  /* 0x000000404140723e */ /* 0x000fe200000010ff */
[C---:B------:R-:W-:Y:S01]  /*11860*/  IMAD.IADD R19, R12.reuse, 0x1, R9 ;  /* 0x000000010c137824 */ /* 0x040fe200078e0209 */
[----:B------:R-:W-:Y:S01]  /*11870*/  F2FP.BF16.PACK_AB R68, R69, R68 ;  /* 0x000000444544723e */ /* 0x000fe200000010ff */
[----:B------:R-:W-:Y:S01]  /*11880*/  IMAD.IADD R21, R12, 0x1, R13 ;  /* 0x000000010c157824 */ /* 0x000fe200078e020d */
[----:B------:R-:W-:Y:S01]  /*11890*/  STS [R11+0x80], R144 ;  /* 0x000080900b007388 */ /* 0x000fe20000000800 */
[----:B------:R-:W-:Y:S01]  /*118a0*/  IMAD.IADD R23, R15, 0x1, R12 ;  /* 0x000000010f177824 */ /* 0x000fe200078e020c */
[----:B------:R-:W-:Y:S02]  /*118b0*/  F2FP.BF16.PACK_AB R70, R71, R70 ;  /* 0x000000464746723e */ /* 0x000fe400000010ff */
[----:B------:R-:W-:Y:S01]  /*118c0*/  STS [R11+0x480], R146 ;  /* 0x000480920b007388 */ /* 0x000fe20000000800 */
[----:B------:R-:W-:-:S02]  /*118d0*/  F2FP.BF16.PACK_AB R72, R73, R72 ;  /* 0x000000484948723e */ /* 0x000fc400000010ff */
[----:B------:R-:W-:Y:S01]  /*118e0*/  F2FP.BF16.PACK_AB R74, R75, R74 ;  /* 0x0000004a4b4a723e */ /* 0x000fe200000010ff */
[----:B------:R-:W-:Y:S01]  /*118f0*/  STS [R9], R20 ;  /* 0x0000001409007388 */ /* 0x000fe20000000800 */
[----:B------:R-:W-:Y:S02]  /*11900*/  F2FP.BF16.PACK_AB R76, R77, R76 ;  /* 0x0000004c4d4c723e */ /* 0x000fe400000010ff */
[----:B------:R-:W-:Y:S01]  /*11910*/  F2FP.BF16.PACK_AB R78, R79, R78 ;  /* 0x0000004e4f4e723e */ /* 0x000fe200000010ff */
[----:B------:R-:W-:Y:S01]  /*11920*/  STS [R9+0x400], R22 ;  /* 0x0004001609007388 */ /* 0x000fe20000000800 */
[----:B------:R-:W-:Y:S02]  /*11930*/  F2FP.BF16.PACK_AB R80, R81, R80 ;  /* 0x000000505150723e */ /* 0x000fe400000010ff */
[----:B------:R-:W-:Y:S01]  /*11940*/  F2FP.BF16.PACK_AB R82, R83, R82 ;  /* 0x000000525352723e */ /* 0x000fe200000010ff */
[----:B------:R-:W-:Y:S01]  /*11950*/  STS [R13+0x80], R24 ;  /* 0x000080180d007388 */ /* 0x000fe20000000800 */
[----:B------:R-:W-:-:S02]  /*11960*/  F2FP.BF16.PACK_AB R84, R85, R84 ;  /* 0x000000545554723e */ /* 0x000fc400000010ff */
[----:B------:R-:W-:Y:S01]  /*11970*/  F2FP.BF16.PACK_AB R86, R87, R86 ;  /* 0x000000565756723e */ /* 0x000fe200000010ff */
[----:B------:R-:W-:Y:S01]  /*11980*/  STS [R13+0x480], R26 ;  /* 0x0004801a0d007388 */ /* 0x000fe20000000800 */
[----:B------:R-:W-:Y:S02]  /*11990*/  F2FP.BF16.PACK_AB R88, R89, R88 ;  /* 0x000000585958723e */ /* 0x000fe400000010ff */
[----:B------:R-:W-:Y:S01]  /*119a0*/  F2FP.BF16.PACK_AB R90, R91, R90 ;  /* 0x0000005a5b5a723e */ /* 0x000fe200000010ff */
[----:B------:R-:W-:Y:S01]  /*119b0*/  STS [R15], R28 ;  /* 0x0000001c0f007388 */ /* 0x000fe20000000800 */
        /* <DEDUP_REMOVED lines=71> */
[----:B------:R3:W-:Y:S04]  /*11e30*/  STS [R9+0xc400], R118 ;  /* 0x00c4007609007388 */ /* 0x0007e80000000800 */
[----:B------:R-:W-:Y:S04]  /*11e40*/  STS [R13+0xc080], R140 ;  /* 0x00c0808c0d007388 */ /* 0x000fe80000000800 */
[----:B------:R4:W-:Y:S04]  /*11e50*/  STS [R13+0xc480], R142 ;  /* 0x00c4808e0d007388 */ /* 0x0009e80000000800 */
[----:B------:R2:W-:Y:S04]  /*11e60*/  STS [R15+0xc000], R120 ;  /* 0x00c000780f007388 */ /* 0x0005e80000000800 */
[----:B------:R2:W-:Y:S01]  /*11e70*/  STS [R15+0xc400], R122 ;  /* 0x00c4007a0f007388 */ /* 0x0005e20000000800 */
[----:B-1----:R-:W-:Y:S01]  /*11e80*/  IMAD.U32 R11, RZ, RZ, UR5 ;  /* 0x00000005ff0b7e24 */ /* 0x002fe2000f8e00ff */
[----:B------:R-:W-:-:S02]  /*11e90*/  ULDC.64 UR4, c[0x0][0x508] ;  /* 0x0001420000047ab9 */ /* 0x000fc40000000a00 */
[----:B------:R2:W-:Y:S04]  /*11ea0*/  STS [R17+0xc080], R124 ;  /* 0x00c0807c11007388 */ /* 0x0005e80000000800 */
[----:B------:R2:W-:Y:S04]  /*11eb0*/  STS [R17+0xc480], R126 ;  /* 0x00c4807e11007388 */ /* 0x0005e80000000800 */
[----:B------:R2:W-:Y:S04]  /*11ec0*/  STS [R19+0xc000], R128 ;  /* 0x00c0008013007388 */ /* 0x0005e80000000800 */
[----:B------:R2:W-:Y:S04]  /*11ed0*/  STS [R19+0xc400], R130 ;  /* 0x00c4008213007388 */ /* 0x0005e80000000800 */
[----:B------:R2:W-:Y:S04]  /*11ee0*/  STS [R21+0xc080], R136 ;  /* 0x00c0808815007388 */ /* 0x0005e80000000800 */
[----:B------:R2:W-:Y:S04]  /*11ef0*/  STS [R21+0xc480], R138 ;  /* 0x00c4808a15007388 */ /* 0x0005e80000000800 */
[----:B------:R2:W-:Y:S04]  /*11f00*/  STS [R23+0xc000], R132 ;  /* 0x00c0008417007388 */ /* 0x0005e80000000800 */
[----:B------:R2:W-:Y:S04]  /*11f10*/  STS [R23+0xc400], R134 ;  /* 0x00c4008617007388 */ /* 0x0005e80000000800 */
[----:B------:R-:W-:Y:S01]  /*11f20*/  BAR.SYNC.DEFER_BLOCKING 0x1, 0x100 ;  /* 0x0044000000007b1d */ /* 0x000fe20000010000 */
[----:B------:R-:W-:-:S04]  /*11f30*/  UISETP.NE.U32.AND UP0, UPT, URZ, UR4, UPT ;  /* 0x000000043f00728c */ /* 0x000fc8000bf05070 */
[----:B------:R-:W-:Y:S01]  /*11f40*/  UISETP.NE.AND.EX UP0, UPT, URZ, UR5, UPT, UP0 ;  /* 0x000000053f00728c */ /* 0x000fe2000bf05300 */
[----:B---3--:R-:W3:Y:S02]  /*11f50*/  @P0 LDG.E R9, [R10.64] ;  /* 0x0000000a0a090981 */ /* 0x008ee4000c1e1900 */
[----:B------:R-:W-:-:S03]  /*11f60*/  ULDC.64 UR4, c[0x0][0x508] ;  /* 0x0001420000047ab9 */ /* 0x000fc60000000a00 */
[----:B------:R-:W-:-:S05]  /*11f70*/  PLOP3.LUT P1, PT, PT, PT, UP0, 0x80, 0x0 ;  /* 0x000000000000781c */ /* 0x000fca0003f2f008 */
[----:B------:R-:W-:Y:S01]  /*11f80*/  @UP0 UIMAD.WIDE UR4, UR20, UR6, UR4 ;  /* 0x00000006140402a5 */ /* 0x000fe2000f8e0204 */
[----:B------:R-:W-:-:S05]  /*11f90*/  IMAD.MOV.U32 R4, RZ, RZ, c[0x0][0x388] ;  /* 0x0000e200ff047624 */ /* 0x000fca00078e00ff */
[----:B------:R-:W-:Y:S02]  /*11fa0*/  IMAD.U32 R12, RZ, RZ, UR4 ;  /* 0x00000004ff0c7e24 */ /* 0x000fe4000f8e00ff */
[----:B----4-:R-:W-:-:S05]  /*11fb0*/  IMAD.U32 R13, RZ, RZ, UR5 ;  /* 0x00000005ff0d7e24 */ /* 0x010fca000f8e00ff */
[----:B------:R2:W5:Y:S01]  /*11fc0*/  @P1 LDG.E R4, [R12.64] ;  /* 0x0000000a0c041981 */ /* 0x000562000c1e1900 */
[----:B------:R-:W-:Y:S02]  /*11fd0*/  UMOV UR22, URZ ;  /* 0x0000003f00167c82 */ /* 0x000fe40008000000 */
[----:B------:R-:W-:Y:S01]  /*11fe0*/  UMOV UR23, URZ ;  /* 0x0000003f00177c82 */ /* 0x000fe20008000000 */
[----:B---3--:R-:W1:Y:S02]  /*11ff0*/  @P0 R2UR UR5, R9 ;  /* 0x00000000090503c2 */ /* 0x008e6400000e0000 */
[----:B-1----:R-:W-:Y:S02]  /*12000*/  @UP1 USHF.R.S32.HI UR4, URZ, 0x1f, UR5 ;  /* 0x0000001f3f041899 */ /* 0x002fe40008011405 */
[----:B------:R-:W-:-:S05]  /*12010*/  @UP1 UMOV UR22, UR5 ;  /* 0x0000000500161c82 */ /* 0x000fca0008000000 */
[----:B------:R-:W-:Y:S01]  /*12020*/  @UP1 UMOV UR23, UR4 ;  /* 0x0000000400171c82 */ /* 0x000fe20008000000 */
[----:B------:R-:W-:Y:S05]  /*12030*/  @P1 BRA `(.L_x_146) ;  /* 0x0000004000001947 */ /* 0x000fea0003800000 */
[----:B--2---:R-:W-:Y:S05]  /*12040*/  @!P0 BRA `(.L_x_146) ;  /* 0x0000003000008947 */ /* 0x004fea0003800000 */
[----:B-----5:R-:W2:Y:S04]  /*12050*/  LDG.E R4, [R10.64] ;  /* 0x0000000a0a047981 */ /* 0x020ea8000c1e1900 */
[----:B------:R-:W2:Y:S02]  /*12060*/  LDG.E R9, [R10.64+0x4] ;  /* 0x0000040a0a097981 */ /* 0x000ea4000c1e1900 */
[----:B--2---:R-:W-:Y:S02]  /*12070*/  IADD3 R4, -R4, R9, RZ ;  /* 0x0000000904047210 */ /* 0x004fe40007ffe1ff */
.L_x_146:
[----:B--2---:R-:W-:Y:S01]  /*12080*/  SHF.R.S32.HI R11, RZ, 0x1f, R2 ;  /* 0x0000001fff0b7819 */ /* 0x004fe20000011402 */
[----:B------:R-:W1:Y:S01]  /*12090*/  S2R R73, SR_CTAID.X ;  /* 0x0000000000497919 */ /* 0x000e620000002500 */
[----:B------:R-:W-:Y:S01]  /*120a0*/  LOP3.LUT R5, R5, 0xffffffe0, RZ, 0xc0, !PT ;  /* 0xffffffe005057812 */ /* 0x000fe200078ec0ff */
[----:B------:R-:W-:Y:S01]  /*120b0*/  IMAD.MOV.U32 R9, RZ, RZ, c[0x0][0x4e8] ;  /* 0x00013a00ff097624 */ /* 0x000fe200078e00ff */
[----:B------:R-:W-:Y:S01]  /*120c0*/  LEA.HI R11, R11, R2, RZ, 0x3 ;  /* 0x000000020b0b7211 */ /* 0x000fe200078f18ff */
[----:B------:R-:W-:Y:S01]  /*120d0*/  ULDC.64 UR6, c[0x0][0x490] ;  /* 0x0001240000067ab9 */ /* 0x000fe20000000a00 */
[-C--:B------:R-:W-:Y:S01]  /*120e0*/  LEA.HI R16, R3, R0.reuse, RZ, 0x3 ;  /* 0x0000000003107211 */ /* 0x080fe200078f18ff */
[----:B------:R-:W-:Y:S01]  /*120f0*/  IMAD.IADD R5, R0, 0x1, -R5 ;  /* 0x0000000100057824 */ /* 0x000fe200078e0a05 */
[----:B------:R-:W-:Y:S01]  /*12100*/  LOP3.LUT R11, R11, 0xffffff8, RZ, 0xc0, !PT ;  /* 0x0ffffff80b0b7812 */ /* 0x000fe200078ec0ff */
[----:B------:R-:W-:Y:S01]  /*12110*/  USHF.R.S32.HI UR12, URZ, 0x1f, UR20 ;  /* 0x0000001f3f0c7899 */ /* 0x000fe20008011414 */
[----:B------:R-:W-:Y:S01]  /*12120*/  ISETP.NE.AND P1, PT, R9, 0x1, PT ;  /* 0x000000010900780c */ /* 0x000fe20003f25270 */
[----:B------:R-:W-:Y:S01]  /*12130*/  UIMAD UR9, UR8, UR6, URZ ;  /* 0x00000006080972a4 */ /* 0x000fe2000f8e023f */
[----:B------:R-:W-:Y:S01]  /*12140*/  LEA.HI R9, R7, R7, RZ, 0x1 ;  /* 0x0000000707097211 */ /* 0x000fe200078f08ff */
[----:B------:R-:W-:Y:S01]  /*12150*/  IMAD.IADD R11, R2, 0x1, -R11 ;  /* 0x00000001020b7824 */ /* 0x000fe200078e0a0b */
[----:B------:R-:W-:Y:S01]  /*12160*/  SHF.R.S32.HI R2, RZ, 0x1f, R5 ;  /* 0x0000001fff027819 */ /* 0x000fe20000011405 */
[----:B------:R-:W-:Y:S01]  /*12170*/  UMOV UR14, UR22 ;  /* 0x00000016000e7c82 */ /* 0x000fe20008000000 */
[----:B------:R-:W-:Y:S01]  /*12180*/  LOP3.LUT R10, R9, 0x1ffffffe, RZ, 0xc0, !PT ;  /* 0x1ffffffe090a7812 */ /* 0x000fe200078ec0ff */
[----:B------:R-:W-:Y:S01]  /*12190*/  UMOV UR15, UR23 ;  /* 0x00000017000f7c82 */ /* 0x000fe20008000000 */
[----:B------:R-:W-:Y:S01]  /*121a0*/  LEA.HI R2, R2, R5, RZ, 0x2 ;  /* 0x0000000502027211 */ /* 0x000fe200078f10ff */
[----:B------:R-:W-:Y:S01]  /*121b0*/  USEL UR12, UR12, URZ, !UP1 ;  /* 0x0000003f0c0c7287 */ /* 0x000fe2000c800000 */
[----:B------:R-:W-:Y:S01]  /*121c0*/  LOP3.LUT P2, RZ, R5, 0x3, RZ, 0xc0, !PT ;  /* 0x0000000305ff7812 */ /* 0x000fe2000784c0ff */
[----:B------:R-:W-:Y:S01]  /*121d0*/  IMAD.IADD R7, R7, 0x1, -R10 ;  /* 0x0000000107077824 */ /* 0x000fe200078e0a0a */
[----:B------:R-:W-:Y:S01]  /*121e0*/  SHF.R.S32.HI R2, RZ, 0x2, R2 ;  /* 0x00000002ff027819 */ /* 0x000fe20000011402 */
[----:B------:R-:W-:Y:S01]  /*121f0*/  UIMAD.WIDE.U32 UR14, UR13, UR6, UR14 ;  /* 0x000000060d0e72a5 */ /* 0x000fe2000f8e000e */
[----:B------:R-:W-:Y:S01]  /*12200*/  LEA.HI R3, R3, R0, RZ, 0x6 ;  /* 0x0000000003037211 */ /* 0x000fe200078f30ff */
[----:B------:R-:W-:Y:S01]  /*12210*/  UIMAD UR9, UR13, UR7, UR9 ;  /* 0x000000070d0972a4 */ /* 0x000fe2000f8e0209 */
[----:B------:R-:W-:Y:S01]  /*12220*/  BSSY B0, `(.L_x_147) ;  /* 0x0000083000007945 */ /* 0x000fe20003800000 */
[----:B------:R-:W-:Y:S01]  /*12230*/  IMAD R2, R11, 0x10, R2 ;  /* 0x000000100b027824 */ /* 0x000fe200078e0202 */
[----:B------:R-:W-:-:S02]  /*12240*/  ULDC.64 UR6, c[0x0][0x498] ;  /* 0x0001260000067ab9 */ /* 0x000fc40000000a00 */
[----:B------:R-:W-:Y:S01]  /*12250*/  USEL UR20, UR20, URZ, !UP1 ;  /* 0x0000003f14147287 */ /* 0x000fe2000c800000 */
[----:B------:R-:W-:Y:S01]  /*12260*/  IMAD R10, R7, 0x8, R2 ;  /* 0x00000008070a7824 */ /* 0x000fe200078e0202 */
[----:B------:R-:W-:Y:S02]  /*12270*/  UIMAD UR17, UR12, UR6, URZ ;  /* 0x000000060c1172a4 */ /* 0x000fe4000f8e023f */
[----:B------:R-:W-:Y:S02]  /*12280*/  UIADD3 UR15, UR15, UR9, URZ ;  /* 0x000000090f0f7290 */ /* 0x000fe4000fffe03f */
[----:B-1----:R-:W-:Y:S01]  /*12290*/  LEA R7, R73, R10, 0x7 ;  /* 0x0000000a49077211 */ /* 0x002fe200078e38ff */
[----:B------:R-:W-:Y:S02]  /*122a0*/  UIMAD UR7, UR20, UR7, UR17 ;  /* 0x00000007140772a4 */ /* 0x000fe4000f8e0211 */
[----:B------:R-:W-:Y:S02]  /*122b0*/  UIMAD.WIDE.U32 UR14, UR20, UR6, UR14 ;  /* 0x00000006140e72a5 */ /* 0x000fe4000f8e000e */
[----:B------:R-:W-:Y:S01]  /*122c0*/  @P1 IMAD.HI.U32 R5, R7, c[0x0][0x4ec], RZ ;  /* 0x00013b0007051a27 */ /* 0x000fe200078e00ff */
[----:B------:R-:W-:-:S02]  /*122d0*/  ULDC.64 UR4, c[0x0][0x3a0] ;  /* 0x0000e80000047ab9 */ /* 0x000fc40000000a00 */
[----:B------:R-:W-:Y:S01]  /*122e0*/  UIMAD UR16, UR23, UR4, URZ ;  /* 0x00000004171072a4 */ /* 0x000fe2000f8e023f */
[----:B------:R-:W-:Y:S01]  /*122f0*/  IMAD.MOV.U32 R12, RZ, RZ, R7 ;  /* 0x000000ffff0c7224 */ /* 0x000fe200078e0007 */
[----:B------:R-:W-:Y:S01]  /*12300*/  @P1 SHF.R.U32.HI R12, RZ, c[0x0][0x4f0], R5 ;  /* 0x00013c00ff0c1a19 */ /* 0x000fe20000011605 */
[----:B------:R-:W-:Y:S01]  /*12310*/  UIMAD.WIDE.U32 UR18, UR22, UR4, URZ ;  /* 0x00000004161272a5 */ /* 0x000fe2000f8e003f */
[----:B------:R-:W-:Y:S01]  /*12320*/  LOP3.LUT R5, R16, 0xfffffff8, RZ, 0xc0, !PT ;  /* 0xfffffff810057812 */ /* 0x000fe200078ec0ff */
[----:B------:R-:W-:Y:S01]  /*12330*/  UIMAD UR16, UR22, UR5, UR16 ;  /* 0x00000005161072a4 */ /* 0x000fe2000f8e0210 */
[----:B------:R-:W-:Y:S01]  /*12340*/  SHF.R.S32.HI R16, RZ, 0x3, R16 ;  /* 0x00000003ff107819 */ /* 0x000fe20000011410 */
[--C-:B------:R-:W-:Y:S01]  /*12350*/  IMAD.MOV R10, RZ, RZ, -R12.reuse ;  /* 0x000000ffff0a7224 */ /* 0x100fe200078e0a0c */
[----:B------:R-:W-:Y:S01]  /*12360*/  ULDC.64 UR4, c[0x0][0x3e8] ;  /* 0x0000fa0000047ab9 */ /* 0x000fe20000000a00 */
[----:B------:R-:W-:Y:S01]  /*12370*/  IMAD.IADD R5, R0, 0x1, -R5 ;  /* 0x0000000100057824 */ /* 0x000fe200078e0a05 */
[----:B------:R-:W-:Y:S01]  /*12380*/  UIMAD UR8, UR8, UR4, URZ ;  /* 0x00000004080872a4 */ /* 0x000fe2000f8e023f */
[----:B------:R-:W-:Y:S01]  /*12390*/  IMAD R10, R10, c[0x0][0x4e8], R7 ;  /* 0x00013a000a0a7a24 */ /* 0x000fe200078e0207 */
[----:B------:R-:W-:Y:S01]  /*123a0*/  SHF.R.S32.HI R7, RZ, 0x1f, R12 ;  /* 0x0000001fff077819 */ /* 0x000fe2000001140c */
[----:B------:R-:W-:Y:S01]  /*123b0*/  IMAD.U32 R0, RZ, RZ, UR7 ;  /* 0x00000007ff007e24 */ /* 0x000fe2000f8e00ff */
[----:B------:R-:W-:Y:S01]  /*123c0*/  IADD3 R12, P0, R12, UR14, RZ ;  /* 0x0000000e0c0c7c10 */ /* 0x000fe2000ff1e0ff */
[----:B------:R-:W-:Y:S01]  /*123d0*/  IMAD.SHL.U32 R17, R16, 0x40, RZ ;  /* 0x0000004010117824 */ /* 0x000fe200078e00ff */
[----:B------:R-:W-:Y:S01]  /*123e0*/  SHF.R.S32.HI R15, RZ, 0x1f, R10 ;  /* 0x0000001fff0f7819 */ /* 0x000fe2000001140a */
[----:B------:R-:W-:Y:S01]  /*123f0*/  UIADD3 UR19, UR19, UR16, URZ ;  /* 0x0000001013137290 */ /* 0x000fe2000fffe03f */
[----:B------:R-:W-:Y:S01]  /*12400*/  IADD3.X R13, R7, UR15, R0, P0, !PT ;  /* 0x0000000f070d7c10 */ /* 0x000fe200087fe400 */
[----:B------:R-:W-:Y:S01]  /*12410*/  UIMAD UR5, UR13, UR5, UR8 ;  /* 0x000000050d0572a4 */ /* 0x000fe2000f8e0208 */
[----:B------:R-:W-:Y:S01]  /*12420*/  LEA R0, R5, R16, 0x5 ;  /* 0x0000001005007211 */ /* 0x000fe200078e28ff */
[----:B------:R-:W-:Y:S01]  /*12430*/  IMAD R15, R15, c[0x0][0x488], RZ ;  /* 0x000122000f0f7a24 */ /* 0x000fe200078e02ff */
[----:B------:R-:W-:Y:S01]  /*12440*/  LOP3.LUT R17, R17, 0x1c0, RZ, 0xc0, !PT ;  /* 0x000001c011117812 */ /* 0x000fe200078ec0ff */
[----:B------:R-:W-:Y:S01]  /*12450*/  IMAD.WIDE.U32 R12, R10, c[0x0][0x488], R12 ;  /* 0x000122000a0c7a25 */ /* 0x000fe200078e000c */
[----:B------:R-:W-:-:S02]  /*12460*/  UIMAD.WIDE.U32 UR18, UR13, UR4, UR18 ;  /* 0x000000040d1272a5 */ /* 0x000fc4000f8e0012 */
[----:B------:R-:W-:Y:S01]  /*12470*/  ULDC.64 UR6, c[0x0][0x3f0] ;  /* 0x0000fc0000067ab9 */ /* 0x000fe20000000a00 */
[----:B------:R-:W-:Y:S01]  /*12480*/  IMAD R9, R73, 0x80, R0 ;  /* 0x0000008049097824 */ /* 0x000fe200078e0200 */
[----:B------:R-:W-:Y:S01]  /*12490*/  UIMAD UR12, UR12, UR6, URZ ;  /* 0x000000060c0c72a4 */ /* 0x000fe2000f8e023f */
[----:B------:R-:W-:Y:S01]  /*124a0*/  IMAD.SHL.U32 R0, R5, 0x8, RZ ;  /* 0x0000000805007824 */ /* 0x000fe200078e00ff */
[----:B------:R-:W-:Y:S01]  /*124b0*/  SHF.R.U32.HI R5, RZ, 0x3, R17 ;  /* 0x00000003ff057819 */ /* 0x000fe20000011611 */
[----:B------:R-:W-:Y:S01]  /*124c0*/  IMAD R15, R10, c[0x0][0x48c], R15 ;  /* 0x000123000a0f7a24 */ /* 0x000fe200078e020f */
[----:B------:R-:W-:Y:S01]  /*124d0*/  UIADD3 UR19, UR19, UR5, URZ ;  /* 0x0000000513137290 */ /* 0x000fe2000fffe03f */
[----:B------:R-:W-:Y:S01]  /*124e0*/  @P1 IMAD.HI.U32 R11, R9, c[0x0][0x4ec], RZ ;  /* 0x00013b00090b1a27 */ /* 0x000fe200078e00ff */
[----:B------:R-:W-:Y:S01]  /*124f0*/  LOP3.LUT R10, R17, 0x38, R0, 0xf8, !PT ;  /* 0x00000038110a7812 */ /* 0x000fe200078ef800 */
[----:B------:R-:W-:Y:S01]  /*12500*/  UIMAD UR7, UR20, UR7, UR12 ;  /* 0x00000007140772a4 */ /* 0x000fe2000f8e020c */
[----:B------:R-:W-:Y:S01]  /*12510*/  LEA R17, P0, R12, c[0x0][0x450], 0x2 ;  /* 0x000114000c117a11 */ /* 0x000fe200078010ff */
[----:B------:R-:W-:Y:S01]  /*12520*/  IMAD.IADD R14, R13, 0x1, R15 ;  /* 0x000000010d0e7824 */ /* 0x000fe200078e020f */
[----:B------:R-:W-:Y:S01]  /*12530*/  LOP3.LUT R5, R10, R5, RZ, 0x3c, !PT ;  /* 0x000000050a057212 */ /* 0x000fe200078e3cff */
[----:B------:R-:W-:Y:S01]  /*12540*/  IMAD.MOV.U32 R7, RZ, RZ, R9 ;  /* 0x000000ffff077224 */ /* 0x000fe200078e0009 */
[----:B------:R-:W-:Y:S01]  /*12550*/  @P1 SHF.R.U32.HI R7, RZ, c[0x0][0x4f0], R11 ;  /* 0x00013c00ff071a19 */ /* 0x000fe2000001160b */
[----:B------:R-:W-:Y:S01]  /*12560*/  UIMAD.WIDE.U32 UR18, UR20, UR6, UR18 ;  /* 0x00000006141272a5 */ /* 0x000fe2000f8e0012 */
[----:B------:R-:W-:Y:S01]  /*12570*/  LEA.HI.X R14, R12, c[0x0][0x454], R14, 0x2, P0 ;  /* 0x000115000c0e7a11 */ /* 0x000fe200000f140e */
[----:B------:R-:W-:Y:S01]  /*12580*/  SHFL.IDX PT, R10, R17, 0x1, 0x1c1f ;  /* 0x003c1f00110a7f89 */ /* 0x000fe200000e0000 */
[--C-:B------:R-:W-:Y:S01]  /*12590*/  SHF.R.S32.HI R15, RZ, 0x1f, R7.reuse ;  /* 0x0000001fff0f7819 */ /* 0x100fe20000011407 */
[----:B------:R-:W-:Y:S01]  /*125a0*/  IMAD.MOV R18, RZ, RZ, -R7 ;  /* 0x000000ffff127224 */ /* 0x000fe200078e0a07 */
[----:B------:R-:W-:Y:S01]  /*125b0*/  UIADD3 UR7, UR19, UR7, URZ ;  /* 0x0000000713077290 */ /* 0x000fe2000fffe03f */
[----:B------:R-:W-:Y:S01]  /*125c0*/  SHFL.IDX PT, R12, R17, RZ, 0x1c1f ;  /* 0x001c1fff110c7589 */ /* 0x000fe200000e0000 */
[----:B------:R-:W-:Y:S01]  /*125d0*/  MOV R20, UR18 ;  /* 0x0000001200147c02 */ /* 0x000fe20008000f00 */
[----:B------:R-:W-:-:S02]  /*125e0*/  IMAD R18, R18, c[0x0][0x4e8], R9 ;  /* 0x00013a0012127a24 */ /* 0x000fc400078e0209 */
[----:B------:R-:W1:Y:S01]  /*125f0*/  SHFL.IDX PT, R13, R14, RZ, 0x1c1f ;  /* 0x001c1fff0e0d7589 */ /* 0x000e6200000e0000 */
[----:B------:R-:W-:Y:S02]  /*12600*/  IMAD R9, R73, 0x80, R2 ;  /* 0x0000008049097824 */ /* 0x000fe400078e0202 */
[----:B-----5:R-:W-:Y:S01]  /*12610*/  IMAD R2, R4, c[0x0][0x4e8], RZ ;  /* 0x00013a0004027a24 */ /* 0x020fe200078e02ff */
[----:B------:R2:W3:Y:S01]  /*12620*/  SHFL.IDX PT, R11, R14, 0x1, 0x1c1f ;  /* 0x003c1f000e0b7f89 */ /* 0x0004e200000e0000 */
[----:B------:R-:W-:Y:S01]  /*12630*/  IMAD R22, R15, c[0x0][0x3e0], RZ ;  /* 0x0000f8000f167a24 */ /* 0x000fe200078e02ff */
[C---:B------:R-:W-:Y:S01]  /*12640*/  IADD3 R15, R9.reuse, 0x8, RZ ;  /* 0x00000008090f7810 */ /* 0x040fe20007ffe0ff */
[----:B------:R-:W-:Y:S01]  /*12650*/  IMAD.U32 R21, RZ, RZ, UR19 ;  /* 0x00000013ff157e24 */ /* 0x000fe2000f8e00ff */
[-C--:B------:R-:W-:Y:S01]  /*12660*/  ISETP.GE.OR P1, PT, R9, R2.reuse, P2 ;  /* 0x000000020900720c */ /* 0x080fe20001726670 */
[----:B------:R-:W-:Y:S01]  /*12670*/  IMAD.U32 R21, RZ, RZ, UR7 ;  /* 0x00000007ff157e24 */ /* 0x000fe2000f8e00ff */
[----:B------:R-:W-:Y:S01]  /*12680*/  ISETP.GE.OR P0, PT, R15, R2, P2 ;  /* 0x000000020f00720c */ /* 0x000fe20001706670 */
[C---:B------:R-:W-:Y:S01]  /*12690*/  IMAD R22, R7.reuse, c[0x0][0x3e4], R22 ;  /* 0x0000f90007167a24 */ /* 0x040fe200078e0216 */
[----:B------:R-:W-:Y:S01]  /*126a0*/  SHF.R.S32.HI R4, RZ, 0x1f, R18 ;  /* 0x0000001fff047819 */ /* 0x000fe20000011412 */
[----:B------:R-:W-:-:S04]  /*126b0*/  IMAD.WIDE.U32 R20, R7, c[0x0][0x3e0], R20 ;  /* 0x0000f80007147a25 */ /* 0x000fc800078e0014 */
[----:B------:R-:W-:Y:S01]  /*126c0*/  IMAD R73, R73, 0x80, R16 ;  /* 0x0000008049497824 */ /* 0x000fe200078e0210 */
[----:B------:R-:W-:-:S05]  /*126d0*/  IADD3 R21, R21, R22, RZ ;  /* 0x0000001615157210 */ /* 0x000fca0007ffe0ff */
[----:B------:R-:W-:Y:S01]  /*126e0*/  IMAD.WIDE.U32 R74, R18, c[0x0][0x3d8], R20 ;  /* 0x0000f600124a7a25 */ /* 0x000fe200078e0014 */
[----:B-1----:R1:W-:Y:S03]  /*126f0*/  @!P1 ST.E [R12.64], R6 ;  /* 0x000000060c009985 */ /* 0x0023e6000c10190a */
[----:B--2---:R-:W-:Y:S01]  /*12700*/  IMAD.SHL.U32 R14, R3, 0x8, RZ ;  /* 0x00000008030e7824 */ /* 0x004fe200078e00ff */
[----:B---3--:R1:W-:Y:S01]  /*12710*/  @!P0 ST.E [R10.64], R8 ;  /* 0x000000080a008985 */ /* 0x0083e2000c10190a */
[----:B------:R-:W-:-:S03]  /*12720*/  IMAD R3, R4, c[0x0][0x3d8], RZ ;  /* 0x0000f60004037a24 */ /* 0x000fc600078e02ff */
[----:B------:R-:W-:Y:S01]  /*12730*/  LOP3.LUT R5, R5, 0x7ffffe00, R14, 0xf8, !PT ;  /* 0x7ffffe0005057812 */ /* 0x000fe200078ef80e */
[----:B------:R-:W-:-:S04]  /*12740*/  IMAD R3, R18, c[0x0][0x3dc], R3 ;  /* 0x0000f70012037a24 */ /* 0x000fc800078e0203 */
[----:B------:R-:W-:Y:S02]  /*12750*/  IMAD.SHL.U32 R76, R5, 0x2, RZ ;  /* 0x00000002054c7824 */ /* 0x000fe400078e00ff */
[----:B------:R-:W-:Y:S01]  /*12760*/  IMAD.IADD R3, R75, 0x1, R3 ;  /* 0x000000014b037824 */ /* 0x000fe200078e0203 */
[C---:B------:R-:W-:Y:S02]  /*12770*/  LEA R75, P0, R74.reuse, c[0x0][0x380], 0x1 ;  /* 0x0000e0004a4b7a11 */ /* 0x040fe400078008ff */
[----:B------:R1:W2:Y:S02]  /*12780*/  LDS.128 R60, [R76+0x1080] ;  /* 0x001080004c3c7984 */ /* 0x0002a40000000c00 */
[----:B------:R-:W-:Y:S02]  /*12790*/  LEA.HI.X R74, R74, c[0x0][0x384], R3, 0x1, P0 ;  /* 0x0000e1004a4a7a11 */ /* 0x000fe400000f0c03 */
[----:B------:R1:W3:Y:S01]  /*127a0*/  LDS.128 R56, [R76+0x2080] ;  /* 0x002080004c387984 */ /* 0x0002e20000000c00 */
[----:B------:R-:W-:-:S03]  /*127b0*/  ISETP.GE.AND P0, PT, R73, R2, PT ;  /* 0x000000024900720c */ /* 0x000fc60003f06270 */
        /* <DEDUP_REMOVED lines=22> */
[----:B------:R5:W1:Y:S01]  /*12920*/  LDS.128 R16, [R76+0xc080] ;  /* 0x00c080004c107984 */ /* 0x000a620000000c00 */
[----:B------:R-:W-:-:S07]  /*12930*/  ISETP.GE.AND P3, PT, R0, c[0x0][0x3c8], PT ;  /* 0x0000f20000007a0c */ /* 0x000fce0003f66270 */
[----:B------:R-:W-:Y:S02]  /*12940*/  @!P2 SHF.R.S32.HI R71, RZ, 0x1f, R72 ;  /* 0x0000001fff47a819 */ /* 0x000fe40000011448 */
[----:B------:R-:W-:Y:S02]  /*12950*/  @!P1 SHF.R.S32.HI R69, RZ, 0x1f, R70 ;  /* 0x0000001fff459819 */ /* 0x000fe40000011446 */
[----:B------:R-:W-:Y:S02]  /*12960*/  @!P0 SHF.R.S32.HI R3, RZ, 0x1f, R68 ;  /* 0x0000001fff038819 */ /* 0x000fe40000011444 */
[----:B------:R-:W-:Y:S02]  /*12970*/  @!P2 LEA.HI R71, R71, R72, RZ, 0x3 ;  /* 0x000000484747a211 */ /* 0x000fe400078f18ff */
[----:B------:R-:W-:Y:S02]  /*12980*/  @!P1 LEA.HI R69, R69, R70, RZ, 0x3 ;  /* 0x0000004645459211 */ /* 0x000fe400078f18ff */
[----:B------:R-:W-:-:S02]  /*12990*/  @!P0 LEA.HI R3, R3, R68, RZ, 0x3 ;  /* 0x0000004403038211 */ /* 0x000fc400078f18ff */
[----:B------:R-:W-:Y:S02]  /*129a0*/  @!P2 LOP3.LUT R71, R71, 0xfffffff8, RZ, 0xc0, !PT ;  /* 0xfffffff84747a812 */ /* 0x000fe400078ec0ff */
[----:B------:R-:W-:Y:S01]  /*129b0*/  @!P1 LOP3.LUT R69, R69, 0xfffffff8, RZ, 0xc0, !PT ;  /* 0xfffffff845459812 */ /* 0x000fe200078ec0ff */
[----:B-1---5:R-:W-:Y:S01]  /*129c0*/  @!P3 IMAD.WIDE R76, R0, 0x2, R78 ;  /* 0x00000002004cb825 */ /* 0x022fe200078e024e */
[----:B------:R-:W-:-:S03]  /*129d0*/  @!P0 LOP3.LUT R3, R3, 0xfffffff8, RZ, 0xc0, !PT ;  /* 0xfffffff803038812 */ /* 0x000fc600078ec0ff */
[--C-:B------:R-:W-:Y:S01]  /*129e0*/  @!P2 IMAD.WIDE R70, R71, 0x2, R78.reuse ;  /* 0x000000024746a825 */ /* 0x100fe200078e024e */
[----:B--2---:R1:W-:Y:S03]  /*129f0*/  @!P3 ST.E.128 [R76.64], R64 ;  /* 0x000000404c00b985 */ /* 0x0043e6000c101d0a */
[--C-:B------:R-:W-:Y:S01]  /*12a00*/  @!P1 IMAD.WIDE R68, R69, 0x2, R78.reuse ;  /* 0x0000000245449825 */ /* 0x100fe200078e024e */
[----:B---3--:R1:W-:Y:S03]  /*12a10*/  @!P2 ST.E.128 [R70.64], R48 ;  /* 0x000000304600a985 */ /* 0x0083e6000c101d0a */
[----:B------:R-:W-:Y:S01]  /*12a20*/  @!P0 IMAD.WIDE R78, R3, 0x2, R78 ;  /* 0x00000002034e8825 */ /* 0x000fe200078e024e */
[----:B----4-:R1:W-:Y:S04]  /*12a30*/  @!P1 ST.E.128 [R68.64], R32 ;  /* 0x0000002044009985 */ /* 0x0103e8000c101d0a */
[----:B------:R1:W-:Y:S02]  /*12a40*/  @!P0 ST.E.128 [R78.64], R16 ;  /* 0x000000104e008985 */ /* 0x0003e4000c101d0a */
.L_x_148:
[----:B--234-:R-:W-:Y:S05]  /*12a50*/  BSYNC B0 ;  /* 0x0000000000007941 */ /* 0x01cfea0003800000 */
.L_x_147:
[----:B------:R-:W-:Y:S01]  /*12a60*/  IADD3 R3, R73, 0x20, RZ ;  /* 0x0000002049037810 */ /* 0x000fe20007ffe0ff */
[----:B-1----:R1:W2:Y:S01]  /*12a70*/  SHFL.IDX PT, R35, R74, 0x1, 0x181f ;  /* 0x00381f004a237f89 */ /* 0x0022a200000e0000 */
        /* <DEDUP_REMOVED lines=28> */
.L_x_150:
[----:B------:R-:W-:Y:S05]  /*12c40*/  BSYNC B0 ;  /* 0x0000000000007941 */ /* 0x000fea0003800000 */
.L_x_149:
[----:B------:R-:W-:Y:S01]  /*12c50*/  IADD3 R3, R73, 0x40, RZ ;  /* 0x0000004049037810 */ /* 0x000fe20007ffe0ff */
[----:B--2---:R2:W4:Y:S01]  /*12c60*/  SHFL.IDX PT, R19, R74, 0x2, 0x181f ;  /* 0x00581f004a137f89 */ /* 0x00452200000e0000 */
[----:B------:R-:W-:Y:S02]  /*12c70*/  BSSY B0, `(.L_x_151) ;  /* 0x000001c000007945 */ /* 0x000fe40003800000 */
[----:B------:R-:W-:Y:S01]  /*12c80*/  ISETP.GE.AND P0, PT, R3, R2, PT ;  /* 0x000000020300720c */ /* 0x000fe20003f06270 */
[----:B------:R2:W1:-:S12]  /*12c90*/  SHFL.IDX PT, R18, R75, 0x2, 0x181f ;  /* 0x00581f004b127f89 */ /* 0x00045800000e0000 */
        /* <DEDUP_REMOVED lines=25> */
.L_x_152:
[----:B------:R-:W-:Y:S05]  /*12e30*/  BSYNC B0 ;  /* 0x0000000000007941 */ /* 0x000fea0003800000 */
.L_x_151:
[----:B------:R-:W-:Y:S01]  /*12e40*/  IADD3 R73, R73, 0x60, RZ ;  /* 0x0000006049497810 */ /* 0x000fe20007ffe0ff */
[----:B-1----:R1:W2:Y:S03]  /*12e50*/  SHFL.IDX PT, R11, R74, 0x3, 0x181f ;  /* 0x00781f004a0b7f89 */ /* 0x0022a600000e0000 */
[----:B------:R-:W-:Y:S01]  /*12e60*/  ISETP.GE.AND P0, PT, R73, R2, PT ;  /* 0x000000024900720c */ /* 0x000fe20003f06270 */
[----:B------:R1:W4:-:S12]  /*12e70*/  SHFL.IDX PT, R10, R75, 0x3, 0x181f ;  /* 0x00781f004b0a7f89 */ /* 0x00031800000e0000 */
[----:B------:R-:W-:Y:S05]  /*12e80*/  @P0 EXIT ;  /* 0x000000000000094d */ /* 0x000fea0003800000 */
[C---:B------:R-:W-:Y:S02]  /*12e90*/  IADD3 R9, R0.reuse, 0x40, RZ ;  /* 0x0000004000097810 */ /* 0x040fe40007ffe0ff */
[C---:B------:R-:W-:Y:S02]  /*12ea0*/  IADD3 R3, R0.reuse, 0x80, RZ ;  /* 0x0000008000037810 */ /* 0x040fe40007ffe0ff */
[----:B------:R-:W-:Y:S02]  /*12eb0*/  ISETP.GE.AND P1, PT, R9, c[0x0][0x3c8], PT ;  /* 0x0000f20009007a0c */ /* 0x000fe40003f26270 */
[----:B------:R-:W-:Y:S02]  /*12ec0*/  ISETP.GE.AND P0, PT, R3, c[0x0][0x3c8], PT ;  /* 0x0000f20003007a0c */ /* 0x000fe40003f06270 */
[C---:B------:R-:W-:Y:S02]  /*12ed0*/  ISETP.GE.AND P2, PT, R0.reuse, c[0x0][0x3c8], PT ;  /* 0x0000f20000007a0c */ /* 0x040fe40003f46270 */
[----:B------:R-:W-:-:S07]  /*12ee0*/  IADD3 R15, R0, 0xc0, RZ ;  /* 0x000000c0000f7810 */ /* 0x000fce0007ffe0ff */
[----:B------:R-:W-:Y:S02]  /*12ef0*/  @!P1 SHF.R.S32.HI R8, RZ, 0x1f, R9 ;  /* 0x0000001fff089819 */ /* 0x000fe40000011409 */
[----:B------:R-:W-:Y:S02]  /*12f00*/  @!P0 SHF.R.S32.HI R2, RZ, 0x1f, R3 ;  /* 0x0000001fff028819 */ /* 0x000fe40000011403 */
[----:B------:R-:W-:Y:S01]  /*12f10*/  @!P1 LEA.HI R8, R8, R9, RZ, 0x3 ;  /* 0x0000000908089211 */ /* 0x000fe200078f18ff */
[--C-:B--2-4-:R-:W-:Y:S01]  /*12f20*/  @!P2 IMAD.WIDE R12, R0, 0x2, R10.reuse ;  /* 0x00000002000ca825 */ /* 0x114fe200078e020a */
[----:B------:R-:W-:Y:S02]  /*12f30*/  @!P0 LEA.HI R2, R2, R3, RZ, 0x3 ;  /* 0x0000000302028211 */ /* 0x000fe400078f18ff */
[----:B------:R-:W-:Y:S02]  /*12f40*/  @!P1 LOP3.LUT R8, R8, 0xfffffff8, RZ, 0xc0, !PT ;  /* 0xfffffff808089812 */ /* 0x000fe400078ec0ff */
[----:B------:R-:W-:Y:S01]  /*12f50*/  @!P0 LOP3.LUT R2, R2, 0xfffffff8, RZ, 0xc0, !PT ;  /* 0xfffffff802028812 */ /* 0x000fe200078ec0ff */
[----:B------:R2:W-:Y:S02]  /*12f60*/  @!P2 ST.E.128 [R12.64], R52 ;  /* 0x000000340c00a985 */ /* 0x0005e4000c101d0a */
[----:B------:R-:W-:-:S04]  /*12f70*/  @!P1 IMAD.WIDE R8, R8, 0x2, R10 ;  /* 0x0000000208089825 */ /* 0x000fc800078e020a */
[----:B------:R-:W-:Y:S01]  /*12f80*/  @!P0 IMAD.WIDE R2, R2, 0x2, R10 ;  /* 0x0000000202028825 */ /* 0x000fe200078e020a */
[----:B------:R2:W-:Y:S04]  /*12f90*/  @!P1 ST.E.128 [R8.64], R36 ;  /* 0x0000002408009985 */ /* 0x0005e8000c101d0a */
[----:B------:R2:W-:Y:S01]  /*12fa0*/  @!P0 ST.E.128 [R2.64], R20 ;  /* 0x0000001402008985 */ /* 0x0005e2000c101d0a */
[----:B------:R-:W-:-:S13]  /*12fb0*/  ISETP.GE.AND P0, PT, R15, c[0x0][0x3c8], PT ;  /* 0x0000f2000f007a0c */ /* 0x000fda0003f06270 */
[----:B------:R-:W-:Y:S05]  /*12fc0*/  @P0 EXIT ;  /* 0x000000000000094d */ /* 0x000fea0003800000 */
[----:B------:R-:W-:-:S04]  /*12fd0*/  SHF.R.S32.HI R0, RZ, 0x1f, R15 ;  /* 0x0000001fff007819 */ /* 0x000fc8000001140f */
[----:B------:R-:W-:-:S04]  /*12fe0*/  LEA.HI R0, R0, R15, RZ, 0x3 ;  /* 0x0000000f00007211 */ /* 0x000fc800078f18ff */
[----:B--2---:R-:W-:-:S05]  /*12ff0*/  LOP3.LUT R3, R0, 0xfffffff8, RZ, 0xc0, !PT ;  /* 0xfffffff800037812 */ /* 0x004fca00078ec0ff */
[----:B------:R-:W-:-:S05]  /*13000*/  IMAD.WIDE R10, R3, 0x2, R10 ;  /* 0x00000002030a7825 */ /* 0x000fca00078e020a */
[----:B------:R-:W-:Y:S01]  /*13010*/  ST.E.128 [R10.64], R4 ;  /* 0x000000040a007985 */ /* 0x000fe2000c101d0a */
[----:B------:R-:W-:Y:S05]  /*13020*/  EXIT ;  /* 0x000000000000794d */ /* 0x000fea0003800000 */
.L_x_145:
        /* <DEDUP_REMOVED lines=10> */
[----:B------:R-:W3:Y:S01]  /*130d0*/  @P0 LDG.E R0, [R6.64] ;  /* 0x0000000a06000981 */ /* 0x000ee2000c1e1900 */
        /* <DEDUP_REMOVED lines=11> */
[----:B---3--:R-:W3:Y:S02]  /*13190*/  @P0 R2UR UR5, R0 ;  /* 0x00000000000503c2 */ /* 0x008ee400000e0000 */
[----:B---3--:R-:W-:Y:S02]  /*131a0*/  @UP1 USHF.R.S32.HI UR4, URZ, 0x1f, UR5 ;  /* 0x0000001f3f041899 */ /* 0x008fe40008011405 */
[----:B------:R-:W-:-:S05]  /*131b0*/  @UP1 UMOV UR14, UR5 ;  /* 0x00000005000e1c82 */ /* 0x000fca0008000000 */
[----:B------:R-:W-:Y:S01]  /*131c0*/  @UP1 UMOV UR15, UR4 ;  /* 0x00000004000f1c82 */ /* 0x000fe20008000000 */
[----:B------:R-:W-:Y:S05]  /*131d0*/  @P1 BRA `(.L_x_153) ;  /* 0x0000004000001947 */ /* 0x000fea0003800000 */
[----:B-1----:R-:W-:Y:S05]  /*131e0*/  @!P0 BRA `(.L_x_153) ;  /* 0x0000003000008947 */ /* 0x002fea0003800000 */
[----:B-----5:R-:W3:Y:S04]  /*131f0*/  LDG.E R5, [R6.64] ;  /* 0x0000000a06057981 */ /* 0x020ee8000c1e1900 */
[----:B------:R-:W3:Y:S02]  /*13200*/  LDG.E R0, [R6.64+0x4] ;  /* 0x0000040a06007981 */ /* 0x000ee4000c1e1900 */
[----:B---3--:R-:W-:Y:S02]  /*13210*/  IADD3 R5, -R5, R0, RZ ;  /* 0x0000000005057210 */ /* 0x008fe40007ffe1ff */
.L_x_153:
        /* <DEDUP_REMOVED lines=37> */
[----:B------:R-:W-:Y:S01]  /*13470*/  IMAD R0, R4, c[0x0][0x48c], R3 ;  /* 0x0001230004007a24 */ /* 0x000fe200078e0203 */
[----:B------:R-:W-:-:S04]  /*13480*/  LEA R2, P0, R6, c[0x0][0x450], 0x2 ;  /* 0x0001140006027a11 */ /* 0x000fc800078010ff */
[----:B------:R-:W-:Y:S01]  /*13490*/  IADD3 R3, R7, R0, RZ ;  /* 0x0000000007037210 */ /* 0x000fe20007ffe0ff */
[----:B------:R-:W-:-:S03]  /*134a0*/  IMAD.MOV.U32 R7, RZ, RZ, -0x800000 ;  /* 0xff800000ff077424 */ /* 0x000fc600078e00ff */
[----:B------:R-:W-:-:S05]  /*134b0*/  LEA.HI.X R3, R6, c[0x0][0x454], R3, 0x2, P0 ;  /* 0x0001150006037a11 */ /* 0x000fca00000f1403 */
[----:B------:R1:W-:Y:S02]  /*134c0*/  STG.E [R2.64], R7 ;  /* 0x0000000702007986 */ /* 0x0003e4000c10190a */
.L_x_155:
[----:B------:R-:W-:Y:S05]  /*134d0*/  BSYNC B0 ;  /* 0x0000000000007941 */ /* 0x000fea0003800000 */
.L_x_154:
[----:B-1----:R-:W1:Y:S01]  /*134e0*/  S2R R3, SR_CTAID.X ;  /* 0x0000000000037919 */ /* 0x002e620000002500 */
[----:B------:R-:W-:Y:S01]  /*134f0*/  SHF.R.S32.HI R4, RZ, 0x1f, R9 ;  /* 0x0000001fff047819 */ /* 0x000fe20000011409 */
        /* <DEDUP_REMOVED lines=15> */
[C---:B------:R-:W-:Y:S01]  /*135f0*/  LEA R2, R9.reuse, R4, 0x5 ;  /* 0x0000000409027211 */ /* 0x040fe200078e28ff */
[----:B------:R-:W-:Y:S01]  /*13600*/  UIMAD.WIDE.U32 UR16, UR13, UR4, UR16 ;  /* 0x000000040d1072a5 */ /* 0x000fe2000f8e0010 */
[----:B------:R-:W-:Y:S01]  /*13610*/  SHF.L.U32 R9, R9, 0x3, RZ ;  /* 0x0000000309097819 */ /* 0x000fe200000006ff */
[----:B------:R-:W-:Y:S02]  /*13620*/  UIMAD UR7, UR13, UR5, UR7 ;  /* 0x000000050d0772a4 */ /* 0x000fe4000f8e0207 */
[C---:B-1----:R-:W-:Y:S01]  /*13630*/  IMAD R2, R3.reuse, 0x80, R2 ;  /* 0x0000008003027824 */ /* 0x042fe200078e0202 */
[----:B------:R-:W-:Y:S01]  /*13640*/  ULDC.64 UR4, c[0x0][0x3f0] ;  /* 0x0000fc0000047ab9 */ /* 0x000fe20000000a00 */
[----:B------:R-:W-:Y:S01]  /*13650*/  IMAD R4, R3, 0x80, R4 ;  /* 0x0000008003047824 */ /* 0x000fe200078e0204 */
[----:B------:R-:W-:Y:S01]  /*13660*/  UIMAD UR6, UR6, UR4, URZ ;  /* 0x00000004060672a4 */ /* 0x000fe2000f8e023f */
[----:B------:R-:W-:Y:S01]  /*13670*/  @P0 IMAD.HI.U32 R0, R2, c[0x0][0x4ec], RZ ;  /* 0x00013b0002000a27 */ /* 0x000fe200078e00ff */
[----:B------:R-:W-:Y:S01]  /*13680*/  UIADD3 UR17, UR7, UR17, URZ ;  /* 0x0000001107117290 */ /* 0x000fe2000fffe03f */
[----:B------:R-:W-:Y:S01]  /*13690*/  IADD3 R8, R9, 0x40, RZ ;  /* 0x0000004009087810 */ /* 0x000fe20007ffe0ff */
[----:B------:R-:W-:Y:S01]  /*136a0*/  UIMAD UR5, UR20, UR5, UR6 ;  /* 0x00000005140572a4 */ /* 0x000fe2000f8e0206 */
[----:B------:R-:W-:Y:S01]  /*136b0*/  IMAD.MOV.U32 R7, RZ, RZ, R2 ;  /* 0x000000ffff077224 */ /* 0x000fe200078e0002 */
[----:B------:R-:W-:Y:S01]  /*136c0*/  @P0 SHF.R.U32.HI R7, RZ, c[0x0][0x4f0], R0 ;  /* 0x00013c00ff070a19 */ /* 0x000fe20000011600 */
[----:B------:R-:W-:-:S03]  /*136d0*/  UIMAD.WIDE.U32 UR16, UR20, UR4, UR16 ;  /* 0x00000004141072a5 */ /* 0x000fc6000f8e0010 */
[----:B------:R-:W-:Y:S01]  /*136e0*/  IADD3 R11, -R7, RZ, RZ ;  /* 0x000000ff070b7210 */ /* 0x000fe20007ffe1ff */
[----:B------:R-:W-:Y:S01]  /*136f0*/  UIADD3 UR5, UR17, UR5, URZ ;  /* 0x0000000511057290 */ /* 0x000fe2000fffe03f */
[----:B------:R-:W-:Y:S01]  /*13700*/  SHF.R.S32.HI R0, RZ, 0x1f, R7 ;  /* 0x0000001fff007819 */ /* 0x000fe20000011407 */
[----:B------:R-:W-:Y:S02]  /*13710*/  IMAD.U32 R10, RZ, RZ, UR16 ;  /* 0x00000010ff0a7e24 */ /* 0x000fe4000f8e00ff */
[----:B------:R-:W-:Y:S02]  /*13720*/  IMAD R6, R11, c[0x0][0x4e8], R2 ;  /* 0x00013a000b067a24 */ /* 0x000fe400078e0202 */
[----:B------:R-:W-:Y:S01]  /*13730*/  IMAD.U32 R11, RZ, RZ, UR17 ;  /* 0x00000011ff0b7e24 */ /* 0x000fe2000f8e00ff */
[----:B------:R-:W-:Y:S01]  /*13740*/  MOV R11, UR5 ;  /* 0x00000005000b7c02 */ /* 0x000fe20008000f00 */
[----:B------:R-:W-:Y:S01]  /*13750*/  IMAD R0, R0, c[0x0][0x3e0], RZ ;  /* 0x0000f80000007a24 */ /* 0x000fe200078e02ff */
[----:B------:R-:W-:-:S03]  /*13760*/  SHF.R.S32.HI R2, RZ, 0x1f, R6 ;  /* 0x0000001fff027819 */ /* 0x000fc60000011406 */
[C---:B------:R-:W-:Y:S02]  /*13770*/  IMAD R0, R7.reuse, c[0x0][0x3e4], R0 ;  /* 0x0000f90007007a24 */ /* 0x040fe400078e0200 */
[----:B------:R-:W-:-:S04]  /*13780*/  IMAD.WIDE.U32 R10, R7, c[0x0][0x3e0], R10 ;  /* 0x0000f800070a7a25 */ /* 0x000fc800078e000a */
[----:B------:R-:W-:Y:S02]  /*13790*/  IMAD R7, R2, c[0x0][0x3d8], RZ ;  /* 0x0000f60002077a24 */ /* 0x000fe400078e02ff */
[----:B------:R-:W-:Y:S02]  /*137a0*/  IMAD.IADD R11, R11, 0x1, R0 ;  /* 0x000000010b0b7824 */ /* 0x000fe400078e0200 */
[C---:B------:R-:W-:Y:S02]  /*137b0*/  IMAD R7, R6.reuse, c[0x0][0x3dc], R7 ;  /* 0x0000f70006077a24 */ /* 0x040fe400078e0207 */
[----:B------:R-:W-:Y:S01]  /*137c0*/  IMAD.WIDE.U32 R10, R6, c[0x0][0x3d8], R10 ;  /* 0x0000f600060a7a25 */ /* 0x000fe200078e000a */
[----:B------:R-:W-:-:S04]  /*137d0*/  IADD3 R6, R9, 0xc0, RZ ;  /* 0x000000c009067810 */ /* 0x000fc80007ffe0ff */
[----:B------:R-:W-:Y:S02]  /*137e0*/  IADD3 R7, R11, R7, RZ ;  /* 0x000000070b077210 */ /* 0x000fe40007ffe0ff */
[----:B------:R-:W-:-:S04]  /*137f0*/  LEA R11, P0, R10, c[0x0][0x380], 0x1 ;  /* 0x0000e0000a0b7a11 */ /* 0x000fc800078008ff */
[----:B------:R-:W-:Y:S01]  /*13800*/  LEA.HI.X R10, R10, c[0x0][0x384], R7, 0x1, P0 ;  /* 0x0000e1000a0a7a11 */ /* 0x000fe200000f0c07 */
[----:B------:R1:W3:Y:S01]  /*13810*/  SHFL.IDX PT, R12, R11, RZ, 0x181f ;  /* 0x00181fff0b0c7589 */ /* 0x0002e200000e0000 */
[----:B------:R-:W-:Y:S02]  /*13820*/  ISETP.GE.AND P0, PT, R4, R5, PT ;  /* 0x000000050400720c */ /* 0x000fe40003f06270 */
[----:B------:R-:W-:Y:S01]  /*13830*/  IADD3 R7, R9, 0x80, RZ ;  /* 0x0000008009077810 */ /* 0x000fe20007ffe0ff */
[----:B------:R1:W4:Y:S10]  /*13840*/  SHFL.IDX PT, R13, R10, RZ, 0x181f ;  /* 0x00181fff0a0d7589 */ /* 0x00033400000e0000 */
[----:B------:R-:W-:Y:S05]  /*13850*/  @P0 BRA `(.L_x_157) ;  /* 0x0000015000000947 */ /* 0x000fea0003800000 */
[----:B------:R-:W-:Y:S02]  /*13860*/  ISETP.GE.AND P2, PT, R8, c[0x0][0x3c8], PT ;  /* 0x0000f20008007a0c */ /* 0x000fe40003f46270 */
[----:B------:R-:W-:-:S02]  /*13870*/  ISETP.GE.AND P1, PT, R7, c[0x0][0x3c8], PT ;  /* 0x0000f20007007a0c */ /* 0x000fc40003f26270 */
[----:B------:R-:W-:Y:S02]  /*13880*/  ISETP.GE.AND P0, PT, R6, c[0x0][0x3c8], PT ;  /* 0x0000f20006007a0c */ /* 0x000fe40003f06270 */
        /* <DEDUP_REMOVED lines=12> */
[----:B------:R3:W-:Y:S03]  /*13950*/  @!P3 ST.E.128 [R14.64], RZ ;  /* 0x000000ff0e00b985 */ /* 0x0007e6000c101d0a */
[--C-:B------:R-:W-:Y:S01]  /*13960*/  @!P1 IMAD.WIDE R2, R2, 0x2, R12.reuse ;  /* 0x0000000202029825 */ /* 0x100fe200078e020c */
[----:B------:R3:W-:Y:S03]  /*13970*/  @!P2 ST.E.128 [R16.64], RZ ;  /* 0x000000ff1000a985 */ /* 0x0007e6000c101d0a */
[----:B------:R-:W-:Y:S01]  /*13980*/  @!P0 IMAD.WIDE R12, R0, 0x2, R12 ;  /* 0x00000002000c8825 */ /* 0x000fe200078e020c */
[----:B------:R3:W-:Y:S04]  /*13990*/  @!P1 ST.E.128 [R2.64], RZ ;  /* 0x000000ff02009985 */ /* 0x0007e8000c101d0a */
[----:B------:R3:W-:Y:S02]  /*139a0*/  @!P0 ST.E.128 [R12.64], RZ ;  /* 0x000000ff0c008985 */ /* 0x0007e4000c101d0a */
.L_x_157:
[----:B------:R-:W-:Y:S05]  /*139b0*/  BSYNC B0 ;  /* 0x0000000000007941 */ /* 0x000fea0003800000 */
.L_x_156:
[----:B------:R-:W-:Y:S01]  /*139c0*/  IADD3 R0, R4, 0x20, RZ ;  /* 0x0000002004007810 */ /* 0x000fe20007ffe0ff */
[----:B---34-:R3:W4:Y:S01]  /*139d0*/  SHFL.IDX PT, R13, R10, 0x1, 0x181f ;  /* 0x00381f000a0d7f89 */ /* 0x01872200000e0000 */
[----:B------:R-:W-:Y:S02]  /*139e0*/  BSSY B0, `(.L_x_158) ;  /* 0x0000019000007945 */ /* 0x000fe40003800000 */
[----:B------:R-:W-:Y:S01]  /*139f0*/  ISETP.GE.AND P0, PT, R0, R5, PT ;  /* 0x000000050000720c */ /* 0x000fe20003f06270 */
[----:B------:R3:W1:-:S12]  /*13a00*/  SHFL.IDX PT, R12, R11, 0x1, 0x181f ;  /* 0x00381f000b0c7f89 */ /* 0x00065800000e0000 */
        /* <DEDUP_REMOVED lines=11> */
[----:B-1--4-:R-:W-:Y:S01]  /*13ac0*/  @!P3 IMAD.WIDE R14, R9, 0x2, R12 ;  /* 0x00000002090eb825 */ /* 0x012fe200078e020c */
        /* <DEDUP_REMOVED lines=10> */
.L_x_159:
[----:B------:R-:W-:Y:S05]  /*13b70*/  BSYNC B0 ;  /* 0x0000000000007941 */ /* 0x000fea0003800000 */
.L_x_158:
[----:B------:R-:W-:Y:S01]  /*13b80*/  IADD3 R0, R4, 0x40, RZ ;  /* 0x0000004004007810 */ /* 0x000fe20007ffe0ff */
[----:B-1--4-:R1:W4:Y:S01]  /*13b90*/  SHFL.IDX PT, R13, R10, 0x2, 0x181f ;  /* 0x00581f000a0d7f89 */ /* 0x01232200000e0000 */
[----:B------:R-:W-:Y:S02]  /*13ba0*/  BSSY B0, `(.L_x_160) ;  /* 0x0000019000007945 */ /* 0x000fe40003800000 */
[----:B------:R-:W-:Y:S01]  /*13bb0*/  ISETP.GE.AND P0, PT, R0, R5, PT ;  /* 0x000000050000720c */ /* 0x000fe20003f06270 */
[----:B------:R1:W3:-:S12]  /*13bc0*/  SHFL.IDX PT, R12, R11, 0x2, 0x181f ;  /* 0x00581f000b0c7f89 */ /* 0x0002d800000e0000 */
        /* <DEDUP_REMOVED lines=22> */
.L_x_161:
[----:B------:R-:W-:Y:S05]  /*13d30*/  BSYNC B0 ;  /* 0x0000000000007941 */ /* 0x000fea0003800000 */
.L_x_160:
[----:B------:R-:W-:Y:S01]  /*13d40*/  IADD3 R4, R4, 0x60, RZ ;  /* 0x0000006004047810 */ /* 0x000fe20007ffe0ff */
[----:B---3--:R3:W1:Y:S03]  /*13d50*/  SHFL.IDX PT, R3, R10, 0x3, 0x181f ;  /* 0x00781f000a037f89 */ /* 0x00866600000e0000 */
[----:B------:R-:W-:Y:S01]  /*13d60*/  ISETP.GE.AND P0, PT, R4, R5, PT ;  /* 0x000000050400720c */ /* 0x000fe20003f06270 */
[----:B------:R3:W4:-:S12]  /*13d70*/  SHFL.IDX PT, R2, R11, 0x3, 0x181f ;  /* 0x00781f000b027f89 */ /* 0x00071800000e0000 */
[----:B------:R-:W-:Y:S05]  /*13d80*/  @P0 EXIT ;  /* 0x000000000000094d */ /* 0x000fea0003800000 */
        /* <DEDUP_REMOVED lines=10> */
[----:B------:R1:W-:Y:S02]  /*13e30*/  @!P2 ST.E.128 [R8.64], RZ ;  /* 0x000000ff0800a985 */ /* 0x0003e4000c101d0a */
[----:B------:R-:W-:-:S04]  /*13e40*/  @!P1 IMAD.WIDE R4, R5, 0x2, R2 ;  /* 0x0000000205049825 */ /* 0x000fc800078e0202 */
[----:B---3--:R-:W-:Y:S01]  /*13e50*/  @!P0 IMAD.WIDE R10, R7, 0x2, R2 ;  /* 0x00000002070a8825 */ /* 0x008fe200078e0202 */
[----:B------:R1:W-:Y:S04]  /*13e60*/  @!P1 ST.E.128 [R4.64], RZ ;  /* 0x000000ff04009985 */ /* 0x0003e8000c101d0a */
[----:B------:R1:W-:Y:S01]  /*13e70*/  @!P0 ST.E.128 [R10.64], RZ ;  /* 0x000000ff0a008985 */ /* 0x0003e2000c101d0a */
[----:B------:R-:W-:-:S13]  /*13e80*/  ISETP.GE.AND P0, PT, R6, c[0x0][0x3c8], PT ;  /* 0x0000f20006007a0c */ /* 0x000fda0003f06270 */
[----:B------:R-:W-:Y:S05]  /*13e90*/  @P0 EXIT ;  /* 0x000000000000094d */ /* 0x000fea0003800000 */
[----:B-1----:R-:W-:-:S04]  /*13ea0*/  SHF.R.S32.HI R5, RZ, 0x1f, R6 ;  /* 0x0000001fff057819 */ /* 0x002fc80000011406 */
[----:B------:R-:W-:-:S04]  /*13eb0*/  LEA.HI R5, R5, R6, RZ, 0x3 ;  /* 0x0000000605057211 */ /* 0x000fc800078f18ff */
[----:B------:R-:W-:-:S05]  /*13ec0*/  LOP3.LUT R5, R5, 0xfffffff8, RZ, 0xc0, !PT ;  /* 0xfffffff805057812 */ /* 0x000fca00078ec0ff */
[----:B------:R-:W-:-:S05]  /*13ed0*/  IMAD.WIDE R2, R5, 0x2, R2 ;  /* 0x0000000205027825 */ /* 0x000fca00078e0202 */
[----:B------:R-:W-:Y:S01]  /*13ee0*/  ST.E.128 [R2.64], RZ ;  /* 0x000000ff02007985 */ /* 0x000fe2000c101d0a */
[----:B------:R-:W-:Y:S05]  /*13ef0*/  EXIT ;  /* 0x000000000000794d */ /* 0x000fea0003800000 */
.L_x_162:
        /* <DEDUP_REMOVED lines=16> */
.L_x_1768:


//--------------------- .text._ZN7cutlass13device_kernelIN5flash19enable_sm80_to_sm89INS1_16FlashAttnFwdSm80INS1_25CollectiveMainloopFwdSm80ILi8ELi1ELb1EN4cute5tupleIJNS5_1CILi128EEENS7_ILi48EEENS7_ILi256EEEEEELi256ENS_10bfloat16_tEfNS_4arch4Sm80ELb0ELb1ELb0ELb0ELb1ELb0ELb1ELb0EEENS1_21CollectiveEpilogueFwdINS6_IJS8_SA_S9_EEENS6_IJNS7_ILi1EEESI_SI_EEESC_SE_Li256ELb0ELb1ELb0ELb0EEENS1_19SingleTileSchedulerILb0ELb0ELb1ELi128EEEEEEEEEvNT_6ParamsE --------------------------
	.section	.text._ZN7cutlass13device_kernelIN5flash19enable_sm80_to_sm89INS1_16FlashAttnFwdSm80INS1_25CollectiveMainloopFwdSm80ILi8ELi1ELb1EN4cute5tupleIJNS5_1CILi128EEENS7_ILi48EEENS7_ILi256EEEEEELi256ENS_10bfloat16_tEfNS_4arch4Sm80ELb0ELb1ELb0ELb0ELb1ELb0ELb1ELb0EEENS1_21CollectiveEpilogueFwdINS6_IJS8_SA_S9_EEENS6_IJNS7_ILi1EEESI_SI_EEESC_SE_Li256ELb0ELb1ELb0ELb0EEENS1_19SingleTileSchedulerILb0ELb0ELb1ELi128EEEEEEEEEvNT_6ParamsE,"ax",@progbits
	.sectioninfo	@"SHI_REGISTERS=255"
	.align	128
.text._ZN7cutlass13device_kernelIN5flash19enable_sm80_to_sm89INS1_16FlashAttnFwdSm80INS1_25CollectiveMainloopFwdSm80ILi8ELi1ELb1EN4cute5tupleIJNS5_1CILi128EEENS7_ILi48EEENS7_ILi256EEEEEELi256ENS_10bfloat16_tEfNS_4arch4Sm80ELb0ELb1ELb0ELb0ELb1ELb0ELb1ELb0EEENS1_21CollectiveEpilogueFwdINS6_IJS8_SA_S9_EEENS6_IJNS7_ILi1EEESI_SI_EEESC_SE_Li256ELb0ELb1ELb0ELb0EEENS1_19SingleTileSchedulerILb0ELb0ELb1ELi128EEEEEEEEEvNT_6ParamsE:
        .type           _ZN7cutlass13device_kernelIN5flash19enable_sm80_to_sm89INS1_16FlashAttnFwdSm80INS1_25CollectiveMainloopFwdSm80ILi8ELi1ELb1EN4cute5tupleIJNS5_1CILi128EEENS7_ILi48EEENS7_ILi256EEEEEELi256ENS_10bfloat16_tEfNS_4arch4Sm80ELb0ELb1ELb0ELb0ELb1ELb0ELb1ELb0EEENS1_21CollectiveEpilogueFwdINS6_IJS8_SA_S9_EEENS6_IJNS7_ILi1EEESI_SI_EEESC_SE_Li256ELb0ELb1ELb0ELb0EEENS1_19SingleTileSchedulerILb0ELb0ELb1ELi128EEEEEEEEEvNT_6ParamsE,@function
        .size           _ZN7cutlass13device_kernelIN5flash19enable_sm80_to_sm89INS1_16FlashAttnFwdSm80INS1_25CollectiveMainloopFwdSm80ILi8ELi1ELb1EN4cute5tupleIJNS5_1CILi128EEENS7_ILi48EEENS7_ILi256EEEEEELi256ENS_10bfloat16_tEfNS_4arch4Sm80ELb0ELb1ELb0ELb0ELb1ELb0ELb1ELb0EEENS1_21CollectiveEpilogueFwdINS6_IJS8_SA_S9_EEENS6_IJNS7_ILi1EEESI_SI_EEESC_SE_Li256ELb0ELb1ELb0ELb0EEENS1_19SingleTileSchedulerILb0ELb0ELb1ELi128EEEEEEEEEvNT_6ParamsE,(.L_x_1769 - _ZN7cutlass13device_kernelIN5flash19enable_sm80_to_sm89INS1_16FlashAttnFwdSm80INS1_25CollectiveMainloopFwdSm80ILi8ELi1ELb1EN4cute5tupleIJNS5_1CILi128EEENS7_ILi48EEENS7_ILi256EEEEEELi256ENS_10bfloat16_tEfNS_4arch4Sm80ELb0ELb1ELb0ELb0ELb1ELb0ELb1ELb0EEENS1_21CollectiveEpilogueFwdINS6_IJS8_SA_S9_EEENS6_IJNS7_ILi1EEESI_SI_EEESC_SE_Li256ELb0ELb1ELb0ELb0EEENS1_19SingleTileSchedulerILb0ELb0ELb1ELi128EEEEEEEEEvNT_6ParamsE)
        .other          _ZN7cutlass13device_kernelIN5flash19enable_sm80_to_sm89INS1_16FlashAttnFwdSm80INS1_25CollectiveMainloopFwdSm80ILi8ELi1ELb1EN4cute5tupleIJNS5_1CILi128EEENS7_ILi48EEENS7_ILi256EEEEEELi256ENS_10bfloat16_tEfNS_4arch4Sm80ELb0ELb1ELb0ELb0ELb1ELb0ELb1ELb0EEENS1_21CollectiveEpilogueFwdINS6_IJS8_SA_S9_EEENS6_IJNS7_ILi1EEESI_SI_EEESC_SE_Li256ELb0ELb1ELb0ELb0EEENS1_19SingleTileSchedulerILb0ELb0ELb1ELi128EEEEEEEEEvNT_6ParamsE,@"STO_CUDA_ENTRY STV_DEFAULT"
_ZN7cutlass13device_kernelIN5flash19enable_sm80_to_sm89INS1_16FlashAttnFwdSm80INS1_25CollectiveMainloopFwdSm80ILi8ELi1ELb1EN4cute5tupleIJNS5_1CILi128EEENS7_ILi48EEENS7_ILi256EEEEEELi256ENS_10bfloat16_tEfNS_4arch4Sm80ELb0ELb1ELb0ELb0ELb1ELb0ELb1ELb0EEENS1_21CollectiveEpilogueFwdINS6_IJS8_SA_S9_EEENS6_IJNS7_ILi1EEESI_SI_EEESC_SE_Li256ELb0ELb1ELb0ELb0EEENS1_19SingleTileSchedulerILb0ELb0ELb1ELi128EEEEEEEEEvNT_6ParamsE:
        /* <DEDUP_REMOVED lines=9> */
[----:B------:R-:W-:-:S04]  /*0090*/  ULDC.64 UR18, c[0x0][0x118] ;  /* 0x0000460000127ab9 */ /* 0x000fc80000000a00 */
[----:B------:R-:W-:-:S05]  /*00a0*/  PLOP3.LUT P0, PT, PT, PT, UP0, 0x80, 0x0 ;  /* 0x000000000000781c */ /* 0x000fca0003f0f008 */
[----:B------:R-:W-:Y:S02]  /*00b0*/  @UP0 UMOV UR4, 0x4 ;  /* 0x0000000400040882 */ /* 0x000fe40000000000 */
[----:B------:R-:W-:-:S06]  /*00c0*/  @UP0 UIMAD.WIDE UR4, UR15, UR4, UR6 ;  /* 0x000000040f0402a5 */ /* 0x000fcc000f8e0206 */
[----:B------:R-:W-:Y:S02]  /*00d0*/  IMAD.U32 R2, RZ, RZ, UR4 ;  /* 0x00000004ff027e24 */ /* 0x000fe4000f8e00ff */
[----:B------:R-:W-:Y:S01]  /*00e0*/  IMAD.U32 R3, RZ, RZ, UR5 ;  /* 0x00000005ff037e24 */ /* 0x000fe2000f8e00ff */
[----:B------:R-:W1:Y:S01]  /*00f0*/  S2UR UR27, SR_CTAID.X ;  /* 0x00000000001b79c3 */ /* 0x000e620000002500 */
[----:B------:R-:W-:Y:S02]  /*0100*/  ULDC UR8, c[0x0][0x2c4] ;  /* 0x0000b10000087ab9 */ /* 0x000fe40000000800 */
[----:B------:R-:W-:Y:S01]  /*0110*/  ULDC.64 UR4, c[0x0][0x2c8] ;  /* 0x0000b20000047ab9 */ /* 0x000fe20000000a00 */
[----:B------:R-:W2:Y:S01]  /*0120*/  @P0 LDG.E R2, [R2.64] ;  /* 0x0000001202020981 */ /* 0x000ea2000c1e1900 */
[----:B------:R-:W-:Y:S02]  /*0130*/  UISETP.NE.AND UP1, UPT, UR8, 0x1, UPT ;  /* 0x000000010800788c */ /* 0x000fe4000bf25270 */
[----:B------:R-:W-:Y:S01]  /*0140*/  ULDC UR10, c[0x0][0x1d0] ;  /* 0x00007400000a7ab9 */ /* 0x000fe20000000800 */
[----:B------:R-:W3:Y:S01]  /*0150*/  S2UR UR11, SR_CTAID.Y ;  /* 0x00000000000b79c3 */ /* 0x000ee20000002600 */
[----:B------:R-:W4:Y:S01]  /*0160*/  S2R R44, SR_TID.X ;  /* 0x00000000002c7919 */ /* 0x000f220000002100 */
[----:B------:R-:W-:-:S02]  /*0170*/  ULDC UR9, c[0x0][0x168] ;  /* 0x00005a0000097ab9 */ /* 0x000fc40000000800 */
[----:B------:R-:W-:Y:S02]  /*0180*/  UP2UR UR14, UPR, URZ, 0x2 ;  /* 0x000000023f0e7883 */ /* 0x000fe40008000000 */
[----:B-1----:R-:W-:-:S04]  /*0190*/  USHF.L.U32 UR27, UR27, 0x7, URZ ;  /* 0x000000071b1b7899 */ /* 0x002fc8000800063f */
[----:B------:R-:W-:Y:S02]  /*01a0*/  @UP1 UIADD3 UR12, UR27, 0x7f, URZ ;  /* 0x0000007f1b0c1890 */ /* 0x000fe4000fffe03f */
[----:B------:R-:W-:Y:S02]  /*01b0*/  UIADD3 UR6, UR27, 0x7f, URZ ;  /* 0x0000007f1b067890 */ /* 0x000fe4000fffe03f */
[----:B------:R-:W-:-:S03]  /*01c0*/  UIMAD.WIDE.U32 UR12, UR12, UR4, URZ ;  /* 0x000000040c0c72a5 */ /* 0x000fc6000f8e003f */
[----:B------:R-:W-:Y:S02]  /*01d0*/  ULDC UR4, c[0x0][0x2ac] ;  /* 0x0000ab0000047ab9 */ /* 0x000fe40000000800 */
[----:B------:R-:W-:Y:S02]  /*01e0*/  UIMAD UR10, UR4, UR10, URZ ;  /* 0x0000000a040a72a4 */ /* 0x000fe4000f8e023f */
[----:B------:R-:W-:Y:S02]  /*01f0*/  @UP1 UMOV UR7, UR13 ;  /* 0x0000000d00071c82 */ /* 0x000fe40008000000 */
[----:B------:R-:W-:Y:S02]  /*0200*/  @UP1 USHF.R.U32.HI UR6, URZ, UR5, UR7 ;  /* 0x000000053f061299 */ /* 0x000fe40008011607 */
[----:B------:R-:W-:Y:S02]  /*0210*/  UMOV UR12, URZ ;  /* 0x0000003f000c7c82 */ /* 0x000fe40008000000 */
[----:B------:R-:W-:-:S02]  /*0220*/  UMOV UR7, 0x1 ;  /* 0x0000000100077882 */ /* 0x000fc40000000000 */
[----:B------:R-:W-:Y:S02]  /*0230*/  ULDC.64 UR4, c[0x0][0x328] ;  /* 0x0000ca0000047ab9 */ /* 0x000fe40000000a00 */
[----:B------:R-:W-:Y:S02]  /*0240*/  UISETP.LE.AND UP0, UPT, UR7, UR5, UPT ;  /* 0x000000050700728c */ /* 0x000fe4000bf03270 */
[----:B------:R-:W-:Y:S02]  /*0250*/  UIADD3 UR9, UR10, -UR9, UR7 ;  /* 0x800000090a097290 */ /* 0x000fe4000fffe007 */
[----:B------:R-:W-:Y:S02]  /*0260*/  UP2UR UR13, UPR, URZ, 0x1 ;  /* 0x000000013f0d7883 */ /* 0x000fe40008000000 */
[----:B------:R-:W-:Y:S02]  /*0270*/  UIADD3 UR5, UR9, UR6, URZ ;  /* 0x0000000609057290 */ /* 0x000fe4000fffe03f */
[----:B---3--:R-:W-:-:S02]  /*0280*/  USHF.R.S32.HI UR9, URZ, 0x1f, UR11 ;  /* 0x0000001f3f097899 */ /* 0x008fc4000801140b */
[----:B------:R-:W-:Y:S01]  /*0290*/  UIADD3 UR6, UR5, UR4, URZ ;  /* 0x0000000405067290 */ /* 0x000fe2000fffe03f */
[----:B--2---:R1:W2:Y:S01]  /*02a0*/  @P0 R2UR UR12, R2 ;  /* 0x00000000020c03c2 */ /* 0x0042a200000e0000 */
[----:B------:R-:W-:-:S13]  /*02b0*/  PLOP3.LUT P0, PT, PT, PT, UP0, 0x40, 0x0 ;  /* 0x000000000000781c */ /* 0x000fda0003f0e808 */
[----:B------:R-:W-:Y:S05]  /*02c0*/  @P0 BRA `(.L_x_163) ;  /* 0x0000016000000947 */ /* 0x000fea0003800000 */
[----:B----4-:R-:W-:Y:S01]  /*02d0*/  ISETP.LT.AND P0, PT, RZ, UR5, PT ;  /* 0x00000005ff007c0c */ /* 0x010fe2000bf01270 */
[----:B------:R-:W-:-:S12]  /*02e0*/  UIADD3 UR16, UR5, -0x1, URZ ;  /* 0xffffffff05107890 */ /* 0x000fd8000fffe03f */
[----:B------:R-:W-:Y:S05]  /*02f0*/  @P0 BRA `(.L_x_164) ;  /* 0x0000009000000947 */ /* 0x000fea0003800000 */
[----:B------:R-:W-:Y:S02]  /*0300*/  ULDC UR4, c[0x0][0x32c] ;  /* 0x0000cb0000047ab9 */ /* 0x000fe40000000800 */
[----:B------:R-:W-:Y:S02]  /*0310*/  UISETP.NE.AND UP0, UPT, UR7, UR4, UPT ;  /* 0x000000040700728c */ /* 0x000fe4000bf05270 */
[----:B------:R-:W-:-:S03]  /*0320*/  UIADD3 UR16, -UR5, URZ, URZ ;  /* 0x0000003f05107290 */ /* 0x000fc6000fffe13f */
[----:B------:R-:W-:Y:S02]  /*0330*/  ULDC.64 UR4, c[0x0][0x330] ;  /* 0x0000cc0000047ab9 */ /* 0x000fe40000000a00 */
[----:B------:R-:W-:-:S07]  /*0340*/  UIMAD.WIDE.U32 UR20, UR16, UR4, URZ ;  /* 0x00000004101472a5 */ /* 0x000fce000f8e003f */
[----:B------:R-:W-:Y:S02]  /*0350*/  @UP0 UMOV UR7, UR21 ;  /* 0x0000001500070c82 */ /* 0x000fe40008000000 */
[----:B------:R-:W-:-:S04]  /*0360*/  @UP0 USHF.R.U32.HI UR16, URZ, UR5, UR7 ;  /* 0x000000053f100299 */ /* 0x000fc80008011607 */
[----:B------:R-:W-:Y:S01]  /*0370*/  ULOP3.LUT UR16, URZ, UR16, URZ, 0x33, !UPT ;  /* 0x000000103f107292 */ /* 0x000fe2000f8e333f */
[----:B------:R-:W-:Y:S05]  /*0380*/  BRA `(.L_x_165) ;  /* 0x0000006000007947 */ /* 0x000fea0003800000 */
.L_x_164:
[----:B------:R-:W-:Y:S02]  /*0390*/  ULDC UR4, c[0x0][0x32c] ;  /* 0x0000cb0000047ab9 */ /* 0x000fe40000000800 */
[----:B------:R-:W-:-:S03]  /*03a0*/  UISETP.NE.AND UP0, UPT, UR7, UR4, UPT ;  /* 0x000000040700728c */ /* 0x000fc6000bf05270 */
[----:B------:R-:W-:Y:S02]  /*03b0*/  ULDC.64 UR4, c[0x0][0x330] ;  /* 0x0000cc0000047ab9 */ /* 0x000fe40000000a00 */
[----:B------:R-:W-:-:S07]  /*03c0*/  UIMAD.WIDE.U32 UR20, UR16, UR4, URZ ;  /* 0x00000004101472a5 */ /* 0x000fce000f8e003f */
[----:B------:R-:W-:Y:S02]  /*03d0*/  @UP0 UMOV UR7, UR21 ;  /* 0x0000001500070c82 */ /* 0x000fe40008000000 */
[----:B------:R-:W-:Y:S02]  /*03e0*/  @UP0 USHF.R.U32.HI UR16, URZ, UR5, UR7 ;  /* 0x000000053f100299 */ /* 0x000fe40008011607 */
.L_x_165:
[----:B------:R-:W-:Y:S02]  /*03f0*/  ULDC UR4, c[0x0][0x32c] ;  /* 0x0000cb0000047ab9 */ /* 0x000fe40000000800 */
[----:B------:R-:W-:-:S04]  /*0400*/  UIMAD UR4, UR16, UR4, UR4 ;  /* 0x00000004100472a4 */ /* 0x000fc8000f8e0204 */
[----:B------:R-:W-:-:S04]  /*0410*/  UISETP.LT.AND UP0, UPT, UR6, UR4, UPT ;  /* 0x000000040600728c */ /* 0x000fc8000bf01270 */
[----:B------:R-:W-:Y:S02]  /*0420*/  USEL UR6, UR6, UR4, UP0 ;  /* 0x0000000406067287 */ /* 0x000fe40008000000 */
.L_x_163:
[----:B----4-:R-:W-:Y:S02]  /*0430*/  UISETP.NE.AND UP0, UPT, UR8, 0x1, UPT ;  /* 0x000000010800788c */ /* 0x010fe4000bf05270 */
[----:B------:R-:W-:Y:S02]  /*0440*/  UIADD3 UR7, UR10, 0x2f, URZ ;  /* 0x0000002f0a077890 */ /* 0x000fe4000fffe03f */
[----:B------:R-:W-:Y:S02]  /*0450*/  ULDC.64 UR4, c[0x0][0x2c8] ;  /* 0x0000b20000047ab9 */ /* 0x000fe40000000a00 */
[----:B------:R-:W-:Y:S02]  /*0460*/  UIMAD.WIDE.U32 UR16, UR27, UR4, URZ ;  /* 0x000000041b1072a5 */ /* 0x000fe4000f8e003f */
[----:B------:R-:W-:Y:S02]  /*0470*/  UIMAD.WIDE UR20, UR7, 0x2aaaaaab, URZ ;  /* 0x2aaaaaab071478a5 */ /* 0x000fe4000f8e023f */
[----:B------:R-:W-:-:S02]  /*0480*/  UIADD3 UR6, UR6, 0x2f, URZ ;  /* 0x0000002f06067890 */ /* 0x000fc4000fffe03f */
[----:B------:R-:W-:Y:S02]  /*0490*/  UISETP.NE.AND UP1, UPT, UR13, URZ, UPT ;  /* 0x0000003f0d00728c */ /* 0x000fe4000bf25270 */
[----:B------:R-:W-:Y:S02]  /*04a0*/  UMOV UR4, UR27 ;  /* 0x0000001b00047c82 */ /* 0x000fe40008000000 */
[----:B------:R-:W-:Y:S02]  /*04b0*/  UIMAD.WIDE UR6, UR6, 0x2aaaaaab, URZ ;  /* 0x2aaaaaab060678a5 */ /* 0x000fe4000f8e023f */
[----:B------:R-:W-:Y:S01]  /*04c0*/  @UP0 USHF.R.U32.HI UR4, URZ, UR5, UR17 ;  /* 0x000000053f040299 */ /* 0x000fe20008011611 */
[----:B------:R-:W-:Y:S01]  /*04d0*/  PLOP3.LUT P0, PT, PT, PT, UP1, 0x40, 0x0 ;  /* 0x000000000000781c */ /* 0x000fe20003f0e818 */
[----:B------:R-:W-:Y:S02]  /*04e0*/  USHF.R.U32.HI UR6, URZ, 0x1f, UR7 ;  /* 0x0000001f3f067899 */ /* 0x000fe40008011607 */
[----:B------:R-:W-:-:S02]  /*04f0*/  UMOV UR17, UR21 ;  /* 0x0000001500117c82 */ /* 0x000fc40008000000 */
[----:B------:R-:W-:Y:S02]  /*0500*/  USHF.R.U32.HI UR16, URZ, 0x1f, UR17 ;  /* 0x0000001f3f107899 */ /* 0x000fe40008011611 */
[----:B------:R-:W-:Y:S02]  /*0510*/  ULDC UR26, c[0x0][0x168] ;  /* 0x00005a00001a7ab9 */ /* 0x000fe40000000800 */
[----:B------:R-:W-:Y:S02]  /*0520*/  UIADD3 UR26, UR10, -UR26, URZ ;  /* 0x8000001a0a1a7290 */ /* 0x000fe4000fffe03f */
[----:B------:R-:W-:Y:S02]  /*0530*/  ULEA.HI.SX32 UR16, UR17, UR16, 0x1d ;  /* 0x0000001011107291 */ /* 0x000fe4000f8fea3f */
[----:B------:R-:W-:Y:S02]  /*0540*/  ULEA.HI.SX32 UR7, UR7, UR6, 0x1d ;  /* 0x0000000607077291 */ /* 0x000fe4000f8fea3f */
[----:B------:R-:W-:-:S02]  /*0550*/  UIADD3 UR4, UR26, UR4, URZ ;  /* 0x000000041a047290 */ /* 0x000fc4000fffe03f */
[----:B------:R-:W-:Y:S02]  /*0560*/  UISETP.LT.AND UP0, UPT, UR16, UR7, UPT ;  /* 0x000000071000728c */ /* 0x000fe4000bf01270 */
[----:B------:R-:W-:Y:S02]  /*0570*/  ULDC UR5, c[0x0][0x324] ;  /* 0x0000c90000057ab9 */ /* 0x000fe40000000800 */
[----:B------:R-:W-:Y:S02]  /*0580*/  UIADD3 UR6, UR4, -UR5, URZ ;  /* 0x8000000504067290 */ /* 0x000fe4000fffe03f */
[----:B------:R-:W-:Y:S01]  /*0590*/  USEL UR23, UR16, UR7, UP0 ;  /* 0x0000000710177287 */ /* 0x000fe20008000000 */
[----:B------:R-:W-:Y:S05]  /*05a0*/  @P0 BRA `(.L_x_166) ;  /* 0x0000015000000947 */ /* 0x000fea0003800000 */
[----:B------:R-:W-:Y:S02]  /*05b0*/  UMOV UR7, UR4 ;  /* 0x0000000400077c82 */ /* 0x000fe40008000000 */
[----:B------:R-:W-:-:S06]  /*05c0*/  UISETP.GT.AND UP0, UPT, UR7, -0x1, UPT ;  /* 0xffffffff0700788c */ /* 0x000fcc000bf04270 */
[----:B------:R-:W-:-:S13]  /*05d0*/  PLOP3.LUT P0, PT, PT, PT, UP0, 0x80, 0x0 ;  /* 0x000000000000781c */ /* 0x000fda0003f0f008 */
[----:B------:R-:W-:Y:S05]  /*05e0*/  @P0 BRA `(.L_x_167) ;  /* 0x0000008000000947 */ /* 0x000fea0003800000 */
[----:B------:R-:W-:Y:S02]  /*05f0*/  ULDC UR4, c[0x0][0x32c] ;  /* 0x0000cb0000047ab9 */ /* 0x000fe40000000800 */
[----:B------:R-:W-:Y:S02]  /*0600*/  UISETP.NE.AND UP0, UPT, UR4, 0x1, UPT ;  /* 0x000000010400788c */ /* 0x000fe4000bf05270 */
[----:B------:R-:W-:Y:S02]  /*0610*/  ULOP3.LUT UR7, URZ, UR7, URZ, 0x33, !UPT ;  /* 0x000000073f077292 */ /* 0x000fe4000f8e333f */
[----:B------:R-:W-:Y:S02]  /*0620*/  ULDC.64 UR4, c[0x0][0x330] ;  /* 0x0000cc0000047ab9 */ /* 0x000fe40000000a00 */
[----:B------:R-:W-:-:S05]  /*0630*/  UIMAD.WIDE.U32 UR16, UR7, UR4, URZ ;  /* 0x00000004071072a5 */ /* 0x000fca000f8e003f */
[----:B------:R-:W-:-:S04]  /*0640*/  @UP0 USHF.R.U32.HI UR7, URZ, UR5, UR17 ;  /* 0x000000053f070299 */ /* 0x000fc80008011611 */
[----:B------:R-:W-:Y:S01]  /*0650*/  ULOP3.LUT UR7, URZ, UR7, URZ, 0x33, !UPT ;  /* 0x000000073f077292 */ /* 0x000fe2000f8e333f */
[----:B------:R-:W-:Y:S05]  /*0660*/  BRA `(.L_x_168) ;  /* 0x0000005000007947 */ /* 0x000fea0003800000 */
.L_x_167:
[----:B------:R-:W-:Y:S02]  /*0670*/  ULDC UR4, c[0x0][0x32c] ;  /* 0x0000cb0000047ab9 */ /* 0x000fe40000000800 */
[----:B------:R-:W-:-:S03]  /*0680*/  UISETP.NE.AND UP0, UPT, UR4, 0x1, UPT ;  /* 0x000000010400788c */ /* 0x000fc6000bf05270 */
[----:B------:R-:W-:Y:S02]  /*0690*/  ULDC.64 UR4, c[0x0][0x330] ;  /* 0x0000cc0000047ab9 */ /* 0x000fe40000000a00 */
[----:B------:R-:W-:-:S06]  /*06a0*/  UIMAD.WIDE.U32 UR16, UR7, UR4, URZ ;  /* 0x00000004071072a5 */ /* 0x000fcc000f8e003f */
[----:B------:R-:W-:Y:S02]  /*06b0*/  @UP0 USHF.R.U32.HI UR7, URZ, UR5, UR17 ;  /* 0x000000053f070299 */ /* 0x000fe40008011611 */
.L_x_168:
[----:B------:R-:W-:Y:S02]  /*06c0*/  ULDC UR4, c[0x0][0x32c] ;  /* 0x0000cb0000047ab9 */ /* 0x000fe40000000800 */
[----:B------:R-:W-:-:S04]  /*06d0*/  UIMAD UR4, UR7, UR4, URZ ;  /* 0x00000004070472a4 */ /* 0x000fc8000f8e023f */
[----:B------:R-:W-:-:S04]  /*06e0*/  UISETP.LT.AND UP0, UPT, UR6, UR4, UPT ;  /* 0x000000040600728c */ /* 0x000fc8000bf01270 */
[----:B------:R-:W-:-:S04]  /*06f0*/  USEL UR6, UR6, UR4, !UP0 ;  /* 0x0000000406067287 */ /* 0x000fc8000c000000 */
.L_x_166:
[----:B------:R-:W-:Y:S01]  /*0700*/  UIMAD.WIDE UR4, UR6, 0x2aaaaaab, URZ ;  /* 0x2aaaaaab060478a5 */ /* 0x000fe2000f8e023f */
[----:B------:R-:W-:Y:S01]  /*0710*/  PLOP3.LUT P2, PT, PT, PT, PT, 0x80, 0x0 ;  /* 0x000000000000781c */ /* 0x000fe20003f4f070 */
[----:B------:R-:W-:Y:S01]  /*0720*/  CS2R R130, SRZ ;  /* 0x0000000000827805 */ /* 0x000fe2000001ff00 */
[----:B------:R-:W-:Y:S01]  /*0730*/  IMAD.MOV.U32 R23, RZ, RZ, RZ ;  /* 0x000000ffff177224 */ /* 0x000fe200078e00ff */
[----:B------:R-:W-:Y:S01]  /*0740*/  USHF.R.U32.HI UR4, URZ, 0x1f, UR5 ;  /* 0x0000001f3f047899 */ /* 0x000fe20008011605 */
[----:B------:R-:W-:Y:S01]  /*0750*/  IMAD.MOV.U32 R128, RZ, RZ, RZ ;  /* 0x000000ffff807224 */ /* 0x000fe200078e00ff */
[----:B------:R-:W-:Y:S01]  /*0760*/  CS2R R126, SRZ ;  /* 0x00000000007e7805 */ /* 0x000fe2000001ff00 */
[----:B------:R-:W-:Y:S01]  /*0770*/  CS2R R24, SRZ ;  /* 0x0000000000187805 */ /* 0x000fe2000001ff00 */
[----:B------:R-:W-:Y:S01]  /*0780*/  ULEA.HI.SX32 UR4, UR5, UR4, 0x1d ;  /* 0x0000000405047291 */ /* 0x000fe2000f8fea3f */
[----:B------:R-:W-:Y:S01]  /*0790*/  MOV R124, RZ ;  /* 0x000000ff007c7202 */ /* 0x000fe20000000f00 */
[----:B------:R-:W-:Y:S01]  /*07a0*/  CS2R R122, SRZ ;  /* 0x00000000007a7805 */ /* 0x000fe2000001ff00 */
[----:B------:R-:W-:Y:S01]  /*07b0*/  IMAD.MOV.U32 R120, RZ, RZ, RZ ;  /* 0x000000ffff787224 */ /* 0x000fe200078e00ff */
[----:B------:R-:W-:Y:S01]  /*07c0*/  UISETP.LT.AND UP0, UPT, URZ, UR4, UPT ;  /* 0x000000043f00728c */ /* 0x000fe2000bf01270 */
[----:B------:R-:W-:Y:S01]  /*07d0*/  CS2R R118, SRZ ;  /* 0x0000000000767805 */ /* 0x000fe2000001ff00 */
[----:B------:R-:W-:Y:S01]  /*07e0*/  CS2R R26, SRZ ;  /* 0x00000000001a7805 */ /* 0x000fe2000001ff00 */
[----:B------:R-:W-:Y:S01]  /*07f0*/  MOV R116, RZ ;  /* 0x000000ff00747202 */ /* 0x000fe20000000f00 */
[----:B------:R-:W-:Y:S01]  /*0800*/  USEL UR7, URZ, UR4, !UP0 ;  /* 0x000000043f077287 */ /* 0x000fe2000c000000 */
[----:B------:R-:W-:Y:S01]  /*0810*/  CS2R R114, SRZ ;  /* 0x0000000000727805 */ /* 0x000fe2000001ff00 */
[----:B------:R-:W-:Y:S01]  /*0820*/  IMAD.MOV.U32 R112, RZ, RZ, RZ ;  /* 0x000000ffff707224 */ /* 0x000fe200078e00ff */
[----:B------:R-:W-:Y:S01]  /*0830*/  CS2R R110, SRZ ;  /* 0x00000000006e7805 */ /* 0x000fe2000001ff00 */
[----:B------:R-:W-:Y:S01]  /*0840*/  UISETP.GT.AND UP0, UPT, UR23, UR7, UPT ;  /* 0x000000071700728c */ /* 0x000fe2000bf04270 */
[----:B------:R-:W-:Y:S01]  /*0850*/  CS2R R28, SRZ ;  /* 0x00000000001c7805 */ /* 0x000fe2000001ff00 */
[----:B------:R-:W-:Y:S01]  /*0860*/  MOV R108, RZ ;  /* 0x000000ff006c7202 */ /* 0x000fe20000000f00 */
[----:B------:R-:W-:Y:S01]  /*0870*/  CS2R R106, SRZ ;  /* 0x00000000006a7805 */ /* 0x000fe2000001ff00 */
[----:B------:R-:W-:Y:S01]  /*0880*/  IMAD.MOV.U32 R104, RZ, RZ, RZ ;  /* 0x000000ffff687224 */ /* 0x000fe200078e00ff */
[----:B------:R-:W-:Y:S01]  /*0890*/  CS2R R102, SRZ ;  /* 0x0000000000667805 */ /* 0x000fe2000001ff00 */
[----:B------:R-:W-:Y:S01]  /*08a0*/  PLOP3.LUT P0, PT, PT, PT, UP0, 0x80, 0x0 ;  /* 0x000000000000781c */ /* 0x000fe20003f0f008 */
[----:B------:R-:W-:Y:S01]  /*08b0*/  CS2R R100, SRZ ;  /* 0x0000000000647805 */ /* 0x000fe2000001ff00 */
[----:B------:R-:W-:Y:S01]  /*08c0*/  CS2R R98, SRZ ;  /* 0x0000000000627805 */ /* 0x000fe2000001ff00 */
[----:B------:R-:W-:Y:S01]  /*08d0*/  CS2R R96, SRZ ;  /* 0x0000000000607805 */ /* 0x000fe2000001ff00 */
[----:B------:R-:W-:Y:S01]  /*08e0*/  CS2R R94, SRZ ;  /* 0x00000000005e7805 */ /* 0x000fe2000001ff00 */
[----:B------:R-:W-:Y:S01]  /*08f0*/  CS2R R32, SRZ ;  /* 0x0000000000207805 */ /* 0x000fe2000001ff00 */
[----:B------:R-:W-:Y:S01]  /*0900*/  MOV R92, RZ ;  /* 0x000000ff005c7202 */ /* 0x000fe20000000f00 */
        /* <DEDUP_REMOVED lines=47> */
[----:B------:R-:W-:Y:S05]  /*0c00*/  @!P0 BRA `(.L_x_169) ;  /* 0x000106c000008947 */ /* 0x000fea0003800000 */
[----:B------:R-:W-:Y:S02]  /*0c10*/  ULDC.64 UR4, c[0x0][0x340] ;  /* 0x0000d00000047ab9 */ /* 0x000fe40000000a00 */
[----:B------:R-:W-:-:S02]  /*0c20*/  UISETP.NE.U32.AND UP0, UPT, URZ, UR4, UPT ;  /* 0x000000043f00728c */ /* 0x000fc4000bf05070 */
[----:B------:R-:W-:Y:S02]  /*0c30*/  ULDC.64 UR16, c[0x0][0x340] ;  /* 0x0000d00000107ab9 */ /* 0x000fe40000000a00 */
[----:B------:R-:W-:Y:S02]  /*0c40*/  UISETP.NE.AND.EX UP0, UPT, URZ, UR5, UPT, UP0 ;  /* 0x000000053f00728c */ /* 0x000fe4000bf05300 */
[----:B------:R-:W-:-:S04]  /*0c50*/  UISETP.NE.AND UP1, UPT, UR14, URZ, UPT ;  /* 0x0000003f0e00728c */ /* 0x000fc8000bf25270 */
[----:B------:R-:W-:-:S05]  /*0c60*/  PLOP3.LUT P0, PT, PT, PT, UP0, 0x80, 0x0 ;  /* 0x000000000000781c */ /* 0x000fca0003f0f008 */
[----:B------:R-:W-:Y:S02]  /*0c70*/  @UP0 UMOV UR4, 0x4 ;  /* 0x0000000400040882 */ /* 0x000fe40000000000 */
[----:B------:R-:W-:-:S06]  /*0c80*/  @UP0 UIMAD.WIDE UR4, UR15, UR4, UR16 ;  /* 0x000000040f0402a5 */ /* 0x000fcc000f8e0210 */
[----:B-1----:R-:W-:Y:S02]  /*0c90*/  IMAD.U32 R2, RZ, RZ, UR4 ;  /* 0x00000004ff027e24 */ /* 0x002fe4000f8e00ff */
[----:B------:R-:W-:Y:S01]  /*0ca0*/  IMAD.U32 R3, RZ, RZ, UR5 ;  /* 0x00000005ff037e24 */ /* 0x000fe2000f8e00ff */
[----:B------:R-:W-:Y:S01]  /*0cb0*/  SHF.R.S32.HI R66, RZ, 0x1f, R44 ;  /* 0x0000001fff427819 */ /* 0x000fe2000001142c */
[----:B------:R-:W-:Y:S02]  /*0cc0*/  UMOV UR29, 0x30 ;  /* 0x00000030001d7882 */ /* 0x000fe40000000000 */
[----:B------:R-:W-:Y:S01]  /*0cd0*/  UIMAD UR22, UR23, UR29, -0x30 ;  /* 0xffffffd0171674a4 */ /* 0x000fe2000f8e021d */
[----:B------:R-:W3:Y:S01]  /*0ce0*/  @P0 LDG.E R2, [R2.64] ;  /* 0x0000001202020981 */ /* 0x000ee2000c1e1900 */
[----:B------:R-:W-:Y:S01]  /*0cf0*/  IMAD.MOV.U32 R4, RZ, RZ, c[0x0][0x2b8] ;  /* 0x0000ae00ff047624 */ /* 0x000fe200078e00ff */
[----:B------:R-:W-:Y:S01]  /*0d00*/  ULDC.64 UR4, c[0x0][0x2b0] ;  /* 0x0000ac0000047ab9 */ /* 0x000fe20000000a00 */
[----:B------:R-:W-:Y:S01]  /*0d10*/  IMAD.MOV.U32 R22, RZ, RZ, RZ ;  /* 0x000000ffff167224 */ /* 0x000fe200078e00ff */
[----:B------:R-:W-:Y:S02]  /*0d20*/  BAR.SYNC.DEFER_BLOCKING 0x0 ;  /* 0x0000000000007b1d */ /* 0x000fe40000010000 */
[----:B------:R-:W-:Y:S01]  /*0d30*/  ISETP.NE.AND P1, PT, R4, 0x1, PT ;  /* 0x000000010400780c */ /* 0x000fe20003f25270 */
[----:B------:R-:W-:-:S03]  /*0d40*/  USHF.R.S32.HI UR21, URZ, 0x1f, UR15 ;  /* 0x0000001f3f157899 */ /* 0x000fc6000801140f */
[----:B---3--:R1:W3:Y:S02]  /*0d50*/  @P0 R2UR UR20, R2 ;  /* 0x00000000021403c2 */ /* 0x0082e400000e0000 */
[----:B---3--:R-:W-:Y:S02]  /*0d60*/  @!UP0 UMOV UR20, UR15 ;  /* 0x0000000f00148c82 */ /* 0x008fe40008000000 */
[----:B------:R-:W-:Y:S02]  /*0d70*/  USHF.R.S32.HI UR6, URZ, 0x1f, UR20 ;  /* 0x0000001f3f067899 */ /* 0x000fe40008011414 */
[----:B------:R-:W-:Y:S02]  /*0d80*/  UIMAD.WIDE.U32 UR16, UR20, UR4, URZ ;  /* 0x00000004141072a5 */ /* 0x000fe4000f8e003f */
[----:B------:R-:W-:-:S04]  /*0d90*/  UIMAD UR6, UR6, UR4, URZ ;  /* 0x00000004060672a4 */ /* 0x000fc8000f8e023f */
[----:B------:R-:W-:-:S03]  /*0da0*/  UIMAD UR6, UR20, UR5, UR6 ;  /* 0x00000005140672a4 */ /* 0x000fc6000f8e0206 */
[----:B------:R-:W-:Y:S02]  /*0db0*/  ULDC.64 UR4, c[0x0][0x1b8] ;  /* 0x00006e0000047ab9 */ /* 0x000fe40000000a00 */
[----:B------:R-:W-:Y:S01]  /*0dc0*/  UIADD3 UR6, UR17, UR6, URZ ;  /* 0x0000000611067290 */ /* 0x000fe2000fffe03f */
[----:B-1----:R-:W-:-:S04]  /*0dd0*/  LEA.HI R2, R66, R44, RZ, 0x3 ;  /* 0x0000002c42027211 */ /* 0x002fc800078f18ff */
[----:B------:R-:W-:Y:S02]  /*0de0*/  LOP3.LUT R0, R2, 0xfffffff8, RZ, 0xc0, !PT ;  /* 0xfffffff802007812 */ /* 0x000fe400078ec0ff */
[----:B------:R-:W-:-:S03]  /*0df0*/  SHF.R.S32.HI R21, RZ, 0x3, R2 ;  /* 0x00000003ff157819 */ /* 0x000fc60000011402 */
[----:B------:R-:W-:-:S04]  /*0e00*/  IMAD.IADD R19, R44, 0x1, -R0 ;  /* 0x000000012c137824 */ /* 0x000fc800078e0a00 */
[----:B------:R-:W-:-:S05]  /*0e10*/  IMAD R31, R19, 0x20, R21 ;  /* 0x00000020131f7824 */ /* 0x000fca00078e0215 */
[C---:B------:R-:W-:Y:S01]  /*0e20*/  IADD3 R0, R31.reuse, UR22, RZ ;  /* 0x000000161f007c10 */ /* 0x040fe2000fffe0ff */
[----:B------:R-:W-:Y:S01]  /*0e30*/  UIMAD UR20, UR9, UR4, URZ ;  /* 0x00000004091472a4 */ /* 0x000fe2000f8e023f */
[----:B------:R-:W-:Y:S01]  /*0e40*/  IADD3 R5, R31, UR27, RZ ;  /* 0x0000001b1f057c10 */ /* 0x000fe2000fffe0ff */
[----:B------:R-:W-:Y:S01]  /*0e50*/  UIMAD.WIDE.U32 UR24, UR11, UR4, URZ ;  /* 0x000000040b1872a5 */ /* 0x000fe2000f8e003f */
[C---:B------:R-:W-:Y:S01]  /*0e60*/  ISETP.GE.AND P0, PT, R0.reuse, UR10, PT ;  /* 0x0000000a00007c0c */ /* 0x040fe2000bf06270 */
[----:B------:R-:W-:Y:S01]  /*0e70*/  IMAD.SHL.U32 R39, R19, 0x8, RZ ;  /* 0x0000000813277824 */ /* 0x000fe200078e00ff */
[----:B--2---:R-:W-:Y:S01]  /*0e80*/  IADD3 R10, R0, UR12, RZ ;  /* 0x0000000c000a7c10 */ /* 0x004fe2000fffe0ff */
[----:B------:R-:W-:Y:S01]  /*0e90*/  UIMAD UR29, UR23, -0x30, UR29 ;  /* 0xffffffd0171d78a4 */ /* 0x000fe2000f8e021d */
[----:B------:R-:W-:Y:S01]  /*0ea0*/  ISETP.GT.OR P0, PT, R31, 0x2f, P0 ;  /* 0x0000002f1f00780c */ /* 0x000fe20000704670 */
[----:B------:R-:W-:Y:S02]  /*0eb0*/  STL [R1+0x48], R31 ;  /* 0x0000481f01007387 */ /* 0x000fe40000100800 */
        /* <DEDUP_REMOVED lines=8> */
[----:B------:R-:W-:Y:S01]  /*0f40*/  PLOP3.LUT P1, PT, PT, PT, UP1, 0x80, 0x0 ;  /* 0x000000000000781c */ /* 0x000fe20003f2f018 */
[----:B------:R-:W-:Y:S01]  /*0f50*/  UIMAD UR20, UR11, UR5, UR20 ;  /* 0x000000050b1472a4 */ /* 0x000fe2000f8e0214 */
[----:B------:R-:W-:Y:S01]  /*0f60*/  PLOP3.LUT P0, PT, PT, PT, UP1, 0x80, 0x0 ;  /* 0x000000000000781c */ /* 0x000fe20003f0f018 */
[--C-:B------:R-:W-:Y:S01]  /*0f70*/  IMAD.MOV.U32 R4, RZ, RZ, R5.reuse ;  /* 0x000000ffff047224 */ /* 0x100fe200078e0005 */
[----:B------:R-:W-:Y:S01]  /*0f80*/  ULDC.64 UR4, c[0x0][0x1c0] ;  /* 0x0000700000047ab9 */ /* 0x000fe20000000a00 */
[----:B------:R-:W-:Y:S01]  /*0f90*/  IADD3 R29, R39, 0x80, RZ ;  /* 0x00000080271d7810 */ /* 0x000fe20007ffe0ff */
[----:B------:R-:W-:Y:S01]  /*0fa0*/  UIADD3 UR25, UR25, UR20, URZ ;  /* 0x0000001419197290 */ /* 0x000fe2000fffe03f */
[----:B------:R-:W-:Y:S01]  /*0fb0*/  IADD3 R17, R21, UR27, RZ ;  /* 0x0000001b15117c10 */ /* 0x000fe2000fffe0ff */
[----:B------:R-:W-:Y:S01]  /*0fc0*/  UIMAD UR21, UR21, UR4, URZ ;  /* 0x00000004151572a4 */ /* 0x000fe2000f8e023f */
[C---:B------:R-:W-:Y:S01]  /*0fd0*/  IADD3 R30, R39.reuse, 0x40, RZ ;  /* 0x00000040271e7810 */ /* 0x040fe20007ffe0ff */
[----:B------:R-:W-:Y:S01]  /*0fe0*/  UIMAD.WIDE.U32 UR24, UR15, UR4, UR24 ;  /* 0x000000040f1872a5 */ /* 0x000fe2000f8e0018 */
[----:B------:R-:W-:Y:S01]  /*0ff0*/  ISETP.GE.AND P3, PT, R39, c[0x0][0x198], PT ;  /* 0x0000660027007a0c */ /* 0x000fe20003f66270 */
[----:B------:R-:W-:Y:S01]  /*1000*/  UIMAD UR5, UR15, UR5, UR21 ;  /* 0x000000050f0572a4 */ /* 0x000fe2000f8e0215 */
[----:B------:R-:W-:Y:S01]  /*1010*/  @P1 IMAD.HI.U32 R0, R5, c[0x0][0x2c8], RZ ;  /* 0x0000b20005001a27 */ /* 0x000fe200078e00ff */
[----:B------:R-:W-:Y:S01]  /*1020*/  IADD3 R28, R39, 0xc0, RZ ;  /* 0x000000c0271c7810 */ /* 0x000fe20007ffe0ff */
[----:B------:R-:W-:Y:S01]  /*1030*/  ULDC UR15, c[0x0][0x168] ;  /* 0x00005a00000f7ab9 */ /* 0x000fe20000000800 */
[----:B------:R-:W-:Y:S01]  /*1040*/  ISETP.GE.AND P4, PT, R30, c[0x0][0x198], PT ;  /* 0x000066001e007a0c */ /* 0x000fe20003f86270 */
[----:B------:R-:W-:Y:S01]  /*1050*/  UIADD3 UR5, UR25, UR5, URZ ;  /* 0x0000000519057290 */ /* 0x000fe2000fffe03f */
[----:B------:R-:W-:Y:S01]  /*1060*/  @P0 SHF.R.U32.HI R4, RZ, c[0x0][0x2cc], R0 ;  /* 0x0000b300ff040a19 */ /* 0x000fe20000011600 */
[----:B------:R-:W-:Y:S01]  /*1070*/  UIMAD UR15, UR8, UR15, URZ ;  /* 0x0000000f080f72a4 */ /* 0x000fe2000f8e023f */
[----:B------:R-:W-:Y:S01]  /*1080*/  SHF.R.S32.HI R8, RZ, 0x1f, R28 ;  /* 0x0000001fff087819 */ /* 0x000fe2000001141c */
[----:B------:R-:W-:Y:S01]  /*1090*/  UIADD3 UR28, UR29, UR10, URZ ;  /* 0x0000000a1d1c7290 */ /* 0x000fe2000fffe03f */
[--C-:B------:R-:W-:Y:S01]  /*10a0*/  SHF.R.S32.HI R6, RZ, 0x1f, R4.reuse ;  /* 0x0000001fff067819 */ /* 0x100fe20000011404 */
[----:B------:R-:W-:Y:S01]  /*10b0*/  IMAD.MOV R0, RZ, RZ, -R4 ;  /* 0x000000ffff007224 */ /* 0x000fe200078e0a04 */
[----:B------:R-:W-:Y:S01]  /*10c0*/  ISETP.GE.AND P5, PT, R29, c[0x0][0x198], PT ;  /* 0x000066001d007a0c */ /* 0x000fe20003fa6270 */
[----:B-1----:R-:W-:Y:S01]  /*10d0*/  IMAD.U32 R3, RZ, RZ, UR25 ;  /* 0x00000019ff037e24 */ /* 0x002fe2000f8e00ff */
[----:B------:R-:W-:Y:S01]  /*10e0*/  LEA.HI R8, R8, R28, RZ, 0x3 ;  /* 0x0000001c08087211 */ /* 0x000fe200078f18ff */
[----:B------:R-:W-:Y:S01]  /*10f0*/  IMAD.U32 R2, RZ, RZ, UR24 ;  /* 0x00000018ff027e24 */ /* 0x000fe2000f8e00ff */
[----:B------:R-:W-:Y:S01]  /*1100*/  ISETP.GE.AND P6, PT, R28, c[0x0][0x198], PT ;  /* 0x000066001c007a0c */ /* 0x000fe20003fc6270 */
[----:B------:R-:W-:Y:S01]  /*1110*/  IMAD.U32 R3, RZ, RZ, UR5 ;  /* 0x00000005ff037e24 */ /* 0x000fe2000f8e00ff */
[----:B------:R-:W-:Y:S01]  /*1120*/  LOP3.LUT R36, R8, 0xfffffff8, RZ, 0xc0, !PT ;  /* 0xfffffff808247812 */ /* 0x000fe200078ec0ff */
[----:B------:R-:W-:Y:S01]  /*1130*/  IMAD R0, R0, c[0x0][0x2c4], R5 ;  /* 0x0000b10000007a24 */ /* 0x000fe200078e0205 */
[----:B------:R-:W-:Y:S01]  /*1140*/  ULDC.64 UR4, c[0x0][0x1e8] ;  /* 0x00007a0000047ab9 */ /* 0x000fe20000000a00 */
[----:B------:R-:W-:Y:S01]  /*1150*/  IMAD R6, R6, c[0x0][0x1b0], RZ ;  /* 0x00006c0006067a24 */ /* 0x000fe200078e02ff */
[----:B------:R-:W-:Y:S01]  /*1160*/  UIMAD UR8, UR9, UR4, URZ ;  /* 0x00000004090872a4 */ /* 0x000fe2000f8e023f */
[----:B------:R-:W-:Y:S01]  /*1170*/  IMAD.WIDE.U32 R2, R4, c[0x0][0x1b0], R2 ;  /* 0x00006c0004027a25 */ /* 0x000fe200078e0002 */
[----:B------:R-:W-:Y:S01]  /*1180*/  SHF.R.S32.HI R5, RZ, 0x1f, R0 ;  /* 0x0000001fff057819 */ /* 0x000fe20000011400 */
[----:B------:R-:W-:Y:S01]  /*1190*/  UIMAD.WIDE.U32 UR20, UR11, UR4, URZ ;  /* 0x000000040b1472a5 */ /* 0x000fe2000f8e003f */
[----:B------:R-:W-:Y:S01]  /*11a0*/  LEA.HI R65, R66, R44, RZ, 0x5 ;  /* 0x0000002c42417211 */ /* 0x000fe200078f28ff */
[----:B------:R-:W-:Y:S01]  /*11b0*/  IMAD R4, R4, c[0x0][0x1b4], R6 ;  /* 0x00006d0004047a24 */ /* 0x000fe200078e0206 */
[----:B------:R-:W-:Y:S01]  /*11c0*/  UIMAD UR8, UR11, UR5, UR8 ;  /* 0x000000050b0872a4 */ /* 0x000fe2000f8e0208 */
[----:B------:R-:W-:Y:S01]  /*11d0*/  BSSY B0, `(.L_x_170) ;  /* 0x0000121000007945 */ /* 0x000fe20003800000 */
[----:B------:R-:W-:Y:S01]  /*11e0*/  UISETP.LT.AND UP0, UPT, UR28, 0x30, UPT ;  /* 0x000000301c00788c */ /* 0x000fe2000bf01270 */
[----:B------:R-:W-:Y:S01]  /*11f0*/  IMAD.IADD R3, R3, 0x1, R4 ;  /* 0x0000000103037824 */ /* 0x000fe200078e0204 */
[----:B------:R-:W-:Y:S01]  /*1200*/  UIADD3 UR8, UR21, UR8, URZ ;  /* 0x0000000815087290 */ /* 0x000fe2000fffe03f */
[----:B------:R-:W-:Y:S01]  /*1210*/  IMAD R4, R5, c[0x0][0x1a8], RZ ;  /* 0x00006a0005047a24 */ /* 0x000fe200078e02ff */
[----:B------:R-:W-:Y:S01]  /*1220*/  USEL UR4, UR28, 0x30, UP0 ;  /* 0x000000301c047887 */ /* 0x000fe20008000000 */
[----:B------:R-:W-:Y:S01]  /*1230*/  IMAD.SHL.U32 R5, R21, 0x40, RZ ;  /* 0x0000004015057824 */ /* 0x000fe200078e00ff */
[----:B------:R-:W-:Y:S01]  /*1240*/  SHF.R.S32.HI R64, RZ, 0x5, R65 ;  /* 0x00000005ff407819 */ /* 0x000fe20000011441 */
[----:B------:R-:W-:-:S02]  /*1250*/  IMAD R4, R0, c[0x0][0x1ac], R4 ;  /* 0x00006b0000047a24 */ /* 0x000fc400078e0204 */
[----:B------:R-:W-:Y:S01]  /*1260*/  IMAD.WIDE.U32 R2, R0, c[0x0][0x1a8], R2 ;  /* 0x00006a0000027a25 */ /* 0x000fe200078e0002 */
[----:B------:R-:W-:-:S03]  /*1270*/  LOP3.LUT R0, R5, 0x1c0, RZ, 0xc0, !PT ;  /* 0x000001c005007812 */ /* 0x000fc600078ec0ff */
[----:B------:R-:W-:Y:S01]  /*1280*/  IMAD.IADD R3, R3, 0x1, R4 ;  /* 0x0000000103037824 */ /* 0x000fe200078e0204 */
[C---:B------:R-:W-:Y:S02]  /*1290*/  LEA R14, P0, R2.reuse, c[0x0][0x160], 0x1 ;  /* 0x00005800020e7a11 */ /* 0x040fe400078008ff */
[----:B------:R-:W-:Y:S02]  /*12a0*/  SHF.R.U32.HI R4, RZ, 0x3, R0 ;  /* 0x00000003ff047819 */ /* 0x000fe40000011600 */
[----:B------:R-:W-:Y:S01]  /*12b0*/  LEA.HI.X R15, R2, c[0x0][0x164], R3, 0x1, P0 ;  /* 0x00005900020f7a11 */ /* 0x000fe200000f0c03 */
[----:B------:R-:W-:Y:S01]  /*12c0*/  SHFL.IDX PT, R6, R14, 0x1, 0x181f ;  /* 0x00381f000e067f89 */ /* 0x000fe200000e0000 */
[----:B------:R-:W-:Y:S02]  /*12d0*/  LOP3.LUT R0, R0, 0x38, R39, 0xf8, !PT ;  /* 0x0000003800007812 */ /* 0x000fe400078ef827 */
[----:B------:R-:W-:Y:S01]  /*12e0*/  LEA.HI R2, R66, R44, RZ, 0x6 ;  /* 0x0000002c42027211 */ /* 0x000fe200078f30ff */
[----:B------:R-:W-:Y:S01]  /*12f0*/  SHFL.IDX PT, R3, R15, RZ, 0x181f ;  /* 0x00181fff0f037589 */ /* 0x000fe200000e0000 */
[----:B------:R-:W-:-:S02]  /*1300*/  LOP3.LUT R0, R0, R4, RZ, 0x3c, !PT ;  /* 0x0000000400007212 */ /* 0x000fc400078e3cff */
[----:B------:R-:W-:Y:S01]  /*1310*/  ISETP.GE.AND P0, PT, R17, UR15, PT ;  /* 0x0000000f11007c0c */ /* 0x000fe2000bf06270 */
[----:B------:R-:W-:Y:S02]  /*1320*/  IMAD.SHL.U32 R4, R2, 0x8, RZ ;  /* 0x0000000802047824 */ /* 0x000fe400078e00ff */
[----:B------:R-:W1:Y:S03]  /*1330*/  SHFL.IDX PT, R2, R14, RZ, 0x181f ;  /* 0x00181fff0e027589 */ /* 0x000e6600000e0000 */
[----:B------:R-:W-:Y:S02]  /*1340*/  LOP3.LUT R5, R0, 0xfffffe00, R4, 0xf8, !PT ;  /* 0xfffffe0000057812 */ /* 0x000fe400078ef804 */
[----:B------:R-:W-:Y:S02]  /*1350*/  SHF.R.S32.HI R0, RZ, 0x1f, R29 ;  /* 0x0000001fff007819 */ /* 0x000fe4000001141d */
[----:B------:R-:W-:Y:S01]  /*1360*/  SHF.R.S32.HI R4, RZ, 0x1f, R30 ;  /* 0x0000001fff047819 */ /* 0x000fe2000001141e */
[----:B------:R-:W-:Y:S01]  /*1370*/  IMAD.SHL.U32 R45, R5, 0x2, RZ ;  /* 0x00000002052d7824 */ /* 0x000fe200078e00ff */
[----:B------:R-:W-:-:S02]  /*1380*/  LEA.HI R0, R0, R29, RZ, 0x3 ;  /* 0x0000001d00007211 */ /* 0x000fc400078f18ff */
[----:B------:R-:W-:Y:S02]  /*1390*/  LEA.HI R4, R4, R30, RZ, 0x3 ;  /* 0x0000001e04047211 */ /* 0x000fe400078f18ff */
[----:B------:R-:W-:Y:S01]  /*13a0*/  LOP3.LUT R37, R0, 0xfffffff8, RZ, 0xc0, !PT ;  /* 0xfffffff800257812 */ /* 0x000fe200078ec0ff */
[----:B------:R-:W-:Y:S01]  /*13b0*/  IMAD.MOV R0, RZ, RZ, -R7 ;  /* 0x000000ffff007224 */ /* 0x000fe200078e0a07 */
[----:B------:R-:W-:Y:S01]  /*13c0*/  LOP3.LUT R38, R4, 0xfffffff8, RZ, 0xc0, !PT ;  /* 0xfffffff804267812 */ /* 0x000fe200078ec0ff */
[----:B------:R-:W3:Y:S02]  /*13d0*/  SHFL.IDX PT, R7, R15, 0x1, 0x181f ;  /* 0x00381f000f077f89 */ /* 0x000ee400000e0000 */
[----:B------:R-:W-:Y:S01]  /*13e0*/  IMAD R23, R0, c[0x0][0x2b8], R10 ;  /* 0x0000ae0000177a24 */ /* 0x000fe200078e020a */
[----:B------:R-:W-:-:S04]  /*13f0*/  IADD3 R0, R17, 0x20, RZ ;  /* 0x0000002011007810 */ /* 0x000fc80007ffe0ff */
[----:B------:R-:W-:Y:S01]  /*1400*/  ISETP.GE.AND P1, PT, R0, UR15, PT ;  /* 0x0000000f00007c0c */ /* 0x000fe2000bf26270 */
[----:B-1----:R-:W-:Y:S01]  /*1410*/  @!P0 IMAD.WIDE R4, R39, 0x2, R2 ;  /* 0x0000000227048825 */ /* 0x002fe200078e0202 */
[----:B------:R-:W-:Y:S02]  /*1420*/  SHF.R.S32.HI R18, RZ, 0x1f, R23 ;  /* 0x0000001fff127819 */ /* 0x000fe40000011417 */
[----:B------:R-:W-:Y:S01]  /*1430*/  IADD3 R0, R17, 0x40, RZ ;  /* 0x0000004011007810 */ /* 0x000fe20007ffe0ff */
[----:B------:R-:W-:Y:S01]  /*1440*/  @!P0 IMAD.WIDE R8, R38, 0x2, R2 ;  /* 0x0000000226088825 */ /* 0x000fe200078e0202 */
[----:B------:R1:W-:Y:S04]  /*1450*/  @!P0 LDGSTS.E.BYPASS.LTC128B.128 [R45+0x4080], [R4.64], !P3 ;  /* 0x04080000042d8fae */ /* 0x0003e8000d901d52 */
[----:B------:R4:W-:Y:S03]  /*1460*/  @!P0 LDGSTS.E.BYPASS.LTC128B.128 [R45+0x8080], [R8.64], !P4 ;  /* 0x08080000082d8fae */ /* 0x0009e6000e101d52 */
[----:B---3--:R-:W-:-:S04]  /*1470*/  @!P1 IMAD.WIDE R12, R39, 0x2, R6 ;  /* 0x00000002270c9825 */ /* 0x008fc800078e0206 */
[----:B------:R-:W-:-:S04]  /*1480*/  @!P1 IMAD.WIDE R10, R38, 0x2, R6 ;  /* 0x00000002260a9825 */ /* 0x000fc800078e0206 */
[----:B-1----:R-:W-:-:S04]  /*1490*/  @!P0 IMAD.WIDE R4, R37, 0x2, R2 ;  /* 0x0000000225048825 */ /* 0x002fc800078e0202 */
[----:B------:R-:W-:Y:S01]  /*14a0*/  @!P0 IMAD.WIDE R2, R36, 0x2, R2 ;  /* 0x0000000224028825 */ /* 0x000fe200078e0202 */
[----:B------:R1:W-:Y:S03]  /*14b0*/  @!P0 LDGSTS.E.BYPASS.LTC128B.128 [R45+0xc080], [R4.64], !P5 ;  /* 0x0c080000042d8fae */ /* 0x0003e6000e901d52 */
[----:B----4-:R-:W-:Y:S01]  /*14c0*/  @!P1 IMAD.WIDE R8, R37, 0x2, R6 ;  /* 0x0000000225089825 */ /* 0x010fe200078e0206 */
[----:B------:R3:W-:Y:S01]  /*14d0*/  @!P0 LDGSTS.E.BYPASS.LTC128B.128 [R45+0x10080], [R2.64], !P6 ;  /* 0x10080000022d8fae */ /* 0x0007e2000f101d52 */
[----:B------:R-:W-:-:S03]  /*14e0*/  ISETP.GE.AND P0, PT, R0, UR15, PT ;  /* 0x0000000f00007c0c */ /* 0x000fc6000bf06270 */
[----:B------:R4:W-:Y:S04]  /*14f0*/  @!P1 LDGSTS.E.BYPASS.LTC128B.128 [R45+0x5080], [R12.64], !P3 ;  /* 0x050800000c2d9fae */ /* 0x0009e8000d901d52 */
[----:B------:R5:W-:Y:S04]  /*1500*/  @!P1 LDGSTS.E.BYPASS.LTC128B.128 [R45+0x9080], [R10.64], !P4 ;  /* 0x090800000a2d9fae */ /* 0x000be8000e101d52 */
[----:B------:R4:W-:Y:S01]  /*1510*/  @!P1 LDGSTS.E.BYPASS.LTC128B.128 [R45+0xd080], [R8.64], !P5 ;  /* 0x0d080000082d9fae */ /* 0x0009e2000e901d52 */
[----:B-1----:R-:W-:Y:S02]  /*1520*/  IMAD R4, R18, c[0x0][0x1e0], RZ ;  /* 0x0000780012047a24 */ /* 0x002fe400078e02ff */
[----:B---3--:R-:W-:-:S04]  /*1530*/  IMAD.WIDE.U32 R2, R23, c[0x0][0x1e0], RZ ;  /* 0x0000780017027a25 */ /* 0x008fc800078e00ff */
[----:B------:R-:W-:-:S04]  /*1540*/  IMAD R4, R23, c[0x0][0x1e4], R4 ;  /* 0x0000790017047a24 */ /* 0x000fc800078e0204 */
[----:B------:R-:W-:Y:S02]  /*1550*/  IMAD.IADD R5, R3, 0x1, R4 ;  /* 0x0000000103057824 */ /* 0x000fe400078e0204 */
[----:B------:R-:W-:Y:S01]  /*1560*/  IMAD.MOV.U32 R4, RZ, RZ, R2 ;  /* 0x000000ffff047224 */ /* 0x000fe200078e0002 */
[----:B------:R-:W-:Y:S01]  /*1570*/  SHFL.IDX PT, R3, R15, 0x2, 0x181f ;  /* 0x00581f000f037f89 */ /* 0x000fe200000e0000 */
[----:B----4-:R-:W-:-:S03]  /*1580*/  @!P1 IMAD.WIDE R8, R36, 0x2, R6 ;  /* 0x0000000224089825 */ /* 0x010fc600078e0206 */
[----:B------:R-:W1:Y:S04]  /*1590*/  SHFL.IDX PT, R2, R14, 0x2, 0x181f ;  /* 0x00581f000e027f89 */ /* 0x000e6800000e0000 */
[----:B------:R-:W-:Y:S04]  /*15a0*/  SHFL.IDX PT, R6, R14, 0x3, 0x181f ;  /* 0x00781f000e067f89 */ /* 0x000fe800000e0000 */
[----:B------:R3:W4:Y:S04]  /*15b0*/  SHFL.IDX PT, R7, R15, 0x3, 0x181f ;  /* 0x00781f000f077f89 */ /* 0x00072800000e0000 */
[----:B------:R2:W-:Y:S01]  /*15c0*/  @!P1 LDGSTS.E.BYPASS.LTC128B.128 [R45+0x11080], [R8.64], !P6 ;  /* 0x11080000082d9fae */ /* 0x0005e2000f101d52 */
[----:B-1----:R-:W-:-:S04]  /*15d0*/  @!P0 IMAD.WIDE R12, R38, 0x2, R2 ;  /* 0x00000002260c8825 */ /* 0x002fc800078e0202 */
[----:B-----5:R-:W-:Y:S01]  /*15e0*/  @!P0 IMAD.WIDE R10, R37, 0x2, R2 ;  /* 0x00000002250a8825 */ /* 0x020fe200078e0202 */
[----:B--2---:R-:W-:-:S03]  /*15f0*/  SHF.R.S32.HI R20, RZ, 0x1f, R22 ;  /* 0x0000001fff147819 */ /* 0x004fc60000011416 */
[----:B------:R-:W-:Y:S01]  /*1600*/  IMAD.WIDE.U32 R4, R22, c[0x0][0x1f0], R4 ;  /* 0x00007c0016047a25 */ /* 0x000fe200078e0004 */
[----:B------:R-:W-:Y:S03]  /*1610*/  STL [R1+0x24], R22 ;  /* 0x0000241601007387 */ /* 0x000fe60000100800 */
[----:B------:R-:W-:Y:S01]  /*1620*/  IMAD R0, R20, c[0x0][0x1f0], RZ ;  /* 0x00007c0014007a24 */ /* 0x000fe200078e02ff */
[----:B------:R-:W-:Y:S03]  /*1630*/  STL [R1+0x30], R39 ;  /* 0x0000302701007387 */ /* 0x000fe60000100800 */
[----:B------:R-:W-:Y:S01]  /*1640*/  IMAD R8, R22, c[0x0][0x1f4], R0 ;  /* 0x00007d0016087a24 */ /* 0x000fe200078e0200 */
[----:B------:R-:W-:Y:S01]  /*1650*/  IADD3 R0, P1, R4, UR20, RZ ;  /* 0x0000001404007c10 */ /* 0x000fe2000ff3e0ff */
[----:B------:R-:W-:Y:S03]  /*1660*/  STL [R1+0x8], R45 ;  /* 0x0000082d01007387 */ /* 0x000fe60000100800 */
[----:B------:R-:W-:Y:S01]  /*1670*/  IADD3.X R4, R5, UR8, R8, P1, !PT ;  /* 0x0000000805047c10 */ /* 0x000fe20008ffe408 */
[----:B------:R-:W-:Y:S01]  /*1680*/  @!P0 IMAD.WIDE R8, R36, 0x2, R2 ;  /* 0x0000000224088825 */ /* 0x000fe200078e0202 */
[----:B------:R-:W-:Y:S01]  /*1690*/  IADD3 R5, R17, 0x60, RZ ;  /* 0x0000006011057810 */ /* 0x000fe20007ffe0ff */
[----:B------:R-:W-:Y:S01]  /*16a0*/  STL [R1+0x60], R38 ;  /* 0x0000602601007387 */ /* 0x000fe20000100800 */
[----:B---3--:R-:W-:-:S02]  /*16b0*/  LEA R15, P1, R0, c[0x0][0x1c8], 0x1 ;  /* 0x00007200000f7a11 */ /* 0x008fc400078208ff */
[----:B------:R-:W-:Y:S01]  /*16c0*/  ISETP.GE.AND P2, PT, R5, UR15, PT ;  /* 0x0000000f05007c0c */ /* 0x000fe2000bf46270 */
[----:B------:R-:W-:Y:S01]  /*16d0*/  STL [R1+0x5c], R37 ;  /* 0x00005c2501007387 */ /* 0x000fe20000100800 */
[----:B------:R-:W-:Y:S01]  /*16e0*/  LEA.HI.X R14, R0, c[0x0][0x1cc], R4, 0x1, P1 ;  /* 0x00007300000e7a11 */ /* 0x000fe200008f0c04 */
[----:B------:R-:W-:Y:S02]  /*16f0*/  @!P0 IMAD.WIDE R4, R39, 0x2, R2 ;  /* 0x0000000227048825 */ /* 0x000fe400078e0202 */
[----:B------:R-:W-:Y:S02]  /*1700*/  SHFL.IDX PT, R2, R15, RZ, 0x181f ;  /* 0x00181fff0f027589 */ /* 0x000fe400000e0000 */
[----:B------:R-:W-:Y:S02]  /*1710*/  IMAD R0, R18, c[0x0][0x208], RZ ;  /* 0x0000820012007a24 */ /* 0x000fe400078e02ff */
[----:B------:R-:W1:Y:S02]  /*1720*/  SHFL.IDX PT, R3, R14, RZ, 0x181f ;  /* 0x00181fff0e037589 */ /* 0x000e6400000e0000 */
[----:B------:R-:W-:-:S02]  /*1730*/  IMAD R0, R23, c[0x0][0x20c], R0 ;  /* 0x0000830017007a24 */ /* 0x000fc400078e0200 */
[----:B------:R4:W-:Y:S04]  /*1740*/  @!P0 LDGSTS.E.BYPASS.LTC128B.128 [R45+0x6080], [R4.64], !P3 ;  /* 0x06080000042d8fae */ /* 0x0009e8000d901d52 */
[----:B------:R2:W-:Y:S04]  /*1750*/  @!P0 LDGSTS.E.BYPASS.LTC128B.128 [R45+0xa080], [R12.64], !P4 ;  /* 0x0a0800000c2d8fae */ /* 0x0005e8000e101d52 */
[----:B------:R3:W-:Y:S04]  /*1760*/  @!P0 LDGSTS.E.BYPASS.LTC128B.128 [R45+0xe080], [R10.64], !P5 ;  /* 0x0e0800000a2d8fae */ /* 0x0007e8000e901d52 */
[----:B------:R5:W-:Y:S01]  /*1770*/  @!P0 LDGSTS.E.BYPASS.LTC128B.128 [R45+0x12080], [R8.64], !P6 ;  /* 0x12080000082d8fae */ /* 0x000be2000f101d52 */
[----:B------:R-:W-:-:S03]  /*1780*/  ISETP.GE.AND P6, PT, R30, c[0x0][0x1d4], PT ;  /* 0x000075001e007a0c */ /* 0x000fc60003fc6270 */
[----:B------:R-:W-:Y:S04]  /*1790*/  STL [R1+0x34], R36 ;  /* 0x0000342401007387 */ /* 0x000fe80000100800 */
[----:B------:R-:W-:Y:S01]  /*17a0*/  STL [R1+0x28], R23 ;  /* 0x0000281701007387 */ /* 0x000fe20000100800 */
[----:B----4-:R-:W-:Y:S01]  /*17b0*/  @!P2 IMAD.WIDE R4, R39, 0x2, R6 ;  /* 0x000000022704a825 */ /* 0x010fe200078e0206 */
[----:B--2---:R-:W-:-:S04]  /*17c0*/  IADD3 R12, -R21, UR4, RZ ;  /* 0x00000004150c7c10 */ /* 0x004fc8000fffe1ff */
[----:B------:R2:W-:Y:S01]  /*17d0*/  @!P2 LDGSTS.E.BYPASS.LTC128B.128 [R45+0x7080], [R4.64], !P3 ;  /* 0x07080000042dafae */ /* 0x0005e2000d901d52 */
[----:B------:R-:W-:Y:S01]  /*17e0*/  ISETP.GE.AND P3, PT, R39, c[0x0][0x1d4], PT ;  /* 0x0000750027007a0c */ /* 0x000fe20003f66270 */
[----:B------:R-:W-:Y:S01]  /*17f0*/  ULDC.64 UR4, c[0x0][0x210] ;  /* 0x0000840000047ab9 */ /* 0x000fe20000000a00 */
[C---:B------:R-:W-:Y:S01]  /*1800*/  ISETP.GE.AND P1, PT, R12.reuse, 0x1, PT ;  /* 0x000000010c00780c */ /* 0x040fe20003f26270 */
[--C-:B---3--:R-:W-:Y:S01]  /*1810*/  @!P2 IMAD.WIDE R10, R37, 0x2, R6.reuse ;  /* 0x00000002250aa825 */ /* 0x108fe200078e0206 */
[----:B------:R-:W-:Y:S01]  /*1820*/  UIMAD.WIDE.U32 UR24, UR11, UR4, URZ ;  /* 0x000000040b1872a5 */ /* 0x000fe2000f8e003f */
[----:B------:R-:W-:Y:S01]  /*1830*/  ISETP.GT.AND P0, PT, R12, 0x20, PT ;  /* 0x000000200c00780c */ /* 0x000fe20003f04270 */
[----:B------:R-:W-:Y:S01]  /*1840*/  UIMAD UR4, UR9, UR4, URZ ;  /* 0x00000004090472a4 */ /* 0x000fe2000f8e023f */
[----:B-----5:R-:W-:-:S03]  /*1850*/  @!P2 IMAD.WIDE R8, R38, 0x2, R6 ;  /* 0x000000022608a825 */ /* 0x020fc600078e0206 */
[----:B------:R-:W-:Y:S01]  /*1860*/  UIMAD UR4, UR11, UR5, UR4 ;  /* 0x000000050b0472a4 */ /* 0x000fe2000f8e0204 */
[----:B------:R-:W-:Y:S01]  /*1870*/  @!P2 IMAD.WIDE R6, R36, 0x2, R6 ;  /* 0x000000022406a825 */ /* 0x000fe200078e0206 */
[----:B------:R1:W-:Y:S01]  /*1880*/  @!P2 LDGSTS.E.BYPASS.LTC128B.128 [R45+0xb080], [R8.64], !P4 ;  /* 0x0b080000082dafae */ /* 0x0003e2000e101d52 */
[----:B------:R-:W-:Y:S01]  /*1890*/  ISETP.GE.AND P4, PT, R28, c[0x0][0x198], PT ;  /* 0x000066001c007a0c */ /* 0x000fe20003f86270 */
[----:B------:R-:W-:Y:S02]  /*18a0*/  UIADD3 UR15, UR25, UR4, URZ ;  /* 0x00000004190f7290 */ /* 0x000fe4000fffe03f */
[----:B------:R3:W-:Y:S01]  /*18b0*/  @!P2 LDGSTS.E.BYPASS.LTC128B.128 [R45+0xf080], [R10.64], !P5 ;  /* 0x0f0800000a2dafae */ /* 0x0007e2000e901d52 */
[----:B------:R-:W-:Y:S01]  /*18c0*/  ISETP.GE.AND P5, PT, R29, c[0x0][0x1d4], PT ;  /* 0x000075001d007a0c */ /* 0x000fe20003fa6270 */
[----:B------:R-:W-:-:S08]  /*18d0*/  UIADD3 UR4, UR23, -0x1, URZ ;  /* 0xffffffff17047890 */ /* 0x000fd0000fffe03f */
[----:B------:R4:W-:Y:S01]  /*18e0*/  @!P2 LDGSTS.E.BYPASS.LTC128B.128 [R45+0x13080], [R6.64], !P4 ;  /* 0x13080000062dafae */ /* 0x0009e2000e101d52 */
[----:B------:R-:W-:Y:S01]  /*18f0*/  ISETP.GE.AND P4, PT, R28, c[0x0][0x1d4], PT ;  /* 0x000075001c007a0c */ /* 0x000fe20003f86270 */
[----:B--2---:R-:W-:Y:S02]  /*1900*/  IMAD.WIDE.U32 R4, R23, c[0x0][0x208], RZ ;  /* 0x0000820017047a25 */ /* 0x004fe400078e00ff */
[----:B------:R-:W0:Y:S02]  /*1910*/  LDGDEPBAR ;  /* 0x00000000000079af */ /* 0x000e240000000000 */
[----:B------:R-:W-:-:S04]  /*1920*/  IMAD.IADD R5, R5, 0x1, R0 ;  /* 0x0000000105057824 */ /* 0x000fc800078e0200 */
[----:B------:R-:W-:-:S04]  /*1930*/  IMAD.WIDE.U32 R4, R22, c[0x0][0x218], R4 ;  /* 0x0000860016047a25 */ /* 0x000fc800078e0004 */
[----:B-1----:R-:W-:Y:S01]  /*1940*/  @P1 IMAD.WIDE R8, R39, 0x2, R2 ;  /* 0x0000000227081825 */ /* 0x002fe200078e0202 */
[----:B---3--:R-:W-:-:S03]  /*1950*/  LEA.HI R10, R66, R44, RZ, 0x4 ;  /* 0x0000002c420a7211 */ /* 0x008fc600078f20ff */
[----:B------:R-:W-:Y:S01]  /*1960*/  IMAD.SHL.U32 R11, R21, 0x8, RZ ;  /* 0x00000008150b7824 */ /* 0x000fe200078e00ff */
[----:B------:R1:W-:Y:S01]  /*1970*/  @P1 LDGSTS.E.BYPASS.LTC128B.128 [R45+0x14080], [R8.64], !P3 ;  /* 0x14080000082d1fae */ /* 0x0003e2000d901d52 */
[----:B------:R-:W-:-:S05]  /*1980*/  LOP3.LUT R0, R10, 0xfffffff0, RZ, 0xc0, !PT ;  /* 0xfffffff00a007812 */ /* 0x000fca00078ec0ff */
[----:B------:R-:W-:Y:S02]  /*1990*/  IMAD.IADD R0, R44, 0x1, -R0 ;  /* 0x000000012c007824 */ /* 0x000fe400078e0a00 */
[----:B----4-:R-:W-:-:S05]  /*19a0*/  @P1 IMAD.WIDE R6, R38, 0x2, R2 ;  /* 0x0000000226061825 */ /* 0x010fca00078e0202 */
[----:B------:R2:W-:Y:S01]  /*19b0*/  @P1 LDGSTS.E.BYPASS.LTC128B.128 [R45+0x15880], [R6.64], !P6 ;  /* 0x15880000062d1fae */ /* 0x0005e2000f101d52 */
[----:B-1----:R-:W-:-:S05]  /*19c0*/  @P1 IMAD.WIDE R8, R37, 0x2, R2 ;  /* 0x0000000225081825 */ /* 0x002fca00078e0202 */
[----:B------:R1:W-:Y:S01]  /*19d0*/  @P1 LDGSTS.E.BYPASS.LTC128B.128 [R45+0x17080], [R8.64], !P5 ;  /* 0x17080000082d1fae */ /* 0x0003e2000e901d52 */
[----:B--2---:R-:W-:-:S03]  /*19e0*/  @P1 IMAD.WIDE R6, R36, 0x2, R2 ;  /* 0x0000000224061825 */ /* 0x004fc600078e0202 */
[----:B------:R-:W-:Y:S04]  /*19f0*/  SHFL.IDX PT, R2, R15, 0x1, 0x181f ;  /* 0x00381f000f027f89 */ /* 0x000fe800000e0000 */
[----:B------:R2:W3:Y:S04]  /*1a00*/  SHFL.IDX PT, R3, R14, 0x1, 0x181f ;  /* 0x00381f000e037f89 */ /* 0x0004e800000e0000 */
[----:B------:R4:W-:Y:S01]  /*1a10*/  @P1 LDGSTS.E.BYPASS.LTC128B.128 [R45+0x18880], [R6.64], !P4 ;  /* 0x18880000062d1fae */ /* 0x0009e2000e101d52 */
[----:B-1----:R-:W-:-:S04]  /*1a20*/  SHF.R.S32.HI R9, RZ, 0x4, R10 ;  /* 0x00000004ff097819 */ /* 0x002fc8000001140a */
[----:B------:R-:W-:Y:S01]  /*1a30*/  LEA.HI R8, R10, R9, RZ, 0x1 ;  /* 0x000000090a087211 */ /* 0x000fe200078f08ff */
[----:B------:R-:W-:-:S03]  /*1a40*/  IMAD.SHL.U32 R10, R19, 0x40, RZ ;  /* 0x00000040130a7824 */ /* 0x000fc600078e00ff */
[----:B------:R-:W-:Y:S02]  /*1a50*/  LOP3.LUT R8, R8, 0xfffffffe, RZ, 0xc0, !PT ;  /* 0xfffffffe08087812 */ /* 0x000fe400078ec0ff */
[----:B--2---:R-:W-:-:S03]  /*1a60*/  SHF.R.S32.HI R14, RZ, 0x1f, R0 ;  /* 0x0000001fff0e7819 */ /* 0x004fc60000011400 */
[----:B------:R-:W-:Y:S01]  /*1a70*/  IMAD.IADD R8, R9, 0x1, -R8 ;  /* 0x0000000109087824 */ /* 0x000fe200078e0a08 */
[----:B------:R-:W-:Y:S01]  /*1a80*/  LEA.HI R14, R14, R0, RZ, 0x3 ;  /* 0x000000000e0e7211 */ /* 0x000fe200078f18ff */
[----:B----4-:R-:W-:Y:S01]  /*1a90*/  IMAD R6, R20, c[0x0][0x218], RZ ;  /* 0x0000860014067a24 */ /* 0x010fe200078e02ff */
[----:B------:R-:W-:Y:S02]  /*1aa0*/  IADD3 R7, P1, R4, UR24, RZ ;  /* 0x0000001804077c10 */ /* 0x000fe4000ff3e0ff */
[----:B------:R-:W-:Y:S01]  /*1ab0*/  LOP3.LUT R4, R10, 0x1c0, RZ, 0xc0, !PT ;  /* 0x000001c00a047812 */ /* 0x000fe200078ec0ff */
[----:B------:R-:W-:-:S03]  /*1ac0*/  IMAD R6, R22, c[0x0][0x21c], R6 ;  /* 0x0000870016067a24 */ /* 0x000fc600078e0206 */
[----:B------:R-:W-:Y:S02]  /*1ad0*/  LOP3.LUT R10, R4, 0x8, R11, 0xf8, !PT ;  /* 0x00000008040a7812 */ /* 0x000fe400078ef80b */
[----:B------:R-:W-:Y:S02]  /*1ae0*/  IADD3.X R12, R5, UR15, R6, P1, !PT ;  /* 0x0000000f050c7c10 */ /* 0x000fe40008ffe406 */
[----:B------:R-:W-:Y:S01]  /*1af0*/  SHF.R.U32.HI R6, RZ, 0x3, R4 ;  /* 0x00000003ff067819 */ /* 0x000fe20000011604 */
[----:B---3--:R-:W-:Y:S01]  /*1b00*/  @P0 IMAD.WIDE R4, R39, 0x2, R2 ;  /* 0x0000000227040825 */ /* 0x008fe200078e0202 */
[----:B------:R-:W-:Y:S02]  /*1b10*/  LOP3.LUT R11, R14, 0xfffffff8, RZ, 0xc0, !PT ;  /* 0xfffffff80e0b7812 */ /* 0x000fe400078ec0ff */
[----:B------:R-:W-:Y:S02]  /*1b20*/  LOP3.LUT R6, R10, R6, RZ, 0x3c, !PT ;  /* 0x000000060a067212 */ /* 0x000fe400078e3cff */
[C---:B------:R-:W-:Y:S01]  /*1b30*/  LEA R15, P1, R7.reuse, c[0x0][0x1f8], 0x1 ;  /* 0x00007e00070f7a11 */ /* 0x040fe200078208ff */
[----:B------:R-:W-:Y:S01]  /*1b40*/  IMAD.IADD R13, R0, 0x1, -R11 ;  /* 0x00000001000d7824 */ /* 0x000fe200078e0a0b */
[----:B------:R1:W-:Y:S01]  /*1b50*/  @P0 LDGSTS.E.BYPASS.LTC128B.128 [R45+0x15080], [R4.64], !P3 ;  /* 0x15080000042d0fae */ /* 0x0003e2000d901d52 */
[----:B------:R-:W-:Y:S01]  /*1b60*/  IMAD R0, R8, 0x200, R6 ;  /* 0x0000020008007824 */ /* 0x000fe200078e0206 */
[----:B------:R-:W-:Y:S01]  /*1b70*/  LEA.HI.X R12, R7, c[0x0][0x1fc], R12, 0x1, P1 ;  /* 0x00007f00070c7a11 */ /* 0x000fe200008f0c0c */
[----:B------:R-:W-:-:S04]  /*1b80*/  @P0 IMAD.WIDE R6, R38, 0x2, R2 ;  /* 0x0000000226060825 */ /* 0x000fc800078e0202 */
[----:B------:R-:W-:Y:S01]  /*1b90*/  IMAD.SHL.U32 R11, R8, 0x8, RZ ;  /* 0x00000008080b7824 */ /* 0x000fe200078e00ff */
[----:B------:R2:W-:Y:S01]  /*1ba0*/  @P0 LDGSTS.E.BYPASS.LTC128B.128 [R45+0x16880], [R6.64], !P6 ;  /* 0x16880000062d0fae */ /* 0x0005e2000f101d52 */
[----:B------:R-:W-:-:S04]  /*1bb0*/  @P0 IMAD.WIDE R8, R36, 0x2, R2 ;  /* 0x0000000224080825 */ /* 0x000fc800078e0202 */
[----:B------:R-:W-:Y:S02]  /*1bc0*/  IMAD.SHL.U32 R10, R13, 0x40, RZ ;  /* 0x000000400d0a7824 */ /* 0x000fe400078e00ff */
[----:B------:R-:W-:-:S03]  /*1bd0*/  IMAD.SHL.U32 R236, R0, 0x2, RZ ;  /* 0x0000000200ec7824 */ /* 0x000fc600078e00ff */
[----:B------:R-:W-:Y:S02]  /*1be0*/  LOP3.LUT R10, R10, 0x1c0, RZ, 0xc0, !PT ;  /* 0x000001c00a0a7812 */ /* 0x000fe400078ec0ff */
[C---:B------:R-:W-:Y:S02]  /*1bf0*/  IADD3 R0, R236.reuse, 0x14080, RZ ;  /* 0x00014080ec007810 */ /* 0x040fe40007ffe0ff */
[----:B------:R-:W-:Y:S01]  /*1c00*/  IADD3 R243, R236, 0x140a0, RZ ;  /* 0x000140a0ecf37810 */ /* 0x000fe20007ffe0ff */
[----:B-1----:R-:W-:Y:S01]  /*1c10*/  @P0 IMAD.WIDE R4, R37, 0x2, R2 ;  /* 0x0000000225040825 */ /* 0x002fe200078e0202 */
[----:B------:R-:W-:Y:S02]  /*1c20*/  LOP3.LUT R3, R10, 0x8, R11, 0xf8, !PT ;  /* 0x000000080a037812 */ /* 0x000fe400078ef80b */
[----:B------:R-:W-:Y:S02]  /*1c30*/  SHF.R.U32.HI R2, RZ, 0x3, R10 ;  /* 0x00000003ff027819 */ /* 0x000fe4000001160a */
[----:B------:R1:W-:Y:S02]  /*1c40*/  @P0 LDGSTS.E.BYPASS.LTC128B.128 [R45+0x18080], [R4.64], !P5 ;  /* 0x18080000042d0fae */ /* 0x0003e4000e901d52 */
[----:B------:R-:W-:-:S02]  /*1c50*/  LOP3.LUT R2, R3, R2, RZ, 0x3c, !PT ;  /* 0x0000000203027212 */ /* 0x000fc400078e3cff */
[----:B------:R3:W-:Y:S01]  /*1c60*/  @P0 LDGSTS.E.BYPASS.LTC128B.128 [R45+0x19880], [R8.64], !P4 ;  /* 0x19880000082d0fae */ /* 0x0007e2000e101d52 */
[----:B------:R-:W-:Y:S02]  /*1c70*/  LOP3.LUT P0, RZ, R19, 0x2, RZ, 0xc0, !PT ;  /* 0x0000000213ff7812 */ /* 0x000fe4000780c0ff */
[----:B--2---:R-:W-:Y:S01]  /*1c80*/  IADD3 R6, -R21, UR28, RZ ;  /* 0x0000001c15067c10 */ /* 0x004fe2000fffe1ff */
[----:B------:R-:W0:Y:S01]  /*1c90*/  LDGDEPBAR ;  /* 0x00000000000079af */ /* 0x000e220000000000 */
[----:B------:R-:W-:Y:S02]  /*1ca0*/  R2P PR, R13, 0x6 ;  /* 0x000000060d007804 */ /* 0x000fe40000000000 */
[----:B------:R-:W-:Y:S02]  /*1cb0*/  ISETP.GE.AND P3, PT, R39, c[0x0][0x1d4], PT ;  /* 0x0000750027007a0c */ /* 0x000fe40003f66270 */
[----:B------:R-:W-:-:S05]  /*1cc0*/  SHF.R.S32.HI R7, RZ, 0x1f, R39 ;  /* 0x0000001fff077819 */ /* 0x000fca0000011427 */
[----:B------:R-:W-:Y:S01]  /*1cd0*/  @P0 IADD3 R243, R0, -0x20, RZ ;  /* 0xffffffe000f30810 */ /* 0x000fe20007ffe0ff */
[----:B------:R-:W-:Y:S01]  /*1ce0*/  IMAD.MOV.U32 R0, RZ, RZ, 0x20 ;  /* 0x00000020ff007424 */ /* 0x000fe200078e00ff */
[----:B------:R-:W-:Y:S01]  /*1cf0*/  ISETP.LT.OR P0, PT, R6, 0x1, P3 ;  /* 0x000000010600780c */ /* 0x000fe20001f01670 */
[----:B------:R2:W-:Y:S01]  /*1d00*/  STL [R1+0x70], R7 ;  /* 0x0000700701007387 */ /* 0x0005e20000100800 */
[----:B------:R-:W-:Y:S02]  /*1d10*/  ISETP.GT.AND P3, PT, R31, 0x2f, PT ;  /* 0x0000002f1f00780c */ /* 0x000fe40003f64270 */
[----:B------:R-:W-:Y:S02]  /*1d20*/  SEL R0, R0, 0xffffffe0, !P2 ;  /* 0xffffffe000007807 */ /* 0x000fe40005000000 */
[----:B------:R-:W-:Y:S01]  /*1d30*/  ISETP.GE.AND P2, PT, R29, c[0x0][0x1d4], PT ;  /* 0x000075001d007a0c */ /* 0x000fe20003f46270 */
[----:B-1----:R-:W-:Y:S02]  /*1d40*/  IMAD.SHL.U32 R4, R14, 0x40, RZ ;  /* 0x000000400e047824 */ /* 0x002fe400078e00ff */
[----:B------:R-:W-:Y:S01]  /*1d50*/  IMAD.MOV.U32 R5, RZ, RZ, 0x10 ;  /* 0x00000010ff057424 */ /* 0x000fe200078e00ff */
[----:B---3--:R-:W-:Y:S01]  /*1d60*/  SHFL.IDX PT, R8, R15, RZ, 0x181f ;  /* 0x00181fff0f087589 */ /* 0x008fe200000e0000 */
[----:B------:R-:W-:-:S04]  /*1d70*/  DEPBAR.LE SB0, 0x1 ;  /* 0x000080400000791a */ /* 0x000fc80000000000 */
[----:B------:R-:W-:Y:S01]  /*1d80*/  LOP3.LUT R4, R2, 0xfffffe00, R4, 0xf8, !PT ;  /* 0xfffffe0002047812 */ /* 0x000fe200078ef804 */
[----:B------:R-:W1:Y:S01]  /*1d90*/  SHFL.IDX PT, R9, R12, RZ, 0x181f ;  /* 0x00181fff0c097589 */ /* 0x000e6200000e0000 */
[----:B------:R-:W-:-:S03]  /*1da0*/  SEL R5, R5, 0xfffffff0, !P1 ;  /* 0xfffffff005057807 */ /* 0x000fc60004800000 */
[----:B------:R-:W-:Y:S01]  /*1db0*/  BAR.SYNC.DEFER_BLOCKING 0x0 ;  /* 0x0000000000007b1d */ /* 0x000fe20000010000 */
[----:B------:R-:W-:Y:S01]  /*1dc0*/  IMAD R220, R64, 0x400, R4 ;  /* 0x0000040040dc7824 */ /* 0x000fe200078e0204 */
[----:B------:R-:W-:Y:S02]  /*1dd0*/  ISETP.GE.AND P1, PT, R30, c[0x0][0x1d4], PT ;  /* 0x000075001e007a0c */ /* 0x000fe40003f26270 */
[----:B--2---:R-:W-:Y:S02]  /*1de0*/  SHF.R.S32.HI R7, RZ, 0x1f, R36 ;  /* 0x0000001fff077819 */ /* 0x004fe40000011424 */
[C---:B------:R-:W-:Y:S01]  /*1df0*/  LEA R228, R220.reuse, 0x4080, 0x1 ;  /* 0x00004080dce47811 */ /* 0x040fe200078e08ff */
[----:B------:R-:W-:-:S04]  /*1e00*/  IMAD.SHL.U32 R220, R220, 0x2, RZ ;  /* 0x00000002dcdc7824 */ /* 0x000fc800078e00ff */
[--C-:B------:R-:W-:Y:S02]  /*1e10*/  IMAD R224, R5, 0x2, R228.reuse ;  /* 0x0000000205e07824 */ /* 0x100fe400078e02e4 */
[C---:B------:R-:W-:Y:S02]  /*1e20*/  IMAD R228, R0.reuse, 0x2, R228 ;  /* 0x0000000200e47824 */ /* 0x040fe400078e02e4 */
[----:B------:R-:W-:Y:S02]  /*1e30*/  IMAD R232, R0, 0x2, R224 ;  /* 0x0000000200e87824 */ /* 0x000fe400078e02e0 */
[----:B-1----:R-:W-:Y:S01]  /*1e40*/  IMAD.WIDE R2, R39, 0x2, R8 ;  /* 0x0000000227027825 */ /* 0x002fe200078e0208 */
[----:B------:R-:W1:Y:S04]  /*1e50*/  LDSM.16.M88.4 R160, [R220+0x4080] ;  /* 0x00408000dca0783b */ /* 0x000e680000000200 */
[----:B------:R-:W2:Y:S04]  /*1e60*/  LDSM.16.M88.4 R188, [R220+0x8080] ;  /* 0x00808000dcbc783b */ /* 0x000ea80000000200 */
[----:B------:R-:W3:Y:S04]  /*1e70*/  LDSM.16.M88.4 R204, [R220+0xc080] ;  /* 0x00c08000dccc783b */ /* 0x000ee80000000200 */
[----:B------:R-:W4:Y:S04]  /*1e80*/  LDSM.16.M88.4 R164, [R224] ;  /* 0x00000000e0a4783b */ /* 0x000f280000000200 */
[----:B------:R-:W1:Y:S04]  /*1e90*/  LDSM.16.M88.4 R192, [R224+0x4000] ;  /* 0x00400000e0c0783b */ /* 0x000e680000000200 */
[----:B------:R-:W1:Y:S04]  /*1ea0*/  LDSM.16.M88.4 R208, [R224+0x8000] ;  /* 0x00800000e0d0783b */ /* 0x000e680000000200 */
[----:B------:R-:W1:Y:S04]  /*1eb0*/  LDSM.16.M88.4 R180, [R228] ;  /* 0x00000000e4b4783b */ /* 0x000e680000000200 */
[----:B------:R-:W1:Y:S04]  /*1ec0*/  LDSM.16.M88.4 R196, [R228+0x4000] ;  /* 0x00400000e4c4783b */ /* 0x000e680000000200 */
[----:B------:R-:W1:Y:S04]  /*1ed0*/  LDSM.16.M88.4 R212, [R228+0x8000] ;  /* 0x00800000e4d4783b */ /* 0x000e680000000200 */
[----:B------:R-:W1:Y:S04]  /*1ee0*/  LDSM.16.M88.4 R184, [R232] ;  /* 0x00000000e8b8783b */ /* 0x000e680000000200 */
[----:B------:R-:W1:Y:S04]  /*1ef0*/  LDSM.16.M88.4 R200, [R232+0x4000] ;  /* 0x00400000e8c8783b */ /* 0x000e680000000200 */
[----:B------:R-:W1:Y:S04]  /*1f00*/  LDSM.16.M88.4 R216, [R232+0x8000] ;  /* 0x00800000e8d8783b */ /* 0x000e680000000200 */
[----:B------:R-:W1:Y:S04]  /*1f10*/  LDSM.16.M88.4 R220, [R220+0x10080] ;  /* 0x01008000dcdc783b */ /* 0x000e680000000200 */
[----:B------:R-:W1:Y:S04]  /*1f20*/  LDSM.16.M88.4 R224, [R224+0xc000] ;  /* 0x00c00000e0e0783b */ /* 0x000e680000000200 */
[----:B------:R-:W1:Y:S04]  /*1f30*/  LDSM.16.M88.4 R228, [R228+0xc000] ;  /* 0x00c00000e4e4783b */ /* 0x000e680000000200 */
[----:B------:R-:W1:Y:S04]  /*1f40*/  LDSM.16.M88.4 R232, [R232+0xc000] ;  /* 0x00c00000e8e8783b */ /* 0x000e680000000200 */
[----:B------:R-:W-:Y:S06]  /*1f50*/  BAR.SYNC.DEFER_BLOCKING 0x0 ;  /* 0x0000000000007b1d */ /* 0x000fec0000010000 */
[----:B------:R-:W-:-:S04]  /*1f60*/  DEPBAR.LE SB0, 0x0 ;  /* 0x000080000000791a */ /* 0x000fc80000000000 */
[----:B------:R-:W-:Y:S06]  /*1f70*/  BAR.SYNC.DEFER_BLOCKING 0x0 ;  /* 0x0000000000007b1d */ /* 0x000fec0000010000 */
[----:B------:R-:W1:Y:S04]  /*1f80*/  LDSM.16.M88.4 R20, [R236+0x14080] ;  /* 0x01408000ec14783b */ /* 0x000e680000000200 */
[----:B------:R-:W1:Y:S04]  /*1f90*/  LDSM.16.M88.4 R24, [R236+0x14880] ;  /* 0x01488000ec18783b */ /* 0x000e680000000200 */
[----:B------:R-:W1:Y:S04]  /*1fa0*/  LDSM.16.M88.4 R32, [R236+0x15080] ;  /* 0x01508000ec20783b */ /* 0x000e680000000200 */
[----:B------:R-:W1:Y:S04]  /*1fb0*/  LDSM.16.M88.4 R40, [R243] ;  /* 0x00000000f328783b */ /* 0x000e680000000200 */
[----:B------:R-:W1:Y:S04]  /*1fc0*/  LDSM.16.M88.4 R48, [R243+0x800] ;  /* 0x00080000f330783b */ /* 0x000e680000000200 */
[----:B------:R-:W1:Y:S04]  /*1fd0*/  LDSM.16.M88.4 R56, [R243+0x1000] ;  /* 0x00100000f338783b */ /* 0x000e680000000200 */
[----:B------:R-:W-:Y:S01]  /*1fe0*/  @!PT LDS RZ, [RZ] ;  /* 0x00000000fffff984 */ /* 0x000fe20000000800 */
[----:B------:R-:W-:Y:S01]  /*1ff0*/  @!PT LDS RZ, [RZ] ;  /* 0x00000000fffff984 */ /* 0x000fe20000000800 */
[----:B------:R-:W-:Y:S01]  /*2000*/  @!PT LDS RZ, [RZ] ;  /* 0x00000000fffff984 */ /* 0x000fe20000000800 */
[----:B------:R5:W-:Y:S01]  /*2010*/  LDGSTS.E.BYPASS.LTC128B.128 [R45+0x4080], [R2.64], !P0 ;  /* 0x04080000022d7fae */ /* 0x000be2000c101d52 */
[----:B------:R-:W-:-:S02]  /*2020*/  ISETP.LT.OR P0, PT, R6, 0x1, P1 ;  /* 0x000000010600780c */ /* 0x000fc40000f01670 */
[----:B------:R-:W-:Y:S01]  /*2030*/  ISETP.GE.AND P1, PT, R28, c[0x0][0x1d4], PT ;  /* 0x000075001c007a0c */ /* 0x000fe20003f26270 */
[----:B-----5:R-:W-:-:S10]  /*2040*/  IMAD.WIDE R2, R38, 0x2, R8 ;  /* 0x0000000226027825 */ /* 0x020fd400078e0208 */
[----:B------:R5:W-:Y:S01]  /*2050*/  LDGSTS.E.BYPASS.LTC128B.128 [R45+0x5880], [R2.64], !P0 ;  /* 0x05880000022d7fae */ /* 0x000be2000c101d52 */
[----:B------:R-:W-:Y:S01]  /*2060*/  ISETP.LT.OR P0, PT, R6, 0x1, P2 ;  /* 0x000000010600780c */ /* 0x000fe20001701670 */
[----:B-----5:R-:W-:-:S12]  /*2070*/  IMAD.WIDE R2, R37, 0x2, R8 ;  /* 0x0000000225027825 */ /* 0x020fd800078e0208 */
[----:B------:R5:W-:Y:S01]  /*2080*/  LDGSTS.E.BYPASS.LTC128B.128 [R45+0x7080], [R2.64], !P0 ;  /* 0x07080000022d7fae */ /* 0x000be2000c101d52 */
[----:B------:R-:W-:Y:S01]  /*2090*/  ISETP.LT.OR P0, PT, R6, 0x1, P1 ;  /* 0x000000010600780c */ /* 0x000fe20000f01670 */
[----:B-----5:R-:W-:-:S12]  /*20a0*/  IMAD.WIDE R2, R36, 0x2, R8 ;  /* 0x0000000224027825 */ /* 0x020fd800078e0208 */
[----:B------:R5:W-:Y:S01]  /*20b0*/  LDGSTS.E.BYPASS.LTC128B.128 [R45+0x8880], [R2.64], !P0 ;  /* 0x08880000022d7fae */ /* 0x000be2000c101d52 */
[----:B------:R-:W-:Y:S02]  /*20c0*/  ISETP.GT.AND P0, PT, R44, 0x7f, PT ;  /* 0x0000007f2c00780c */ /* 0x000fe40003f04270 */
[----:B-----5:R-:W-:Y:S02]  /*20d0*/  SHF.R.S32.HI R3, RZ, 0x1f, R38 ;  /* 0x0000001fff037819 */ /* 0x020fe40000011426 */
[----:B------:R-:W-:-:S03]  /*20e0*/  SHF.R.S32.HI R2, RZ, 0x1f, R37 ;  /* 0x0000001fff027819 */ /* 0x000fc60000011425 */
[----:B------:R5:W-:Y:S04]  /*20f0*/  STL [R1+0x68], R3 ;  /* 0x0000680301007387 */ /* 0x000be80000100800 */
[----:B------:R1:W-:Y:S04]  /*2100*/  STL [R1+0x64], R2 ;  /* 0x0000640201007387 */ /* 0x0003e80000100800 */
[----:B------:R2:W-:Y:S01]  /*2110*/  STL [R1+0x50], R7 ;  /* 0x0000500701007387 */ /* 0x0005e20000100800 */
[C---:B-----5:R-:W-:Y:S02]  /*2120*/  IADD3 R3, R243.reuse, 0x800, RZ ;  /* 0x00000800f3037810 */ /* 0x060fe40007ffe0ff */
[----:B-1----:R-:W-:-:S03]  /*2130*/  IADD3 R2, R243, 0x1000, RZ ;  /* 0x00001000f3027810 */ /* 0x002fc60007ffe0ff */
[----:B------:R1:W-:Y:S04]  /*2140*/  STL [R1+0x4], R3 ;  /* 0x0000040301007387 */ /* 0x0003e80000100800 */
[----:B------:R1:W-:Y:S01]  /*2150*/  STL [R1], R2 ;  /* 0x0000000201007387 */ /* 0x0003e20000100800 */
[----:B------:R-:W-:Y:S05]  /*2160*/  @P0 BRA `(.L_x_171) ;  /* 0x0000027000000947 */ /* 0x000fea0003800000 */
[----:B--234-:R-:W-:Y:S05]  /*2170*/  BRA.DIV ~URZ, `(.L_x_172) ;  /* 0x000117627f007947 */ /* 0x01cfea000b800000 */
[----:B------:R2:W3:Y:S04]  /*2180*/  SHFL.IDX PT, R7, R12, 0x1, 0x181f ;  /* 0x00381f000c077f89 */ /* 0x0004e800000e0000 */
[----:B-1----:R2:W1:Y:S02]  /*2190*/  SHFL.IDX PT, R2, R15, 0x1, 0x181f ;  /* 0x00381f000f027f89 */ /* 0x00246400000e0000 */
.L_x_237:
[----:B------:R-:W4:Y:S04]  /*21a0*/  LDL R8, [R1+0x5c] ;  /* 0x00005c0001087983 */ /* 0x000f280000100800 */
[----:B------:R-:W5:Y:S04]  /*21b0*/  LDL R9, [R1+0x64] ;  /* 0x0000640001097983 */ /* 0x000f680000100800 */
[----:B--2---:R-:W2:Y:S04]  /*21c0*/  LDL R14, [R1+0x8] ;  /* 0x00000800010e7983 */ /* 0x004ea80000100800 */
[----:B---3--:R-:W3:Y:S04]  /*21d0*/  LDL R15, [R1+0x34] ;  /* 0x00003400010f7983 */ /* 0x008ee80000100800 */
[----:B------:R-:W2:Y:S01]  /*21e0*/  LDL R16, [R1+0x50] ;  /* 0x0000500001107983 */ /* 0x000ea20000100800 */
[----:B------:R-:W-:-:S02]  /*21f0*/  SHF.R.S32.HI R10, RZ, 0x1f, R30 ;  /* 0x0000001fff0a7819 */ /* 0x000fc4000001141e */
[----:B------:R-:W-:Y:S02]  /*2200*/  SHF.R.S32.HI R11, RZ, 0x1f, R30 ;  /* 0x0000001fff0b7819 */ /* 0x000fe4000001141e */
[-C--:B------:R-:W-:Y:S02]  /*2210*/  LEA.HI R10, R10, R30.reuse, RZ, 0x3 ;  /* 0x0000001e0a0a7211 */ /* 0x080fe400078f18ff */
[----:B------:R-:W-:Y:S02]  /*2220*/  LEA.HI R11, R11, R30, RZ, 0x3 ;  /* 0x0000001e0b0b7211 */ /* 0x000fe400078f18ff */
[----:B------:R-:W-:Y:S02]  /*2230*/  LOP3.LUT R10, R10, 0xfffffff8, RZ, 0xc0, !PT ;  /* 0xfffffff80a0a7812 */ /* 0x000fe400078ec0ff */
[----:B------:R-:W-:Y:S02]  /*2240*/  LOP3.LUT R11, R11, 0xfffffff8, RZ, 0xc0, !PT ;  /* 0xfffffff80b0b7812 */ /* 0x000fe400078ec0ff */
[----:B-1----:R-:W-:-:S02]  /*2250*/  LEA R12, P0, R10, R2, 0x1 ;  /* 0x000000020a0c7211 */ /* 0x002fc400078008ff */
[----:B------:R-:W-:Y:S01]  /*2260*/  SHF.R.S32.HI R11, RZ, 0x1f, R11 ;  /* 0x0000001fff0b7819 */ /* 0x000fe2000001140b */
[C---:B------:R-:W-:Y:S02]  /*2270*/  IMAD.SHL.U32 R3, R19.reuse, 0x8, RZ ;  /* 0x0000000813037824 */ /* 0x040fe400078e00ff */
[----:B------:R-:W-:Y:S01]  /*2280*/  IMAD.SHL.U32 R17, R19, 0x8, RZ ;  /* 0x0000000813117824 */ /* 0x000fe200078e00ff */
[----:B------:R-:W-:-:S04]  /*2290*/  LEA.HI.X R13, R10, R7, R11, 0x1, P0 ;  /* 0x000000070a0d7211 */ /* 0x000fc800000f0c0b */
[----:B------:R-:W-:Y:S02]  /*22a0*/  SHF.R.S32.HI R17, RZ, 0x1f, R17 ;  /* 0x0000001fff117819 */ /* 0x000fe40000011411 */
[----:B----4-:R-:W-:-:S04]  /*22b0*/  LEA R10, P0, R8, R2, 0x1 ;  /* 0x00000002080a7211 */ /* 0x010fc800078008ff */
[----:B-----5:R-:W-:Y:S02]  /*22c0*/  LEA.HI.X R11, R8, R7, R9, 0x1, P0 ;  /* 0x00000007080b7211 */ /* 0x020fe400000f0c09 */
[----:B------:R-:W-:-:S04]  /*22d0*/  LEA R8, P0, R3, R2, 0x1 ;  /* 0x0000000203087211 */ /* 0x000fc800078008ff */
[C---:B------:R-:W-:Y:S02]  /*22e0*/  LEA.HI.X R9, R3.reuse, R7, R17, 0x1, P0 ;  /* 0x0000000703097211 */ /* 0x040fe400000f0c11 */
[----:B------:R-:W-:-:S04]  /*22f0*/  ISETP.GE.AND P0, PT, R3, c[0x0][0x1d4], PT ;  /* 0x0000750003007a0c */ /* 0x000fc80003f06270 */
[----:B------:R-:W-:-:S13]  /*2300*/  ISETP.LT.OR P0, PT, R6, 0x21, P0 ;  /* 0x000000210600780c */ /* 0x000fda0000701670 */
[----:B------:R-:W-:Y:S01]  /*2310*/  @!PT LDS RZ, [RZ] ;  /* 0x00000000fffff984 */ /* 0x000fe20000000800 */
[----:B------:R-:W-:Y:S01]  /*2320*/  @!PT LDS RZ, [RZ] ;  /* 0x00000000fffff984 */ /* 0x000fe20000000800 */
[----:B------:R-:W-:Y:S01]  /*2330*/  @!PT LDS RZ, [RZ] ;  /* 0x00000000fffff984 */ /* 0x000fe20000000800 */
[----:B--2---:R1:W-:Y:S01]  /*2340*/  LDGSTS.E.BYPASS.LTC128B.128 [R14+0x5080], [R8.64], !P0 ;  /* 0x05080000080e7fae */ /* 0x0043e2000c101d52 */
[----:B---3--:R-:W-:-:S04]  /*2350*/  LEA R2, P0, R15, R2, 0x1 ;  /* 0x000000020f027211 */ /* 0x008fc800078008ff */
[----:B------:R-:W-:Y:S02]  /*2360*/  LEA.HI.X R3, R15, R7, R16, 0x1, P0 ;  /* 0x000000070f037211 */ /* 0x000fe400000f0c10 */
[----:B------:R-:W-:-:S04]  /*2370*/  ISETP.GE.AND P0, PT, R30, c[0x0][0x1d4], PT ;  /* 0x000075001e007a0c */ /* 0x000fc80003f06270 */
[----:B------:R-:W-:-:S13]  /*2380*/  ISETP.LT.OR P0, PT, R6, 0x21, P0 ;  /* 0x000000210600780c */ /* 0x000fda0000701670 */
[----:B------:R1:W-:Y:S01]  /*2390*/  LDGSTS.E.BYPASS.LTC128B.128 [R14+0x6880], [R12.64], !P0 ;  /* 0x068800000c0e7fae */ /* 0x0003e2000c101d52 */
[----:B------:R-:W-:-:S13]  /*23a0*/  ISETP.LT.OR P0, PT, R6, 0x21, P2 ;  /* 0x000000210600780c */ /* 0x000fda0001701670 */
[----:B------:R1:W-:Y:S01]  /*23b0*/  LDGSTS.E.BYPASS.LTC128B.128 [R14+0x8080], [R10.64], !P0 ;  /* 0x080800000a0e7fae */ /* 0x0003e2000c101d52 */
[----:B------:R-:W-:-:S13]  /*23c0*/  ISETP.LT.OR P0, PT, R6, 0x21, P1 ;  /* 0x000000210600780c */ /* 0x000fda0000f01670 */
[----:B------:R1:W-:Y:S02]  /*23d0*/  LDGSTS.E.BYPASS.LTC128B.128 [R14+0x9880], [R2.64], !P0 ;  /* 0x09880000020e7fae */ /* 0x0003e4000c101d52 */
.L_x_171:
[----:B--234-:R-:W-:Y:S05]  /*23e0*/  BSYNC B0 ;  /* 0x0000000000007941 */ /* 0x01cfea0003800000 */
.L_x_170:
[----:B-1----:R-:W-:Y:S01]  /*23f0*/  IMAD.MOV.U32 R2, RZ, RZ, 0x40 ;  /* 0x00000040ff027424 */ /* 0x002fe200078e00ff */
[----:B------:R-:W-:Y:S01]  /*2400*/  LOP3.LUT P0, RZ, R19, 0x4, RZ, 0xc0, !PT ;  /* 0x0000000413ff7812 */ /* 0x000fe2000780c0ff */
[----:B------:R-:W0:Y:S01]  /*2410*/  LDGDEPBAR ;  /* 0x00000000000079af */ /* 0x000e220000000000 */
[----:B------:R-:W-:Y:S01]  /*2420*/  WARPSYNC 0xffffffff ;  /* 0xffffffff00007948 */ /* 0x000fe20003800000 */
[C---:B------:R-:W-:Y:S01]  /*2430*/  HMMA.16816.F32.BF16 R8, R160.reuse, R22, RZ ;  /* 0x00000016a008723c */ /* 0x040fe200000418ff */
[----:B------:R-:W-:Y:S01]  /*2440*/  SEL R2, R2, 0xffffffc0, !P0 ;  /* 0xffffffc002027807 */ /* 0x000fe20004000000 */
[----:B------:R-:W-:Y:S01]  /*2450*/  LDSM.16.M88.4 R60, [R243+0x5800] ;  /* 0x00580000f33c783b */ /* 0x000fe20000000200 */
[----:B------:R-:W-:Y:S01]  /*2460*/  UISETP.GT.AND UP0, UPT, UR4, UR7, UPT ;  /* 0x000000070400728c */ /* 0x000fe2000bf04270 */
[C---:B------:R-:W-:Y:S02]  /*2470*/  IADD3 R252, R243.reuse, 0x1800, RZ ;  /* 0x00001800f3fc7810 */ /* 0x040fe40007ffe0ff */
[--C-:B------:R-:W-:Y:S01]  /*2480*/  IMAD.IADD R242, R236, 0x1, R2.reuse ;  /* 0x00000001ecf27824 */ /* 0x100fe200078e0202 */
[C---:B------:R-:W-:Y:S01]  /*2490*/  IADD3 R251, R243.reuse, 0x2000, RZ ;  /* 0x00002000f3fb7810 */ /* 0x040fe20007ffe0ff */
[----:B------:R-:W-:Y:S01]  /*24a0*/  HMMA.16816.F32.BF16 R12, R160, R20, RZ ;  /* 0x00000014a00c723c */ /* 0x000fe200000418ff */
[C---:B------:R-:W-:Y:S01]  /*24b0*/  IMAD.IADD R239, R243.reuse, 0x1, R2 ;  /* 0x00000001f3ef7824 */ /* 0x040fe200078e0202 */
[----:B------:R-:W-:Y:S01]  /*24c0*/  PLOP3.LUT P0, PT, PT, PT, UP0, 0x40, 0x0 ;  /* 0x000000000000781c */ /* 0x000fe20003f0e808 */
[----:B------:R-:W1:Y:S01]  /*24d0*/  LDSM.16.M88.4 R36, [R242+0x14080] ;  /* 0x01408000f224783b */ /* 0x000e620000000200 */
[----:B------:R-:W-:-:S02]  /*24e0*/  IADD3 R250, R243, 0x2800, RZ ;  /* 0x00002800f3fa7810 */ /* 0x000fc40007ffe0ff */
[C---:B------:R-:W-:Y:S01]  /*24f0*/  IADD3 R249, R243.reuse, 0x3000, RZ ;  /* 0x00003000f3f97810 */ /* 0x040fe20007ffe0ff */
[----:B------:R-:W2:Y:S01]  /*2500*/  LDSM.16.M88.4 R44, [R242+0x14880] ;  /* 0x01488000f22c783b */ /* 0x000ea20000000200 */
[C---:B------:R-:W-:Y:S01]  /*2510*/  HMMA.16816.F32.BF16 R16, R160.reuse, R24, RZ ;  /* 0x00000018a010723c */ /* 0x040fe200000418ff */
[C---:B------:R-:W-:Y:S02]  /*2520*/  IADD3 R248, R243.reuse, 0x3800, RZ ;  /* 0x00003800f3f87810 */ /* 0x040fe40007ffe0ff */
[----:B------:R-:W3:Y:S01]  /*2530*/  LDSM.16.M88.4 R52, [R242+0x15080] ;  /* 0x01508000f234783b */ /* 0x000ee20000000200 */
[C---:B------:R-:W-:Y:S02]  /*2540*/  IADD3 R247, R243.reuse, 0x4000, RZ ;  /* 0x00004000f3f77810 */ /* 0x040fe40007ffe0ff */
[C---:B------:R-:W-:Y:S02]  /*2550*/  IADD3 R246, R243.reuse, 0x4800, RZ ;  /* 0x00004800f3f67810 */ /* 0x040fe40007ffe0ff */
[----:B------:R-:W-:Y:S01]  /*2560*/  HMMA.16816.F32.BF16 R20, R160, R26, RZ ;  /* 0x0000001aa014723c */ /* 0x000fe200000418ff */
[----:B------:R-:W-:-:S02]  /*2570*/  IADD3 R245, R243, 0x5000, RZ ;  /* 0x00005000f3f57810 */ /* 0x000fc40007ffe0ff */
[----:B------:R-:W-:-:S05]  /*2580*/  IADD3 R244, R243, 0x5800, RZ ;  /* 0x00005800f3f47810 */ /* 0x000fca0007ffe0ff */
[C---:B------:R-:W-:Y:S08]  /*2590*/  HMMA.16816.F32.BF16 R24, R160.reuse, R32, RZ ;  /* 0x00000020a018723c */ /* 0x040ff000000418ff */
[----:B------:R-:W-:Y:S08]  /*25a0*/  HMMA.16816.F32.BF16 R32, R160, R34, RZ ;  /* 0x00000022a020723c */ /* 0x000ff000000418ff */
[C---:B------:R-:W-:Y:S08]  /*25b0*/  HMMA.16816.F32.BF16 R8, R164.reuse, R42, R8 ;  /* 0x0000002aa408723c */ /* 0x040ff00000041808 */
[C---:B------:R-:W-:Y:S01]  /*25c0*/  HMMA.16816.F32.BF16 R12, R164.reuse, R40, R12 ;  /* 0x00000028a40c723c */ /* 0x040fe2000004180c */
[----:B------:R-:W4:Y:S07]  /*25d0*/  LDSM.16.M88.4 R40, [R239] ;  /* 0x00000000ef28783b */ /* 0x000f2e0000000200 */
[C---:B------:R-:W-:Y:S08]  /*25e0*/  HMMA.16816.F32.BF16 R16, R164.reuse, R48, R16 ;  /* 0x00000030a410723c */ /* 0x040ff00000041810 */
[C---:B------:R-:W-:Y:S01]  /*25f0*/  HMMA.16816.F32.BF16 R20, R164.reuse, R50, R20 ;  /* 0x00000032a414723c */ /* 0x040fe20000041814 */
[----:B------:R-:W5:Y:S07]  /*2600*/  LDSM.16.M88.4 R48, [R239+0x800] ;  /* 0x00080000ef30783b */ /* 0x000f6e0000000200 */
[C---:B------:R-:W-:Y:S08]  /*2610*/  HMMA.16816.F32.BF16 R24, R164.reuse, R56, R24 ;  /* 0x00000038a418723c */ /* 0x040ff00000041818 */
[----:B------:R-:W-:Y:S01]  /*2620*/  HMMA.16816.F32.BF16 R32, R164, R58, R32 ;  /* 0x0000003aa420723c */ /* 0x000fe20000041820 */
[----:B------:R-:W4:Y:S07]  /*2630*/  LDSM.16.M88.4 R56, [R239+0x1000] ;  /* 0x00100000ef38783b */ /* 0x000f2e0000000200 */
[C---:B-1----:R-:W-:Y:S08]  /*2640*/  HMMA.16816.F32.BF16 R8, R180.reuse, R38, R8 ;  /* 0x00000026b408723c */ /* 0x042ff00000041808 */
[C---:B------:R-:W-:Y:S01]  /*2650*/  HMMA.16816.F32.BF16 R28, R180.reuse, R36, R12 ;  /* 0x00000024b41c723c */ /* 0x040fe2000004180c */
[----:B------:R-:W1:Y:S04]  /*2660*/  LDSM.16.M88.4 R12, [R236+0x15880] ;  /* 0x01588000ec0c783b */ /* 0x000e680000000200 */
[----:B------:R-:W-:Y:S03]  /*2670*/  LDSM.16.M88.4 R36, [R243+0x1800] ;  /* 0x00180000f324783b */ /* 0x000fe60000000200 */
[C---:B--2---:R-:W-:Y:S08]  /*2680*/  HMMA.16816.F32.BF16 R16, R180.reuse, R44, R16 ;  /* 0x0000002cb410723c */ /* 0x044ff00000041810 */
[C---:B------:R-:W-:Y:S01]  /*2690*/  HMMA.16816.F32.BF16 R20, R180.reuse, R46, R20 ;  /* 0x0000002eb414723c */ /* 0x040fe20000041814 */
[----:B------:R-:W2:Y:S07]  /*26a0*/  LDSM.16.M88.4 R44, [R236+0x16080] ;  /* 0x01608000ec2c783b */ /* 0x000eae0000000200 */
[C---:B---3--:R-:W-:Y:S08]  /*26b0*/  HMMA.16816.F32.BF16 R24, R180.reuse, R52, R24 ;  /* 0x00000034b418723c */ /* 0x048ff00000041818 */
[----:B------:R-:W-:Y:S01]  /*26c0*/  HMMA.16816.F32.BF16 R32, R180, R54, R32 ;  /* 0x00000036b420723c */ /* 0x000fe20000041820 */
[----:B------:R-:W3:Y:S07]  /*26d0*/  LDSM.16.M88.4 R52, [R236+0x16880] ;  /* 0x01688000ec34783b */ /* 0x000eee0000000200 */
[C---:B----4-:R-:W-:Y:S08]  /*26e0*/  HMMA.16816.F32.BF16 R8, R184.reuse, R42, R8 ;  /* 0x0000002ab808723c */ /* 0x050ff00000041808 */
[C---:B------:R-:W-:Y:S01]  /*26f0*/  HMMA.16816.F32.BF16 R28, R184.reuse, R40, R28 ;  /* 0x00000028b81c723c */ /* 0x040fe2000004181c */
[----:B------:R-:W-:Y:S07]  /*2700*/  LDSM.16.M88.4 R40, [R242+0x16080] ;  /* 0x01608000f228783b */ /* 0x000fee0000000200 */
[C---:B-----5:R-:W-:Y:S08]  /*2710*/  HMMA.16816.F32.BF16 R16, R184.reuse, R48, R16 ;  /* 0x00000030b810723c */ /* 0x060ff00000041810 */
[C---:B------:R-:W-:Y:S01]  /*2720*/  HMMA.16816.F32.BF16 R20, R184.reuse, R50, R20 ;  /* 0x00000032b814723c */ /* 0x040fe20000041814 */
[----:B------:R-:W4:Y:S07]  /*2730*/  LDSM.16.M88.4 R48, [R243+0x2000] ;  /* 0x00200000f330783b */ /* 0x000f2e0000000200 */
[C---:B------:R-:W-:Y:S08]  /*2740*/  HMMA.16816.F32.BF16 R24, R184.reuse, R56, R24 ;  /* 0x00000038b818723c */ /* 0x040ff00000041818 */
[----:B------:R-:W-:Y:S01]  /*2750*/  HMMA.16816.F32.BF16 R32, R184, R58, R32 ;  /* 0x0000003ab820723c */ /* 0x000fe20000041820 */
[----:B------:R-:W5:Y:S07]  /*2760*/  LDSM.16.M88.4 R56, [R243+0x2800] ;  /* 0x00280000f338783b */ /* 0x000f6e0000000200 */
[C---:B-1----:R-:W-:Y:S08]  /*2770*/  HMMA.16816.F32.BF16 R8, R188.reuse, R14, R8 ;  /* 0x0000000ebc08723c */ /* 0x042ff00000041808 */
[C---:B------:R-:W-:Y:S01]  /*2780*/  HMMA.16816.F32.BF16 R28, R188.reuse, R12, R28 ;  /* 0x0000000cbc1c723c */ /* 0x040fe2000004181c */
[----:B------:R-:W1:Y:S07]  /*2790*/  LDSM.16.M88.4 R12, [R242+0x15880] ;  /* 0x01588000f20c783b */ /* 0x000e6e0000000200 */
[C---:B--2---:R-:W-:Y:S08]  /*27a0*/  HMMA.16816.F32.BF16 R16, R188.reuse, R44, R16 ;  /* 0x0000002cbc10723c */ /* 0x044ff00000041810 */
[C---:B------:R-:W-:Y:S01]  /*27b0*/  HMMA.16816.F32.BF16 R20, R188.reuse, R46, R20 ;  /* 0x0000002ebc14723c */ /* 0x040fe20000041814 */
[----:B------:R-:W-:Y:S07]  /*27c0*/  LDSM.16.M88.4 R44, [R239+0x2000] ;  /* 0x00200000ef2c783b */ /* 0x000fee0000000200 */
[C---:B---3--:R-:W-:Y:S08]  /*27d0*/  HMMA.16816.F32.BF16 R24, R188.reuse, R52, R24 ;  /* 0x00000034bc18723c */ /* 0x048ff00000041818 */
[----:B------:R-:W-:Y:S01]  /*27e0*/  HMMA.16816.F32.BF16 R32, R188, R54, R32 ;  /* 0x00000036bc20723c */ /* 0x000fe20000041820 */
[----:B------:R-:W2:Y:S07]  /*27f0*/  LDSM.16.M88.4 R52, [R242+0x16880] ;  /* 0x01688000f234783b */ /* 0x000eae0000000200 */
[C---:B------:R-:W-:Y:S08]  /*2800*/  HMMA.16816.F32.BF16 R8, R192.reuse, R38, R8 ;  /* 0x00000026c008723c */ /* 0x040ff00000041808 */
[C---:B------:R-:W-:Y:S01]  /*2810*/  HMMA.16816.F32.BF16 R28, R192.reuse, R36, R28 ;  /* 0x00000024c01c723c */ /* 0x040fe2000004181c */
[----:B------:R-:W3:Y:S07]  /*2820*/  LDSM.16.M88.4 R36, [R239+0x1800] ;  /* 0x00180000ef24783b */ /* 0x000eee0000000200 */
[C---:B----4-:R-:W-:Y:S08]  /*2830*/  HMMA.16816.F32.BF16 R16, R192.reuse, R48, R16 ;  /* 0x00000030c010723c */ /* 0x050ff00000041810 */
[C---:B------:R-:W-:Y:S01]  /*2840*/  HMMA.16816.F32.BF16 R20, R192.reuse, R50, R20 ;  /* 0x00000032c014723c */ /* 0x040fe20000041814 */
[----:B------:R-:W-:Y:S07]  /*2850*/  LDSM.16.M88.4 R48, [R236+0x18080] ;  /* 0x01808000ec30783b */ /* 0x000fee0000000200 */
[C---:B-----5:R-:W-:Y:S08]  /*2860*/  HMMA.16816.F32.BF16 R24, R192.reuse, R56, R24 ;  /* 0x00000038c018723c */ /* 0x060ff00000041818 */
[----:B------:R-:W-:Y:S01]  /*2870*/  HMMA.16816.F32.BF16 R32, R192, R58, R32 ;  /* 0x0000003ac020723c */ /* 0x000fe20000041820 */
[----:B------:R-:W4:Y:S07]  /*2880*/  LDSM.16.M88.4 R56, [R239+0x2800] ;  /* 0x00280000ef38783b */ /* 0x000f2e0000000200 */
[C---:B-1----:R-:W-:Y:S08]  /*2890*/  HMMA.16816.F32.BF16 R8, R196.reuse, R14, R8 ;  /* 0x0000000ec408723c */ /* 0x042ff00000041808 */
[C---:B------:R-:W-:Y:S01]  /*28a0*/  HMMA.16816.F32.BF16 R28, R196.reuse, R12, R28 ;  /* 0x0000000cc41c723c */ /* 0x040fe2000004181c */
[----:B------:R-:W1:Y:S07]  /*28b0*/  LDSM.16.M88.4 R12, [R236+0x17080] ;  /* 0x01708000ec0c783b */ /* 0x000e6e0000000200 */
[C---:B------:R-:W-:Y:S08]  /*28c0*/  HMMA.16816.F32.BF16 R16, R196.reuse, R40, R16 ;  /* 0x00000028c410723c */ /* 0x040ff00000041810 */
[C---:B------:R-:W-:Y:S01]  /*28d0*/  HMMA.16816.F32.BF16 R20, R196.reuse, R42, R20 ;  /* 0x0000002ac414723c */ /* 0x040fe20000041814 */
[----:B------:R-:W5:Y:S07]  /*28e0*/  LDSM.16.M88.4 R40, [R236+0x17880] ;  /* 0x01788000ec28783b */ /* 0x000f6e0000000200 */
[C---:B--2---:R-:W-:Y:S08]  /*28f0*/  HMMA.16816.F32.BF16 R24, R196.reuse, R52, R24 ;  /* 0x00000034c418723c */ /* 0x044ff00000041818 */
[----:B------:R-:W-:Y:S01]  /*2900*/  HMMA.16816.F32.BF16 R32, R196, R54, R32 ;  /* 0x00000036c420723c */ /* 0x000fe20000041820 */
[----:B------:R-:W-:Y:S07]  /*2910*/  LDSM.16.M88.4 R52, [R243+0x4000] ;  /* 0x00400000f334783b */ /* 0x000fee0000000200 */
[C---:B---3--:R-:W-:Y:S08]  /*2920*/  HMMA.16816.F32.BF16 R8, R200.reuse, R38, R8 ;  /* 0x00000026c808723c */ /* 0x048ff00000041808 */
[C---:B------:R-:W-:Y:S01]  /*2930*/  HMMA.16816.F32.BF16 R28, R200.reuse, R36, R28 ;  /* 0x00000024c81c723c */ /* 0x040fe2000004181c */
[----:B------:R-:W2:Y:S07]  /*2940*/  LDSM.16.M88.4 R36, [R243+0x3000] ;  /* 0x00300000f324783b */ /* 0x000eae0000000200 */
[C---:B------:R-:W-:Y:S08]  /*2950*/  HMMA.16816.F32.BF16 R16, R200.reuse, R44, R16 ;  /* 0x0000002cc810723c */ /* 0x040ff00000041810 */
[C---:B------:R-:W-:Y:S01]  /*2960*/  HMMA.16816.F32.BF16 R20, R200.reuse, R46, R20 ;  /* 0x0000002ec814723c */ /* 0x040fe20000041814 */
[----:B------:R-:W3:Y:S07]  /*2970*/  LDSM.16.M88.4 R44, [R243+0x3800] ;  /* 0x00380000f32c783b */ /* 0x000eee0000000200 */
[C---:B----4-:R-:W-:Y:S08]  /*2980*/  HMMA.16816.F32.BF16 R24, R200.reuse, R56, R24 ;  /* 0x00000038c818723c */ /* 0x050ff00000041818 */
[----:B------:R-:W-:Y:S01]  /*2990*/  HMMA.16816.F32.BF16 R32, R200, R58, R32 ;  /* 0x0000003ac820723c */ /* 0x000fe20000041820 */
[----:B------:R-:W-:Y:S07]  /*29a0*/  LDSM.16.M88.4 R56, [R239+0x4000] ;  /* 0x00400000ef38783b */ /* 0x000fee0000000200 */
[C---:B-1----:R-:W-:Y:S08]  /*29b0*/  HMMA.16816.F32.BF16 R8, R204.reuse, R14, R8 ;  /* 0x0000000ecc08723c */ /* 0x042ff00000041808 */
[C---:B------:R-:W-:Y:S01]  /*29c0*/  HMMA.16816.F32.BF16 R28, R204.reuse, R12, R28 ;  /* 0x0000000ccc1c723c */ /* 0x040fe2000004181c */
[----:B------:R-:W1:Y:S07]  /*29d0*/  LDSM.16.M88.4 R12, [R242+0x17080] ;  /* 0x01708000f20c783b */ /* 0x000e6e0000000200 */
[C---:B-----5:R-:W-:Y:S08]  /*29e0*/  HMMA.16816.F32.BF16 R16, R204.reuse, R40, R16 ;  /* 0x00000028cc10723c */ /* 0x060ff00000041810 */
[C---:B------:R-:W-:Y:S01]  /*29f0*/  HMMA.16816.F32.BF16 R20, R204.reuse, R42, R20 ;  /* 0x0000002acc14723c */ /* 0x040fe20000041814 */
[----:B------:R-:W4:Y:S07]  /*2a00*/  LDSM.16.M88.4 R40, [R242+0x17880] ;  /* 0x01788000f228783b */ /* 0x000f2e0000000200 */
[C---:B------:R-:W-:Y:S08]  /*2a10*/  HMMA.16816.F32.BF16 R24, R204.reuse, R48, R24 ;  /* 0x00000030cc18723c */ /* 0x040ff00000041818 */
[----:B------:R-:W-:Y:S01]  /*2a20*/  HMMA.16816.F32.BF16 R32, R204, R50, R32 ;  /* 0x00000032cc20723c */ /* 0x000fe20000041820 */
[----:B------:R-:W5:Y:S07]  /*2a30*/  LDSM.16.M88.4 R48, [R242+0x18080] ;  /* 0x01808000f230783b */ /* 0x000f6e0000000200 */
[C---:B--2---:R-:W-:Y:S08]  /*2a40*/  HMMA.16816.F32.BF16 R8, R208.reuse, R38, R8 ;  /* 0x00000026d008723c */ /* 0x044ff00000041808 */
[C---:B------:R-:W-:Y:S01]  /*2a50*/  HMMA.16816.F32.BF16 R28, R208.reuse, R36, R28 ;  /* 0x00000024d01c723c */ /* 0x040fe2000004181c */
[----:B------:R-:W2:Y:S07]  /*2a60*/  LDSM.16.M88.4 R36, [R239+0x3000] ;  /* 0x00300000ef24783b */ /* 0x000eae0000000200 */
[C---:B---3--:R-:W-:Y:S08]  /*2a70*/  HMMA.16816.F32.BF16 R16, R208.reuse, R44, R16 ;  /* 0x0000002cd010723c */ /* 0x048ff00000041810 */
[C---:B------:R-:W-:Y:S01]  /*2a80*/  HMMA.16816.F32.BF16 R20, R208.reuse, R46, R20 ;  /* 0x0000002ed014723c */ /* 0x040fe20000041814 */
[----:B------:R-:W3:Y:S07]  /*2a90*/  LDSM.16.M88.4 R44, [R239+0x3800] ;  /* 0x00380000ef2c783b */ /* 0x000eee0000000200 */
[C---:B------:R-:W-:Y:S08]  /*2aa0*/  HMMA.16816.F32.BF16 R24, R208.reuse, R52, R24 ;  /* 0x00000034d018723c */ /* 0x040ff00000041818 */
[----:B------:R-:W-:Y:S01]  /*2ab0*/  HMMA.16816.F32.BF16 R32, R208, R54, R32 ;  /* 0x00000036d020723c */ /* 0x000fe20000041820 */
[----:B------:R-:W-:Y:S07]  /*2ac0*/  LDSM.16.M88.4 R52, [R236+0x19880] ;  /* 0x01988000ec34783b */ /* 0x000fee0000000200 */
[C---:B-1----:R-:W-:Y:S08]  /*2ad0*/  HMMA.16816.F32.BF16 R8, R212.reuse, R14, R8 ;  /* 0x0000000ed408723c */ /* 0x042ff00000041808 */
[C---:B------:R-:W-:Y:S08]  /*2ae0*/  HMMA.16816.F32.BF16 R28, R212.reuse, R12, R28 ;  /* 0x0000000cd41c723c */ /* 0x040ff0000004181c */
[C---:B----4-:R-:W-:Y:S08]  /*2af0*/  HMMA.16816.F32.BF16 R16, R212.reuse, R40, R16 ;  /* 0x00000028d410723c */ /* 0x050ff00000041810 */
[C---:B------:R-:W-:Y:S01]  /*2b00*/  HMMA.16816.F32.BF16 R20, R212.reuse, R42, R20 ;  /* 0x0000002ad414723c */ /* 0x040fe20000041814 */
[----:B------:R-:W1:Y:S07]  /*2b10*/  LDSM.16.M88.4 R40, [R236+0x18880] ;  /* 0x01888000ec28783b */ /* 0x000e6e0000000200 */
[C---:B-----5:R-:W-:Y:S08]  /*2b20*/  HMMA.16816.F32.BF16 R24, R212.reuse, R48, R24 ;  /* 0x00000030d418723c */ /* 0x060ff00000041818 */
[----:B------:R-:W-:Y:S01]  /*2b30*/  HMMA.16816.F32.BF16 R32, R212, R50, R32 ;  /* 0x00000032d420723c */ /* 0x000fe20000041820 */
[----:B------:R-:W4:Y:S07]  /*2b40*/  LDSM.16.M88.4 R48, [R236+0x19080] ;  /* 0x01908000ec30783b */ /* 0x000f2e0000000200 */
        /* <DEDUP_REMOVED lines=10> */
[C---:B------:R-:W-:Y:S01]  /*2bf0*/  HMMA.16816.F32.BF16 R28, R220.reuse, R40, R28 ;  /* 0x00000028dc1c723c */ /* 0x040fe2000004181c */
[----:B------:R-:W-:Y:S07]  /*2c00*/  LDSM.16.M88.4 R40, [R239+0x5000] ;  /* 0x00500000ef28783b */ /* 0x000fee0000000200 */
[C---:B----4-:R-:W-:Y:S08]  /*2c10*/  HMMA.16816.F32.BF16 R12, R220.reuse, R48, R8 ;  /* 0x00000030dc0c723c */ /* 0x050ff00000041808 */
[C---:B------:R-:W-:Y:S01]  /*2c20*/  HMMA.16816.F32.BF16 R8, R220.reuse, R50, R20 ;  /* 0x00000032dc08723c */ /* 0x040fe20000041814 */
[----:B------:R-:W1:Y:S07]  /*2c30*/  LDSM.16.M88.4 R48, [R242+0x18880] ;  /* 0x01888000f230783b */ /* 0x000e6e0000000200 */
[C---:B------:R-:W-:Y:S08]  /*2c40*/  HMMA.16816.F32.BF16 R24, R220.reuse, R52, R24 ;  /* 0x00000034dc18723c */ /* 0x040ff00000041818 */
[----:B------:R-:W-:Y:S01]  /*2c50*/  HMMA.16816.F32.BF16 R32, R220, R54, R32 ;  /* 0x00000036dc20723c */ /* 0x000fe20000041820 */
[----:B------:R-:W4:Y:S07]  /*2c60*/  LDSM.16.M88.4 R52, [R242+0x19080] ;  /* 0x01908000f234783b */ /* 0x000f2e0000000200 */
[C---:B--2---:R-:W-:Y:S08]  /*2c70*/  HMMA.16816.F32.BF16 R20, R224.reuse, R38, R16 ;  /* 0x00000026e014723c */ /* 0x044ff00000041810 */
[C---:B------:R-:W-:Y:S01]  /*2c80*/  HMMA.16816.F32.BF16 R28, R224.reuse, R36, R28 ;  /* 0x00000024e01c723c */ /* 0x040fe2000004181c */
[----:B------:R-:W-:Y:S07]  /*2c90*/  LDSM.16.M88.4 R36, [R239+0x5800] ;  /* 0x00580000ef24783b */ /* 0x000fee0000000200 */
[C---:B---3--:R-:W-:Y:S08]  /*2ca0*/  HMMA.16816.F32.BF16 R16, R224.reuse, R44, R12 ;  /* 0x0000002ce010723c */ /* 0x048ff0000004180c */
[----:B------:R-:W-:Y:S01]  /*2cb0*/  HMMA.16816.F32.BF16 R12, R224, R46, R8 ;  /* 0x0000002ee00c723c */ /* 0x000fe20000041808 */
[----:B------:R-:W2:Y:S01]  /*2cc0*/  LDSM.16.M88.4 R44, [R239+0x4800] ;  /* 0x00480000ef2c783b */ /* 0x000ea20000000200 */
[----:B------:R-:W-:-:S06]  /*2cd0*/  DEPBAR.LE SB0, 0x0 ;  /* 0x000080000000791a */ /* 0x000fcc0000000000 */
[C---:B------:R-:W-:Y:S08]  /*2ce0*/  HMMA.16816.F32.BF16 R8, R224.reuse, R60, R24 ;  /* 0x0000003ce008723c */ /* 0x040ff00000041818 */
[----:B------:R-:W-:Y:S08]  /*2cf0*/  HMMA.16816.F32.BF16 R32, R224, R62, R32 ;  /* 0x0000003ee020723c */ /* 0x000ff00000041820 */
[C---:B-1----:R-:W-:Y:S08]  /*2d00*/  HMMA.16816.F32.BF16 R24, R228.reuse, R50, R20 ;  /* 0x00000032e418723c */ /* 0x042ff00000041814 */
[C---:B------:R-:W-:Y:S08]  /*2d10*/  HMMA.16816.F32.BF16 R28, R228.reuse, R48, R28 ;  /* 0x00000030e41c723c */ /* 0x040ff0000004181c */
[C---:B----4-:R-:W-:Y:S08]  /*2d20*/  HMMA.16816.F32.BF16 R20, R228.reuse, R52, R16 ;  /* 0x00000034e414723c */ /* 0x050ff00000041810 */
[C---:B------:R-:W-:Y:S08]  /*2d30*/  HMMA.16816.F32.BF16 R16, R228.reuse, R54, R12 ;  /* 0x00000036e410723c */ /* 0x040ff0000004180c */
[C---:B------:R-:W-:Y:S08]  /*2d40*/  HMMA.16816.F32.BF16 R12, R228.reuse, R56, R8 ;  /* 0x00000038e40c723c */ /* 0x040ff00000041808 */
[----:B------:R-:W-:Y:S08]  /*2d50*/  HMMA.16816.F32.BF16 R8, R228, R58, R32 ;  /* 0x0000003ae408723c */ /* 0x000ff00000041820 */
[C---:B--2---:R-:W-:Y:S08]  /*2d60*/  HMMA.16816.F32.BF16 R32, R232.reuse, R44, R28 ;  /* 0x0000002ce820723c */ /* 0x044ff0000004181c */
[C---:B------:R-:W-:Y:S08]  /*2d70*/  HMMA.16816.F32.BF16 R44, R232.reuse, R46, R24 ;  /* 0x0000002ee82c723c */ /* 0x040ff00000041818 */
[C---:B------:R-:W-:Y:S08]  /*2d80*/  HMMA.16816.F32.BF16 R28, R232.reuse, R40, R20 ;  /* 0x00000028e81c723c */ /* 0x040ff00000041814 */
[C---:B------:R-:W-:Y:S08]  /*2d90*/  HMMA.16816.F32.BF16 R24, R232.reuse, R36, R12 ;  /* 0x00000024e818723c */ /* 0x040ff0000004180c */
[C---:B------:R-:W-:Y:S08]  /*2da0*/  HMMA.16816.F32.BF16 R40, R232.reuse, R42, R16 ;  /* 0x0000002ae828723c */ /* 0x040ff00000041810 */
[----:B------:R-:W-:Y:S01]  /*2db0*/  HMMA.16816.F32.BF16 R36, R232, R38, R8 ;  /* 0x00000026e824723c */ /* 0x000fe20000041808 */
[----:B------:R-:W-:Y:S06]  /*2dc0*/  BAR.SYNC.DEFER_BLOCKING 0x0 ;  /* 0x0000000000007b1d */ /* 0x000fec0000010000 */
[----:B------:R-:W-:Y:S05]  /*2dd0*/  @P0 BRA `(.L_x_173) ;  /* 0x0000058000000947 */ /* 0x000fea0003800000 */
[----:B------:R-:W2:Y:S04]  /*2de0*/  LDL R3, [R1+0x70] ;  /* 0x0000700001037983 */ /* 0x000ea80000100800 */
[----:B------:R-:W3:Y:S04]  /*2df0*/  LDL R6, [R1+0x68] ;  /* 0x0000680001067983 */ /* 0x000ee80000100800 */
[----:B------:R-:W4:Y:S04]  /*2e00*/  LDL R7, [R1+0x60] ;  /* 0x0000600001077983 */ /* 0x000f280000100800 */
[----:B------:R-:W1:Y:S01]  /*2e10*/  S2R R75, SR_TID.X ;  /* 0x00000000004b7919 */ /* 0x000e620000002100 */
[----:B------:R-:W-:-:S02]  /*2e20*/  IMAD.MOV.U32 R74, RZ, RZ, c[0x0][0x2b8] ;  /* 0x0000ae00ff4a7624 */ /* 0x000fc400078e00ff */
[----:B------:R-:W-:Y:S01]  /*2e30*/  IMAD.U32 R2, RZ, RZ, UR12 ;  /* 0x0000000cff027e24 */ /* 0x000fe2000f8e00ff */
[----:B------:R-:W5:Y:S02]  /*2e40*/  LDL R70, [R1+0x5c] ;  /* 0x00005c0001467983 */ /* 0x000f640000100800 */
[----:B------:R-:W-:Y:S02]  /*2e50*/  ISETP.NE.AND P1, PT, R74, 0x1, PT ;  /* 0x000000014a00780c */ /* 0x000fe40003f25270 */
[----:B------:R-:W5:Y:S04]  /*2e60*/  LDL R71, [R1+0x64] ;  /* 0x0000640001477983 */ /* 0x000f680000100800 */
[----:B------:R-:W5:Y:S04]  /*2e70*/  LDL R68, [R1+0x34] ;  /* 0x0000340001447983 */ /* 0x000f680000100800 */
[----:B------:R-:W5:Y:S04]  /*2e80*/  LDL R69, [R1+0x50] ;  /* 0x0000500001457983 */ /* 0x000f680000100800 */
[----:B------:R-:W5:Y:S01]  /*2e90*/  LDL R67, [R1+0x8] ;  /* 0x0000080001437983 */ /* 0x000f620000100800 */
[----:B-1----:R-:W-:-:S02]  /*2ea0*/  LEA.HI R72, R66, R75, RZ, 0x3 ;  /* 0x0000004b42487211 */ /* 0x002fc400078f18ff */
[----:B------:R-:W-:Y:S02]  /*2eb0*/  LEA.HI R73, R66, R75, RZ, 0x3 ;  /* 0x0000004b42497211 */ /* 0x000fe400078f18ff */
[----:B------:R-:W-:Y:S02]  /*2ec0*/  LOP3.LUT R72, R72, 0xfffffff8, RZ, 0xc0, !PT ;  /* 0xfffffff848487812 */ /* 0x000fe400078ec0ff */
[----:B------:R-:W-:-:S03]  /*2ed0*/  SHF.R.S32.HI R73, RZ, 0x3, R73 ;  /* 0x00000003ff497819 */ /* 0x000fc60000011449 */
[----:B------:R-:W-:-:S04]  /*2ee0*/  IMAD.IADD R72, R75, 0x1, -R72 ;  /* 0x000000014b487824 */ /* 0x000fc800078e0a48 */
[----:B------:R-:W-:-:S05]  /*2ef0*/  IMAD R72, R72, 0x20, R73 ;  /* 0x0000002048487824 */ /* 0x000fca00078e0249 */
[----:B------:R-:W-:Y:S01]  /*2f00*/  IADD3 R2, R72, UR22, R2 ;  /* 0x0000001648027c10 */ /* 0x000fe2000fffe002 */
[----:B------:R-:W-:Y:S02]  /*2f10*/  IMAD.MOV.U32 R9, RZ, RZ, RZ ;  /* 0x000000ffff097224 */ /* 0x000fe400078e00ff */
[----:B--2---:R-:W-:Y:S01]  /*2f20*/  IMAD.MOV.U32 R75, RZ, RZ, R3 ;  /* 0x000000ffff4b7224 */ /* 0x004fe200078e0003 */
[----:B------:R-:W-:Y:S01]  /*2f30*/  IADD3 R3, R2, -0x30, RZ ;  /* 0xffffffd002037810 */ /* 0x000fe20007ffe0ff */
[----:B---3--:R-:W-:-:S04]  /*2f40*/  IMAD.MOV.U32 R74, RZ, RZ, R6 ;  /* 0x000000ffff4a7224 */ /* 0x008fc800078e0006 */
[----:B------:R-:W-:-:S04]  /*2f50*/  @P1 IMAD.HI.U32 R6, R3, c[0x0][0x2bc], RZ ;  /* 0x0000af0003061a27 */ /* 0x000fc800078e00ff */
[----:B------:R-:W-:Y:S01]  /*2f60*/  IMAD.MOV.U32 R2, RZ, RZ, R3 ;  /* 0x000000ffff027224 */ /* 0x000fe200078e0003 */
[----:B------:R-:W-:Y:S01]  /*2f70*/  @P1 SHF.R.U32.HI R2, RZ, c[0x0][0x2c0], R6 ;  /* 0x0000b000ff021a19 */ /* 0x000fe20000011606 */
[----:B----4-:R-:W-:-:S03]  /*2f80*/  IMAD.MOV.U32 R73, RZ, RZ, R7 ;  /* 0x000000ffff497224 */ /* 0x010fc600078e0007 */
[----:B------:R-:W-:-:S04]  /*2f90*/  @!P3 IADD3 R7, P0, R2, UR16, RZ ;  /* 0x000000100207bc10 */ /* 0x000fc8000ff1e0ff */
[----:B------:R-:W-:Y:S02]  /*2fa0*/  @!P3 LEA.HI.X.SX32 R8, R2, UR6, 0x1, P0 ;  /* 0x000000060208bc11 */ /* 0x000fe400080f0eff */
[----:B------:R-:W-:-:S04]  /*2fb0*/  @!P3 LEA R6, P0, R7, c[0x0][0x2a0], 0x2 ;  /* 0x0000a8000706ba11 */ /* 0x000fc800078010ff */
[----:B------:R-:W-:-:S05]  /*2fc0*/  @!P3 LEA.HI.X R7, R7, c[0x0][0x2a4], R8, 0x2, P0 ;  /* 0x0000a9000707ba11 */ /* 0x000fca00000f1408 */
[----:B------:R1:W2:Y:S01]  /*2fd0*/  @!P3 LDG.E R9, [R6.64] ;  /* 0x000000120609b981 */ /* 0x0002a2000c1e1900 */
[----:B------:R-:W-:-:S04]  /*2fe0*/  IMAD.MOV R2, RZ, RZ, -R2 ;  /* 0x000000ffff027224 */ /* 0x000fc800078e0a02 */
[----:B------:R-:W-:-:S05]  /*2ff0*/  IMAD R10, R2, c[0x0][0x2b8], R3 ;  /* 0x0000ae00020a7a24 */ /* 0x000fca00078e0203 */
[----:B------:R-:W-:Y:S01]  /*3000*/  SHF.R.S32.HI R2, RZ, 0x1f, R10 ;  /* 0x0000001fff027819 */ /* 0x000fe2000001140a */
[----:B------:R-:W3:Y:S04]  /*3010*/  S2R R76, SR_TID.X ;  /* 0x00000000004c7919 */ /* 0x000ee80000002100 */
[----:B-1----:R-:W-:Y:S02]  /*3020*/  IMAD R6, R2, c[0x0][0x1e0], RZ ;  /* 0x0000780002067a24 */ /* 0x002fe400078e02ff */
[----:B------:R-:W-:-:S04]  /*3030*/  IMAD.WIDE.U32 R2, R10, c[0x0][0x1e0], RZ ;  /* 0x000078000a027a25 */ /* 0x000fc800078e00ff */
[----:B------:R-:W-:-:S04]  /*3040*/  IMAD R6, R10, c[0x0][0x1e4], R6 ;  /* 0x000079000a067a24 */ /* 0x000fc800078e0206 */
[----:B------:R-:W-:Y:S01]  /*3050*/  IMAD.IADD R3, R3, 0x1, R6 ;  /* 0x0000000103037824 */ /* 0x000fe200078e0206 */
[----:B------:R1:W-:Y:S01]  /*3060*/  STL [R1+0x28], R10 ;  /* 0x0000280a01007387 */ /* 0x0003e20000100800 */
[----:B---3--:R-:W-:-:S04]  /*3070*/  LEA.HI R72, R66, R76, RZ, 0x3 ;  /* 0x0000004c42487211 */ /* 0x008fc800078f18ff */
[----:B------:R-:W-:Y:S02]  /*3080*/  LOP3.LUT R72, R72, 0xfffffff8, RZ, 0xc0, !PT ;  /* 0xfffffff848487812 */ /* 0x000fe400078ec0ff */
[----:B-1----:R-:W-:-:S04]  /*3090*/  LEA.HI R10, R66, R76, RZ, 0x3 ;  /* 0x0000004c420a7211 */ /* 0x002fc800078f18ff */
[----:B------:R-:W-:-:S04]  /*30a0*/  SHF.R.S32.HI R10, RZ, 0x3, R10 ;  /* 0x00000003ff0a7819 */ /* 0x000fc8000001140a */
[----:B------:R-:W-:-:S04]  /*30b0*/  IADD3 R10, -R10, 0x30, RZ ;  /* 0x000000300a0a7810 */ /* 0x000fc80007ffe1ff */
[----:B------:R-:W-:Y:S01]  /*30c0*/  ISETP.GE.AND P1, PT, R10, 0x1, PT ;  /* 0x000000010a00780c */ /* 0x000fe20003f26270 */
[----:B------:R-:W-:-:S04]  /*30d0*/  IMAD.IADD R72, R76, 0x1, -R72 ;  /* 0x000000014c487824 */ /* 0x000fc800078e0a48 */
[----:B------:R-:W-:Y:S01]  /*30e0*/  IMAD.SHL.U32 R72, R72, 0x8, RZ ;  /* 0x0000000848487824 */ /* 0x000fe200078e00ff */
[----:B--2---:R-:W-:Y:S01]  /*30f0*/  SHF.R.S32.HI R6, RZ, 0x1f, R9 ;  /* 0x0000001fff067819 */ /* 0x004fe20000011409 */
[----:B------:R-:W-:-:S04]  /*3100*/  IMAD.WIDE.U32 R2, R9, c[0x0][0x1f0], R2 ;  /* 0x00007c0009027a25 */ /* 0x000fc800078e0002 */
[----:B------:R-:W-:Y:S01]  /*3110*/  IMAD R6, R6, c[0x0][0x1f0], RZ ;  /* 0x00007c0006067a24 */ /* 0x000fe200078e02ff */
[----:B------:R-:W-:-:S03]  /*3120*/  IADD3 R2, P0, R2, UR20, RZ ;  /* 0x0000001402027c10 */ /* 0x000fc6000ff1e0ff */
[----:B------:R-:W-:Y:S01]  /*3130*/  IMAD R6, R9, c[0x0][0x1f4], R6 ;  /* 0x00007d0009067a24 */ /* 0x000fe200078e0206 */
[----:B------:R1:W-:Y:S04]  /*3140*/  STL [R1+0x24], R9 ;  /* 0x0000240901007387 */ /* 0x0003e80000100800 */
[----:B------:R-:W-:Y:S02]  /*3150*/  IADD3.X R3, R3, UR8, R6, P0, !PT ;  /* 0x0000000803037c10 */ /* 0x000fe400087fe406 */
[----:B-1----:R-:W-:-:S04]  /*3160*/  LEA R9, P0, R2, c[0x0][0x1c8], 0x1 ;  /* 0x0000720002097a11 */ /* 0x002fc800078008ff */
[----:B------:R-:W-:Y:S02]  /*3170*/  LEA.HI.X R8, R2, c[0x0][0x1cc], R3, 0x1, P0 ;  /* 0x0000730002087a11 */ /* 0x000fe400000f0c03 */
[----:B------:R-:W1:Y:S04]  /*3180*/  SHFL.IDX PT, R2, R9, RZ, 0x181f ;  /* 0x00181fff09027589 */ /* 0x000e6800000e0000 */
[----:B------:R-:W2:Y:S01]  /*3190*/  SHFL.IDX PT, R3, R8, RZ, 0x181f ;  /* 0x00181fff08037589 */ /* 0x000ea200000e0000 */
[----:B-1----:R-:W-:-:S04]  /*31a0*/  @P1 LEA R16, P0, R72, R2, 0x1 ;  /* 0x0000000248101211 */ /* 0x002fc800078008ff */
[----:B--2---:R-:W-:Y:S02]  /*31b0*/  @P1 LEA.HI.X R17, R72, R3, R75, 0x1, P0 ;  /* 0x0000000348111211 */ /* 0x004fe400000f0c4b */
[----:B------:R-:W-:-:S04]  /*31c0*/  @P1 LEA R14, P0, R73, R2, 0x1 ;  /* 0x00000002490e1211 */ /* 0x000fc800078008ff */
[----:B------:R-:W-:Y:S02]  /*31d0*/  @P1 LEA.HI.X R15, R73, R3, R74, 0x1, P0 ;  /* 0x00000003490f1211 */ /* 0x000fe400000f0c4a */
[----:B-----5:R-:W-:-:S04]  /*31e0*/  @P1 LEA R12, P0, R70, R2, 0x1 ;  /* 0x00000002460c1211 */ /* 0x020fc800078008ff */
[-C--:B------:R-:W-:Y:S02]  /*31f0*/  @P1 LEA.HI.X R13, R70, R3.reuse, R71, 0x1, P0 ;  /* 0x00000003460d1211 */ /* 0x080fe400000f0c47 */
[C---:B------:R-:W-:Y:S02]  /*3200*/  @P1 LEA R6, P0, R68.reuse, R2, 0x1 ;  /* 0x0000000244061211 */ /* 0x040fe400078008ff */
[----:B------:R-:W1:Y:S02]  /*3210*/  SHFL.IDX PT, R2, R9, 0x1, 0x181f ;  /* 0x00381f0009027f89 */ /* 0x000e6400000e0000 */
[----:B------:R-:W-:Y:S02]  /*3220*/  @P1 LEA.HI.X R7, R68, R3, R69, 0x1, P0 ;  /* 0x0000000344071211 */ /* 0x000fe400000f0c45 */
[----:B------:R-:W2:Y:S01]  /*3230*/  SHFL.IDX PT, R3, R8, 0x1, 0x181f ;  /* 0x00381f0008037f89 */ /* 0x000ea200000e0000 */
[----:B------:R-:W-:-:S13]  /*3240*/  ISETP.GE.AND P0, PT, R10, 0x21, PT ;  /* 0x000000210a00780c */ /* 0x000fda0003f06270 */
[----:B-1----:R-:W-:-:S04]  /*3250*/  @P0 LEA R10, P2, R72, R2, 0x1 ;  /* 0x00000002480a0211 */ /* 0x002fc800078408ff */
[----:B--2---:R-:W-:Y:S02]  /*3260*/  @P0 LEA.HI.X R11, R72, R3, R75, 0x1, P2 ;  /* 0x00000003480b0211 */ /* 0x004fe400010f0c4b */
[----:B------:R-:W-:-:S04]  /*3270*/  @P0 LEA R8, P2, R73, R2, 0x1 ;  /* 0x0000000249080211 */ /* 0x000fc800078408ff */
[----:B------:R-:W-:Y:S02]  /*3280*/  @P0 LEA.HI.X R9, R73, R3, R74, 0x1, P2 ;  /* 0x0000000349090211 */ /* 0x000fe400010f0c4a */
[----:B------:R-:W-:-:S13]  /*3290*/  ISETP.GE.AND P2, PT, R72, c[0x0][0x1d4], PT ;  /* 0x0000750048007a0c */ /* 0x000fda0003f46270 */
[----:B------:R1:W-:Y:S04]  /*32a0*/  @P1 LDGSTS.E.BYPASS.LTC128B.128 [R67+0x14080], [R16.64], !P2 ;  /* 0x1408000010431fae */ /* 0x0003e8000d101d52 */
[----:B------:R1:W-:Y:S04]  /*32b0*/  @P1 LDGSTS.E.BYPASS.LTC128B.128 [R67+0x15880], [R14.64], !P6 ;  /* 0x158800000e431fae */ /* 0x0003e8000f101d52 */
[----:B------:R1:W-:Y:S04]  /*32c0*/  @P1 LDGSTS.E.BYPASS.LTC128B.128 [R67+0x17080], [R12.64], !P5 ;  /* 0x170800000c431fae */ /* 0x0003e8000e901d52 */
[----:B------:R2:W-:Y:S04]  /*32d0*/  @P1 LDGSTS.E.BYPASS.LTC128B.128 [R67+0x18880], [R6.64], !P4 ;  /* 0x1888000006431fae */ /* 0x0005e8000e101d52 */
[----:B------:R1:W-:Y:S04]  /*32e0*/  @P0 LDGSTS.E.BYPASS.LTC128B.128 [R67+0x15080], [R10.64], !P2 ;  /* 0x150800000a430fae */ /* 0x0003e8000d101d52 */
[----:B------:R1:W-:Y:S01]  /*32f0*/  @P0 LDGSTS.E.BYPASS.LTC128B.128 [R67+0x16880], [R8.64], !P6 ;  /* 0x1688000008430fae */ /* 0x0003e2000f101d52 */
[----:B--2---:R-:W-:-:S04]  /*3300*/  @P0 LEA R6, P1, R70, R2, 0x1 ;  /* 0x0000000246060211 */ /* 0x004fc800078208ff */
[----:B------:R-:W-:Y:S02]  /*3310*/  @P0 LEA.HI.X R7, R70, R3, R71, 0x1, P1 ;  /* 0x0000000346070211 */ /* 0x000fe400008f0c47 */
[----:B------:R-:W-:-:S03]  /*3320*/  @P0 LEA R2, P1, R68, R2, 0x1 ;  /* 0x0000000244020211 */ /* 0x000fc600078208ff */
[----:B------:R1:W-:Y:S01]  /*3330*/  @P0 LDGSTS.E.BYPASS.LTC128B.128 [R67+0x18080], [R6.64], !P5 ;  /* 0x1808000006430fae */ /* 0x0003e2000e901d52 */
[----:B------:R-:W-:-:S05]  /*3340*/  @P0 LEA.HI.X R3, R68, R3, R69, 0x1, P1 ;  /* 0x0000000344030211 */ /* 0x000fca00008f0c45 */
[----:B------:R1:W-:Y:S04]  /*3350*/  @P0 LDGSTS.E.BYPASS.LTC128B.128 [R67+0x19880], [R2.64], !P4 ;  /* 0x1988000002430fae */ /* 0x0003e8000e101d52 */
.L_x_173:
[----:B-1----:R-:W1:Y:S01]  /*3360*/  S2R R8, SR_TID.X ;  /* 0x0000000000087919 */ /* 0x002e620000002100 */
[----:B------:R-:W-:Y:S01]  /*3370*/  LOP3.LUT R2, R65, 0xffffffe0, RZ, 0xc0, !PT ;  /* 0xffffffe041027812 */ /* 0x000fe200078ec0ff */
[----:B------:R-:W-:Y:S01]  /*3380*/  UISETP.NE.AND UP1, UPT, UR14, URZ, UPT ;  /* 0x0000003f0e00728c */ /* 0x000fe2000bf25270 */
[----:B------:R-:W-:Y:S01]  /*3390*/  SHF.R.S32.HI R7, RZ, 0x1f, R64 ;  /* 0x0000001fff077819 */ /* 0x000fe20000011440 */
[----:B------:R-:W-:Y:S01]  /*33a0*/  UISETP.NE.AND UP0, UPT, UR13, URZ, UPT ;  /* 0x0000003f0d00728c */ /* 0x000fe2000bf05270 */
[----:B------:R-:W0:Y:S01]  /*33b0*/  LDGDEPBAR ;  /* 0x00000000000079af */ /* 0x000e220000000000 */
[----:B------:R-:W-:Y:S01]  /*33c0*/  ULDC UR22, c[0x0][0x324] ;  /* 0x0000c90000167ab9 */ /* 0x000fe20000000800 */
[----:B------:R-:W-:Y:S01]  /*33d0*/  LEA.HI R7, R7, R64, RZ, 0x3 ;  /* 0x0000004007077211 */ /* 0x000fe200078f18ff */
[----:B------:R-:W-:Y:S01]  /*33e0*/  ULDC UR4, c[0x0][0x1d0] ;  /* 0x0000740000047ab9 */ /* 0x000fe20000000800 */
[----:B------:R-:W-:Y:S01]  /*33f0*/  PLOP3.LUT P0, PT, PT, PT, UP1, 0x80, 0x0 ;  /* 0x000000000000781c */ /* 0x000fe20003f0f018 */
[----:B------:R-:W-:Y:S01]  /*3400*/  ULOP3.LUT UR22, URZ, UR22, URZ, 0x33, !UPT ;  /* 0x000000163f167292 */ /* 0x000fe2000f8e333f */
[----:B------:R-:W-:-:S05]  /*3410*/  LOP3.LUT R7, R7, 0xffffff8, RZ, 0xc0, !PT ;  /* 0x0ffffff807077812 */ /* 0x000fca00078ec0ff */
[----:B------:R-:W-:Y:S01]  /*3420*/  IMAD.IADD R9, R64, 0x1, -R7 ;  /* 0x0000000140097824 */ /* 0x000fe200078e0a07 */
[----:B-1----:R-:W-:Y:S01]  /*3430*/  LEA.HI R3, R66, R8, RZ, 0x2 ;  /* 0x0000000842037211 */ /* 0x002fe200078f10ff */
[----:B------:R-:W-:-:S03]  /*3440*/  IMAD.IADD R2, R8, 0x1, -R2 ;  /* 0x0000000108027824 */ /* 0x000fc600078e0a02 */
[----:B------:R-:W-:Y:S02]  /*3450*/  LOP3.LUT R3, R3, 0xfffffffc, RZ, 0xc0, !PT ;  /* 0xfffffffc03037812 */ /* 0x000fe400078ec0ff */
[----:B------:R-:W-:-:S03]  /*3460*/  SHF.R.S32.HI R6, RZ, 0x1f, R2 ;  /* 0x0000001fff067819 */ /* 0x000fc60000011402 */
[----:B------:R-:W-:Y:S01]  /*3470*/  IMAD.IADD R3, R8, 0x1, -R3 ;  /* 0x0000000108037824 */ /* 0x000fe200078e0a03 */
[----:B------:R-:W-:-:S04]  /*3480*/  LEA.HI R6, R6, R2, RZ, 0x2 ;  /* 0x0000000206067211 */ /* 0x000fc800078f10ff */
[----:B------:R-:W-:Y:S02]  /*3490*/  LEA.HI R8, R3, R3, RZ, 0x1 ;  /* 0x0000000303087211 */ /* 0x000fe400078f08ff */
[----:B------:R-:W-:Y:S02]  /*34a0*/  LEA.HI.SX32 R7, R6, UR27, 0x1e ;  /* 0x0000001b06077c11 */ /* 0x000fe4000f8ff2ff */
[----:B------:R-:W-:-:S03]  /*34b0*/  LOP3.LUT R8, R8, 0x1ffffffe, RZ, 0xc0, !PT ;  /* 0x1ffffffe08087812 */ /* 0x000fc600078ec0ff */
[----:B------:R-:W-:Y:S02]  /*34c0*/  IMAD R7, R9, 0x10, R7 ;  /* 0x0000001009077824 */ /* 0x000fe400078e0207 */
[----:B------:R-:W-:-:S04]  /*34d0*/  IMAD.IADD R3, R3, 0x1, -R8 ;  /* 0x0000000103037824 */ /* 0x000fc800078e0a08 */
[----:B------:R-:W-:-:S04]  /*34e0*/  IMAD R10, R3, 0x8, R7 ;  /* 0x00000008030a7824 */ /* 0x000fc800078e0207 */
[----:B------:R-:W-:Y:S01]  /*34f0*/  @P0 IMAD.HI.U32 R3, R10, c[0x0][0x2c8], RZ ;  /* 0x0000b2000a030a27 */ /* 0x000fe200078e00ff */
[----:B------:R-:W-:Y:S01]  /*3500*/  PLOP3.LUT P0, PT, PT, PT, UP1, 0x80, 0x0 ;  /* 0x000000000000781c */ /* 0x000fe20003f0f018 */
[----:B------:R1:W-:Y:S02]  /*3510*/  STL [R1+0x58], R10 ;  /* 0x0000580a01007387 */ /* 0x0003e40000100800 */
[----:B------:R-:W-:-:S10]  /*3520*/  IMAD.MOV.U32 R7, RZ, RZ, R10 ;  /* 0x000000ffff077224 */ /* 0x000fd400078e000a */
[----:B------:R-:W-:Y:S02]  /*3530*/  @P0 SHF.R.U32.HI R7, RZ, c[0x0][0x2cc], R3 ;  /* 0x0000b300ff070a19 */ /* 0x000fe40000011603 */
[----:B------:R-:W-:Y:S02]  /*3540*/  LOP3.LUT R3, R6, 0x7ffffffc, RZ, 0xc0, !PT ;  /* 0x7ffffffc06037812 */ /* 0x000fe400078ec0ff */
[----:B------:R-:W-:Y:S01]  /*3550*/  PLOP3.LUT P0, PT, PT, PT, UP0, 0x40, 0x0 ;  /* 0x000000000000781c */ /* 0x000fe20003f0e808 */
[----:B------:R-:W2:Y:S02]  /*3560*/  SHFL.IDX PT, R6, R7, RZ, 0x1c1f ;  /* 0x001c1fff07067589 */ /* 0x000ea400000e0000 */
[----:B------:R-:W-:Y:S02]  /*3570*/  IMAD.IADD R3, R2, 0x1, -R3 ;  /* 0x0000000102037824 */ /* 0x000fe400078e0a03 */
[----:B------:R-:W-:Y:S01]  /*3580*/  IMAD.U32 R2, RZ, RZ, UR28 ;  /* 0x0000001cff027e24 */ /* 0x000fe2000f8e00ff */
[----:B------:R-:W-:Y:S01]  /*3590*/  ULDC UR28, c[0x0][0x2ac] ;  /* 0x0000ab00001c7ab9 */ /* 0x000fe20000000800 */
[----:B------:R-:W-:Y:S01]  /*35a0*/  IMAD.SHL.U32 R11, R3, 0x2, RZ ;  /* 0x00000002030b7824 */ /* 0x000fe200078e00ff */
[----:B------:R-:W-:-:S04]  /*35b0*/  UIMAD UR4, UR28, UR4, UR29 ;  /* 0x000000041c0472a4 */ /* 0x000fc8000f8e021d */
[C---:B------:R-:W-:Y:S01]  /*35c0*/  IADD3 R2, -R11.reuse, 0x1, R2 ;  /* 0x000000010b027810 */ /* 0x040fe20007ffe102 */
[----:B------:R3:W-:Y:S01]  /*35d0*/  STL [R1+0x54], R11 ;  /* 0x0000540b01007387 */ /* 0x0007e20000100800 */
[----:B------:R-:W-:Y:S02]  /*35e0*/  IADD3 R9, -R11, UR4, RZ ;  /* 0x000000040b097c10 */ /* 0x000fe4000fffe1ff */
[----:B------:R-:W-:-:S04]  /*35f0*/  IADD3 R2, R2, -c[0x0][0x168], RZ ;  /* 0x80005a0002027a10 */ /* 0x000fc80007ffe0ff */
[C---:B------:R-:W-:Y:S02]  /*3600*/  IADD3 R8, R2.reuse, c[0x0][0x328], RZ ;  /* 0x0000ca0002087a10 */ /* 0x040fe40007ffe0ff */
[----:B-1----:R-:W-:-:S03]  /*3610*/  IADD3 R10, R2, UR22, RZ ;  /* 0x00000016020a7c10 */ /* 0x002fc6000fffe0ff */
[--C-:B--2---:R-:W-:Y:S02]  /*3620*/  IMAD.IADD R3, R8, 0x1, R6.reuse ;  /* 0x0000000108037824 */ /* 0x104fe400078e0206 */
[----:B------:R-:W-:-:S03]  /*3630*/  IMAD.IADD R2, R10, 0x1, R6 ;  /* 0x000000010a027824 */ /* 0x000fc600078e0206 */
[----:B------:R-:W-:Y:S02]  /*3640*/  IMNMX R3, R3, R9, PT ;  /* 0x0000000903037217 */ /* 0x000fe40003800200 */
[----:B---3--:R-:W-:Y:S01]  /*3650*/  IADD3 R11, -R11, UR29, RZ ;  /* 0x0000001d0b0b7c10 */ /* 0x008fe2000fffe1ff */
[----:B------:R-:W-:Y:S05]  /*3660*/  @P0 BRA `(.L_x_174) ;  /* 0x0000015000000947 */ /* 0x000fea0003800000 */
[----:B------:R-:W-:Y:S01]  /*3670*/  IMAD.U32 R12, RZ, RZ, UR10 ;  /* 0x0000000aff0c7e24 */ /* 0x000fe2000f8e00ff */
[----:B------:R-:W-:Y:S04]  /*3680*/  BSSY B0, `(.L_x_175) ;  /* 0x000000f000007945 */ /* 0x000fe80003800000 */
[----:B------:R-:W-:-:S04]  /*3690*/  IADD3 R6, R12, -c[0x0][0x168], R6 ;  /* 0x80005a000c067a10 */ /* 0x000fc80007ffe006 */
[----:B------:R-:W-:-:S13]  /*36a0*/  ISETP.GT.AND P0, PT, R6, -0x1, PT ;  /* 0xffffffff0600780c */ /* 0x000fda0003f04270 */
[----:B------:R-:W-:Y:S05]  /*36b0*/  @P0 BRA `(.L_x_176) ;  /* 0x0000007000000947 */ /* 0x000fea0003800000 */
[----:B------:R-:W-:Y:S01]  /*36c0*/  IMAD.MOV.U32 R12, RZ, RZ, c[0x0][0x32c] ;  /* 0x0000cb00ff0c7624 */ /* 0x000fe200078e00ff */
[----:B------:R-:W-:-:S04]  /*36d0*/  LOP3.LUT R6, RZ, R6, RZ, 0x33, !PT ;  /* 0x00000006ff067212 */ /* 0x000fc800078e33ff */
[----:B------:R-:W-:-:S13]  /*36e0*/  ISETP.NE.AND P0, PT, R12, 0x1, PT ;  /* 0x000000010c00780c */ /* 0x000fda0003f05270 */
[----:B------:R-:W-:-:S05]  /*36f0*/  @P0 IMAD.HI.U32 R12, R6, c[0x0][0x330], RZ ;  /* 0x0000cc00060c0a27 */ /* 0x000fca00078e00ff */
[----:B------:R-:W-:-:S04]  /*3700*/  @P0 SHF.R.U32.HI R6, RZ, c[0x0][0x334], R12 ;  /* 0x0000cd00ff060a19 */ /* 0x000fc8000001160c */
[----:B------:R-:W-:Y:S01]  /*3710*/  LOP3.LUT R6, RZ, R6, RZ, 0x33, !PT ;  /* 0x00000006ff067212 */ /* 0x000fe200078e33ff */
[----:B------:R-:W-:Y:S05]  /*3720*/  BRA `(.L_x_177) ;  /* 0x0000004000007947 */ /* 0x000fea0003800000 */
.L_x_176:
[----:B------:R-:W-:-:S04]  /*3730*/  MOV R12, c[0x0][0x32c] ;  /* 0x0000cb00000c7a02 */ /* 0x000fc80000000f00 */
[----:B------:R-:W-:-:S13]  /*3740*/  ISETP.NE.AND P0, PT, R12, 0x1, PT ;  /* 0x000000010c00780c */ /* 0x000fda0003f05270 */
[----:B------:R-:W-:-:S05]  /*3750*/  @P0 IMAD.HI.U32 R12, R6, c[0x0][0x330], RZ ;  /* 0x0000cc00060c0a27 */ /* 0x000fca00078e00ff */
[----:B------:R-:W-:Y:S02]  /*3760*/  @P0 SHF.R.U32.HI R6, RZ, c[0x0][0x334], R12 ;  /* 0x0000cd00ff060a19 */ /* 0x000fe4000001160c */
.L_x_177:
[----:B------:R-:W-:Y:S05]  /*3770*/  BSYNC B0 ;  /* 0x0000000000007941 */ /* 0x000fea0003800000 */
.L_x_175:
[----:B------:R-:W-:-:S05]  /*3780*/  IMAD R6, R6, c[0x0][0x32c], R11 ;  /* 0x0000cb0006067a24 */ /* 0x000fca00078e020b */
[----:B------:R-:W-:Y:S02]  /*3790*/  IADD3 R12, R6, c[0x0][0x32c], RZ ;  /* 0x0000cb00060c7a10 */ /* 0x000fe40007ffe0ff */
[----:B------:R-:W-:Y:S02]  /*37a0*/  IMNMX R2, R2, R6, !PT ;  /* 0x0000000602027217 */ /* 0x000fe40007800200 */
[----:B------:R-:W-:Y:S02]  /*37b0*/  IMNMX R3, R3, R12, PT ;  /* 0x0000000c03037217 */ /* 0x000fe40003800200 */
.L_x_174:
[----:B------:R-:W-:Y:S01]  /*37c0*/  UISETP.GE.AND UP0, UPT, UR29, 0x1, UPT ;  /* 0x000000011d00788c */ /* 0x000fe2000bf06270 */
[----:B------:R-:W1:Y:S01]  /*37d0*/  SHFL.IDX PT, R6, R7, 0x1, 0x1c1f ;  /* 0x003c1f0007067f89 */ /* 0x000e6200000e0000 */
[----:B------:R-:W-:Y:S02]  /*37e0*/  UISETP.GE.AND UP6, UPT, UR29, 0x12, UPT ;  /* 0x000000121d00788c */ /* 0x000fe4000bfc6270 */
[----:B------:R-:W-:Y:S02]  /*37f0*/  UP2UR UR32, UPR, URZ, 0x1 ;  /* 0x000000013f207883 */ /* 0x000fe40008000000 */
[----:B------:R-:W-:Y:S01]  /*3800*/  PLOP3.LUT P0, PT, PT, PT, UP0, 0x40, 0x0 ;  /* 0x000000000000781c */ /* 0x000fe20003f0e808 */
[----:B------:R-:W-:-:S02]  /*3810*/  UISETP.GE.AND UP0, UPT, UR29, 0x2, UPT ;  /* 0x000000021d00788c */ /* 0x000fc4000bf06270 */
[----:B------:R-:W-:Y:S01]  /*3820*/  UISETP.GE.AND UP5, UPT, UR29, 0x19, UPT ;  /* 0x000000191d00788c */ /* 0x000fe2000bfa6270 */
[----:B------:R-:W-:Y:S01]  /*3830*/  ISETP.GT.AND P0, PT, R2, RZ, P0 ;  /* 0x000000ff0200720c */ /* 0x000fe20000704270 */
[----:B------:R-:W-:Y:S02]  /*3840*/  UP2UR UR31, UPR, URZ, 0x1 ;  /* 0x000000013f1f7883 */ /* 0x000fe40008000000 */
[----:B------:R-:W-:Y:S01]  /*3850*/  UISETP.GE.AND UP4, UPT, UR29, 0x1a, UPT ;  /* 0x0000001a1d00788c */ /* 0x000fe2000bf86270 */
[----:B------:R-:W-:Y:S01]  /*3860*/  ISETP.LT.OR P0, PT, R3, 0x1, P0 ;  /* 0x000000010300780c */ /* 0x000fe20000701670 */
[----:B------:R-:W-:Y:S02]  /*3870*/  UISETP.GE.AND UP3, UPT, UR29, 0x21, UPT ;  /* 0x000000211d00788c */ /* 0x000fe4000bf66270 */
[----:B------:R-:W-:Y:S01]  /*3880*/  UISETP.GE.AND UP2, UPT, UR29, 0x22, UPT ;  /* 0x000000221d00788c */ /* 0x000fe2000bf46270 */
[----:B------:R-:W-:Y:S01]  /*3890*/  FSEL R15, R32, -INF , !P0 ;  /* 0xff800000200f7808 */ /* 0x000fe20004000000 */
[----:B------:R-:W-:Y:S01]  /*38a0*/  UISETP.GE.AND UP1, UPT, UR29, 0x29, UPT ;  /* 0x000000291d00788c */ /* 0x000fe2000bf26270 */
[----:B------:R-:W-:Y:S01]  /*38b0*/  PLOP3.LUT P0, PT, PT, PT, UP0, 0x40, 0x0 ;  /* 0x000000000000781c */ /* 0x000fe20003f0e808 */
[----:B------:R-:W-:-:S02]  /*38c0*/  UISETP.GE.AND UP0, UPT, UR29, 0x9, UPT ;  /* 0x000000091d00788c */ /* 0x000fc4000bf06270 */
[----:B------:R-:W-:Y:S01]  /*38d0*/  UP2UR UR33, UPR, URZ, 0x40 ;  /* 0x000000403f217883 */ /* 0x000fe20008000000 */
[----:B------:R-:W-:Y:S01]  /*38e0*/  ISETP.GT.AND P0, PT, R2, 0x1, P0 ;  /* 0x000000010200780c */ /* 0x000fe20000704270 */
[----:B------:R-:W-:-:S03]  /*38f0*/  UP2UR UR30, UPR, URZ, 0x1 ;  /* 0x000000013f1e7883 */ /* 0x000fc60008000000 */
[----:B------:R-:W-:-:S04]  /*3900*/  ISETP.LT.OR P0, PT, R3, 0x2, P0 ;  /* 0x000000020300780c */ /* 0x000fc80000701670 */
[----:B------:R-:W-:Y:S02]  /*3910*/  FSEL R14, R33, -INF , !P0 ;  /* 0xff800000210e7808 */ /* 0x000fe40004000000 */
[----:B------:R-:W-:Y:S01]  /*3920*/  PLOP3.LUT P0, PT, PT, PT, UP0, 0x40, 0x0 ;  /* 0x000000000000781c */ /* 0x000fe20003f0e808 */
[----:B------:R-:W-:-:S03]  /*3930*/  UISETP.GE.AND UP0, UPT, UR29, 0xa, UPT ;  /* 0x0000000a1d00788c */ /* 0x000fc6000bf06270 */
        /* <DEDUP_REMOVED lines=12> */
[----:B------:R-:W-:-:S04]  /*3a00*/  ISETP.GT.AND P0, PT, R2, 0x10, P0 ;  /* 0x000000100200780c */ /* 0x000fc80000704270 */
[----:B------:R-:W-:-:S04]  /*3a10*/  ISETP.LT.OR P0, PT, R3, 0x11, P0 ;  /* 0x000000110300780c */ /* 0x000fc80000701670 */
[----:B------:R-:W-:Y:S02]  /*3a20*/  FSEL R19, R28, -INF , !P0 ;  /* 0xff8000001c137808 */ /* 0x000fe40004000000 */
[----:B------:R-:W-:Y:S01]  /*3a30*/  PLOP3.LUT P0, PT, PT, PT, UP6, 0x40, 0x0 ;  /* 0x000000000000781c */ /* 0x000fe20003f0e868 */
[----:B------:R-:W-:-:S03]  /*3a40*/  UISETP.NE.AND UP6, UPT, UR13, URZ, UPT ;  /* 0x0000003f0d00728c */ /* 0x000fc6000bfc5270 */
[----:B------:R-:W-:-:S04]  /*3a50*/  ISETP.GT.AND P0, PT, R2, 0x11, P0 ;  /* 0x000000110200780c */ /* 0x000fc80000704270 */
[----:B------:R-:W-:-:S04]  /*3a60*/  ISETP.LT.OR P0, PT, R3, 0x12, P0 ;  /* 0x000000120300780c */ /* 0x000fc80000701670 */
[----:B------:R-:W-:Y:S02]  /*3a70*/  FSEL R18, R29, -INF , !P0 ;  /* 0xff8000001d127808 */ /* 0x000fe40004000000 */
[----:B------:R-:W-:-:S04]  /*3a80*/  PLOP3.LUT P0, PT, PT, PT, UP5, 0x40, 0x0 ;  /* 0x000000000000781c */ /* 0x000fc80003f0e858 */
        /* <DEDUP_REMOVED lines=20> */
[----:B------:R-:W-:Y:S01]  /*3bd0*/  ISETP.GT.AND P0, PT, R2, 0x29, P0 ;  /* 0x000000290200780c */ /* 0x000fe20000704270 */
[----:B-1----:R-:W-:-:S03]  /*3be0*/  IMAD.IADD R2, R10, 0x1, R6 ;  /* 0x000000010a027824 */ /* 0x002fc600078e0206 */
[----:B------:R-:W-:Y:S01]  /*3bf0*/  ISETP.LT.OR P0, PT, R3, 0x2a, P0 ;  /* 0x0000002a0300780c */ /* 0x000fe20000701670 */
[----:B------:R-:W-:-:S03]  /*3c00*/  IMAD.IADD R3, R8, 0x1, R6 ;  /* 0x0000000108037824 */ /* 0x000fc600078e0206 */
[----:B------:R-:W-:Y:S02]  /*3c10*/  FSEL R93, R37, -INF , !P0 ;  /* 0xff800000255d7808 */ /* 0x000fe40004000000 */
[----:B------:R-:W-:Y:S01]  /*3c20*/  PLOP3.LUT P0, PT, PT, PT, UP6, 0x40, 0x0 ;  /* 0x000000000000781c */ /* 0x000fe20003f0e868 */
[----:B------:R-:W-:Y:S01]  /*3c30*/  UISETP.NE.AND UP6, UPT, UR33, URZ, UPT ;  /* 0x0000003f2100728c */ /* 0x000fe2000bfc5270 */
[----:B------:R-:W-:-:S11]  /*3c40*/  IMNMX R3, R3, R9, PT ;  /* 0x0000000903037217 */ /* 0x000fd60003800200 */
        /* <DEDUP_REMOVED lines=13> */
.L_x_180:
[----:B------:R-:W-:-:S04]  /*3d20*/  MOV R7, c[0x0][0x32c] ;  /* 0x0000cb0000077a02 */ /* 0x000fc80000000f00 */
[----:B------:R-:W-:-:S13]  /*3d30*/  ISETP.NE.AND P0, PT, R7, 0x1, PT ;  /* 0x000000010700780c */ /* 0x000fda0003f05270 */
[----:B------:R-:W-:-:S05]  /*3d40*/  @P0 IMAD.HI.U32 R7, R6, c[0x0][0x330], RZ ;  /* 0x0000cc0006070a27 */ /* 0x000fca00078e00ff */
[----:B------:R-:W-:Y:S02]  /*3d50*/  @P0 SHF.R.U32.HI R6, RZ, c[0x0][0x334], R7 ;  /* 0x0000cd00ff060a19 */ /* 0x000fe40000011607 */
.L_x_181:
[----:B------:R-:W-:Y:S05]  /*3d60*/  BSYNC B0 ;  /* 0x0000000000007941 */ /* 0x000fea0003800000 */
.L_x_179:
[----:B------:R-:W-:-:S05]  /*3d70*/  IMAD R6, R6, c[0x0][0x32c], R11 ;  /* 0x0000cb0006067a24 */ /* 0x000fca00078e020b */
[----:B------:R-:W-:Y:S02]  /*3d80*/  IADD3 R7, R6, c[0x0][0x32c], RZ ;  /* 0x0000cb0006077a10 */ /* 0x000fe40007ffe0ff */
[----:B------:R-:W-:Y:S02]  /*3d90*/  IMNMX R2, R2, R6, !PT ;  /* 0x0000000602027217 */ /* 0x000fe40007800200 */
[----:B------:R-:W-:Y:S02]  /*3da0*/  IMNMX R3, R3, R7, PT ;  /* 0x0000000703037217 */ /* 0x000fe40003800200 */
.L_x_178:
[----:B------:R-:W-:Y:S01]  /*3db0*/  UP2UR UR29, UPR, URZ, 0x10 ;  /* 0x000000103f1d7883 */ /* 0x000fe20008000000 */
[----:B------:R-:W-:Y:S01]  /*3dc0*/  FMNMX.FTZ R133, R15, R14, !PT ;  /* 0x0000000e0f857209 */ /* 0x000fe20007810000 */
[----:B------:R-:W-:Y:S01]  /*3dd0*/  UISETP.NE.AND UP4, UPT, UR32, URZ, UPT ;  /* 0x0000003f2000728c */ /* 0x000fe2000bf85270 */
[----:B------:R-:W-:Y:S01]  /*3de0*/  IMAD.SHL.U32 R237, R4, 0x2, RZ ;  /* 0x0000000204ed7824 */ /* 0x000fe200078e00ff */
[----:B------:R-:W-:Y:S01]  /*3df0*/  UP2UR UR32, UPR, URZ, 0x8 ;  /* 0x000000083f207883 */ /* 0x000fe20008000000 */
[----:B------:R-:W-:Y:S01]  /*3e00*/  FMNMX.FTZ R133, R21, R133, !PT ;  /* 0x0000008515857209 */ /* 0x000fe20007810000 */
[----:B------:R-:W-:Y:S01]  /*3e10*/  UISETP.NE.AND UP3, UPT, UR31, URZ, UPT ;  /* 0x0000003f1f00728c */ /* 0x000fe2000bf65270 */
[----:B------:R-:W-:Y:S01]  /*3e20*/  IMAD R238, R5, 0x2, R237 ;  /* 0x0000000205ee7824 */ /* 0x000fe200078e02ed */
[----:B------:R-:W-:Y:S01]  /*3e30*/  PLOP3.LUT P0, PT, PT, PT, UP4, 0x40, 0x0 ;  /* 0x000000000000781c */ /* 0x000fe20003f0e848 */
[----:B------:R-:W-:Y:S01]  /*3e40*/  UP2UR UR31, UPR, URZ, 0x4 ;  /* 0x000000043f1f7883 */ /* 0x000fe20008000000 */
[----:B------:R-:W-:Y:S01]  /*3e50*/  FMNMX.FTZ R133, R20, R133, !PT ;  /* 0x0000008514857209 */ /* 0x000fe20007810000 */
[----:B------:R-:W-:Y:S01]  /*3e60*/  UISETP.NE.AND UP2, UPT, UR30, URZ, UPT ;  /* 0x0000003f1e00728c */ /* 0x000fe2000bf45270 */
[----:B------:R-:W-:Y:S01]  /*3e70*/  ISETP.GT.AND P0, PT, R2, RZ, P0 ;  /* 0x000000ff0200720c */ /* 0x000fe20000704270 */
[----:B------:R-:W-:Y:S01]  /*3e80*/  UP2UR UR30, UPR, URZ, 0x2 ;  /* 0x000000023f1e7883 */ /* 0x000fe20008000000 */
[----:B------:R-:W-:Y:S01]  /*3e90*/  FMNMX.FTZ R133, R19, R133, !PT ;  /* 0x0000008513857209 */ /* 0x000fe20007810000 */
[----:B------:R-:W-:Y:S01]  /*3ea0*/  UISETP.NE.AND UP1, UPT, UR5, URZ, UPT ;  /* 0x0000003f0500728c */ /* 0x000fe2000bf25270 */
[----:B------:R-:W-:Y:S01]  /*3eb0*/  ISETP.LT.OR P0, PT, R3, 0x1, P0 ;  /* 0x000000010300780c */ /* 0x000fe20000701670 */
[----:B------:R-:W-:Y:S01]  /*3ec0*/  UP2UR UR5, UPR, URZ, 0x1 ;  /* 0x000000013f057883 */ /* 0x000fe20008000000 */
[----:B------:R-:W-:Y:S01]  /*3ed0*/  FMNMX.FTZ R133, R18, R133, !PT ;  /* 0x0000008512857209 */ /* 0x000fe20007810000 */
[----:B------:R-:W-:Y:S01]  /*3ee0*/  UISETP.NE.AND UP0, UPT, UR4, URZ, UPT ;  /* 0x0000003f0400728c */ /* 0x000fe2000bf05270 */
[----:B------:R-:W-:Y:S01]  /*3ef0*/  FSEL R6, R34, -INF , !P0 ;  /* 0xff80000022067808 */ /* 0x000fe20004000000 */
[----:B------:R-:W-:Y:S01]  /*3f00*/  UISETP.NE.AND UP4, UPT, UR29, URZ, UPT ;  /* 0x0000003f1d00728c */ /* 0x000fe2000bf85270 */
[----:B------:R-:W-:Y:S01]  /*3f10*/  PLOP3.LUT P0, PT, PT, PT, UP3, 0x40, 0x0 ;  /* 0x000000000000781c */ /* 0x000fe20003f0e838 */
[----:B------:R-:W-:Y:S01]  /*3f20*/  UISETP.NE.AND UP3, UPT, UR32, URZ, UPT ;  /* 0x0000003f2000728c */ /* 0x000fe2000bf65270 */
[----:B------:R-:W-:Y:S01]  /*3f30*/  FMNMX.FTZ R133, R17, R133, !PT ;  /* 0x0000008511857209 */ /* 0x000fe20007810000 */
[----:B------:R-:W-:Y:S01]  /*3f40*/  IMAD R240, R0, 0x2, R238 ;  /* 0x0000000200f07824 */ /* 0x000fe200078e02ee */
[----:B------:R-:W-:Y:S01]  /*3f50*/  ISETP.GT.AND P0, PT, R2, 0x1, P0 ;  /* 0x000000010200780c */ /* 0x000fe20000704270 */
[----:B------:R-:W-:Y:S01]  /*3f60*/  LDSM.16.MT88.4 R64, [R237+0x5880] ;  /* 0x00588000ed40783b */ /* 0x000fe20000004200 */
[----:B------:R-:W-:-:S02]  /*3f70*/  FMNMX.FTZ R133, R16, R133, !PT ;  /* 0x0000008510857209 */ /* 0x000fc40007810000 */
[----:B------:R-:W-:Y:S01]  /*3f80*/  ISETP.LT.OR P0, PT, R3, 0x2, P0 ;  /* 0x000000020300780c */ /* 0x000fe20000701670 */
[----:B------:R-:W-:Y:S01]  /*3f90*/  LDSM.16.MT88.4 R60, [R240+0x4880] ;  /* 0x00488000f03c783b */ /* 0x000fe20000004200 */
[----:B------:R-:W-:Y:S02]  /*3fa0*/  FMNMX.FTZ R133, R98, R133, !PT ;  /* 0x0000008562857209 */ /* 0x000fe40007810000 */
[----:B------:R-:W-:Y:S01]  /*3fb0*/  FSEL R9, R35, -INF , !P0 ;  /* 0xff80000023097808 */ /* 0x000fe20004000000 */
[----:B------:R-:W-:Y:S01]  /*3fc0*/  LDSM.16.MT88.4 R68, [R238+0x5880] ;  /* 0x00588000ee44783b */ /* 0x000fe20000004200 */
[----:B------:R-:W-:Y:S01]  /*3fd0*/  PLOP3.LUT P0, PT, PT, PT, UP2, 0x40, 0x0 ;  /* 0x000000000000781c */ /* 0x000fe20003f0e828 */
[----:B------:R-:W-:Y:S01]  /*3fe0*/  UISETP.NE.AND UP2, UPT, UR31, URZ, UPT ;  /* 0x0000003f1f00728c */ /* 0x000fe2000bf45270 */
[----:B------:R-:W-:Y:S01]  /*3ff0*/  FMNMX.FTZ R133, R97, R133, !PT ;  /* 0x0000008561857209 */ /* 0x000fe20007810000 */
[----:B------:R-:W-:Y:S01]  /*4000*/  LDSM.16.MT88.4 R32, [R238+0x4080] ;  /* 0x00408000ee20783b */ /* 0x000fe20000004200 */
[----:B------:R-:W-:-:S02]  /*4010*/  ISETP.GT.AND P0, PT, R2, 0x8, P0 ;  /* 0x000000080200780c */ /* 0x000fc40000704270 */
[----:B------:R-:W-:Y:S01]  /*4020*/  FMNMX.FTZ R133, R96, R133, !PT ;  /* 0x0000008560857209 */ /* 0x000fe20007810000 */
[----:B------:R-:W-:Y:S01]  /*4030*/  LDSM.16.MT88.4 R56, [R237+0x6080] ;  /* 0x00608000ed38783b */ /* 0x000fe20000004200 */
[----:B------:R-:W-:Y:S02]  /*4040*/  ISETP.LT.OR P0, PT, R3, 0x9, P0 ;  /* 0x000000090300780c */ /* 0x000fe40000701670 */
[----:B------:R-:W-:Y:S01]  /*4050*/  FMNMX.FTZ R133, R93, R133, !PT ;  /* 0x000000855d857209 */ /* 0x000fe20007810000 */
[----:B------:R-:W-:Y:S01]  /*4060*/  LDSM.16.MT88.4 R52, [R238+0x6080] ;  /* 0x00608000ee34783b */ /* 0x000fe20000004200 */
[----:B------:R-:W-:Y:S02]  /*4070*/  FSEL R8, R46, -INF , !P0 ;  /* 0xff8000002e087808 */ /* 0x000fe40004000000 */
[----:B------:R-:W-:Y:S01]  /*4080*/  PLOP3.LUT P0, PT, PT, PT, UP1, 0x40, 0x0 ;  /* 0x000000000000781c */ /* 0x000fe20003f0e818 */
[----:B------:R-:W-:Y:S01]  /*4090*/  UISETP.NE.AND UP1, UPT, UR30, URZ, UPT ;  /* 0x0000003f1e00728c */ /* 0x000fe2000bf25270 */
[----:B------:R-:W-:Y:S01]  /*40a0*/  FMNMX.FTZ R132, R6, R9, !PT ;  /* 0x0000000906847209 */ /* 0x000fe20007810000 */
[----:B------:R-:W-:Y:S01]  /*40b0*/  STL [R1+0x74], R160 ;  /* 0x000074a001007387 */ /* 0x000fe20000100800 */
[----:B------:R-:W-:-:S02]  /*40c0*/  ISETP.GT.AND P0, PT, R2, 0x9, P0 ;  /* 0x000000090200780c */ /* 0x000fc40000704270 */
[----:B------:R-:W-:Y:S02]  /*40d0*/  FMNMX.FTZ R132, R8, R132, !PT ;  /* 0x0000008408847209 */ /* 0x000fe40007810000 */
[----:B------:R-:W-:Y:S02]  /*40e0*/  ISETP.LT.OR P0, PT, R3, 0xa, P0 ;  /* 0x0000000a0300780c */ /* 0x000fe40000701670 */
[----:B------:R-:W-:Y:S02]  /*40f0*/  LEA R241, R0, R237, 0x1 ;  /* 0x000000ed00f17211 */ /* 0x000fe400078e08ff */
[----:B------:R-:W-:Y:S02]  /*4100*/  FSEL R7, R47, -INF , !P0 ;  /* 0xff8000002f077808 */ /* 0x000fe40004000000 */
[----:B------:R-:W-:Y:S01]  /*4110*/  PLOP3.LUT P0, PT, PT, PT, UP0, 0x40, 0x0 ;  /* 0x000000000000781c */ /* 0x000fe20003f0e808 */
[----:B------:R-:W-:Y:S01]  /*4120*/  UISETP.NE.AND UP0, UPT, UR5, URZ, UPT ;  /* 0x0000003f0500728c */ /* 0x000fe2000bf05270 */
[----:B------:R-:W-:Y:S01]  /*4130*/  FMNMX.FTZ R132, R7, R132, !PT ;  /* 0x0000008407847209 */ /* 0x000fe20007810000 */
[----:B------:R-:W-:Y:S01]  /*4140*/  LDSM.16.MT88.4 R44, [R240+0x4080] ;  /* 0x00408000f02c783b */ /* 0x000fe20000004200 */
[----:B------:R-:W-:Y:S01]  /*4150*/  ISETP.GT.AND P0, PT, R2, 0x10, P0 ;  /* 0x000000100200780c */ /* 0x000fe20000704270 */
[----:B------:R-:W-:-:S02]  /*4160*/  ULDC.64 UR4, c[0x0][0x2c8] ;  /* 0x0000b20000047ab9 */ /* 0x000fc40000000a00 */
[----:B------:R-:W-:Y:S01]  /*4170*/  LDSM.16.MT88.4 R76, [R241+0x5880] ;  /* 0x00588000f14c783b */ /* 0x000fe20000004200 */
[----:B------:R-:W-:-:S03]  /*4180*/  ISETP.LT.OR P0, PT, R3, 0x11, P0 ;  /* 0x000000110300780c */ /* 0x000fc60000701670 */
[----:B------:R-:W-:Y:S01]  /*4190*/  LDSM.16.MT88.4 R72, [R241+0x4880] ;  /* 0x00488000f148783b */ /* 0x000fe20000004200 */
[----:B------:R-:W-:Y:S02]  /*41a0*/  FSEL R12, R30, -INF , !P0 ;  /* 0xff8000001e0c7808 */ /* 0x000fe40004000000 */
[----:B------:R-:W-:Y:S01]  /*41b0*/  PLOP3.LUT P0, PT, PT, PT, UP6, 0x40, 0x0 ;  /* 0x000000000000781c */ /* 0x000fe20003f0e868 */
[----:B------:R-:W-:Y:S01]  /*41c0*/  LDSM.16.MT88.4 R80, [R241+0x6080] ;  /* 0x00608000f150783b */ /* 0x000fe20000004200 */
[----:B------:R-:W-:Y:S01]  /*41d0*/  FMNMX.FTZ R132, R12, R132, !PT ;  /* 0x000000840c847209 */ /* 0x000fe20007810000 */
[----:B------:R-:W-:Y:S01]  /*41e0*/  UISETP.NE.AND UP6, UPT, UR13, URZ, UPT ;  /* 0x0000003f0d00728c */ /* 0x000fe2000bfc5270 */
[----:B------:R-:W-:-:S04]  /*41f0*/  ISETP.GT.AND P0, PT, R2, 0x11, P0 ;  /* 0x000000110200780c */ /* 0x000fc80000704270 */
[----:B------:R-:W-:-:S04]  /*4200*/  ISETP.LT.OR P0, PT, R3, 0x12, P0 ;  /* 0x000000120300780c */ /* 0x000fc80000701670 */
        /* <DEDUP_REMOVED lines=8> */
[----:B------:R-:W-:Y:S02]  /*4290*/  PLOP3.LUT P0, PT, PT, PT, UP4, 0x40, 0x0 ;  /* 0x000000000000781c */ /* 0x000fe40003f0e848 */
[----:B------:R-:W-:Y:S02]  /*42a0*/  FMNMX.FTZ R132, R10, R132, !PT ;  /* 0x000000840a847209 */ /* 0x000fe40007810000 */
        /* <DEDUP_REMOVED lines=13> */
[----:B------:R-:W-:Y:S01]  /*4380*/  PLOP3.LUT P0, PT, PT, PT, UP1, 0x40, 0x0 ;  /* 0x000000000000781c */ /* 0x000fe20003f0e818 */
[----:B------:R-:W-:Y:S01]  /*4390*/  LDSM.16.MT88.4 R24, [R241+0x4080] ;  /* 0x00408000f118783b */ /* 0x000fe20000004200 */
[----:B------:R-:W-:Y:S02]  /*43a0*/  FMNMX.FTZ R132, R95, R132, !PT ;  /* 0x000000845f847209 */ /* 0x000fe40007810000 */
[----:B------:R-:W-:-:S04]  /*43b0*/  ISETP.GT.AND P0, PT, R2, 0x28, P0 ;  /* 0x000000280200780c */ /* 0x000fc80000704270 */
[----:B------:R-:W-:-:S04]  /*43c0*/  ISETP.LT.OR P0, PT, R3, 0x29, P0 ;  /* 0x000000290300780c */ /* 0x000fc80000701670 */
[----:B------:R-:W-:Y:S02]  /*43d0*/  FSEL R99, R38, -INF , !P0 ;  /* 0xff80000026637808 */ /* 0x000fe40004000000 */
[----:B------:R-:W-:Y:S02]  /*43e0*/  PLOP3.LUT P0, PT, PT, PT, UP0, 0x40, 0x0 ;  /* 0x000000000000781c */ /* 0x000fe40003f0e808 */
[----:B------:R-:W-:Y:S02]  /*43f0*/  FMNMX.FTZ R132, R99, R132, !PT ;  /* 0x0000008463847209 */ /* 0x000fe40007810000 */
[----:B------:R-:W-:Y:S02]  /*4400*/  ISETP.GT.AND P0, PT, R2, 0x29, P0 ;  /* 0x000000290200780c */ /* 0x000fe40000704270 */
[----:B------:R-:W1:Y:S02]  /*4410*/  SHFL.BFLY PT, R2, R133, 0x2, 0x1f ;  /* 0x0c401f0085027f89 */ /* 0x000e6400000e0000 */
[----:B------:R-:W-:-:S04]  /*4420*/  ISETP.LT.OR P0, PT, R3, 0x2a, P0 ;  /* 0x0000002a0300780c */ /* 0x000fc80000701670 */
[----:B------:R-:W-:Y:S02]  /*4430*/  FSEL R94, R39, -INF , !P0 ;  /* 0xff800000275e7808 */ /* 0x000fe40004000000 */
[----:B------:R-:W-:Y:S02]  /*4440*/  LDSM.16.MT88.4 R36, [R237+0x4880] ;  /* 0x00488000ed24783b */ /* 0x000fe40000004200 */
[----:B------:R-:W-:Y:S02]  /*4450*/  FMNMX.FTZ R132, R94, R132, !PT ;  /* 0x000000845e847209 */ /* 0x000fe40007810000 */
[----:B-1----:R-:W-:-:S05]  /*4460*/  FMNMX.FTZ R133, R133, R2, !PT ;  /* 0x0000000285857209 */ /* 0x002fca0007810000 */
[----:B------:R-:W1:Y:S02]  /*4470*/  SHFL.BFLY PT, R2, R133, 0x1, 0x1f ;  /* 0x0c201f0085027f89 */ /* 0x000e6400000e0000 */
[----:B-1----:R-:W-:Y:S02]  /*4480*/  FMNMX.FTZ R133, R133, R2, !PT ;  /* 0x0000000285857209 */ /* 0x002fe40007810000 */
[----:B------:R-:W1:Y:S02]  /*4490*/  SHFL.BFLY PT, R2, R132, 0x2, 0x1f ;  /* 0x0c401f0084027f89 */ /* 0x000e6400000e0000 */
[C---:B------:R-:W-:Y:S01]  /*44a0*/  FSETP.NEU.FTZ.AND P0, PT, R133.reuse, -INF , PT ;  /* 0xff8000008500780b */ /* 0x040fe20003f1d000 */
[----:B------:R-:W-:-:S05]  /*44b0*/  FMUL.FTZ R3, R133, c[0x0][0x2d0] ;  /* 0x0000b40085037a20 */ /* 0x000fca0000410000 */
[----:B------:R-:W-:-:S05]  /*44c0*/  FSEL R3, R3, RZ, P0 ;  /* 0x000000ff03037208 */ /* 0x000fca0000000000 */
[--C-:B------:R-:W-:Y:S02]  /*44d0*/  FFMA.FTZ R19, R19, c[0x0][0x2d0], -R3.reuse ;  /* 0x0000b40013137a23 */ /* 0x100fe40000010803 */
[--C-:B------:R-:W-:Y:S02]  /*44e0*/  FFMA.FTZ R18, R18, c[0x0][0x2d0], -R3.reuse ;  /* 0x0000b40012127a23 */ /* 0x100fe40000010803 */
[--C-:B------:R-:W-:Y:S01]  /*44f0*/  FFMA.FTZ R17, R17, c[0x0][0x2d0], -R3.reuse ;  /* 0x0000b40011117a23 */ /* 0x100fe20000010803 */
[----:B------:R-:W-:Y:S01]  /*4500*/  MUFU.EX2 R116, R19 ;  /* 0x0000001300747308 */ /* 0x000fe20000000800 */
[--C-:B------:R-:W-:Y:S02]  /*4510*/  FFMA.FTZ R16, R16, c[0x0][0x2d0], -R3.reuse ;  /* 0x0000b40010107a23 */ /* 0x100fe40000010803 */
[--C-:B------:R-:W-:Y:S02]  /*4520*/  FFMA.FTZ R15, R15, c[0x0][0x2d0], -R3.reuse ;  /* 0x0000b4000f0f7a23 */ /* 0x100fe40000010803 */
[--C-:B------:R-:W-:Y:S01]  /*4530*/  FFMA.FTZ R14, R14, c[0x0][0x2d0], -R3.reuse ;  /* 0x0000b4000e0e7a23 */ /* 0x100fe20000010803 */
[----:B-1----:R-:W-:Y:S01]  /*4540*/  FMNMX.FTZ R132, R132, R2, !PT ;  /* 0x0000000284847209 */ /* 0x002fe20007810000 */
[--C-:B------:R-:W-:Y:S01]  /*4550*/  FFMA.FTZ R21, R21, c[0x0][0x2d0], -R3.reuse ;  /* 0x0000b40015157a23 */ /* 0x100fe20000010803 */
[----:B------:R-:W-:Y:S01]  /*4560*/  MUFU.EX2 R124, R18 ;  /* 0x00000012007c7308 */ /* 0x000fe20000000800 */
[----:B------:R-:W-:-:S02]  /*4570*/  FFMA.FTZ R20, R20, c[0x0][0x2d0], -R3 ;  /* 0x0000b40014147a23 */ /* 0x000fc40000010803 */
[----:B------:R-:W1:Y:S05]  /*4580*/  SHFL.BFLY PT, R2, R132, 0x1, 0x1f ;  /* 0x0c201f0084027f89 */ /* 0x000e6a00000e0000 */
[----:B------:R-:W-:Y:S08]  /*4590*/  MUFU.EX2 R125, R17 ;  /* 0x00000011007d7308 */ /* 0x000ff00000000800 */
[----:B------:R2:W-:Y:S08]  /*45a0*/  MUFU.EX2 R128, R16 ;  /* 0x0000001000807308 */ /* 0x0005f00000000800 */
[----:B------:R-:W-:Y:S01]  /*45b0*/  MUFU.EX2 R110, R15 ;  /* 0x0000000f006e7308 */ /* 0x000fe20000000800 */
[----:B-1----:R-:W-:-:S04]  /*45c0*/  FMNMX.FTZ R132, R132, R2, !PT ;  /* 0x0000000284847209 */ /* 0x002fc80007810000 */
[C---:B------:R-:W-:Y:S01]  /*45d0*/  FSETP.NEU.FTZ.AND P0, PT, R132.reuse, -INF , PT ;  /* 0xff8000008400780b */ /* 0x040fe20003f1d000 */
[----:B--2---:R-:W1:Y:S01]  /*45e0*/  LDSM.16.MT88.4 R16, [R237+0x4080] ;  /* 0x00408000ed10783b */ /* 0x004e620000004200 */
[----:B------:R-:W-:Y:S01]  /*45f0*/  FMUL.FTZ R2, R132, c[0x0][0x2d0] ;  /* 0x0000b40084027a20 */ /* 0x000fe20000410000 */
[----:B------:R-:W2:Y:S04]  /*4600*/  MUFU.EX2 R109, R14 ;  /* 0x0000000e006d7308 */ /* 0x000ea80000000800 */
[----:B------:R-:W-:-:S04]  /*4610*/  FSEL R2, R2, RZ, P0 ;  /* 0x000000ff02027208 */ /* 0x000fc80000000000 */
[----:B------:R-:W-:Y:S01]  /*4620*/  MUFU.EX2 R108, R21 ;  /* 0x00000015006c7308 */ /* 0x000fe20000000800 */
[--C-:B------:R-:W-:Y:S02]  /*4630*/  FFMA.FTZ R6, R6, c[0x0][0x2d0], -R2.reuse ;  /* 0x0000b40006067a23 */ /* 0x100fe40000010802 */
[--C-:B------:R-:W-:Y:S02]  /*4640*/  FFMA.FTZ R9, R9, c[0x0][0x2d0], -R2.reuse ;  /* 0x0000b40009097a23 */ /* 0x100fe40000010802 */
[--C-:B------:R-:W-:Y:S02]  /*4650*/  FFMA.FTZ R4, R8, c[0x0][0x2d0], -R2.reuse ;  /* 0x0000b40008047a23 */ /* 0x100fe40000010802 */
[----:B------:R-:W-:Y:S01]  /*4660*/  FFMA.FTZ R7, R7, c[0x0][0x2d0], -R2 ;  /* 0x0000b40007077a23 */ /* 0x000fe20000010802 */
[----:B------:R-:W-:Y:S01]  /*4670*/  MUFU.EX2 R117, R20 ;  /* 0x0000001400757308 */ /* 0x000fe20000000800 */
[----:B--2---:R-:W-:-:S07]  /*4680*/  F2FP.BF16.PACK_AB R8, R109, R110 ;  /* 0x0000006e6d08723e */ /* 0x004fce00000010ff */
[----:B------:R2:W-:Y:S08]  /*4690*/  MUFU.EX2 R86, R6 ;  /* 0x0000000600567308 */ /* 0x0005f00000000800 */
[----:B------:R-:W3:Y:S08]  /*46a0*/  MUFU.EX2 R85, R9 ;  /* 0x0000000900557308 */ /* 0x000ef00000000800 */
[----:B------:R4:W-:Y:S01]  /*46b0*/  MUFU.EX2 R84, R4 ;  /* 0x0000000400547308 */ /* 0x0009e20000000800 */
[----:B--2---:R-:W-:-:S07]  /*46c0*/  F2FP.BF16.PACK_AB R6, R128, R125 ;  /* 0x0000007d8006723e */ /* 0x004fce00000010ff */
[----:B------:R-:W2:Y:S01]  /*46d0*/  MUFU.EX2 R87, R7 ;  /* 0x0000000700577308 */ /* 0x000ea20000000800 */
[----:B---3--:R-:W-:Y:S01]  /*46e0*/  F2FP.BF16.PACK_AB R9, R85, R86 ;  /* 0x000000565509723e */ /* 0x008fe200000010ff */
[----:B----4-:R-:W-:-:S06]  /*46f0*/  FFMA.FTZ R4, R12, c[0x0][0x2d0], -R2 ;  /* 0x0000b4000c047a23 */ /* 0x010fcc0000010802 */
[----:B------:R3:W-:Y:S02]  /*4700*/  MUFU.EX2 R88, R4 ;  /* 0x0000000400587308 */ /* 0x0007e40000000800 */
[----:B---3--:R-:W-:Y:S01]  /*4710*/  FFMA.FTZ R4, R11, c[0x0][0x2d0], -R2 ;  /* 0x0000b4000b047a23 */ /* 0x008fe20000010802 */
[----:B--2---:R-:W-:-:S05]  /*4720*/  F2FP.BF16.PACK_AB R11, R87, R84 ;  /* 0x00000054570b723e */ /* 0x004fca00000010ff */
[----:B------:R2:W3:Y:S02]  /*4730*/  MUFU.EX2 R89, R4 ;  /* 0x0000000400597308 */ /* 0x0004e40000000800 */
[----:B--2---:R-:W-:Y:S01]  /*4740*/  FFMA.FTZ R4, R10, c[0x0][0x2d0], -R2 ;  /* 0x0000b4000a047a23 */ /* 0x004fe20000010802 */
[----:B------:R-:W-:Y:S02]  /*4750*/  F2FP.BF16.PACK_AB R10, R117, R108 ;  /* 0x0000006c750a723e */ /* 0x000fe400000010ff */
[----:B---3--:R-:W-:-:S03]  /*4760*/  F2FP.BF16.PACK_AB R5, R89, R88 ;  /* 0x000000585905723e */ /* 0x008fc600000010ff */
[----:B------:R2:W-:Y:S02]  /*4770*/  MUFU.EX2 R91, R4 ;  /* 0x00000004005b7308 */ /* 0x0005e40000000800 */
[C---:B-1----:R-:W-:Y:S08]  /*4780*/  HMMA.16816.F32.BF16 R20, R8.reuse, R18, RZ ;  /* 0x000000120814723c */ /* 0x042ff000000418ff */
[----:B------:R-:W-:Y:S01]  /*4790*/  HMMA.16816.F32.BF16 R40, R8, R26, RZ ;  /* 0x0000001a0828723c */ /* 0x000fe200000418ff */
[----:B--2---:R-:W-:-:S07]  /*47a0*/  FFMA.FTZ R4, R13, c[0x0][0x2d0], -R2 ;  /* 0x0000b4000d047a23 */ /* 0x004fce0000010802 */
[C---:B------:R-:W-:Y:S01]  /*47b0*/  HMMA.16816.F32.BF16 R12, R8.reuse, R16, RZ ;  /* 0x00000010080c723c */ /* 0x040fe200000418ff */
[----:B------:R1:W2:Y:S07]  /*47c0*/  MUFU.EX2 R90, R4 ;  /* 0x00000004005a7308 */ /* 0x0002ae0000000800 */
[----:B------:R-:W-:Y:S01]  /*47d0*/  HMMA.16816.F32.BF16 R16, R8, R32, RZ ;  /* 0x000000200810723c */ /* 0x000fe200000418ff */
[----:B-1----:R-:W-:Y:S02]  /*47e0*/  F2FP.BF16.PACK_AB R4, R124, R116 ;  /* 0x000000747c04723e */ /* 0x002fe400000010ff */
[----:B--2---:R-:W-:Y:S11]  /*47f0*/  F2FP.BF16.PACK_AB R7, R90, R91 ;  /* 0x0000005b5a07723e */ /* 0x004ff600000010ff */
[----:B------:R-:W-:Y:S02]  /*4800*/  @!UPT UIADD3 URZ, URZ, URZ, URZ ;  /* 0x0000003f3f3ff290 */ /* 0x000fe4000fffe03f */
[----:B------:R-:W-:Y:S08]  /*4810*/  HMMA.16816.F32.BF16 R156, R4, R36, R12 ;  /* 0x00000024049c723c */ /* 0x000ff0000004180c */
[----:B------:R-:W-:Y:S08]  /*4820*/  HMMA.16816.F32.BF16 R12, R8, R34, RZ ;  /* 0x00000022080c723c */ /* 0x000ff000000418ff */
[----:B------:R-:W-:Y:S08]  /*4830*/  HMMA.16816.F32.BF16 R48, R4, R38, R20 ;  /* 0x000000260430723c */ /* 0x000ff00000041814 */
[----:B------:R-:W-:Y:S08]  /*4840*/  HMMA.16816.F32.BF16 R36, R8, R44, RZ ;  /* 0x0000002c0824723c */ /* 0x000ff000000418ff */
[C---:B------:R-:W-:Y:S08]  /*4850*/  HMMA.16816.F32.BF16 R148, R4.reuse, R28, R16 ;  /* 0x0000001c0494723c */ /* 0x040ff00000041810 */
[----:B------:R-:W-:Y:S01]  /*4860*/  HMMA.16816.F32.BF16 R136, R4, R30, R12 ;  /* 0x0000001e0488723c */ /* 0x000fe2000004180c */
[----:B------:R-:W-:Y:S01]  /*4870*/  IMAD.MOV.U32 R178, RZ, RZ, R49 ;  /* 0x000000ffffb27224 */ /* 0x000fe200078e0031 */
[----:B------:R-:W-:Y:S01]  /*4880*/  MOV R177, R50 ;  /* 0x0000003200b17202 */ /* 0x000fe20000000f00 */
[----:B------:R-:W-:-:S02]  /*4890*/  IMAD.MOV.U32 R176, RZ, RZ, R51 ;  /* 0x000000ffffb07224 */ /* 0x000fc400078e0033 */
[----:B------:R-:W-:-:S03]  /*48a0*/  IMAD.MOV.U32 R175, RZ, RZ, R48 ;  /* 0x000000ffffaf7224 */ /* 0x000fc600078e0030 */
[C---:B------:R-:W-:Y:S08]  /*48b0*/  HMMA.16816.F32.BF16 R28, R8.reuse, R64, RZ ;  /* 0x00000040081c723c */ /* 0x040ff000000418ff */
[C---:B------:R-:W-:Y:S08]  /*48c0*/  HMMA.16816.F32.BF16 R48, R8.reuse, R24, RZ ;  /* 0x000000180830723c */ /* 0x040ff000000418ff */
[----:B------:R-:W-:Y:S01]  /*48d0*/  HMMA.16816.F32.BF16 R24, R8, R66, RZ ;  /* 0x000000420818723c */ /* 0x000fe200000418ff */
[----:B------:R-:W1:Y:S07]  /*48e0*/  LDSM.16.MT88.4 R64, [R237+0x7080] ;  /* 0x00708000ed40783b */ /* 0x000e6e0000004200 */
[----:B------:R-:W-:Y:S08]  /*48f0*/  HMMA.16816.F32.BF16 R36, R4, R60, R36 ;  /* 0x0000003c0424723c */ /* 0x000ff00000041824 */
[----:B------:R-:W-:Y:S08]  /*4900*/  HMMA.16816.F32.BF16 R20, R8, R68, RZ ;  /* 0x000000440814723c */ /* 0x000ff000000418ff */
[----:B------:R-:W-:Y:S08]  /*4910*/  HMMA.16816.F32.BF16 R28, R4, R56, R28 ;  /* 0x00000038041c723c */ /* 0x000ff0000004181c */
[----:B------:R-:W-:Y:S01]  /*4920*/  HMMA.16816.F32.BF16 R32, R8, R46, RZ ;  /* 0x0000002e0820723c */ /* 0x000fe200000418ff */
[----:B------:R-:W-:Y:S01]  /*4930*/  IMAD.MOV.U32 R154, RZ, RZ, R36 ;  /* 0x000000ffff9a7224 */ /* 0x000fe200078e0024 */
[----:B------:R-:W-:Y:S01]  /*4940*/  MOV R152, R38 ;  /* 0x0000002600987202 */ /* 0x000fe20000000f00 */
[----:B------:R-:W-:Y:S01]  /*4950*/  IMAD.MOV.U32 R153, RZ, RZ, R37 ;  /* 0x000000ffff997224 */ /* 0x000fe200078e0025 */
[----:B------:R-:W-:Y:S01]  /*4960*/  LDSM.16.MT88.4 R44, [R240+0x5880] ;  /* 0x00588000f02c783b */ /* 0x000fe20000004200 */
[----:B------:R-:W-:-:S03]  /*4970*/  IMAD.MOV.U32 R147, RZ, RZ, R39 ;  /* 0x000000ffff937224 */ /* 0x000fc600078e0027 */
[----:B------:R-:W-:Y:S01]  /*4980*/  HMMA.16816.F32.BF16 R12, R8, R76, RZ ;  /* 0x0000004c080c723c */ /* 0x000fe200000418ff */
[----:B------:R-:W2:Y:S07]  /*4990*/  LDSM.16.MT88.4 R36, [R237+0x7880] ;  /* 0x00788000ed24783b */ /* 0x000eae0000004200 */
[C---:B------:R-:W-:Y:S01]  /*49a0*/  HMMA.16816.F32.BF16 R100, R4.reuse, R74, R40 ;  /* 0x0000004a0464723c */ /* 0x040fe20000041828 */
[----:B------:R-:W-:Y:S01]  /*49b0*/  MOV R146, R28 ;  /* 0x0000001c00927202 */ /* 0x000fe20000000f00 */
[----:B------:R-:W-:Y:S01]  /*49c0*/  IMAD.MOV.U32 R145, RZ, RZ, R29 ;  /* 0x000000ffff917224 */ /* 0x000fe200078e001d */
[----:B------:R-:W-:Y:S01]  /*49d0*/  MOV R135, R31 ;  /* 0x0000001f00877202 */ /* 0x000fe20000000f00 */
[----:B------:R-:W-:Y:S01]  /*49e0*/  IMAD.MOV.U32 R144, RZ, RZ, R30 ;  /* 0x000000ffff907224 */ /* 0x000fe200078e001e */
[----:B------:R-:W-:Y:S03]  /*49f0*/  LDSM.16.MT88.4 R40, [R238+0x7080] ;  /* 0x00708000ee28783b */ /* 0x000fe60000004200 */
[C---:B------:R-:W-:Y:S08]  /*4a00*/  HMMA.16816.F32.BF16 R20, R4.reuse, R52, R20 ;  /* 0x000000340414723c */ /* 0x040ff00000041814 */
[C---:B------:R-:W-:Y:S08]  /*4a10*/  HMMA.16816.F32.BF16 R32, R4.reuse, R62, R32 ;  /* 0x0000003e0420723c */ /* 0x040ff00000041820 */
[----:B------:R-:W-:Y:S01]  /*4a20*/  HMMA.16816.F32.BF16 R12, R4, R80, R12 ;  /* 0x00000050040c723c */ /* 0x000fe2000004180c */
[----:B------:R-:W-:Y:S01]  /*4a30*/  IMAD.MOV.U32 R0, RZ, RZ, R102 ;  /* 0x000000ffff007224 */ /* 0x000fe200078e0066 */
[----:B------:R-:W-:Y:S01]  /*4a40*/  MOV R155, R103 ;  /* 0x00000067009b7202 */ /* 0x000fe20000000f00 */
[----:B------:R-:W-:-:S05]  /*4a50*/  IMAD.MOV.U32 R179, RZ, RZ, R101 ;  /* 0x000000ffffb37224 */ /* 0x000fca00078e0065 */
[----:B-1----:R-:W-:Y:S01]  /*4a60*/  HMMA.16816.F32.BF16 R28, R8, R64, RZ ;  /* 0x00000040081c723c */ /* 0x002fe200000418ff */
[----:B------:R-:W-:Y:S01]  /*4a70*/  IMAD.MOV.U32 R126, RZ, RZ, R21 ;  /* 0x000000ffff7e7224 */ /* 0x000fe200078e0015 */
[----:B------:R-:W-:Y:S01]  /*4a80*/  MOV R123, R22 ;  /* 0x00000016007b7202 */ /* 0x000fe20000000f00 */
[----:B------:R-:W-:Y:S02]  /*4a90*/  IMAD.MOV.U32 R122, RZ, RZ, R23 ;  /* 0x000000ffff7a7224 */ /* 0x000fe400078e0017 */
[----:B------:R-:W-:Y:S02]  /*4aa0*/  IMAD.MOV.U32 R121, RZ, RZ, R20 ;  /* 0x000000ffff797224 */ /* 0x000fe400078e0014 */
[----:B------:R-:W1:Y:S01]  /*4ab0*/  LDSM.16.MT88.4 R20, [R240+0x6080] ;  /* 0x00608000f014783b */ /* 0x000e620000004200 */
[----:B------:R-:W-:Y:S01]  /*4ac0*/  HMMA.16816.F32.BF16 R140, R4, R72, R48 ;  /* 0x00000048048c723c */ /* 0x000fe20000041830 */
[----:B------:R-:W-:Y:S01]  /*4ad0*/  IMAD.MOV.U32 R174, RZ, RZ, R33 ;  /* 0x000000ffffae7224 */ /* 0x000fe200078e0021 */
[----:B------:R-:W-:Y:S01]  /*4ae0*/  MOV R173, R34 ;  /* 0x0000002200ad7202 */ /* 0x000fe20000000f00 */
[----:B------:R-:W-:-:S02]  /*4af0*/  IMAD.MOV.U32 R172, RZ, RZ, R35 ;  /* 0x000000ffffac7224 */ /* 0x000fc400078e0023 */
[----:B------:R-:W-:Y:S02]  /*4b00*/  IMAD.MOV.U32 R171, RZ, RZ, R32 ;  /* 0x000000ffffab7224 */ /* 0x000fe400078e0020 */
[----:B------:R-:W-:Y:S01]  /*4b10*/  MOV R48, R100 ;  /* 0x0000006400307202 */ /* 0x000fe20000000f00 */
[----:B------:R-:W-:Y:S01]  /*4b20*/  HMMA.16816.F32.BF16 R16, R8, R70, RZ ;  /* 0x000000460810723c */ /* 0x000fe200000418ff */
[----:B------:R-:W-:Y:S01]  /*4b30*/  MOV R134, R12 ;  /* 0x0000000c00867202 */ /* 0x000fe20000000f00 */
[----:B------:R-:W-:Y:S01]  /*4b40*/  IMAD.MOV.U32 R131, RZ, RZ, R13 ;  /* 0x000000ffff837224 */ /* 0x000fe200078e000d */
[----:B------:R-:W-:Y:S01]  /*4b50*/  MOV R129, R15 ;  /* 0x0000000f00817202 */ /* 0x000fe20000000f00 */
[----:B------:R-:W-:Y:S02]  /*4b60*/  IMAD.MOV.U32 R65, RZ, RZ, R48 ;  /* 0x000000ffff417224 */ /* 0x000fe400078e0030 */
[----:B------:R-:W3:Y:S01]  /*4b70*/  LDSM.16.MT88.4 R48, [R241+0x7080] ;  /* 0x00708000f130783b */ /* 0x000ee20000004200 */
[----:B------:R-:W-:Y:S01]  /*4b80*/  IMAD.MOV.U32 R130, RZ, RZ, R14 ;  /* 0x000000ffff827224 */ /* 0x000fe200078e000e */
[C---:B------:R-:W-:Y:S01]  /*4b90*/  HMMA.16816.F32.BF16 R24, R4.reuse, R58, R24 ;  /* 0x0000003a0418723c */ /* 0x040fe20000041818 */
[----:B------:R-:W-:Y:S01]  /*4ba0*/  IMAD.MOV.U32 R64, RZ, RZ, R0 ;  /* 0x000000ffff407224 */ /* 0x000fe200078e0000 */
[----:B------:R-:W-:Y:S06]  /*4bb0*/  LDSM.16.MT88.4 R56, [R240+0x7080] ;  /* 0x00708000f038783b */ /* 0x000fec0000004200 */
[----:B--2---:R-:W-:Y:S08]  /*4bc0*/  HMMA.16816.F32.BF16 R28, R4, R36, R28 ;  /* 0x00000024041c723c */ /* 0x004ff0000004181c */
[C---:B------:R-:W-:Y:S08]  /*4bd0*/  HMMA.16816.F32.BF16 R12, R8.reuse, R44, RZ ;  /* 0x0000002c080c723c */ /* 0x040ff000000418ff */
[----:B------:R-:W-:Y:S01]  /*4be0*/  HMMA.16816.F32.BF16 R32, R8, R46, RZ ;  /* 0x0000002e0820723c */ /* 0x000fe200000418ff */
[----:B------:R-:W-:Y:S01]  /*4bf0*/  LDSM.16.MT88.4 R44, [R241+0x7880] ;  /* 0x00788000f12c783b */ /* 0x000fe20000004200 */
[----:B------:R-:W-:Y:S01]  /*4c00*/  IMAD.MOV.U32 R170, RZ, RZ, R25 ;  /* 0x000000ffffaa7224 */ /* 0x000fe200078e0019 */
[----:B------:R-:W-:Y:S01]  /*4c10*/  MOV R168, R27 ;  /* 0x0000001b00a87202 */ /* 0x000fe20000000f00 */
[----:B------:R-:W-:-:S02]  /*4c20*/  IMAD.MOV.U32 R169, RZ, RZ, R26 ;  /* 0x000000ffffa97224 */ /* 0x000fc400078e001a */
[----:B------:R-:W-:Y:S02]  /*4c30*/  IMAD.MOV.U32 R127, RZ, RZ, R24 ;  /* 0x000000ffff7f7224 */ /* 0x000fe400078e0018 */
[----:B------:R-:W-:Y:S01]  /*4c40*/  HMMA.16816.F32.BF16 R72, R4, R54, R16 ;  /* 0x000000360448723c */ /* 0x000fe20000041810 */
[----:B------:R-:W2:Y:S01]  /*4c50*/  LDSM.16.MT88.4 R52, [R238+0x7880] ;  /* 0x00788000ee34783b */ /* 0x000ea20000004200 */
[----:B------:R-:W-:Y:S01]  /*4c60*/  MOV R120, R29 ;  /* 0x0000001d00787202 */ /* 0x000fe20000000f00 */
[----:B------:R-:W-:Y:S01]  /*4c70*/  IMAD.MOV.U32 R119, RZ, RZ, R30 ;  /* 0x000000ffff777224 */ /* 0x000fe200078e001e */
[----:B------:R-:W-:Y:S01]  /*4c80*/  MOV R111, R28 ;  /* 0x0000001c006f7202 */ /* 0x000fe20000000f00 */
[----:B------:R-:W-:-:S03]  /*4c90*/  IMAD.MOV.U32 R118, RZ, RZ, R31 ;  /* 0x000000ffff767224 */ /* 0x000fc600078e001f */
[C---:B------:R-:W-:Y:S08]  /*4ca0*/  HMMA.16816.F32.BF16 R16, R8.reuse, R78, RZ ;  /* 0x0000004e0810723c */ /* 0x040ff000000418ff */
[----:B------:R-:W-:Y:S07]  /*4cb0*/  HMMA.16816.F32.BF16 R24, R8, R66, RZ ;  /* 0x000000420818723c */ /* 0x000fee00000418ff */
[----:B------:R-:W-:Y:S01]  /*4cc0*/  IMAD.MOV.U32 R66, RZ, RZ, R123 ;  /* 0x000000ffff427224 */ /* 0x000fe200078e007b */
[----:B-1----:R-:W-:Y:S01]  /*4cd0*/  HMMA.16816.F32.BF16 R60, R4, R20, R12 ;  /* 0x00000014043c723c */ /* 0x002fe2000004180c */
[----:B------:R-:W-:-:S07]  /*4ce0*/  MOV R67, R122 ;  /* 0x0000007a00437202 */ /* 0x000fce0000000f00 */
[----:B------:R-:W-:Y:S01]  /*4cf0*/  HMMA.16816.F32.BF16 R68, R4, R22, R32 ;  /* 0x000000160444723c */ /* 0x000fe20000041820 */
[----:B------:R-:W1:Y:S07]  /*4d00*/  LDSM.16.MT88.4 R32, [R240+0x7880] ;  /* 0x00788000f020783b */ /* 0x000e6e0000004200 */
[C---:B------:R-:W-:Y:S07]  /*4d10*/  HMMA.16816.F32.BF16 R28, R8.reuse, R42, RZ ;  /* 0x0000002a081c723c */ /* 0x040fee00000418ff */
[----:B------:R-:W-:Y:S01]  /*4d20*/  MOV R42, R173 ;  /* 0x000000ad002a7202 */ /* 0x000fe20000000f00 */
[----:B---3--:R-:W-:Y:S01]  /*4d30*/  HMMA.16816.F32.BF16 R20, R8, R50, RZ ;  /* 0x000000320814723c */ /* 0x008fe200000418ff */
[----:B------:R-:W-:-:S06]  /*4d40*/  IMAD.MOV.U32 R43, RZ, RZ, R172 ;  /* 0x000000ffff2b7224 */ /* 0x000fcc00078e00ac */
[----:B------:R-:W-:Y:S01]  /*4d50*/  IMAD.MOV.U32 R50, RZ, RZ, R178 ;  /* 0x000000ffff327224 */ /* 0x000fe200078e00b2 */
[----:B------:R-:W-:Y:S01]  /*4d60*/  HMMA.16816.F32.BF16 R12, R8, R40, RZ ;  /* 0x00000028080c723c */ /* 0x000fe200000418ff */
[----:B------:R-:W-:-:S06]  /*4d70*/  IMAD.MOV.U32 R51, RZ, RZ, R177 ;  /* 0x000000ffff337224 */ /* 0x000fcc00078e00b1 */
[----:B------:R-:W-:Y:S01]  /*4d80*/  IMAD.MOV.U32 R41, RZ, RZ, R174 ;  /* 0x000000ffff297224 */ /* 0x000fe200078e00ae */
[----:B------:R-:W-:Y:S01]  /*4d90*/  HMMA.16816.F32.BF16 R80, R4, R82, R16 ;  /* 0x000000520450723c */ /* 0x000fe20000041810 */
[----:B------:R-:W-:-:S07]  /*4da0*/  IMAD.MOV.U32 R40, RZ, RZ, R171 ;  /* 0x000000ffff287224 */ /* 0x000fce00078e00ab */
[----:B------:R-:W-:Y:S01]  /*4db0*/  HMMA.16816.F32.BF16 R16, R4, R38, R24 ;  /* 0x000000260410723c */ /* 0x000fe20000041818 */
[----:B------:R-:W3:Y:S07]  /*4dc0*/  LDSM.16.MT88.4 R36, [R237+0x8880] ;  /* 0x00888000ed24783b */ /* 0x000eee0000004200 */
[----:B------:R-:W-:Y:S07]  /*4dd0*/  HMMA.16816.F32.BF16 R24, R8, R48, RZ ;  /* 0x000000300818723c */ /* 0x000fee00000418ff */
[----:B------:R-:W-:Y:S01]  /*4de0*/  MOV R48, R176 ;  /* 0x000000b000307202 */ /* 0x000fe20000000f00 */
[----:B--2---:R-:W-:Y:S01]  /*4df0*/  HMMA.16816.F32.BF16 R104, R4, R54, R28 ;  /* 0x000000360468723c */ /* 0x004fe2000004181c */
[----:B------:R-:W-:-:S02]  /*4e00*/  IMAD.MOV.U32 R49, RZ, RZ, R65 ;  /* 0x000000ffff317224 */ /* 0x000fc400078e0041 */
[----:B------:R-:W-:-:S04]  /*4e10*/  IMAD.MOV.U32 R65, RZ, RZ, R126 ;  /* 0x000000ffff417224 */ /* 0x000fc800078e007e */
[----:B------:R-:W-:Y:S01]  /*4e20*/  IMAD.MOV.U32 R55, RZ, RZ, R111 ;  /* 0x000000ffff377224 */ /* 0x000fe200078e006f */
[C---:B------:R-:W-:Y:S01]  /*4e30*/  HMMA.16816.F32.BF16 R28, R4.reuse, R46, R20 ;  /* 0x0000002e041c723c */ /* 0x040fe20000041814 */
[----:B------:R-:W-:Y:S01]  /*4e40*/  IMAD.MOV.U32 R103, RZ, RZ, R17 ;  /* 0x000000ffff677224 */ /* 0x000fe200078e0011 */
[----:B------:R-:W-:Y:S01]  /*4e50*/  MOV R101, R19 ;  /* 0x0000001300657202 */ /* 0x000fe20000000f00 */
[----:B------:R-:W-:Y:S02]  /*4e60*/  IMAD.MOV.U32 R102, RZ, RZ, R18 ;  /* 0x000000ffff667224 */ /* 0x000fe400078e0012 */
[----:B------:R-:W-:Y:S02]  /*4e70*/  IMAD.MOV.U32 R100, RZ, RZ, R16 ;  /* 0x000000ffff647224 */ /* 0x000fe400078e0010 */
[----:B------:R-:W-:Y:S01]  /*4e80*/  IMAD.MOV.U32 R54, RZ, RZ, R101 ;  /* 0x000000ffff367224 */ /* 0x000fe200078e0065 */
[----:B------:R-:W-:Y:S02]  /*4e90*/  HMMA.16816.F32.BF16 R76, R4, R52, R12 ;  /* 0x00000034044c723c */ /* 0x000fe4000004180c */
[----:B------:R-:W-:-:S05]  /*4ea0*/  MOV R47, R100 ;  /* 0x00000064002f7202 */ /* 0x000fca0000000f00 */
[----:B------:R-:W-:Y:S01]  /*4eb0*/  MOV R52, R179 ;  /* 0x000000b300347202 */ /* 0x000fe20000000f00 */
[----:B------:R-:W-:Y:S01]  /*4ec0*/  HMMA.16816.F32.BF16 R12, R8, R58, RZ ;  /* 0x0000003a080c723c */ /* 0x000fe200000418ff */
[----:B------:R-:W-:Y:S02]  /*4ed0*/  IMAD.MOV.U32 R53, RZ, RZ, R64 ;  /* 0x000000ffff357224 */ /* 0x000fe400078e0040 */
[----:B------:R-:W-:-:S04]  /*4ee0*/  IMAD.MOV.U32 R64, RZ, RZ, R121 ;  /* 0x000000ffff407224 */ /* 0x000fc800078e0079 */
[----:B------:R-:W-:Y:S01]  /*4ef0*/  IMAD.MOV.U32 R58, RZ, RZ, R169 ;  /* 0x000000ffff3a7224 */ /* 0x000fe200078e00a9 */
[----:B------:R-:W-:Y:S01]  /*4f00*/  HMMA.16816.F32.BF16 R112, R4, R44, R24 ;  /* 0x0000002c0470723c */ /* 0x000fe20000041818 */
[----:B------:R-:W-:Y:S01]  /*4f10*/  MOV R21, R30 ;  /* 0x0000001e00157202 */ /* 0x000fe20000000f00 */
[----:B------:R-:W-:Y:S01]  /*4f20*/  IMAD.MOV.U32 R20, RZ, RZ, R31 ;  /* 0x000000ffff147224 */ /* 0x000fe200078e001f */
[----:B------:R-:W-:Y:S01]  /*4f30*/  MOV R0, R28 ;  /* 0x0000001c00007202 */ /* 0x000fe20000000f00 */
[----:B------:R-:W-:Y:S02]  /*4f40*/  IMAD.MOV.U32 R28, RZ, RZ, R120 ;  /* 0x000000ffff1c7224 */ /* 0x000fe400078e0078 */
[----:B------:R-:W-:Y:S01]  /*4f50*/  IMAD.MOV.U32 R30, RZ, RZ, R118 ;  /* 0x000000ffff1e7224 */ /* 0x000fe200078e0076 */
[----:B------:R-:W-:Y:S01]  /*4f60*/  MOV R44, R103 ;  /* 0x00000067002c7202 */ /* 0x000fe20000000f00 */
[----:B------:R-:W-:Y:S01]  /*4f70*/  HMMA.16816.F32.BF16 R16, R8, R56, RZ ;  /* 0x000000380810723c */ /* 0x000fe200000418ff */
[----:B------:R-:W-:-:S02]  /*4f80*/  IMAD.MOV.U32 R45, RZ, RZ, R102 ;  /* 0x000000ffff2d7224 */ /* 0x000fc400078e0066 */
[----:B------:R-:W-:Y:S01]  /*4f90*/  IMAD.MOV.U32 R24, RZ, RZ, R29 ;  /* 0x000000ffff187224 */ /* 0x000fe200078e001d */
[----:B------:R-:W-:Y:S01]  /*4fa0*/  MOV R29, R119 ;  /* 0x00000077001d7202 */ /* 0x000fe20000000f00 */
[----:B------:R-:W-:Y:S02]  /*4fb0*/  IMAD.MOV.U32 R31, RZ, RZ, R175 ;  /* 0x000000ffff1f7224 */ /* 0x000fe400078e00af */
[----:B------:R-:W-:Y:S01]  /*4fc0*/  MOV R57, R170 ;  /* 0x000000aa00397202 */ /* 0x000fe20000000f00 */
[----:B-1----:R-:W-:Y:S01]  /*4fd0*/  HMMA.16816.F32.BF16 R100, R4, R34, R12 ;  /* 0x000000220464723c */ /* 0x002fe2000004180c */
[----:B------:R-:W-:Y:S01]  /*4fe0*/  IMAD.MOV.U32 R59, RZ, RZ, R168 ;  /* 0x000000ffff3b7224 */ /* 0x000fe200078e00a8 */
[----:B------:R-:W-:-:S05]  /*4ff0*/  MOV R56, R127 ;  /* 0x0000007f00387202 */ /* 0x000fca0000000f00 */
[----:B------:R-:W-:Y:S01]  /*5000*/  IMAD.MOV.U32 R34, RZ, RZ, R21 ;  /* 0x000000ffff227224 */ /* 0x000fe200078e0015 */
[----:B------:R-:W-:Y:S01]  /*5010*/  MOV R26, R113 ;  /* 0x00000071001a7202 */ /* 0x000fe20000000f00 */
[----:B------:R-:W-:Y:S01]  /*5020*/  IMAD.MOV.U32 R35, RZ, RZ, R20 ;  /* 0x000000ffff237224 */ /* 0x000fe200078e0014 */
[----:B---3--:R-:W-:Y:S01]  /*5030*/  HMMA.16816.F32.BF16 R12, R8, R38, RZ ;  /* 0x00000026080c723c */ /* 0x008fe200000418ff */
[----:B------:R-:W1:Y:S01]  /*5040*/  LDSM.16.MT88.4 R20, [R237+0x9080] ;  /* 0x00908000ed14783b */ /* 0x000e620000004200 */
[----:B------:R-:W-:Y:S02]  /*5050*/  IMAD.MOV.U32 R27, RZ, RZ, R114 ;  /* 0x000000ffff1b7224 */ /* 0x000fe400078e0072 */
[----:B------:R-:W-:Y:S02]  /*5060*/  IMAD.MOV.U32 R25, RZ, RZ, R112 ;  /* 0x000000ffff197224 */ /* 0x000fe400078e0070 */
[----:B------:R-:W-:Y:S02]  /*5070*/  IMAD.MOV.U32 R160, RZ, RZ, R115 ;  /* 0x000000ffffa07224 */ /* 0x000fe400078e0073 */
[----:B------:R-:W-:Y:S01]  /*5080*/  HMMA.16816.F32.BF16 R112, R4, R32, R16 ;  /* 0x000000200470723c */ /* 0x000fe20000041810 */
[----:B------:R-:W-:-:S06]  /*5090*/  IMAD.MOV.U32 R46, RZ, RZ, R27 ;  /* 0x000000ffff2e7224 */ /* 0x000fcc00078e001b */
[----:B------:R-:W-:Y:S01]  /*50a0*/  IMAD.MOV.U32 R33, RZ, RZ, R26 ;  /* 0x000000ffff217224 */ /* 0x000fe200078e001a */
[----:B------:R-:W-:Y:S01]  /*50b0*/  HMMA.16816.F32.BF16 R16, R8, R36, RZ ;  /* 0x000000240810723c */ /* 0x000fe200000418ff */
[----:B------:R-:W-:-:S06]  /*50c0*/  MOV R32, R25 ;  /* 0x0000001900207202 */ /* 0x000fcc0000000f00 */
[----:B------:R-:W-:Y:S01]  /*50d0*/  MOV R37, R24 ;  /* 0x0000001800257202 */ /* 0x000fe20000000f00 */
[----:B------:R-:W-:Y:S01]  /*50e0*/  IMAD.MOV.U32 R36, RZ, RZ, R0 ;  /* 0x000000ffff247224 */ /* 0x000fe200078e0000 */
[----:B------:R-:W2:Y:S01]  /*50f0*/  LDSM.16.MT88.4 R24, [R238+0x8880] ;  /* 0x00888000ee18783b */ /* 0x000ea20000004200 */
[----:B------:R-:W-:-:S04]  /*5100*/  FADD.FTZ R0, R110, R109 ;  /* 0x0000006d6e007221 */ /* 0x000fc80000010000 */
[----:B------:R-:W-:-:S10]  /*5110*/  FADD.FTZ R0, R108, R0 ;  /* 0x000000006c007221 */ /* 0x000fd40000010000 */
[C---:B-1----:R-:W-:Y:S01]  /*5120*/  HMMA.16816.F32.BF16 R176, R4.reuse, R20, R16 ;  /* 0x0000001404b0723c */ /* 0x042fe20000041810 */
[----:B------:R-:W1:Y:S07]  /*5130*/  LDSM.16.MT88.4 R16, [R238+0x9080] ;  /* 0x00908000ee10783b */ /* 0x000e6e0000004200 */
[----:B------:R-:W-:Y:S01]  /*5140*/  HMMA.16816.F32.BF16 R120, R4, R22, R12 ;  /* 0x000000160478723c */ /* 0x000fe2000004180c */
[----:B------:R-:W3:Y:S07]  /*5150*/  LDSM.16.MT88.4 R20, [R241+0x8880] ;  /* 0x00888000f114783b */ /* 0x000eee0000004200 */
[----:B--2---:R-:W-:Y:S11]  /*5160*/  HMMA.16816.F32.BF16 R12, R8, R24, RZ ;  /* 0x00000018080c723c */ /* 0x004ff600000418ff */
[----:B------:R-:W-:Y:S11]  /*5170*/  @!UPT UIADD3 URZ, URZ, URZ, URZ ;  /* 0x0000003f3f3ff290 */ /* 0x000ff6000fffe03f */
[----:B------:R-:W-:Y:S02]  /*5180*/  @!UPT UIADD3 URZ, URZ, URZ, URZ ;  /* 0x0000003f3f3ff290 */ /* 0x000fe4000fffe03f */
[----:B-1----:R-:W-:Y:S07]  /*5190*/  HMMA.16816.F32.BF16 R108, R4, R16, R12 ;  /* 0x00000010046c723c */ /* 0x002fee000004180c */
[----:B------:R-:W-:Y:S02]  /*51a0*/  FADD.FTZ R12, R117, R0 ;  /* 0x00000000750c7221 */ /* 0x000fe40000010000 */
[----:B------:R-:W-:Y:S02]  /*51b0*/  FADD.FTZ R0, R86, R85 ;  /* 0x0000005556007221 */ /* 0x000fe40000010000 */
[----:B------:R-:W-:-:S02]  /*51c0*/  FADD.FTZ R16, R116, R12 ;  /* 0x0000000c74107221 */ /* 0x000fc40000010000 */
[----:B------:R-:W-:Y:S01]  /*51d0*/  HMMA.16816.F32.BF16 R12, R8, R26, RZ ;  /* 0x0000001a080c723c */ /* 0x000fe200000418ff */
[----:B------:R-:W-:Y:S01]  /*51e0*/  FADD.FTZ R0, R84, R0 ;  /* 0x0000000054007221 */ /* 0x000fe20000010000 */
[----:B------:R-:W-:Y:S01]  /*51f0*/  MOV R84, R32 ;  /* 0x0000002000547202 */ /* 0x000fe20000000f00 */
[----:B------:R-:W-:Y:S02]  /*5200*/  FADD.FTZ R24, R124, R16 ;  /* 0x000000107c187221 */ /* 0x000fe40000010000 */
[----:B------:R-:W-:Y:S02]  /*5210*/  FADD.FTZ R0, R87, R0 ;  /* 0x0000000057007221 */ /* 0x000fe40000010000 */
[----:B------:R-:W-:Y:S02]  /*5220*/  IMAD.MOV.U32 R86, RZ, RZ, R46 ;  /* 0x000000ffff567224 */ /* 0x000fe400078e002e */
[----:B------:R-:W-:Y:S11]  /*5230*/  IMAD.MOV.U32 R85, RZ, RZ, R33 ;  /* 0x000000ffff557224 */ /* 0x000ff600078e0021 */
[----:B------:R-:W-:Y:S04]  /*5240*/  @!UPT UIADD3 URZ, URZ, URZ, URZ ;  /* 0x0000003f3f3ff290 */ /* 0x000fe8000fffe03f */
[----:B------:R-:W-:Y:S01]  /*5250*/  HMMA.16816.F32.BF16 R116, R4, R18, R12 ;  /* 0x000000120474723c */ /* 0x000fe2000004180c */
[----:B------:R-:W1:Y:S01]  /*5260*/  LDSM.16.MT88.4 R16, [R241+0x9080] ;  /* 0x00908000f110783b */ /* 0x000e620000004200 */
[----:B------:R-:W-:Y:S01]  /*5270*/  FADD.FTZ R0, R88, R0 ;  /* 0x0000000058007221 */ /* 0x000fe20000010000 */
[----:B------:R-:W-:Y:S01]  /*5280*/  MOV R32, R31 ;  /* 0x0000001f00207202 */ /* 0x000fe20000000f00 */
[----:B------:R-:W-:Y:S01]  /*5290*/  FADD.FTZ R24, R125, R24 ;  /* 0x000000187d187221 */ /* 0x000fe20000010000 */
[----:B------:R-:W-:-:S03]  /*52a0*/  MOV R87, R160 ;  /* 0x000000a000577202 */ /* 0x000fc60000000f00 */
[----:B---3--:R-:W-:Y:S01]  /*52b0*/  HMMA.16816.F32.BF16 R12, R8, R20, RZ ;  /* 0x00000014080c723c */ /* 0x008fe200000418ff */
[----:B------:R-:W-:Y:S01]  /*52c0*/  IMAD.MOV.U32 R46, RZ, RZ, R144 ;  /* 0x000000ffff2e7224 */ /* 0x000fe200078e0090 */
[----:B------:R2:W5:Y:S01]  /*52d0*/  LDL.LU R160, [R1+0x74] ;  /* 0x0000740001a07983 */ /* 0x0005620000300800 */
[----:B------:R-:W-:-:S04]  /*52e0*/  IMAD.MOV.U32 R33, RZ, RZ, R50 ;  /* 0x000000ffff217224 */ /* 0x000fc800078e0032 */
[--C-:B------:R-:W-:Y:S02]  /*52f0*/  FFMA.FTZ R21, R97, c[0x0][0x2d0], -R3.reuse ;  /* 0x0000b40061157a23 */ /* 0x100fe40000010803 */
[----:B------:R-:W-:Y:S11]  /*5300*/  FFMA.FTZ R20, R96, c[0x0][0x2d0], -R3 ;  /* 0x0000b40060147a23 */ /* 0x000ff60000010803 */
[----:B------:R-:W-:Y:S04]  /*5310*/  @!UPT UIADD3 URZ, URZ, URZ, URZ ;  /* 0x0000003f3f3ff290 */ /* 0x000fe8000fffe03f */
[----:B-1----:R-:W-:Y:S08]  /*5320*/  HMMA.16816.F32.BF16 R172, R4, R16, R12 ;  /* 0x0000001004ac723c */ /* 0x002ff0000004180c */
[----:B------:R-:W-:Y:S01]  /*5330*/  HMMA.16816.F32.BF16 R12, R8, R22, RZ ;  /* 0x00000016080c723c */ /* 0x000fe200000418ff */
[----:B------:R-:W-:-:S06]  /*5340*/  IMAD.MOV.U32 R97, RZ, RZ, R44 ;  /* 0x000000ffff617224 */ /* 0x000fcc00078e002c */
[--C-:B------:R-:W-:Y:S02]  /*5350*/  FFMA.FTZ R22, R98, c[0x0][0x2d0], -R3.reuse ;  /* 0x0000b40062167a23 */ /* 0x100fe40000010803 */
[----:B------:R-:W-:Y:S11]  /*5360*/  FADD.FTZ R23, R89, R0 ;  /* 0x0000000059177221 */ /* 0x000ff60000010000 */
[----:B------:R-:W-:Y:S04]  /*5370*/  @!UPT UIADD3 URZ, URZ, URZ, URZ ;  /* 0x0000003f3f3ff290 */ /* 0x000fe8000fffe03f */
[----:B------:R-:W-:Y:S01]  /*5380*/  HMMA.16816.F32.BF16 R168, R4, R18, R12 ;  /* 0x0000001204a8723c */ /* 0x000fe2000004180c */
[----:B------:R-:W1:Y:S01]  /*5390*/  LDSM.16.MT88.4 R12, [R240+0x8880] ;  /* 0x00888000f00c783b */ /* 0x000e620000004200 */
[----:B------:R-:W-:Y:S01]  /*53a0*/  FFMA.FTZ R3, R93, c[0x0][0x2d0], -R3 ;  /* 0x0000b4005d037a23 */ /* 0x000fe20000010803 */
[----:B------:R-:W-:Y:S01]  /*53b0*/  MOV R98, R45 ;  /* 0x0000002d00627202 */ /* 0x000fe20000000f00 */
[----:B------:R-:W-:Y:S01]  /*53c0*/  IMAD.MOV.U32 R31, RZ, RZ, R155 ;  /* 0x000000ffff1f7224 */ /* 0x000fe200078e009b */
[----:B------:R-:W-:Y:S01]  /*53d0*/  MOV R44, R146 ;  /* 0x00000092002c7202 */ /* 0x000fe20000000f00 */
[----:B------:R-:W-:Y:S02]  /*53e0*/  IMAD.MOV.U32 R50, RZ, RZ, R152 ;  /* 0x000000ffff327224 */ /* 0x000fe400078e0098 */
[----:B------:R-:W-:Y:S01]  /*53f0*/  FFMA.FTZ R0, R92, c[0x0][0x2d0], -R2 ;  /* 0x0000b4005c007a23 */ /* 0x000fe20000010802 */
[----:B-1----:R-:W-:Y:S01]  /*5400*/  HMMA.16816.F32.BF16 R16, R8, R12, RZ ;  /* 0x0000000c0810723c */ /* 0x002fe200000418ff */
[----:B------:R-:W-:Y:S01]  /*5410*/  MOV R93, R28 ;  /* 0x0000001c005d7202 */ /* 0x000fe20000000f00 */
[----:B------:R-:W-:-:S03]  /*5420*/  IMAD.MOV.U32 R45, RZ, RZ, R145 ;  /* 0x000000ffff2d7224 */ /* 0x000fc600078e0091 */
[----:B------:R-:W-:Y:S03]  /*5430*/  MUFU.EX2 R0, R0 ;  /* 0x0000000000007308 */ /* 0x000fe60000000800 */
[----:B------:R-:W-:Y:S01]  /*5440*/  HMMA.16816.F32.BF16 R8, R8, R14, RZ ;  /* 0x0000000e0808723c */ /* 0x000fe200000418ff */
[----:B------:R-:W1:Y:S01]  /*5450*/  LDSM.16.MT88.4 R12, [R240+0x9080] ;  /* 0x00908000f00c783b */ /* 0x000e620000004200 */
[----:B------:R-:W-:Y:S01]  /*5460*/  IMAD.MOV.U32 R28, RZ, RZ, R49 ;  /* 0x000000ffff1c7224 */ /* 0x000fe200078e0031 */
[----:B------:R-:W-:Y:S01]  /*5470*/  MOV R49, R153 ;  /* 0x0000009900317202 */ /* 0x000fe20000000f00 */
[----:B------:R-:W-:Y:S11]  /*5480*/  IMAD.MOV.U32 R92, RZ, RZ, R55 ;  /* 0x000000ffff5c7224 */ /* 0x000ff600078e0037 */
[----:B------:R-:W-:Y:S01]  /*5490*/  @!UPT UIADD3 URZ, URZ, URZ, URZ ;  /* 0x0000003f3f3ff290 */ /* 0x000fe2000fffe03f */
[C---:B-1----:R-:W-:Y:S01]  /*54a0*/  HMMA.16816.F32.BF16 R124, R4.reuse, R12, R16 ;  /* 0x0000000c047c723c */ /* 0x042fe20000041810 */
[----:B------:R1:W-:Y:S07]  /*54b0*/  MUFU.EX2 R13, R3 ;  /* 0x00000003000d7308 */ /* 0x0003ee0000000800 */
[----:B------:R-:W-:Y:S01]  /*54c0*/  HMMA.16816.F32.BF16 R16, R4, R14, R8 ;  /* 0x0000000e0410723c */ /* 0x000fe20000041808 */
[----:B------:R3:W-:Y:S06]  /*54d0*/  MUFU.EX2 R9, R22 ;  /* 0x0000001600097308 */ /* 0x0007ec0000000800 */
[----:B------:R-:W-:-:S02]  /*54e0*/  FADD.FTZ R4, R91, R23 ;  /* 0x000000175b047221 */ /* 0x000fc40000010000 */
[----:B------:R-:W-:Y:S01]  /*54f0*/  IMAD.MOV.U32 R23, RZ, RZ, R35 ;  /* 0x000000ffff177224 */ /* 0x000fe200078e0023 */
[----:B------:R-:W-:Y:S01]  /*5500*/  MOV R35, R48 ;  /* 0x0000003000237202 */ /* 0x000fe20000000f00 */
[----:B------:R-:W-:Y:S01]  /*5510*/  IMAD.MOV.U32 R48, RZ, RZ, R154 ;  /* 0x000000ffff307224 */ /* 0x000fe200078e009a */
[----:B------:R4:W2:Y:S01]  /*5520*/  MUFU.EX2 R8, R21 ;  /* 0x0000001500087308 */ /* 0x0008a20000000800 */
[----:B------:R-:W-:Y:S01]  /*5530*/  LDSM.16.MT88.4 R152, [R237+0x5080] ;  /* 0x00508000ed98783b */ /* 0x000fe20000004200 */
[----:B-1----:R-:W-:Y:S02]  /*5540*/  FFMA.FTZ R3, R95, c[0x0][0x2d0], -R2 ;  /* 0x0000b4005f037a23 */ /* 0x002fe40000010802 */
[----:B---3--:R-:W-:Y:S02]  /*5550*/  IMAD.MOV.U32 R22, RZ, RZ, R34 ;  /* 0x000000ffff167224 */ /* 0x008fe400078e0022 */
[----:B------:R-:W-:Y:S02]  /*5560*/  IMAD.MOV.U32 R34, RZ, RZ, R51 ;  /* 0x000000ffff227224 */ /* 0x000fe400078e0033 */
[----:B------:R1:W-:Y:S01]  /*5570*/  MUFU.EX2 R6, R3 ;  /* 0x0000000300067308 */ /* 0x0003e20000000800 */
[----:B------:R-:W-:-:S02]  /*5580*/  IMAD.MOV.U32 R51, RZ, RZ, R147 ;  /* 0x000000ffff337224 */ /* 0x000fc400078e0093 */
[----:B------:R-:W3:Y:S01]  /*5590*/  LDSM.16.MT88.4 R144, [R238+0x5080] ;  /* 0x00508000ee90783b */ /* 0x000ee20000004200 */
[----:B------:R-:W-:-:S04]  /*55a0*/  FFMA.FTZ R5, R99, c[0x0][0x2d0], -R2 ;  /* 0x0000b40063057a23 */ /* 0x000fc80000010802 */
[----:B------:R2:W2:Y:S01]  /*55b0*/  MUFU.EX2 R7, R20 ;  /* 0x0000001400077308 */ /* 0x0004a20000000800 */
[----:B------:R-:W-:Y:S01]  /*55c0*/  MOV R55, R129 ;  /* 0x0000008100377202 */ /* 0x000fe20000000f00 */
[----:B------:R-:W-:Y:S01]  /*55d0*/  IMAD.MOV.U32 R96, RZ, RZ, R47 ;  /* 0x000000ffff607224 */ /* 0x000fe200078e002f */
[----:B----4-:R-:W-:Y:S01]  /*55e0*/  MOV R21, R37 ;  /* 0x0000002500157202 */ /* 0x010fe20000000f00 */
[----:B-1----:R-:W-:-:S04]  /*55f0*/  FFMA.FTZ R3, R94, c[0x0][0x2d0], -R2 ;  /* 0x0000b4005e037a23 */ /* 0x002fc80000010802 */
[----:B------:R-:W-:Y:S01]  /*5600*/  MUFU.EX2 R5, R5 ;  /* 0x0000000500057308 */ /* 0x000fe20000000800 */
[----:B------:R-:W-:Y:S02]  /*5610*/  IMAD.MOV.U32 R95, RZ, RZ, R30 ;  /* 0x000000ffff5f7224 */ /* 0x000fe400078e001e */
[----:B------:R-:W-:Y:S02]  /*5620*/  IMAD.MOV.U32 R99, RZ, RZ, R54 ;  /* 0x000000ffff637224 */ /* 0x000fe400078e0036 */
[----:B--2---:R-:W-:-:S03]  /*5630*/  IMAD.MOV.U32 R20, RZ, RZ, R36 ;  /* 0x000000ffff147224 */ /* 0x004fc600078e0024 */
[----:B------:R-:W1:Y:S01]  /*5640*/  MUFU.EX2 R3, R3 ;  /* 0x0000000300037308 */ /* 0x000e620000000800 */
[----:B------:R-:W-:Y:S01]  /*5650*/  MOV R30, R53 ;  /* 0x00000035001e7202 */ /* 0x000fe20000000f00 */
[----:B------:R-:W-:Y:S01]  /*5660*/  IMAD.MOV.U32 R54, RZ, RZ, R130 ;  /* 0x000000ffff367224 */ /* 0x000fe200078e0082 */
[----:B------:R-:W-:Y:S01]  /*5670*/  MOV R53, R131 ;  /* 0x0000008300357202 */ /* 0x000fe20000000f00 */
[----:B------:R-:W-:Y:S01]  /*5680*/  FADD.FTZ R2, R128, R24 ;  /* 0x0000001880027221 */ /* 0x000fe20000010000 */
[----:B------:R-:W-:Y:S02]  /*5690*/  F2FP.BF16.PACK_AB R128, R8, R9 ;  /* 0x000000090880723e */ /* 0x000fe400000010ff */
[----:B------:R-:W-:Y:S02]  /*56a0*/  F2FP.BF16.PACK_AB R130, R13, R7 ;  /* 0x000000070d82723e */ /* 0x000fe400000010ff */
[----:B------:R-:W-:Y:S02]  /*56b0*/  F2FP.BF16.PACK_AB R129, R6, R0 ;  /* 0x000000000681723e */ /* 0x000fe400000010ff */
[----:B-1----:R-:W-:-:S07]  /*56c0*/  F2FP.BF16.PACK_AB R131, R3, R5 ;  /* 0x000000050383723e */ /* 0x002fce00000010ff */
[C---:B---3--:R-:W-:Y:S08]  /*56d0*/  HMMA.16816.F32.BF16 R148, R128.reuse, R144, R148 ;  /* 0x000000908094723c */ /* 0x048ff00000041894 */
[C---:B------:R-:W-:Y:S01]  /*56e0*/  HMMA.16816.F32.BF16 R144, R128.reuse, R146, R136 ;  /* 0x000000928090723c */ /* 0x040fe20000041888 */
[----:B------:R-:W1:Y:S07]  /*56f0*/  LDSM.16.MT88.4 R136, [R241+0x5080] ;  /* 0x00508000f188783b */ /* 0x000e6e0000004200 */
[C---:B------:R-:W-:Y:S08]  /*5700*/  HMMA.16816.F32.BF16 R156, R128.reuse, R152, R156 ;  /* 0x00000098809c723c */ /* 0x040ff0000004189c */
[----:B------:R-:W-:Y:S01]  /*5710*/  HMMA.16816.F32.BF16 R152, R128, R154, R32 ;  /* 0x0000009a8098723c */ /* 0x000fe20000041820 */
[----:B------:R-:W2:Y:S01]  /*5720*/  LDSM.16.MT88.4 R32, [R240+0x5080] ;  /* 0x00508000f020783b */ /* 0x000ea20000004200 */
[----:B------:R-:W-:-:S02]  /*5730*/  IMAD.MOV.U32 R94, RZ, RZ, R29 ;  /* 0x000000ffff5e7224 */ /* 0x000fc400078e001d */
[----:B------:R-:W-:-:S04]  /*5740*/  IMAD.MOV.U32 R29, RZ, RZ, R52 ;  /* 0x000000ffff1d7224 */ /* 0x000fc800078e0034 */
[C---:B-1----:R-:W-:Y:S08]  /*5750*/  HMMA.16816.F32.BF16 R140, R128.reuse, R136, R140 ;  /* 0x00000088808c723c */ /* 0x042ff0000004188c */
[C---:B------:R-:W-:Y:S08]  /*5760*/  HMMA.16816.F32.BF16 R136, R128.reuse, R138, R28 ;  /* 0x0000008a8088723c */ /* 0x040ff0000004181c */
[C---:B--2---:R-:W-:Y:S01]  /*5770*/  HMMA.16816.F32.BF16 R28, R128.reuse, R32, R48 ;  /* 0x00000020801c723c */ /* 0x044fe20000041830 */
[----:B------:R-:W-:Y:S01]  /*5780*/  MOV R47, R135 ;  /* 0x00000087002f7202 */ /* 0x000fe20000000f00 */
[----:B------:R-:W-:Y:S06]  /*5790*/  LDSM.16.MT88.4 R48, [R238+0x6880] ;  /* 0x00688000ee30783b */ /* 0x000fec0000004200 */
[----:B------:R-:W-:Y:S01]  /*57a0*/  HMMA.16816.F32.BF16 R32, R128, R34, R40 ;  /* 0x000000228020723c */ /* 0x000fe20000041828 */
[----:B------:R-:W1:Y:S01]  /*57b0*/  LDSM.16.MT88.4 R40, [R237+0x6880] ;  /* 0x00688000ed28783b */ /* 0x000e620000004200 */
[----:B------:R-:W-:-:S06]  /*57c0*/  IMAD.MOV.U32 R52, RZ, RZ, R134 ;  /* 0x000000ffff347224 */ /* 0x000fcc00078e0086 */
[C---:B-1----:R-:W-:Y:S08]  /*57d0*/  HMMA.16816.F32.BF16 R36, R128.reuse, R40, R44 ;  /* 0x000000288024723c */ /* 0x042ff0000004182c */
[C---:B------:R-:W-:Y:S01]  /*57e0*/  HMMA.16816.F32.BF16 R40, R128.reuse, R42, R56 ;  /* 0x0000002a8028723c */ /* 0x040fe20000041838 */
[----:B------:R-:W1:Y:S07]  /*57f0*/  LDSM.16.MT88.4 R56, [R241+0x6880] ;  /* 0x00688000f138783b */ /* 0x000e6e0000004200 */
[C---:B------:R-:W-:Y:S01]  /*5800*/  HMMA.16816.F32.BF16 R44, R128.reuse, R48, R64 ;  /* 0x00000030802c723c */ /* 0x040fe20000041840 */
[----:B------:R-:W2:Y:S07]  /*5810*/  LDSM.16.MT88.4 R64, [R240+0x6880] ;  /* 0x00688000f040783b */ /* 0x000eae0000004200 */
[C---:B------:R-:W-:Y:S01]  /*5820*/  HMMA.16816.F32.BF16 R48, R128.reuse, R50, R72 ;  /* 0x000000328030723c */ /* 0x040fe20000041848 */
[----:B------:R-:W3:Y:S07]  /*5830*/  LDSM.16.MT88.4 R72, [R237+0x8080] ;  /* 0x00808000ed48783b */ /* 0x000eee0000004200 */
[C---:B-1----:R-:W-:Y:S08]  /*5840*/  HMMA.16816.F32.BF16 R52, R128.reuse, R56, R52 ;  /* 0x000000388034723c */ /* 0x042ff00000041834 */
[C---:B------:R-:W-:Y:S01]  /*5850*/  HMMA.16816.F32.BF16 R56, R128.reuse, R58, R80 ;  /* 0x0000003a8038723c */ /* 0x040fe20000041850 */
[----:B------:R-:W1:Y:S07]  /*5860*/  LDSM.16.MT88.4 R80, [R238+0x8080] ;  /* 0x00808000ee50783b */ /* 0x000e6e0000004200 */
[C---:B--2---:R-:W-:Y:S08]  /*5870*/  HMMA.16816.F32.BF16 R60, R128.reuse, R64, R60 ;  /* 0x00000040803c723c */ /* 0x044ff0000004183c */
[C---:B------:R-:W-:Y:S08]  /*5880*/  HMMA.16816.F32.BF16 R64, R128.reuse, R66, R68 ;  /* 0x000000428040723c */ /* 0x040ff00000041844 */
[C---:B---3--:R-:W-:Y:S08]  /*5890*/  HMMA.16816.F32.BF16 R68, R128.reuse, R72, R92 ;  /* 0x000000488044723c */ /* 0x048ff0000004185c */
[C---:B------:R-:W-:Y:S01]  /*58a0*/  HMMA.16816.F32.BF16 R72, R128.reuse, R74, R96 ;  /* 0x0000004a8048723c */ /* 0x040fe20000041860 */
[----:B------:R-:W2:Y:S07]  /*58b0*/  LDSM.16.MT88.4 R96, [R240+0x8080] ;  /* 0x00808000f060783b */ /* 0x000eae0000004200 */
[C---:B-1----:R-:W-:Y:S08]  /*58c0*/  HMMA.16816.F32.BF16 R76, R128.reuse, R80, R76 ;  /* 0x00000050804c723c */ /* 0x042ff0000004184c */
[----:B------:R-:W-:Y:S01]  /*58d0*/  HMMA.16816.F32.BF16 R80, R128, R82, R104 ;  /* 0x000000528050723c */ /* 0x000fe20000041868 */
[----:B------:R-:W1:Y:S01]  /*58e0*/  LDSM.16.MT88.4 R104, [R237+0x9880] ;  /* 0x00988000ed68783b */ /* 0x000e620000004200 */
[----:B------:R-:W-:-:S02]  /*58f0*/  FADD.FTZ R2, R9, R2 ;  /* 0x0000000209027221 */ /* 0x000fc40000010000 */
[----:B------:R-:W-:Y:S02]  /*5900*/  FADD.FTZ R4, R90, R4 ;  /* 0x000000045a047221 */ /* 0x000fe40000010000 */
[----:B------:R-:W-:Y:S01]  /*5910*/  FADD.FTZ R2, R8, R2 ;  /* 0x0000000208027221 */ /* 0x000fe20000010000 */
[----:B------:R-:W-:Y:S04]  /*5920*/  LDSM.16.MT88.4 R88, [R241+0x8080] ;  /* 0x00808000f158783b */ /* 0x000fe80000004200 */
[----:B------:R-:W-:Y:S01]  /*5930*/  LDSM.16.MT88.4 R8, [R240+0x9880] ;  /* 0x00988000f008783b */ /* 0x000fe20000004200 */
[----:B------:R-:W-:Y:S01]  /*5940*/  FADD.FTZ R12, R7, R2 ;  /* 0x00000002070c7221 */ /* 0x000fe20000010000 */
[C---:B--2---:R-:W-:Y:S02]  /*5950*/  HMMA.16816.F32.BF16 R92, R128.reuse, R96, R112 ;  /* 0x00000060805c723c */ /* 0x044fe40000041870 */
[----:B------:R-:W2:Y:S06]  /*5960*/  LDSM.16.MT88.4 R112, [R238+0x9880] ;  /* 0x00988000ee70783b */ /* 0x000eac0000004200 */
[C---:B------:R-:W-:Y:S08]  /*5970*/  HMMA.16816.F32.BF16 R96, R128.reuse, R98, R100 ;  /* 0x000000628060723c */ /* 0x040ff00000041864 */
[C---:B-1----:R-:W-:Y:S08]  /*5980*/  HMMA.16816.F32.BF16 R100, R128.reuse, R104, R176 ;  /* 0x000000688064723c */ /* 0x042ff000000418b0 */
[----:B------:R-:W-:Y:S01]  /*5990*/  HMMA.16816.F32.BF16 R104, R128, R106, R120 ;  /* 0x0000006a8068723c */ /* 0x000fe20000041878 */
[----:B------:R-:W1:Y:S01]  /*59a0*/  LDSM.16.MT88.4 R120, [R241+0x9880] ;  /* 0x00988000f178783b */ /* 0x000e620000004200 */
[----:B------:R-:W-:-:S02]  /*59b0*/  FADD.FTZ R2, R0, R4 ;  /* 0x0000000400027221 */ /* 0x000fc40000010000 */
[----:B------:R-:W-:Y:S02]  /*59c0*/  FADD.FTZ R0, R13, R12 ;  /* 0x0000000c0d007221 */ /* 0x000fe40000010000 */
[----:B------:R-:W-:-:S04]  /*59d0*/  FADD.FTZ R6, R6, R2 ;  /* 0x0000000206067221 */ /* 0x000fc80000010000 */
[----:B------:R-:W-:Y:S01]  /*59e0*/  FADD.FTZ R5, R5, R6 ;  /* 0x0000000605057221 */ /* 0x000fe20000010000 */
[----:B------:R3:W-:Y:S01]  /*59f0*/  STL [R1+0x44], R0 ;  /* 0x0000440001007387 */ /* 0x0007e20000100800 */
[----:B------:R-:W-:Y:S01]  /*5a00*/  UIMAD.WIDE.U32 UR30, UR27, UR4, URZ ;  /* 0x000000041b1e72a5 */ /* 0x000fe2000f8e003f */
[----:B------:R-:W-:-:S06]  /*5a10*/  PLOP3.LUT P0, PT, PT, PT, UP6, 0x40, 0x0 ;  /* 0x000000000000781c */ /* 0x000fcc0003f0e868 */
[----:B------:R-:W-:Y:S02]  /*5a20*/  @UP5 UMOV UR29, UR31 ;  /* 0x0000001f001d5c82 */ /* 0x000fe40008000000 */
[----:B------:R-:W-:Y:S01]  /*5a30*/  @UP5 USHF.R.U32.HI UR27, URZ, UR5, UR29 ;  /* 0x000000053f1b5299 */ /* 0x000fe2000801161d */
[----:B---3--:R-:W-:-:S05]  /*5a40*/  FADD.FTZ R0, R3, R5 ;  /* 0x0000000503007221 */ /* 0x008fca0000010000 */
[----:B------:R3:W-:Y:S01]  /*5a50*/  STL [R1+0x4c], R0 ;  /* 0x00004c0001007387 */ /* 0x0007e20000100800 */
[----:B--2---:R-:W-:Y:S01]  /*5a60*/  HMMA.16816.F32.BF16 R108, R128, R112, R108 ;  /* 0x00000070806c723c */ /* 0x004fe2000004186c */
[----:B------:R-:W-:-:S03]  /*5a70*/  UIADD3 UR4, UR26, UR27, URZ ;  /* 0x0000001b1a047290 */ /* 0x000fc6000fffe03f */
[----:B------:R-:W-:-:S04]  /*5a80*/  ULDC UR27, c[0x0][0x328] ;  /* 0x0000ca00001b7ab9 */ /* 0x000fc80000000800 */
[----:B------:R-:W-:Y:S01]  /*5a90*/  HMMA.16816.F32.BF16 R112, R128, R114, R116 ;  /* 0x000000728070723c */ /* 0x000fe20000041874 */
[----:B------:R-:W-:Y:S02]  /*5aa0*/  UIADD3 UR23, UR23, -0x2, URZ ;  /* 0xfffffffe17177890 */ /* 0x000fe4000fffe03f */
[----:B------:R-:W-:-:S05]  /*5ab0*/  UIADD3 UR27, UR4, UR27, URZ ;  /* 0x0000001b041b7290 */ /* 0x000fca000fffe03f */
[C---:B------:R-:W-:Y:S08]  /*5ac0*/  HMMA.16816.F32.BF16 R84, R128.reuse, R88, R84 ;  /* 0x000000588054723c */ /* 0x040ff00000041854 */
[C---:B-1----:R-:W-:Y:S08]  /*5ad0*/  HMMA.16816.F32.BF16 R116, R128.reuse, R120, R172 ;  /* 0x000000788074723c */ /* 0x042ff000000418ac */
[C---:B------:R-:W-:Y:S08]  /*5ae0*/  HMMA.16816.F32.BF16 R88, R128.reuse, R90, R20 ;  /* 0x0000005a8058723c */ /* 0x040ff00000041814 */
[C---:B------:R-:W-:Y:S08]  /*5af0*/  HMMA.16816.F32.BF16 R120, R128.reuse, R122, R168 ;  /* 0x0000007a8078723c */ /* 0x040ff000000418a8 */
[C---:B------:R-:W-:Y:S08]  /*5b00*/  HMMA.16816.F32.BF16 R124, R128.reuse, R8, R124 ;  /* 0x00000008807c723c */ /* 0x040ff0000004187c */
[----:B------:R-:W-:Y:S01]  /*5b10*/  HMMA.16816.F32.BF16 R128, R128, R10, R16 ;  /* 0x0000000a8080723c */ /* 0x000fe20000041810 */
[----:B------:R-:W-:Y:S07]  /*5b20*/  @P0 BRA `(.L_x_182) ;  /* 0x0000013000000947 */ /* 0x000fee0003800000 */
[----:B---3--:R-:W-:Y:S01]  /*5b30*/  ISETP.LT.AND P0, PT, RZ, UR4, PT ;  /* 0x00000004ff007c0c */ /* 0x008fe2000bf01270 */
[----:B------:R-:W-:-:S02]  /*5b40*/  UIADD3 UR29, UR4, -0x1, URZ ;  /* 0xffffffff041d7890 */ /* 0x000fc4000fffe03f */
[----:B------:R-:W-:-:S10]  /*5b50*/  ULDC UR26, c[0x0][0x32c] ;  /* 0x0000cb00001a7ab9 */ /* 0x000fd40000000800 */
[----:B------:R-:W-:Y:S05]  /*5b60*/  @P0 BRA `(.L_x_183) ;  /* 0x0000007000000947 */ /* 0x000fea0003800000 */
[----:B------:R-:W-:Y:S02]  /*5b70*/  UISETP.NE.AND UP0, UPT, UR26, 0x1, UPT ;  /* 0x000000011a00788c */ /* 0x000fe4000bf05270 */
[----:B------:R-:W-:-:S03]  /*5b80*/  UIADD3 UR29, -UR4, URZ, URZ ;  /* 0x0000003f041d7290 */ /* 0x000fc6000fffe13f */
[----:B------:R-:W-:Y:S02]  /*5b90*/  ULDC.64 UR4, c[0x0][0x330] ;  /* 0x0000cc0000047ab9 */ /* 0x000fe40000000a00 */
[----:B------:R-:W-:-:S04]  /*5ba0*/  UIMAD.WIDE.U32 UR30, UR29, UR4, URZ ;  /* 0x000000041d1e72a5 */ /* 0x000fc8000f8e003f */
[----:B------:R-:W-:-:S04]  /*5bb0*/  @UP0 USHF.R.U32.HI UR29, URZ, UR5, UR31 ;  /* 0x000000053f1d0299 */ /* 0x000fc8000801161f */
[----:B------:R-:W-:Y:S01]  /*5bc0*/  ULOP3.LUT UR29, URZ, UR29, URZ, 0x33, !UPT ;  /* 0x0000001d3f1d7292 */ /* 0x000fe2000f8e333f */
[----:B------:R-:W-:Y:S05]  /*5bd0*/  BRA `(.L_x_184) ;  /* 0x0000004000007947 */ /* 0x000fea0003800000 */
.L_x_183:
[----:B------:R-:W-:Y:S02]  /*5be0*/  UISETP.NE.AND UP0, UPT, UR26, 0x1, UPT ;  /* 0x000000011a00788c */ /* 0x000fe4000bf05270 */
[----:B------:R-:W-:Y:S02]  /*5bf0*/  ULDC.64 UR4, c[0x0][0x330] ;  /* 0x0000cc0000047ab9 */ /* 0x000fe40000000a00 */
[----:B------:R-:W-:-:S07]  /*5c00*/  UIMAD.WIDE.U32 UR30, UR29, UR4, URZ ;  /* 0x000000041d1e72a5 */ /* 0x000fce000f8e003f */
[----:B------:R-:W-:Y:S02]  /*5c10*/  @UP0 USHF.R.U32.HI UR29, URZ, UR5, UR31 ;  /* 0x000000053f1d0299 */ /* 0x000fe4000801161f */
.L_x_184:
[----:B------:R-:W-:Y:S02]  /*5c20*/  ULDC UR4, c[0x0][0x32c] ;  /* 0x0000cb0000047ab9 */ /* 0x000fe40000000800 */
[----:B------:R-:W-:-:S04]  /*5c30*/  UIMAD UR4, UR29, UR26, UR4 ;  /* 0x0000001a1d0472a4 */ /* 0x000fc8000f8e0204 */
[----:B------:R-:W-:-:S04]  /*5c40*/  UISETP.LT.AND UP0, UPT, UR27, UR4, UPT ;  /* 0x000000041b00728c */ /* 0x000fc8000bf01270 */
[----:B------:R-:W-:-:S04]  /*5c50*/  USEL UR27, UR27, UR4, UP0 ;  /* 0x000000041b1b7287 */ /* 0x000fc80008000000 */
.L_x_182:
[----:B---3--:R-:W-:-:S04]  /*5c60*/  UIMAD.WIDE UR4, UR27, 0x2aaaaaab, URZ ;  /* 0x2aaaaaab1b0478a5 */ /* 0x008fc8000f8e023f */
[----:B------:R-:W-:-:S04]  /*5c70*/  USHF.R.U32.HI UR4, URZ, 0x1f, UR5 ;  /* 0x0000001f3f047899 */ /* 0x000fc80008011605 */
[----:B------:R-:W-:-:S04]  /*5c80*/  ULEA.HI.SX32 UR4, UR5, UR4, 0x1d ;  /* 0x0000000405047291 */ /* 0x000fc8000f8fea3f */
[----:B------:R-:W-:-:S04]  /*5c90*/  UISETP.LT.AND UP0, UPT, UR7, UR4, UPT ;  /* 0x000000040700728c */ /* 0x000fc8000bf01270 */
[----:B------:R-:W-:-:S04]  /*5ca0*/  USEL UR4, UR7, UR4, !UP0 ;  /* 0x0000000407047287 */ /* 0x000fc8000c000000 */
[----:B------:R-:W-:-:S06]  /*5cb0*/  UISETP.GE.AND UP0, UPT, UR23, UR4, UPT ;  /* 0x000000041700728c */ /* 0x000fcc000bf06270 */
[----:B------:R-:W-:-:S13]  /*5cc0*/  PLOP3.LUT P0, PT, PT, PT, UP0, 0x40, 0x0 ;  /* 0x000000000000781c */ /* 0x000fda0003f0e808 */
[----:B------:R-:W-:Y:S05]  /*5cd0*/  @P0 BRA `(.L_x_185) ;  /* 0x00003d2000000947 */ /* 0x000fea0003800000 */
[----:B------:R-:W2:Y:S04]  /*5ce0*/  LDL R5, [R1+0x30] ;  /* 0x0000300001057983 */ /* 0x000ea80000100800 */
[----:B------:R-:W2:Y:S04]  /*5cf0*/  LDL R6, [R1+0x70] ;  /* 0x0000700001067983 */ /* 0x000ea80000100800 */
[----:B------:R-:W3:Y:S04]  /*5d00*/  LDL R4, [R1+0x68] ;  /* 0x0000680001047983 */ /* 0x000ee80000100800 */
[----:B------:R-:W3:Y:S04]  /*5d10*/  LDL R3, [R1+0x60] ;  /* 0x0000600001037983 */ /* 0x000ee80000100800 */
[----:B------:R-:W4:Y:S04]  /*5d20*/  LDL R2, [R1+0x64] ;  /* 0x0000640001027983 */ /* 0x000f280000100800 */
[----:B------:R-:W4:Y:S01]  /*5d30*/  LDL R0, [R1+0x5c] ;  /* 0x00005c0001007983 */ /* 0x000f220000100800 */
[----:B------:R-:W-:-:S02]  /*5d40*/  IMAD.MOV.U32 R135, RZ, RZ, R132 ;  /* 0x000000ffff877224 */ /* 0x000fc400078e0084 */
[----:B------:R-:W-:Y:S01]  /*5d50*/  IMAD.MOV.U32 R134, RZ, RZ, R133 ;  /* 0x000000ffff867224 */ /* 0x000fe200078e0085 */
[----:B------:R-:W-:Y:S01]  /*5d60*/  UMOV UR5, UR23 ;  /* 0x0000001700057c82 */ /* 0x000fe20008000000 */
[C---:B--2---:R-:W-:Y:S02]  /*5d70*/  SHF.L.U64.HI R6, R5.reuse, 0x1, R6 ;  /* 0x0000000105067819 */ /* 0x044fe40000010206 */
[----:B------:R-:W-:-:S03]  /*5d80*/  SHF.L.U32 R5, R5, 0x1, RZ ;  /* 0x0000000105057819 */ /* 0x000fc600000006ff */
[----:B------:R1:W-:Y:S01]  /*5d90*/  STL [R1+0x1c], R6 ;  /* 0x00001c0601007387 */ /* 0x0003e20000100800 */
[C---:B---3--:R-:W-:Y:S01]  /*5da0*/  SHF.L.U64.HI R4, R3.reuse, 0x1, R4 ;  /* 0x0000000103047819 */ /* 0x048fe20000010204 */
[----:B------:R-:W-:Y:S02]  /*5db0*/  IMAD.SHL.U32 R3, R3, 0x2, RZ ;  /* 0x0000000203037824 */ /* 0x000fe400078e00ff */
[----:B------:R1:W-:Y:S01]  /*5dc0*/  STL [R1+0x6c], R5 ;  /* 0x00006c0501007387 */ /* 0x0003e20000100800 */
[C---:B----4-:R-:W-:Y:S02]  /*5dd0*/  SHF.L.U64.HI R2, R0.reuse, 0x1, R2 ;  /* 0x0000000100027819 */ /* 0x050fe40000010202 */
[----:B------:R-:W-:Y:S01]  /*5de0*/  SHF.L.U32 R0, R0, 0x1, RZ ;  /* 0x0000000100007819 */ /* 0x000fe200000006ff */
[----:B------:R1:W-:Y:S04]  /*5df0*/  STL [R1+0x20], R4 ;  /* 0x0000200401007387 */ /* 0x0003e80000100800 */
[----:B------:R1:W-:Y:S04]  /*5e00*/  STL [R1+0x2c], R3 ;  /* 0x00002c0301007387 */ /* 0x0003e80000100800 */
[----:B------:R1:W-:Y:S04]  /*5e10*/  STL [R1+0x38], R2 ;  /* 0x0000380201007387 */ /* 0x0003e80000100800 */
[----:B------:R1:W-:Y:S02]  /*5e20*/  STL [R1+0x3c], R0 ;  /* 0x00003c0001007387 */ /* 0x0003e40000100800 */
.L_x_198:
[----:B-1----:R-:W2:Y:S01]  /*5e30*/  LDL R2, [R1+0x4] ;  /* 0x0000040001027983 */ /* 0x002ea20000100800 */
[----:B------:R-:W-:Y:S04]  /*5e40*/  DEPBAR.LE SB0, 0x0 ;  /* 0x000080000000791a */ /* 0x000fe80000000000 */
[----:B------:R-:W3:Y:S01]  /*5e50*/  LDL R0, [R1] ;  /* 0x0000000001007983 */ /* 0x000ee20000100800 */
[----:B------:R-:W-:Y:S03]  /*5e60*/  UISETP.GT.AND UP0, UPT, UR7, UR5, UPT ;  /* 0x000000050700728c */ /* 0x000fe6000bf04270 */
[----:B------:R-:W-:Y:S03]  /*5e70*/  BAR.SYNC.DEFER_BLOCKING 0x0 ;  /* 0x0000000000007b1d */ /* 0x000fe60000010000 */
[----:B------:R-:W-:Y:S03]  /*5e80*/  PLOP3.LUT P0, PT, PT, PT, UP0, 0x80, 0x0 ;  /* 0x000000000000781c */ /* 0x000fe60003f0f008 */
[----:B------:R1:W4:Y:S04]  /*5e90*/  LDSM.16.M88.4 R8, [R236+0x14080] ;  /* 0x01408000ec08783b */ /* 0x0003280000000200 */
[----:B------:R1:W1:Y:S04]  /*5ea0*/  LDSM.16.M88.4 R16, [R236+0x14880] ;  /* 0x01488000ec10783b */ /* 0x0002680000000200 */
[----:B------:R1:W1:Y:S04]  /*5eb0*/  LDSM.16.M88.4 R24, [R236+0x15080] ;  /* 0x01508000ec18783b */ /* 0x0002680000000200 */
[----:B------:R1:W1:Y:S04]  /*5ec0*/  LDSM.16.M88.4 R168, [R243] ;  /* 0x00000000f3a8783b */ /* 0x0002680000000200 */
[----:B--2---:R2:W1:Y:S04]  /*5ed0*/  LDSM.16.M88.4 R172, [R2] ;  /* 0x0000000002ac783b */ /* 0x0044680000000200 */
[----:B---3--:R2:W3:Y:S01]  /*5ee0*/  LDSM.16.M88.4 R176, [R0] ;  /* 0x0000000000b0783b */ /* 0x0084e20000000200 */
[----:B------:R-:W-:-:S05]  /*5ef0*/  @P0 BRA `(.L_x_186) ;  /* 0x000004b000000947 */ /* 0x000fca0003800000 */
[----:B----4-:R-:W4:Y:S01]  /*5f00*/  LDL R4, [R1+0x28] ;  /* 0x0000280001047983 */ /* 0x010f220000100800 */
[----:B------:R-:W-:Y:S03]  /*5f10*/  BSSY B0, `(.L_x_186) ;  /* 0x0000049000007945 */ /* 0x000fe60003800000 */
[----:B--2---:R-:W2:Y:S04]  /*5f20*/  LDL R12, [R1+0x24] ;  /* 0x00002400010c7983 */ /* 0x004ea80000100800 */
[----:B---3--:R-:W3:Y:S04]  /*5f30*/  LDL R7, [R1+0x30] ;  /* 0x0000300001077983 */ /* 0x008ee80000100800 */
        /* <DEDUP_REMOVED lines=8> */
[----:B------:R-:W2:Y:S01]  /*5fc0*/  LDL R21, [R1+0x50] ;  /* 0x0000500001157983 */ /* 0x000ea20000100800 */
[----:B----4-:R-:W-:Y:S01]  /*5fd0*/  SHF.R.S32.HI R0, RZ, 0x1f, R4 ;  /* 0x0000001fff007819 */ /* 0x010fe20000011404 */
[----:B------:R-:W-:Y:S04]  /*5fe0*/  IMAD.WIDE.U32 R2, R4, c[0x0][0x208], RZ ;  /* 0x0000820004027a25 */ /* 0x000fe800078e00ff */
[----:B------:R-:W-:Y:S01]  /*5ff0*/  IMAD R0, R0, c[0x0][0x208], RZ ;  /* 0x0000820000007a24 */ /* 0x000fe200078e02ff */
[----:B---3--:R-:W-:Y:S03]  /*6000*/  ISETP.GE.AND P1, PT, R7, c[0x0][0x1d4], PT ;  /* 0x0000750007007a0c */ /* 0x008fe60003f26270 */
[----:B------:R-:W-:Y:S04]  /*6010*/  IMAD R0, R4, c[0x0][0x20c], R0 ;  /* 0x0000830004007a24 */ /* 0x000fe800078e0200 */
[----:B------:R-:W-:Y:S01]  /*6020*/  IMAD.IADD R3, R3, 0x1, R0 ;  /* 0x0000000103037824 */ /* 0x000fe200078e0200 */
[----:B--2---:R-:W-:Y:S03]  /*6030*/  SHF.R.S32.HI R0, RZ, 0x1f, R12 ;  /* 0x0000001fff007819 */ /* 0x004fe6000001140c */
[----:B------:R-:W-:Y:S04]  /*6040*/  IMAD.WIDE.U32 R2, R12, c[0x0][0x218], R2 ;  /* 0x000086000c027a25 */ /* 0x000fe800078e0002 */
[----:B------:R-:W-:Y:S01]  /*6050*/  IMAD R4, R0, c[0x0][0x218], RZ ;  /* 0x0000860000047a24 */ /* 0x000fe200078e02ff */
[----:B------:R-:W-:Y:S03]  /*6060*/  IADD3 R0, P0, R2, UR24, RZ ;  /* 0x0000001802007c10 */ /* 0x000fe6000ff1e0ff */
[----:B------:R-:W-:Y:S05]  /*6070*/  IMAD R4, R12, c[0x0][0x21c], R4 ;  /* 0x000087000c047a24 */ /* 0x000fea00078e0204 */
[----:B------:R-:W-:Y:S02]  /*6080*/  IADD3.X R3, R3, UR15, R4, P0, !PT ;  /* 0x0000000f03037c10 */ /* 0x000fe400087fe404 */
[C---:B------:R-:W-:Y:S04]  /*6090*/  LEA R12, P0, R0.reuse, c[0x0][0x1f8], 0x1 ;  /* 0x00007e00000c7a11 */ /* 0x040fe800078008ff */
[----:B------:R-:W-:Y:S02]  /*60a0*/  LEA.HI.X R3, R0, c[0x0][0x1fc], R3, 0x1, P0 ;  /* 0x00007f0000037a11 */ /* 0x000fe400000f0c03 */
[----:B------:R-:W2:Y:S04]  /*60b0*/  SHFL.IDX PT, R0, R12, RZ, 0x181f ;  /* 0x00181fff0c007589 */ /* 0x000ea800000e0000 */
[----:B------:R-:W3:Y:S01]  /*60c0*/  SHFL.IDX PT, R2, R3, RZ, 0x181f ;  /* 0x00181fff03027589 */ /* 0x000ee200000e0000 */
[----:B--2---:R-:W-:Y:S05]  /*60d0*/  IADD3 R6, P0, R0, R6, RZ ;  /* 0x0000000600067210 */ /* 0x004fea0007f1e0ff */
[----:B---3--:R-:W-:Y:S01]  /*60e0*/  IMAD.X R7, R2, 0x1, R132, P0 ;  /* 0x0000000102077824 */ /* 0x008fe200000e0684 */
[----:B------:R-:W-:Y:S04]  /*60f0*/  IADD3 R4, P0, R0, R5, RZ ;  /* 0x0000000500047210 */ /* 0x000fe80007f1e0ff */
[----:B------:R-:W-:Y:S01]  /*6100*/  @!PT LDS RZ, [RZ] ;  /* 0x00000000fffff984 */ /* 0x000fe20000000800 */
[----:B------:R2:W-:Y:S01]  /*6110*/  LDGSTS.E.BYPASS.LTC128B.128 [R15+0x4080], [R6.64], !P1 ;  /* 0x04080000060f7fae */ /* 0x0005e2000c901d52 */
[----:B------:R-:W-:Y:S05]  /*6120*/  IMAD.X R5, R2, 0x1, R23, P0 ;  /* 0x0000000102057824 */ /* 0x000fea00000e0617 */
[----:B------:R3:W-:Y:S01]  /*6130*/  LDGSTS.E.BYPASS.LTC128B.128 [R15+0x5880], [R4.64], !P6 ;  /* 0x05880000040f7fae */ /* 0x0007e2000f101d52 */
[C---:B--2---:R-:W-:Y:S01]  /*6140*/  IMAD.SHL.U32 R7, R13.reuse, 0x2, RZ ;  /* 0x000000020d077824 */ /* 0x044fe200078e00ff */
[----:B------:R-:W-:Y:S02]  /*6150*/  SHF.L.U64.HI R13, R13, 0x1, R21 ;  /* 0x000000010d0d7819 */ /* 0x000fe40000010215 */
[----:B---3--:R-:W-:Y:S05]  /*6160*/  IADD3 R4, P0, R0, R22, RZ ;  /* 0x0000001600047210 */ /* 0x008fea0007f1e0ff */
[----:B------:R-:W-:Y:S02]  /*6170*/  IMAD.X R5, R2, 0x1, R20, P0 ;  /* 0x0000000102057824 */ /* 0x000fe400000e0614 */
[----:B------:R-:W2:Y:S04]  /*6180*/  S2R R20, SR_TID.X ;  /* 0x0000000000147919 */ /* 0x000ea80000002100 */
[----:B------:R3:W-:Y:S01]  /*6190*/  LDGSTS.E.BYPASS.LTC128B.128 [R15+0x7080], [R4.64], !P5 ;  /* 0x07080000040f7fae */ /* 0x0007e2000e901d52 */
[----:B--2---:R-:W-:Y:S02]  /*61a0*/  ISETP.GT.AND P1, PT, R20, 0x7f, PT ;  /* 0x0000007f1400780c */ /* 0x004fe40003f24270 */
[----:B---3--:R-:W-:Y:S05]  /*61b0*/  IADD3 R4, P0, R0, R7, RZ ;  /* 0x0000000700047210 */ /* 0x008fea0007f1e0ff */
[----:B------:R-:W-:Y:S05]  /*61c0*/  IMAD.X R5, R2, 0x1, R13, P0 ;  /* 0x0000000102057824 */ /* 0x000fea00000e060d */
[----:B------:R2:W-:Y:S01]  /*61d0*/  LDGSTS.E.BYPASS.LTC128B.128 [R15+0x8880], [R4.64], !P4 ;  /* 0x08880000040f7fae */ /* 0x0005e2000e101d52 */
[----:B------:R-:W-:-:S05]  /*61e0*/  @P1 BRA `(.L_x_187) ;  /* 0x000001b000001947 */ /* 0x000fca0003800000 */
[----:B------:R-:W-:-:S05]  /*61f0*/  BRA.DIV ~URZ, `(.L_x_188) ;  /* 0x0000d7727f007947 */ /* 0x000fca000b800000 */
[----:B--2---:R2:W3:Y:S04]  /*6200*/  SHFL.IDX PT, R4, R3, 0x1, 0x181f ;  /* 0x00381f0003047f89 */ /* 0x0044e800000e0000 */
[----:B------:R2:W4:Y:S02]  /*6210*/  SHFL.IDX PT, R0, R12, 0x1, 0x181f ;  /* 0x00381f000c007f89 */ /* 0x00052400000e0000 */
.L_x_238:
[----:B--2---:R-:W2:Y:S04]  /*6220*/  LDL R3, [R1+0x30] ;  /* 0x0000300001037983 */ /* 0x004ea80000100800 */
[----:B----4-:R-:W4:Y:S04]  /*6230*/  LDL R2, [R1+0x6c] ;  /* 0x00006c0001027983 */ /* 0x010f280000100800 */
[----:B---3--:R-:W3:Y:S04]  /*6240*/  LDL R20, [R1+0x1c] ;  /* 0x00001c0001147983 */ /* 0x008ee80000100800 */
[----:B------:R-:W3:Y:S04]  /*6250*/  LDL R5, [R1+0x8] ;  /* 0x0000080001057983 */ /* 0x000ee80000100800 */
[----:B------:R-:W3:Y:S04]  /*6260*/  LDL R15, [R1+0x2c] ;  /* 0x00002c00010f7983 */ /* 0x000ee80000100800 */
[----:B------:R-:W3:Y:S04]  /*6270*/  LDL R14, [R1+0x20] ;  /* 0x00002000010e7983 */ /* 0x000ee80000100800 */
[----:B------:R-:W3:Y:S04]  /*6280*/  LDL R6, [R1+0x3c] ;  /* 0x00003c0001067983 */ /* 0x000ee80000100800 */
[----:B------:R-:W3:Y:S01]  /*6290*/  LDL R12, [R1+0x38] ;  /* 0x00003800010c7983 */ /* 0x000ee20000100800 */
[----:B--2---:R-:W-:Y:S02]  /*62a0*/  ISETP.GE.AND P1, PT, R3, c[0x0][0x1d4], PT ;  /* 0x0000750003007a0c */ /* 0x004fe40003f26270 */
[----:B----4-:R-:W-:Y:S05]  /*62b0*/  IADD3 R2, P0, R0, R2, RZ ;  /* 0x0000000200027210 */ /* 0x010fea0007f1e0ff */
[----:B---3--:R-:W-:Y:S06]  /*62c0*/  IMAD.X R3, R4, 0x1, R20, P0 ;  /* 0x0000000104037824 */ /* 0x008fec00000e0614 */
[----:B------:R-:W-:Y:S01]  /*62d0*/  @!PT LDS RZ, [RZ] ;  /* 0x00000000fffff984 */ /* 0x000fe20000000800 */
[----:B------:R-:W-:Y:S01]  /*62e0*/  @!PT LDS RZ, [RZ] ;  /* 0x00000000fffff984 */ /* 0x000fe20000000800 */
[----:B------:R-:W-:Y:S01]  /*62f0*/  @!PT LDS RZ, [RZ] ;  /* 0x00000000fffff984 */ /* 0x000fe20000000800 */
[----:B------:R2:W-:Y:S01]  /*6300*/  LDGSTS.E.BYPASS.LTC128B.128 [R5+0x5080], [R2.64], !P1 ;  /* 0x0508000002057fae */ /* 0x0005e2000c901d52 */
[C---:B------:R-:W-:Y:S02]  /*6310*/  IADD3 R6, P1, R0.reuse, R6, RZ ;  /* 0x0000000600067210 */ /* 0x040fe40007f3e0ff */
[----:B--2---:R-:W-:Y:S05]  /*6320*/  IADD3 R2, P0, R0, R15, RZ ;  /* 0x0000000f00027210 */ /* 0x004fea0007f1e0ff */
[----:B------:R-:W-:Y:S05]  /*6330*/  IMAD.X R3, R4, 0x1, R14, P0 ;  /* 0x0000000104037824 */ /* 0x000fea00000e060e */
[----:B------:R2:W-:Y:S02]  /*6340*/  LDGSTS.E.BYPASS.LTC128B.128 [R5+0x6880], [R2.64], !P6 ;  /* 0x0688000002057fae */ /* 0x0005e4000f101d52 */
[----:B--2---:R-:W-:Y:S01]  /*6350*/  IADD3 R2, P0, R0, R7, RZ ;  /* 0x0000000700027210 */ /* 0x004fe20007f1e0ff */
[C---:B------:R-:W-:Y:S04]  /*6360*/  IMAD.X R7, R4.reuse, 0x1, R12, P1 ;  /* 0x0000000104077824 */ /* 0x040fe800008e060c */
[----:B------:R-:W-:Y:S01]  /*6370*/  IMAD.X R3, R4, 0x1, R13, P0 ;  /* 0x0000000104037824 */ /* 0x000fe200000e060d */
[----:B------:R2:W-:Y:S04]  /*6380*/  LDGSTS.E.BYPASS.LTC128B.128 [R5+0x8080], [R6.64], !P5 ;  /* 0x0808000006057fae */ /* 0x0005e8000e901d52 */
[----:B------:R2:W-:Y:S03]  /*6390*/  LDGSTS.E.BYPASS.LTC128B.128 [R5+0x9880], [R2.64], !P4 ;  /* 0x0988000002057fae */ /* 0x0005e6000e101d52 */
.L_x_187:
[----:B------:R-:W-:Y:S05]  /*63a0*/  BSYNC B0 ;  /* 0x0000000000007941 */ /* 0x000fea0003800000 */
.L_x_186:
[----:B----4-:R-:W0:Y:S01]  /*63b0*/  LDGDEPBAR ;  /* 0x00000000000079af */ /* 0x010e220000000000 */
[----:B------:R-:W-:Y:S01]  /*63c0*/  WARPSYNC 0xffffffff ;  /* 0xffffffff00007948 */ /* 0x000fe20003800000 */
[C---:B--2--5:R-:W-:Y:S01]  /*63d0*/  HMMA.16816.F32.BF16 R4, R160.reuse, R8, RZ ;  /* 0x00000008a004723c */ /* 0x064fe200000418ff */
[----:B------:R-:W-:Y:S06]  /*63e0*/  UISETP.GT.AND UP0, UPT, UR5, UR7, UPT ;  /* 0x000000070500728c */ /* 0x000fec000bf04270 */
[----:B------:R-:W-:Y:S01]  /*63f0*/  PLOP3.LUT P0, PT, PT, PT, UP0, 0x40, 0x0 ;  /* 0x000000000000781c */ /* 0x000fe20003f0e808 */
[C---:B------:R-:W-:Y:S08]  /*6400*/  HMMA.16816.F32.BF16 R8, R160.reuse, R10, RZ ;  /* 0x0000000aa008723c */ /* 0x040ff000000418ff */
[C---:B-1----:R-:W-:Y:S08]  /*6410*/  HMMA.16816.F32.BF16 R12, R160.reuse, R16, RZ ;  /* 0x00000010a00c723c */ /* 0x042ff000000418ff */
[C---:B------:R-:W-:Y:S08]  /*6420*/  HMMA.16816.F32.BF16 R16, R160.reuse, R18, RZ ;  /* 0x00000012a010723c */ /* 0x040ff000000418ff */
[C---:B------:R-:W-:Y:S08]  /*6430*/  HMMA.16816.F32.BF16 R20, R160.reuse, R24, RZ ;  /* 0x00000018a014723c */ /* 0x040ff000000418ff */
[----:B------:R-:W-:Y:S08]  /*6440*/  HMMA.16816.F32.BF16 R24, R160, R26, RZ ;  /* 0x0000001aa018723c */ /* 0x000ff000000418ff */
[C---:B------:R-:W-:Y:S08]  /*6450*/  HMMA.16816.F32.BF16 R4, R164.reuse, R168, R4 ;  /* 0x000000a8a404723c */ /* 0x040ff00000041804 */
[C---:B------:R-:W-:Y:S01]  /*6460*/  HMMA.16816.F32.BF16 R8, R164.reuse, R170, R8 ;  /* 0x000000aaa408723c */ /* 0x040fe20000041808 */
[----:B------:R-:W1:Y:S07]  /*6470*/  LDSM.16.M88.4 R168, [R242+0x14080] ;  /* 0x01408000f2a8783b */ /* 0x000e6e0000000200 */
[C---:B------:R-:W-:Y:S08]  /*6480*/  HMMA.16816.F32.BF16 R12, R164.reuse, R172, R12 ;  /* 0x000000aca40c723c */ /* 0x040ff0000004180c */
[C---:B------:R-:W-:Y:S01]  /*6490*/  HMMA.16816.F32.BF16 R16, R164.reuse, R174, R16 ;  /* 0x000000aea410723c */ /* 0x040fe20000041810 */
[----:B------:R-:W2:Y:S07]  /*64a0*/  LDSM.16.M88.4 R172, [R242+0x14880] ;  /* 0x01488000f2ac783b */ /* 0x000eae0000000200 */
[C---:B---3--:R-:W-:Y:S08]  /*64b0*/  HMMA.16816.F32.BF16 R20, R164.reuse, R176, R20 ;  /* 0x000000b0a414723c */ /* 0x048ff00000041814 */
        /* <DEDUP_REMOVED lines=16> */
[C---:B--2---:R-:W-:Y:S08]  /*65c0*/  HMMA.16816.F32.BF16 R20, R184.reuse, R172, R20 ;  /* 0x000000acb814723c */ /* 0x044ff00000041814 */
[----:B------:R-:W-:Y:S01]  /*65d0*/  HMMA.16816.F32.BF16 R24, R184, R174, R24 ;  /* 0x000000aeb818723c */ /* 0x000fe20000041818 */
[----:B------:R-:W2:Y:S07]  /*65e0*/  LDSM.16.M88.4 R172, [R236+0x16080] ;  /* 0x01608000ecac783b */ /* 0x000eae0000000200 */
        /* <DEDUP_REMOVED lines=8> */
[----:B------:R-:W1:Y:S07]  /*6670*/  LDSM.16.M88.4 R168, [R251] ;  /* 0x00000000fba8783b */ /* 0x000e6e0000000200 */
[C---:B--2---:R-:W-:Y:S08]  /*6680*/  HMMA.16816.F32.BF16 R4, R192.reuse, R172, R4 ;  /* 0x000000acc004723c */ /* 0x044ff00000041804 */
[C---:B------:R-:W-:Y:S01]  /*6690*/  HMMA.16816.F32.BF16 R8, R192.reuse, R174, R8 ;  /* 0x000000aec008723c */ /* 0x040fe20000041808 */
[----:B------:R-:W2:Y:S07]  /*66a0*/  LDSM.16.M88.4 R172, [R250] ;  /* 0x00000000faac783b */ /* 0x000eae0000000200 */
        /* <DEDUP_REMOVED lines=11> */
[----:B------:R-:W2:Y:S07]  /*6760*/  LDSM.16.M88.4 R172, [R239+0x1800] ;  /* 0x00180000efac783b */ /* 0x000eae0000000200 */
        /* <DEDUP_REMOVED lines=77> */
[----:B------:R-:W2:Y:S01]  /*6c40*/  LDSM.16.M88.4 R172, [R239+0x5800] ;  /* 0x00580000efac783b */ /* 0x000ea20000000200 */
[----:B------:R-:W-:Y:S06]  /*6c50*/  DEPBAR.LE SB0, 0x0 ;  /* 0x000080000000791a */ /* 0x000fec0000000000 */
[----:B------:R-:W-:Y:S01]  /*6c60*/  BAR.SYNC.DEFER_BLOCKING 0x0 ;  /* 0x0000000000007b1d */ /* 0x000fe20000010000 */
[C---:B-1----:R-:W-:Y:S08]  /*6c70*/  HMMA.16816.F32.BF16 R12, R232.reuse, R168, R12 ;  /* 0x000000a8e80c723c */ /* 0x042ff0000004180c */
[C---:B------:R-:W-:Y:S08]  /*6c80*/  HMMA.16816.F32.BF16 R16, R232.reuse, R170, R16 ;  /* 0x000000aae810723c */ /* 0x040ff00000041810 */
[C---:B--2---:R-:W-:Y:S08]  /*6c90*/  HMMA.16816.F32.BF16 R20, R232.reuse, R172, R20 ;  /* 0x000000ace814723c */ /* 0x044ff00000041814 */
[----:B------:R-:W-:Y:S01]  /*6ca0*/  HMMA.16816.F32.BF16 R24, R232, R174, R24 ;  /* 0x000000aee818723c */ /* 0x000fe20000041818 */
[----:B------:R-:W-:-:S07]  /*6cb0*/  @P0 BRA `(.L_x_189) ;  /* 0x0000053000000947 */ /* 0x000fce0003800000 */
[----:B------:R-:W2:Y:S01]  /*6cc0*/  LDL R0, [R1+0x48] ;  /* 0x0000480001007983 */ /* 0x000ea20000100800 */
[----:B------:R-:W-:Y:S01]  /*6cd0*/  IMAD.MOV.U32 R2, RZ, RZ, c[0x0][0x2b8] ;  /* 0x0000ae00ff027624 */ /* 0x000fe200078e00ff */
[----:B------:R-:W-:Y:S01]  /*6ce0*/  UIMAD UR23, UR5, 0x30, UR12 ;  /* 0x00000030051778a4 */ /* 0x000fe2000f8e020c */
[----:B------:R-:W-:Y:S01]  /*6cf0*/  IMAD.MOV.U32 R168, RZ, RZ, RZ ;  /* 0x000000ffffa87224 */ /* 0x000fe200078e00ff */
[----:B------:R1:W-:Y:S02]  /*6d00*/  STL [R1+0x74], R4 ;  /* 0x0000740401007387 */ /* 0x0003e40000100800 */
[----:B------:R-:W-:Y:S02]  /*6d10*/  ISETP.NE.AND P1, PT, R2, 0x1, PT ;  /* 0x000000010200780c */ /* 0x000fe40003f25270 */
[----:B------:R-:W3:Y:S01]  /*6d20*/  LDL R169, [R1+0x30] ;  /* 0x0000300001a97983 */ /* 0x000ee20000100800 */
[----:B------:R-:W-:Y:S03]  /*6d30*/  IMAD.U32 R2, RZ, RZ, UR23 ;  /* 0x00000017ff027e24 */ /* 0x000fe6000f8e00ff */
[----:B------:R-:W4:Y:S04]  /*6d40*/  LDL R174, [R1+0x1c] ;  /* 0x00001c0001ae7983 */ /* 0x000f280000100800 */
[----:B------:R-:W4:Y:S04]  /*6d50*/  LDL R177, [R1+0x8] ;  /* 0x0000080001b17983 */ /* 0x000f280000100800 */
[----:B------:R-:W4:Y:S04]  /*6d60*/  LDL R175, [R1+0x2c] ;  /* 0x00002c0001af7983 */ /* 0x000f280000100800 */
[----:B------:R-:W4:Y:S04]  /*6d70*/  LDL R178, [R1+0x20] ;  /* 0x0000200001b27983 */ /* 0x000f280000100800 */
[----:B------:R-:W4:Y:S04]  /*6d80*/  LDL R179, [R1+0x3c] ;  /* 0x00003c0001b37983 */ /* 0x000f280000100800 */
[----:B-1----:R-:W4:Y:S04]  /*6d90*/  LDL R4, [R1+0x6c] ;  /* 0x00006c0001047983 */ /* 0x002f280000100800 */
[----:B------:R-:W4:Y:S01]  /*6da0*/  LDL R176, [R1+0x38] ;  /* 0x0000380001b07983 */ /* 0x000f220000100800 */
[----:B--2---:R-:W-:Y:S05]  /*6db0*/  IADD3 R2, R2, -0x30, R0 ;  /* 0xffffffd002027810 */ /* 0x004fea0007ffe000 */
[----:B------:R-:W-:Y:S01]  /*6dc0*/  @P1 IMAD.HI.U32 R3, R2, c[0x0][0x2bc], RZ ;  /* 0x0000af0002031a27 */ /* 0x000fe200078e00ff */
[----:B---3--:R-:W-:Y:S03]  /*6dd0*/  ISETP.GE.AND P2, PT, R169, c[0x0][0x1d4], PT ;  /* 0x00007500a9007a0c */ /* 0x008fe60003f46270 */
[----:B------:R-:W-:Y:S01]  /*6de0*/  IMAD.MOV.U32 R0, RZ, RZ, R2 ;  /* 0x000000ffff007224 */ /* 0x000fe200078e0002 */
[----:B------:R-:W-:Y:S04]  /*6df0*/  @P1 SHF.R.U32.HI R0, RZ, c[0x0][0x2c0], R3 ;  /* 0x0000b000ff001a19 */ /* 0x000fe80000011603 */
[C---:B------:R-:W-:Y:S04]  /*6e00*/  @!P3 IADD3 R3, P0, R0.reuse, UR16, RZ ;  /* 0x000000100003bc10 */ /* 0x040fe8000ff1e0ff */
[----:B------:R-:W-:Y:S01]  /*6e10*/  @!P3 LEA.HI.X.SX32 R133, R0, UR6, 0x1, P0 ;  /* 0x000000060085bc11 */ /* 0x000fe200080f0eff */
[----:B------:R-:W-:Y:S01]  /*6e20*/  IMAD.MOV R0, RZ, RZ, -R0 ;  /* 0x000000ffff007224 */ /* 0x000fe200078e0a00 */
[C---:B------:R-:W-:Y:S03]  /*6e30*/  @!P3 LEA R132, P0, R3.reuse, c[0x0][0x2a0], 0x2 ;  /* 0x0000a8000384ba11 */ /* 0x040fe600078010ff */
[----:B------:R-:W-:Y:S01]  /*6e40*/  IMAD R170, R0, c[0x0][0x2b8], R2 ;  /* 0x0000ae0000aa7a24 */ /* 0x000fe200078e0202 */
[----:B------:R-:W-:Y:S03]  /*6e50*/  @!P3 LEA.HI.X R133, R3, c[0x0][0x2a4], R133, 0x2, P0 ;  /* 0x0000a9000385ba11 */ /* 0x000fe600000f1485 */
[----:B------:R-:W-:Y:S01]  /*6e60*/  IMAD.WIDE.U32 R2, R170, c[0x0][0x1e0], RZ ;  /* 0x00007800aa027a25 */ /* 0x000fe200078e00ff */
[----:B------:R1:W-:Y:S01]  /*6e70*/  STL [R1+0x28], R170 ;  /* 0x000028aa01007387 */ /* 0x0003e20000100800 */
[----:B------:R-:W-:Y:S03]  /*6e80*/  SHF.R.S32.HI R0, RZ, 0x1f, R170 ;  /* 0x0000001fff007819 */ /* 0x000fe600000114aa */
[----:B------:R2:W3:Y:S02]  /*6e90*/  @!P3 LDG.E R168, [R132.64] ;  /* 0x0000001284a8b981 */ /* 0x0004e4000c1e1900 */
[----:B------:R-:W-:Y:S04]  /*6ea0*/  IMAD R0, R0, c[0x0][0x1e0], RZ ;  /* 0x0000780000007a24 */ /* 0x000fe800078e02ff */
[----:B------:R-:W-:Y:S04]  /*6eb0*/  IMAD R0, R170, c[0x0][0x1e4], R0 ;  /* 0x00007900aa007a24 */ /* 0x000fe800078e0200 */
[----:B------:R-:W-:Y:S01]  /*6ec0*/  IMAD.IADD R3, R3, 0x1, R0 ;  /* 0x0000000103037824 */ /* 0x000fe200078e0200 */
[----:B--2---:R-:W2:Y:S04]  /*6ed0*/  S2R R133, SR_TID.X ;  /* 0x0000000000857919 */ /* 0x004ea80000002100 */
[----:B---3--:R2:W-:Y:S01]  /*6ee0*/  STL [R1+0x24], R168 ;  /* 0x000024a801007387 */ /* 0x0085e20000100800 */
[----:B-1----:R-:W-:Y:S01]  /*6ef0*/  SHF.R.S32.HI R170, RZ, 0x1f, R168 ;  /* 0x0000001fffaa7819 */ /* 0x002fe200000114a8 */
[----:B------:R-:W-:Y:S02]  /*6f00*/  IMAD.WIDE.U32 R2, R168, c[0x0][0x1f0], R2 ;  /* 0x00007c00a8027a25 */ /* 0x000fe400078e0002 */
[----:B------:R-:W3:Y:S02]  /*6f10*/  LDL R172, [R1+0x34] ;  /* 0x0000340001ac7983 */ /* 0x000ee40000100800 */
[----:B------:R-:W-:Y:S01]  /*6f20*/  IMAD R170, R170, c[0x0][0x1f0], RZ ;  /* 0x00007c00aaaa7a24 */ /* 0x000fe200078e02ff */
[----:B------:R-:W-:Y:S01]  /*6f30*/  IADD3 R0, P0, R2, UR20, RZ ;  /* 0x0000001402007c10 */ /* 0x000fe2000ff1e0ff */
[----:B------:R-:W3:Y:S02]  /*6f40*/  LDL R173, [R1+0x50] ;  /* 0x0000500001ad7983 */ /* 0x000ee40000100800 */
[----:B------:R-:W-:Y:S05]  /*6f50*/  IMAD R170, R168, c[0x0][0x1f4], R170 ;  /* 0x00007d00a8aa7a24 */ /* 0x000fea00078e02aa */
[----:B------:R-:W-:Y:S02]  /*6f60*/  IADD3.X R170, R3, UR8, R170, P0, !PT ;  /* 0x0000000803aa7c10 */ /* 0x000fe400087fe4aa */
[C---:B------:R-:W-:Y:S04]  /*6f70*/  LEA R171, P0, R0.reuse, c[0x0][0x1c8], 0x1 ;  /* 0x0000720000ab7a11 */ /* 0x040fe800078008ff */
[----:B------:R-:W-:Y:S02]  /*6f80*/  LEA.HI.X R170, R0, c[0x0][0x1cc], R170, 0x1, P0 ;  /* 0x0000730000aa7a11 */ /* 0x000fe400000f0caa */
[----:B------:R-:W4:Y:S01]  /*6f90*/  SHFL.IDX PT, R0, R171, RZ, 0x181f ;  /* 0x00181fffab007589 */ /* 0x000f2200000e0000 */
[----:B--2---:R-:W-:Y:S03]  /*6fa0*/  SHF.R.S32.HI R168, RZ, 0x1f, R133 ;  /* 0x0000001fffa87819 */ /* 0x004fe60000011485 */
[----:B------:R-:W1:Y:S01]  /*6fb0*/  SHFL.IDX PT, R2, R170, RZ, 0x181f ;  /* 0x00181fffaa027589 */ /* 0x000e6200000e0000 */
[----:B------:R-:W-:Y:S04]  /*6fc0*/  LEA.HI R168, R168, R133, RZ, 0x3 ;  /* 0x00000085a8a87211 */ /* 0x000fe800078f18ff */
[----:B------:R-:W-:Y:S04]  /*6fd0*/  SHF.R.S32.HI R168, RZ, 0x3, R168 ;  /* 0x00000003ffa87819 */ /* 0x000fe800000114a8 */
[----:B------:R-:W-:Y:S04]  /*6fe0*/  IADD3 R3, -R168, 0x30, RZ ;  /* 0x00000030a8037810 */ /* 0x000fe80007ffe1ff */
[C---:B------:R-:W-:Y:S11]  /*6ff0*/  ISETP.GE.AND P0, PT, R3.reuse, 0x1, PT ;  /* 0x000000010300780c */ /* 0x040ff60003f06270 */
[----:B------:R-:W-:Y:S02]  /*7000*/  @!UPT UIADD3 URZ, URZ, URZ, URZ ;  /* 0x0000003f3f3ff290 */ /* 0x000fe4000fffe03f */
[----:B----4-:R-:W-:Y:S05]  /*7010*/  @P0 IADD3 R132, P1, R0, R4, RZ ;  /* 0x0000000400840210 */ /* 0x010fea0007f3e0ff */
[----:B-1----:R-:W-:Y:S01]  /*7020*/  @P0 IMAD.X R133, R2, 0x1, R174, P1 ;  /* 0x0000000102850824 */ /* 0x002fe200008e06ae */
[----:B------:R-:W-:Y:S04]  /*7030*/  @P0 IADD3 R168, P1, R0, R175, RZ ;  /* 0x000000af00a80210 */ /* 0x000fe80007f3e0ff */
[----:B------:R-:W-:Y:S01]  /*7040*/  @!PT LDS RZ, [RZ] ;  /* 0x00000000fffff984 */ /* 0x000fe20000000800 */
[----:B------:R1:W-:Y:S01]  /*7050*/  @P0 LDGSTS.E.BYPASS.LTC128B.128 [R177+0x14080], [R132.64], !P2 ;  /* 0x1408000084b10fae */ /* 0x0003e2000d101d52 */
[----:B------:R-:W-:Y:S05]  /*7060*/  @P0 IMAD.X R169, R2, 0x1, R178, P1 ;  /* 0x0000000102a90824 */ /* 0x000fea00008e06b2 */
[----:B------:R2:W-:Y:S01]  /*7070*/  @P0 LDGSTS.E.BYPASS.LTC128B.128 [R177+0x15880], [R168.64], !P6 ;  /* 0x15880000a8b10fae */ /* 0x0005e2000f101d52 */
[----:B-1----:R-:W-:Y:S05]  /*7080*/  @P0 IADD3 R132, P1, R0, R179, RZ ;  /* 0x000000b300840210 */ /* 0x002fea0007f3e0ff */
[----:B------:R-:W-:Y:S05]  /*7090*/  @P0 IMAD.X R133, R2, 0x1, R176, P1 ;  /* 0x0000000102850824 */ /* 0x000fea00008e06b0 */
[----:B------:R3:W-:Y:S02]  /*70a0*/  @P0 LDGSTS.E.BYPASS.LTC128B.128 [R177+0x17080], [R132.64], !P5 ;  /* 0x1708000084b10fae */ /* 0x0007e4000e901d52 */
[C---:B---3--:R-:W-:Y:S02]  /*70b0*/  @P0 LEA R132, P1, R172.reuse, R0, 0x1 ;  /* 0x00000000ac840211 */ /* 0x048fe400078208ff */
[----:B------:R-:W1:Y:S02]  /*70c0*/  SHFL.IDX PT, R0, R171, 0x1, 0x181f ;  /* 0x00381f00ab007f89 */ /* 0x000e6400000e0000 */
[--C-:B------:R-:W-:Y:S02]  /*70d0*/  @P0 LEA.HI.X R133, R172, R2, R173.reuse, 0x1, P1 ;  /* 0x00000002ac850211 */ /* 0x100fe400008f0cad */
[----:B------:R-:W3:Y:S04]  /*70e0*/  SHFL.IDX PT, R2, R170, 0x1, 0x181f ;  /* 0x00381f00aa027f89 */ /* 0x000ee800000e0000 */
[----:B------:R1:W-:Y:S01]  /*70f0*/  @P0 LDGSTS.E.BYPASS.LTC128B.128 [R177+0x18880], [R132.64], !P4 ;  /* 0x1888000084b10fae */ /* 0x0003e2000e101d52 */
[----:B------:R-:W-:Y:S11]  /*7100*/  ISETP.GE.AND P0, PT, R3, 0x21, PT ;  /* 0x000000210300780c */ /* 0x000ff60003f06270 */
[----:B------:R-:W-:Y:S02]  /*7110*/  @!UPT UIADD3 URZ, URZ, URZ, URZ ;  /* 0x0000003f3f3ff290 */ /* 0x000fe4000fffe03f */
[----:B-1----:R-:W-:Y:S02]  /*7120*/  @P0 IADD3 R132, P1, R0, R4, RZ ;  /* 0x0000000400840210 */ /* 0x002fe40007f3e0ff */
[----:B------:R1:W5:Y:S03]  /*7130*/  LDL.LU R4, [R1+0x74] ;  /* 0x0000740001047983 */ /* 0x0003660000300800 */
[----:B---3--:R-:W-:Y:S05]  /*7140*/  @P0 IMAD.X R133, R2, 0x1, R174, P1 ;  /* 0x0000000102850824 */ /* 0x008fea00008e06ae */
[----:B------:R3:W-:Y:S02]  /*7150*/  @P0 LDGSTS.E.BYPASS.LTC128B.128 [R177+0x15080], [R132.64], !P2 ;  /* 0x1508000084b10fae */ /* 0x0007e4000d101d52 */
[----:B---3--:R-:W-:Y:S05]  /*7160*/  @P0 IADD3 R132, P1, R0, R175, RZ ;  /* 0x000000af00840210 */ /* 0x008fea0007f3e0ff */
[----:B------:R-:W-:Y:S01]  /*7170*/  @P0 IMAD.X R133, R2, 0x1, R178, P1 ;  /* 0x0000000102850824 */ /* 0x000fe200008e06b2 */
[----:B--2---:R-:W-:Y:S04]  /*7180*/  @P0 IADD3 R168, P1, R0, R179, RZ ;  /* 0x000000b300a80210 */ /* 0x004fe80007f3e0ff */
[----:B------:R2:W-:Y:S01]  /*7190*/  @P0 LDGSTS.E.BYPASS.LTC128B.128 [R177+0x16880], [R132.64], !P6 ;  /* 0x1688000084b10fae */ /* 0x0005e2000f101d52 */
[----:B------:R-:W-:Y:S05]  /*71a0*/  @P0 IMAD.X R169, R2, 0x1, R176, P1 ;  /* 0x0000000102a90824 */ /* 0x000fea00008e06b0 */
[----:B------:R1:W-:Y:S01]  /*71b0*/  @P0 LDGSTS.E.BYPASS.LTC128B.128 [R177+0x18080], [R168.64], !P5 ;  /* 0x18080000a8b10fae */ /* 0x0003e2000e901d52 */
[C---:B--2---:R-:W-:Y:S04]  /*71c0*/  @P0 LEA R132, P1, R172.reuse, R0, 0x1 ;  /* 0x00000000ac840211 */ /* 0x044fe800078208ff */
[----:B------:R-:W-:Y:S05]  /*71d0*/  @P0 LEA.HI.X R133, R172, R2, R173, 0x1, P1 ;  /* 0x00000002ac850211 */ /* 0x000fea00008f0cad */
[----:B------:R1:W-:Y:S04]  /*71e0*/  @P0 LDGSTS.E.BYPASS.LTC128B.128 [R177+0x19880], [R132.64], !P4 ;  /* 0x1988000084b10fae */ /* 0x0003e8000e101d52 */
.L_x_189:
[----:B------:R-:W2:Y:S01]  /*71f0*/  LDL R2, [R1+0x58] ;  /* 0x0000580001027983 */ /* 0x000ea20000100800 */
[----:B------:R-:W-:Y:S02]  /*7200*/  UISETP.NE.AND UP1, UPT, UR14, URZ, UPT ;  /* 0x0000003f0e00728c */ /* 0x000fe4000bf25270 */
[----:B------:R-:W-:Y:S01]  /*7210*/  UIMAD UR23, UR5, -0x30, URZ ;  /* 0xffffffd0051778a4 */ /* 0x000fe2000f8e023f */
[----:B------:R-:W3:Y:S01]  /*7220*/  LDL R170, [R1+0x54] ;  /* 0x0000540001aa7983 */ /* 0x000ee20000100800 */
[----:B------:R-:W-:Y:S02]  /*7230*/  UISETP.NE.AND UP0, UPT, UR13, URZ, UPT ;  /* 0x0000003f0d00728c */ /* 0x000fe4000bf05270 */
[----:B------:R-:W-:Y:S01]  /*7240*/  PLOP3.LUT P0, PT, PT, PT, UP1, 0x80, 0x0 ;  /* 0x000000000000781c */ /* 0x000fe20003f0f018 */
[----:B------:R-:W0:Y:S11]  /*7250*/  LDGDEPBAR ;  /* 0x00000000000079af */ /* 0x000e360000000000 */
[----:B------:R-:W-:Y:S01]  /*7260*/  @!UPT UIADD3 URZ, URZ, URZ, URZ ;  /* 0x0000003f3f3ff290 */ /* 0x000fe2000fffe03f */
[----:B--2---:R-:W-:Y:S01]  /*7270*/  @P0 IMAD.HI.U32 R0, R2, c[0x0][0x2c8], RZ ;  /* 0x0000b20002000a27 */ /* 0x004fe200078e00ff */
[----:B------:R-:W-:Y:S03]  /*7280*/  PLOP3.LUT P0, PT, PT, PT, UP1, 0x80, 0x0 ;  /* 0x000000000000781c */ /* 0x000fe60003f0f018 */
[----:B-1----:R-:W-:Y:S02]  /*7290*/  IMAD.MOV.U32 R132, RZ, RZ, R2 ;  /* 0x000000ffff847224 */ /* 0x002fe400078e0002 */
[----:B------:R-:W-:Y:S08]  /*72a0*/  IMAD.U32 R2, RZ, RZ, UR28 ;  /* 0x0000001cff027e24 */ /* 0x000ff0000f8e00ff */
[----:B------:R-:W-:Y:S01]  /*72b0*/  @P0 SHF.R.U32.HI R132, RZ, c[0x0][0x2cc], R0 ;  /* 0x0000b300ff840a19 */ /* 0x000fe20000011600 */
[----:B------:R-:W-:Y:S01]  /*72c0*/  IMAD.U32 R0, RZ, RZ, UR23 ;  /* 0x00000017ff007e24 */ /* 0x000fe2000f8e00ff */
[----:B------:R-:W-:Y:S03]  /*72d0*/  PLOP3.LUT P0, PT, PT, PT, UP0, 0x40, 0x0 ;  /* 0x000000000000781c */ /* 0x000fe60003f0e808 */
[----:B------:R-:W1:Y:S01]  /*72e0*/  SHFL.IDX PT, R3, R132, RZ, 0x1c1f ;  /* 0x001c1fff84037589 */ /* 0x000e6200000e0000 */
[----:B---3--:R-:W-:Y:S05]  /*72f0*/  IADD3 R0, -R170, 0x1, R0 ;  /* 0x00000001aa007810 */ /* 0x008fea0007ffe100 */
[----:B------:R-:W-:Y:S05]  /*7300*/  IMAD R0, R2, c[0x0][0x1d0], R0 ;  /* 0x0000740002007a24 */ /* 0x000fea00078e0200 */
[----:B------:R-:W-:Y:S04]  /*7310*/  IADD3 R0, R0, -c[0x0][0x168], RZ ;  /* 0x80005a0000007a10 */ /* 0x000fe80007ffe0ff */
[C---:B------:R-:W-:Y:S02]  /*7320*/  IADD3 R169, R0.reuse, c[0x0][0x328], RZ ;  /* 0x0000ca0000a97a10 */ /* 0x040fe40007ffe0ff */
[----:B------:R-:W-:Y:S03]  /*7330*/  IADD3 R133, R0, UR22, RZ ;  /* 0x0000001600857c10 */ /* 0x000fe6000fffe0ff */
[----:B-1----:R-:W-:Y:S02]  /*7340*/  IMAD.IADD R2, R169, 0x1, R3 ;  /* 0x00000001a9027824 */ /* 0x002fe400078e0203 */
[----:B------:R-:W-:Y:S01]  /*7350*/  IMAD.IADD R0, R3, 0x1, R133 ;  /* 0x0000000103007824 */ /* 0x000fe200078e0285 */
[----:B------:R-:W-:-:S05]  /*7360*/  @P0 BRA `(.L_x_190) ;  /* 0x000001a000000947 */ /* 0x000fca0003800000 */
[----:B------:R-:W-:Y:S01]  /*7370*/  MOV R168, UR28 ;  /* 0x0000001c00a87c02 */ /* 0x000fe20008000f00 */
[----:B------:R-:W-:Y:S04]  /*7380*/  BSSY B0, `(.L_x_191) ;  /* 0x0000013000007945 */ /* 0x000fe80003800000 */
[----:B------:R-:W-:Y:S05]  /*7390*/  IMAD R3, R168, c[0x0][0x1d0], R3 ;  /* 0x00007400a8037a24 */ /* 0x000fea00078e0203 */
[----:B------:R-:W-:Y:S04]  /*73a0*/  IADD3 R3, R3, -c[0x0][0x168], RZ ;  /* 0x80005a0003037a10 */ /* 0x000fe80007ffe0ff */
[----:B------:R-:W-:Y:S11]  /*73b0*/  ISETP.GT.AND P0, PT, R3, -0x1, PT ;  /* 0xffffffff0300780c */ /* 0x000ff60003f04270 */
[----:B------:R-:W-:Y:S02]  /*73c0*/  @!UPT UIADD3 URZ, URZ, URZ, URZ ;  /* 0x0000003f3f3ff290 */ /* 0x000fe4000fffe03f */
[----:B------:R-:W-:-:S05]  /*73d0*/  @P0 BRA `(.L_x_192) ;  /* 0x0000008000000947 */ /* 0x000fca0003800000 */
[----:B------:R-:W-:Y:S01]  /*73e0*/  LOP3.LUT R3, RZ, R3, RZ, 0x33, !PT ;  /* 0x00000003ff037212 */ /* 0x000fe200078e33ff */
[----:B------:R-:W-:Y:S05]  /*73f0*/  IMAD.MOV.U32 R168, RZ, RZ, 0x1 ;  /* 0x00000001ffa87424 */ /* 0x000fea00078e00ff */
[----:B------:R-:W-:Y:S11]  /*7400*/  ISETP.NE.AND P0, PT, R168, c[0x0][0x32c], PT ;  /* 0x0000cb00a8007a0c */ /* 0x000ff60003f05270 */
[----:B------:R-:W-:Y:S02]  /*7410*/  @!UPT UIADD3 URZ, URZ, URZ, URZ ;  /* 0x0000003f3f3ff290 */ /* 0x000fe4000fffe03f */
[----:B------:R-:W-:Y:S05]  /*7420*/  @P0 IMAD.HI.U32 R168, R3, c[0x0][0x330], RZ ;  /* 0x0000cc0003a80a27 */ /* 0x000fea00078e00ff */
[----:B------:R-:W-:Y:S04]  /*7430*/  @P0 SHF.R.U32.HI R3, RZ, c[0x0][0x334], R168 ;  /* 0x0000cd00ff030a19 */ /* 0x000fe800000116a8 */
[----:B------:R-:W-:Y:S01]  /*7440*/  LOP3.LUT R3, RZ, R3, RZ, 0x33, !PT ;  /* 0x00000003ff037212 */ /* 0x000fe200078e33ff */
[----:B------:R-:W-:-:S05]  /*7450*/  BRA `(.L_x_193) ;  /* 0x0000005000007947 */ /* 0x000fca0003800000 */
.L_x_192:
[----:B------:R-:W-:Y:S04]  /*7460*/  MOV R168, 0x1 ;  /* 0x0000000100a87802 */ /* 0x000fe80000000f00 */
[----:B------:R-:W-:Y:S11]  /*7470*/  ISETP.NE.AND P0, PT, R168, c[0x0][0x32c], PT ;  /* 0x0000cb00a8007a0c */ /* 0x000ff60003f05270 */
[----:B------:R-:W-:Y:S02]  /*7480*/  @!UPT UIADD3 URZ, URZ, URZ, URZ ;  /* 0x0000003f3f3ff290 */ /* 0x000fe4000fffe03f */
[----:B------:R-:W-:Y:S05]  /*7490*/  @P0 IMAD.HI.U32 R168, R3, c[0x0][0x330], RZ ;  /* 0x0000cc0003a80a27 */ /* 0x000fea00078e00ff */
[----:B------:R-:W-:Y:S02]  /*74a0*/  @P0 SHF.R.U32.HI R3, RZ, c[0x0][0x334], R168 ;  /* 0x0000cd00ff030a19 */ /* 0x000fe400000116a8 */
.L_x_193:
[----:B------:R-:W-:Y:S05]  /*74b0*/  BSYNC B0 ;  /* 0x0000000000007941 */ /* 0x000fea0003800000 */
.L_x_191:
[----:B------:R-:W-:Y:S05]  /*74c0*/  IADD3 R168, -R170, UR23, RZ ;  /* 0x00000017aaa87c10 */ /* 0x000fea000fffe1ff */
[----:B------:R-:W-:Y:S05]  /*74d0*/  IMAD R3, R3, c[0x0][0x32c], R168 ;  /* 0x0000cb0003037a24 */ /* 0x000fea00078e02a8 */
[----:B------:R-:W-:Y:S02]  /*74e0*/  IMNMX R0, R0, R3, !PT ;  /* 0x0000000300007217 */ /* 0x000fe40007800200 */
[----:B------:R-:W-:Y:S04]  /*74f0*/  IADD3 R3, R3, c[0x0][0x32c], RZ ;  /* 0x0000cb0003037a10 */ /* 0x000fe80007ffe0ff */
[----:B------:R-:W-:Y:S02]  /*7500*/  IMNMX R2, R2, R3, PT ;  /* 0x0000000302027217 */ /* 0x000fe40003800200 */
.L_x_190:
[----:B------:R-:W-:Y:S02]  /*7510*/  UISETP.GE.AND UP0, UPT, UR23, 0x1, UPT ;  /* 0x000000011700788c */ /* 0x000fe4000bf06270 */
[----:B------:R-:W-:Y:S02]  /*7520*/  UISETP.GE.AND UP6, UPT, UR23, 0x12, UPT ;  /* 0x000000121700788c */ /* 0x000fe4000bfc6270 */
[----:B------:R-:W-:Y:S02]  /*7530*/  UP2UR UR31, UPR, URZ, 0x1 ;  /* 0x000000013f1f7883 */ /* 0x000fe40008000000 */
[----:B------:R-:W-:Y:S01]  /*7540*/  PLOP3.LUT P0, PT, PT, PT, UP0, 0x40, 0x0 ;  /* 0x000000000000781c */ /* 0x000fe20003f0e808 */
[----:B------:R-:W-:Y:S02]  /*7550*/  UISETP.GE.AND UP0, UPT, UR23, 0x2, UPT ;  /* 0x000000021700788c */ /* 0x000fe4000bf06270 */
[----:B------:R-:W-:Y:S01]  /*7560*/  UISETP.GE.AND UP5, UPT, UR23, 0x19, UPT ;  /* 0x000000191700788c */ /* 0x000fe2000bfa6270 */
[----:B------:R-:W-:Y:S01]  /*7570*/  ISETP.GT.AND P0, PT, R0, RZ, P0 ;  /* 0x000000ff0000720c */ /* 0x000fe20000704270 */
[----:B------:R-:W-:Y:S02]  /*7580*/  UP2UR UR30, UPR, URZ, 0x1 ;  /* 0x000000013f1e7883 */ /* 0x000fe40008000000 */
[----:B------:R-:W-:Y:S01]  /*7590*/  UISETP.GE.AND UP4, UPT, UR23, 0x1a, UPT ;  /* 0x0000001a1700788c */ /* 0x000fe2000bf86270 */
[----:B------:R-:W-:Y:S01]  /*75a0*/  ISETP.LT.OR P0, PT, R2, 0x1, P0 ;  /* 0x000000010200780c */ /* 0x000fe20000701670 */
[----:B------:R-:W-:Y:S02]  /*75b0*/  UISETP.GE.AND UP3, UPT, UR23, 0x21, UPT ;  /* 0x000000211700788c */ /* 0x000fe4000bf66270 */
[----:B------:R-:W-:Y:S01]  /*75c0*/  UISETP.GE.AND UP2, UPT, UR23, 0x22, UPT ;  /* 0x000000221700788c */ /* 0x000fe2000bf46270 */
[----:B-----5:R-:W-:Y:S01]  /*75d0*/  FSEL R168, R4, -INF , !P0 ;  /* 0xff80000004a87808 */ /* 0x020fe20004000000 */
[----:B------:R-:W-:Y:S01]  /*75e0*/  UISETP.GE.AND UP1, UPT, UR23, 0x29, UPT ;  /* 0x000000291700788c */ /* 0x000fe2000bf26270 */
[----:B------:R-:W-:Y:S01]  /*75f0*/  PLOP3.LUT P0, PT, PT, PT, UP0, 0x40, 0x0 ;  /* 0x000000000000781c */ /* 0x000fe20003f0e808 */
[----:B------:R-:W-:Y:S02]  /*7600*/  UISETP.GE.AND UP0, UPT, UR23, 0x9, UPT ;  /* 0x000000091700788c */ /* 0x000fe4000bf06270 */
[----:B------:R-:W-:Y:S01]  /*7610*/  UP2UR UR32, UPR, URZ, 0x40 ;  /* 0x000000403f207883 */ /* 0x000fe20008000000 */
[----:B------:R-:W-:Y:S01]  /*7620*/  ISETP.GT.AND P0, PT, R0, 0x1, P0 ;  /* 0x000000010000780c */ /* 0x000fe20000704270 */
[----:B------:R-:W-:Y:S03]  /*7630*/  UP2UR UR29, UPR, URZ, 0x1 ;  /* 0x000000013f1d7883 */ /* 0x000fe60008000000 */
[----:B------:R-:W-:Y:S04]  /*7640*/  ISETP.LT.OR P0, PT, R2, 0x2, P0 ;  /* 0x000000020200780c */ /* 0x000fe80000701670 */
[----:B------:R-:W-:Y:S02]  /*7650*/  FSEL R5, R5, -INF , !P0 ;  /* 0xff80000005057808 */ /* 0x000fe40004000000 */
[----:B------:R-:W-:Y:S01]  /*7660*/  PLOP3.LUT P0, PT, PT, PT, UP0, 0x40, 0x0 ;  /* 0x000000000000781c */ /* 0x000fe20003f0e808 */
[----:B------:R-:W-:Y:S03]  /*7670*/  UISETP.GE.AND UP0, UPT, UR23, 0xa, UPT ;  /* 0x0000000a1700788c */ /* 0x000fe6000bf06270 */
        /* <DEDUP_REMOVED lines=12> */
[----:B------:R-:W-:Y:S04]  /*7740*/  ISETP.GT.AND P0, PT, R0, 0x10, P0 ;  /* 0x000000100000780c */ /* 0x000fe80000704270 */
[----:B------:R-:W-:Y:S04]  /*7750*/  ISETP.LT.OR P0, PT, R2, 0x11, P0 ;  /* 0x000000110200780c */ /* 0x000fe80000701670 */
[----:B------:R-:W-:Y:S02]  /*7760*/  FSEL R12, R12, -INF , !P0 ;  /* 0xff8000000c0c7808 */ /* 0x000fe40004000000 */
[----:B------:R-:W-:Y:S01]  /*7770*/  PLOP3.LUT P0, PT, PT, PT, UP6, 0x40, 0x0 ;  /* 0x000000000000781c */ /* 0x000fe20003f0e868 */
[----:B------:R-:W-:Y:S03]  /*7780*/  UISETP.NE.AND UP6, UPT, UR13, URZ, UPT ;  /* 0x0000003f0d00728c */ /* 0x000fe6000bfc5270 */
[----:B------:R-:W-:Y:S04]  /*7790*/  ISETP.GT.AND P0, PT, R0, 0x11, P0 ;  /* 0x000000110000780c */ /* 0x000fe80000704270 */
[----:B------:R-:W-:Y:S04]  /*77a0*/  ISETP.LT.OR P0, PT, R2, 0x12, P0 ;  /* 0x000000120200780c */ /* 0x000fe80000701670 */
[----:B------:R-:W-:Y:S02]  /*77b0*/  FSEL R13, R13, -INF , !P0 ;  /* 0xff8000000d0d7808 */ /* 0x000fe40004000000 */
[----:B------:R-:W-:Y:S04]  /*77c0*/  PLOP3.LUT P0, PT, PT, PT, UP5, 0x40, 0x0 ;  /* 0x000000000000781c */ /* 0x000fe80003f0e858 */
        /* <DEDUP_REMOVED lines=20> */
[----:B------:R-:W-:Y:S02]  /*7910*/  ISETP.GT.AND P0, PT, R0, 0x29, P0 ;  /* 0x000000290000780c */ /* 0x000fe40000704270 */
[----:B------:R-:W1:Y:S02]  /*7920*/  SHFL.IDX PT, R0, R132, 0x1, 0x1c1f ;  /* 0x003c1f0084007f89 */ /* 0x000e6400000e0000 */
[----:B------:R-:W-:Y:S04]  /*7930*/  ISETP.LT.OR P0, PT, R2, 0x2a, P0 ;  /* 0x0000002a0200780c */ /* 0x000fe80000701670 */
[----:B------:R-:W-:Y:S02]  /*7940*/  FSEL R25, R25, -INF , !P0 ;  /* 0xff80000019197808 */ /* 0x000fe40004000000 */
[----:B------:R-:W-:Y:S01]  /*7950*/  PLOP3.LUT P0, PT, PT, PT, UP6, 0x40, 0x0 ;  /* 0x000000000000781c */ /* 0x000fe20003f0e868 */
[----:B------:R-:W-:Y:S01]  /*7960*/  UISETP.NE.AND UP6, UPT, UR32, URZ, UPT ;  /* 0x0000003f2000728c */ /* 0x000fe2000bfc5270 */
[--C-:B-1----:R-:W-:Y:S02]  /*7970*/  IMAD.IADD R3, R169, 0x1, R0.reuse ;  /* 0x00000001a9037824 */ /* 0x102fe400078e0200 */
[----:B------:R-:W-:Y:S09]  /*7980*/  IMAD.IADD R2, R133, 0x1, R0 ;  /* 0x0000000185027824 */ /* 0x000ff200078e0200 */
        /* <DEDUP_REMOVED lines=16> */
.L_x_196:
[----:B------:R-:W-:Y:S04]  /*7a90*/  MOV R4, 0x1 ;  /* 0x0000000100047802 */ /* 0x000fe80000000f00 */
[----:B------:R-:W-:Y:S11]  /*7aa0*/  ISETP.NE.AND P0, PT, R4, c[0x0][0x32c], PT ;  /* 0x0000cb0004007a0c */ /* 0x000ff60003f05270 */
[----:B------:R-:W-:Y:S02]  /*7ab0*/  @!UPT UIADD3 URZ, URZ, URZ, URZ ;  /* 0x0000003f3f3ff290 */ /* 0x000fe4000fffe03f */
[----:B------:R-:W-:Y:S05]  /*7ac0*/  @P0 IMAD.HI.U32 R4, R0, c[0x0][0x330], RZ ;  /* 0x0000cc0000040a27 */ /* 0x000fea00078e00ff */
[----:B------:R-:W-:Y:S02]  /*7ad0*/  @P0 SHF.R.U32.HI R0, RZ, c[0x0][0x334], R4 ;  /* 0x0000cd00ff000a19 */ /* 0x000fe40000011604 */
.L_x_197:
[----:B------:R-:W-:Y:S05]  /*7ae0*/  BSYNC B0 ;  /* 0x0000000000007941 */ /* 0x000fea0003800000 */
.L_x_195:
[----:B------:R-:W-:Y:S05]  /*7af0*/  IADD3 R4, -R170, UR23, RZ ;  /* 0x00000017aa047c10 */ /* 0x000fea000fffe1ff */
[----:B------:R-:W-:Y:S05]  /*7b00*/  IMAD R0, R0, c[0x0][0x32c], R4 ;  /* 0x0000cb0000007a24 */ /* 0x000fea00078e0204 */
[----:B------:R-:W-:Y:S02]  /*7b10*/  IMNMX R2, R2, R0, !PT ;  /* 0x0000000002027217 */ /* 0x000fe40007800200 */
[----:B------:R-:W-:Y:S04]  /*7b20*/  IADD3 R0, R0, c[0x0][0x32c], RZ ;  /* 0x0000cb0000007a10 */ /* 0x000fe80007ffe0ff */
[----:B------:R-:W-:Y:S02]  /*7b30*/  IMNMX R3, R3, R0, PT ;  /* 0x0000000003037217 */ /* 0x000fe40003800200 */
.L_x_194:
[----:B------:R-:W-:Y:S01]  /*7b40*/  FMNMX.FTZ R133, R168, R134, !PT ;  /* 0x00000086a8857209 */ /* 0x000fe20007810000 */
[----:B------:R-:W-:Y:S02]  /*7b50*/  UP2UR UR23, UPR, URZ, 0x10 ;  /* 0x000000103f177883 */ /* 0x000fe40008000000 */
[----:B------:R-:W-:Y:S01]  /*7b60*/  UISETP.NE.AND UP4, UPT, UR31, URZ, UPT ;  /* 0x0000003f1f00728c */ /* 0x000fe2000bf85270 */
        /* <DEDUP_REMOVED lines=22> */
[----:B-1----:R-:W-:Y:S04]  /*7cd0*/  FMNMX.FTZ R133, R133, R0, !PT ;  /* 0x0000000085857209 */ /* 0x002fe80007810000 */
[C---:B------:R-:W-:Y:S01]  /*7ce0*/  FSETP.NEU.FTZ.AND P0, PT, R133.reuse, -INF , PT ;  /* 0xff8000008500780b */ /* 0x040fe20003f1d000 */
[C---:B------:R-:W-:Y:S03]  /*7cf0*/  FMUL.FTZ R4, R133.reuse, c[0x0][0x2d0] ;  /* 0x0000b40085047a20 */ /* 0x040fe60000410000 */
[----:B------:R-:W-:Y:S02]  /*7d00*/  FSEL R0, R133, RZ, P0 ;  /* 0x000000ff85007208 */ /* 0x000fe40000000000 */
[----:B------:R-:W-:Y:S02]  /*7d10*/  FSEL R4, R4, RZ, P0 ;  /* 0x000000ff04047208 */ /* 0x000fe40000000000 */
[----:B------:R-:W-:Y:S01]  /*7d20*/  PLOP3.LUT P0, PT, PT, PT, UP4, 0x40, 0x0 ;  /* 0x000000000000781c */ /* 0x000fe20003f0e848 */
[----:B------:R-:W-:Y:S01]  /*7d30*/  FADD.FTZ R0, -R0, R134 ;  /* 0x0000008600007221 */ /* 0x000fe20000010100 */
[----:B------:R-:W-:Y:S01]  /*7d40*/  UISETP.NE.AND UP4, UPT, UR23, URZ, UPT ;  /* 0x0000003f1700728c */ /* 0x000fe2000bf85270 */
[----:B------:R-:W2:Y:S01]  /*7d50*/  LDL.LU R134, [R1+0x44] ;  /* 0x0000440001867983 */ /* 0x000ea20000300800 */
[----:B------:R-:W-:Y:S01]  /*7d60*/  ISETP.GT.AND P0, PT, R2, RZ, P0 ;  /* 0x000000ff0200720c */ /* 0x000fe20000704270 */
[--C-:B------:R-:W-:Y:S01]  /*7d70*/  FFMA.FTZ R168, R168, c[0x0][0x2d0], -R4.reuse ;  /* 0x0000b400a8a87a23 */ /* 0x100fe20000010804 */
[----:B------:R-:W-:Y:S01]  /*7d80*/  UIADD3 UR23, UR5, -0x1, URZ ;  /* 0xffffffff05177890 */ /* 0x000fe2000fffe03f */
[----:B------:R-:W-:Y:S01]  /*7d90*/  FMUL.FTZ R0, R0, c[0x0][0x2d0] ;  /* 0x0000b40000007a20 */ /* 0x000fe20000410000 */
[----:B------:R-:W-:Y:S01]  /*7da0*/  ISETP.LT.OR P0, PT, R3, 0x1, P0 ;  /* 0x000000010300780c */ /* 0x000fe20000701670 */
[--C-:B------:R-:W-:Y:S02]  /*7db0*/  FFMA.FTZ R5, R5, c[0x0][0x2d0], -R4.reuse ;  /* 0x0000b40005057a23 */ /* 0x100fe40000010804 */
[----:B------:R-:W-:Y:S01]  /*7dc0*/  MUFU.EX2 R168, R168 ;  /* 0x000000a800a87308 */ /* 0x000fe20000000800 */
[----:B------:R-:W-:Y:S01]  /*7dd0*/  FSEL R6, R6, -INF , !P0 ;  /* 0xff80000006067808 */ /* 0x000fe20004000000 */
[--C-:B------:R-:W-:Y:S01]  /*7de0*/  FFMA.FTZ R8, R8, c[0x0][0x2d0], -R4.reuse ;  /* 0x0000b40008087a23 */ /* 0x100fe20000010804 */
[----:B------:R-:W-:Y:S01]  /*7df0*/  PLOP3.LUT P0, PT, PT, PT, UP3, 0x40, 0x0 ;  /* 0x000000000000781c */ /* 0x000fe20003f0e838 */
[----:B------:R-:W-:Y:S01]  /*7e00*/  UISETP.NE.AND UP3, UPT, UR31, URZ, UPT ;  /* 0x0000003f1f00728c */ /* 0x000fe2000bf65270 */
[--C-:B------:R-:W-:Y:S02]  /*7e10*/  FFMA.FTZ R9, R9, c[0x0][0x2d0], -R4.reuse ;  /* 0x0000b40009097a23 */ /* 0x100fe40000010804 */
[----:B------:R-:W-:Y:S01]  /*7e20*/  ISETP.GT.AND P0, PT, R2, 0x1, P0 ;  /* 0x000000010200780c */ /* 0x000fe20000704270 */
[--C-:B------:R-:W-:Y:S02]  /*7e30*/  FFMA.FTZ R17, R17, c[0x0][0x2d0], -R4.reuse ;  /* 0x0000b40011117a23 */ /* 0x100fe40000010804 */
[----:B------:R-:W-:Y:S01]  /*7e40*/  MUFU.EX2 R5, R5 ;  /* 0x0000000500057308 */ /* 0x000fe20000000800 */
[----:B------:R-:W-:Y:S01]  /*7e50*/  ISETP.LT.OR P0, PT, R3, 0x2, P0 ;  /* 0x000000020300780c */ /* 0x000fe20000701670 */
[--C-:B------:R-:W-:Y:S02]  /*7e60*/  FFMA.FTZ R21, R21, c[0x0][0x2d0], -R4.reuse ;  /* 0x0000b40015157a23 */ /* 0x100fe40000010804 */
[--C-:B------:R-:W-:Y:S01]  /*7e70*/  FFMA.FTZ R24, R24, c[0x0][0x2d0], -R4.reuse ;  /* 0x0000b40018187a23 */ /* 0x100fe20000010804 */
[----:B------:R-:W-:Y:S01]  /*7e80*/  FSEL R7, R7, -INF , !P0 ;  /* 0xff80000007077808 */ /* 0x000fe20004000000 */
[--C-:B------:R-:W-:Y:S01]  /*7e90*/  FFMA.FTZ R25, R25, c[0x0][0x2d0], -R4.reuse ;  /* 0x0000b40019197a23 */ /* 0x100fe20000010804 */
[----:B------:R-:W-:Y:S01]  /*7ea0*/  PLOP3.LUT P0, PT, PT, PT, UP2, 0x40, 0x0 ;  /* 0x000000000000781c */ /* 0x000fe20003f0e828 */
[----:B------:R-:W-:Y:S01]  /*7eb0*/  UISETP.NE.AND UP2, UPT, UR30, URZ, UPT ;  /* 0x0000003f1e00728c */ /* 0x000fe2000bf45270 */
[--C-:B------:R-:W-:Y:S01]  /*7ec0*/  FFMA.FTZ R170, R12, c[0x0][0x2d0], -R4.reuse ;  /* 0x0000b4000caa7a23 */ /* 0x100fe20000010804 */
[----:B------:R-:W-:Y:S01]  /*7ed0*/  MUFU.EX2 R8, R8 ;  /* 0x0000000800087308 */ /* 0x000fe20000000800 */
[----:B------:R-:W-:Y:S01]  /*7ee0*/  ISETP.GT.AND P0, PT, R2, 0x8, P0 ;  /* 0x000000080200780c */ /* 0x000fe20000704270 */
[--C-:B------:R-:W-:Y:S02]  /*7ef0*/  FFMA.FTZ R179, R13, c[0x0][0x2d0], -R4.reuse ;  /* 0x0000b4000db37a23 */ /* 0x100fe40000010804 */
[--C-:B------:R-:W-:Y:S01]  /*7f00*/  FFMA.FTZ R16, R16, c[0x0][0x2d0], -R4.reuse ;  /* 0x0000b40010107a23 */ /* 0x100fe20000010804 */
[C---:B------:R-:W-:Y:S01]  /*7f10*/  ISETP.LT.OR P0, PT, R3.reuse, 0x9, P0 ;  /* 0x000000090300780c */ /* 0x040fe20000701670 */
[----:B------:R-:W-:Y:S01]  /*7f20*/  FFMA.FTZ R169, R20, c[0x0][0x2d0], -R4 ;  /* 0x0000b40014a97a23 */ /* 0x000fe20000010804 */
[----:B------:R-:W-:Y:S02]  /*7f30*/  MOV R20, R17 ;  /* 0x0000001100147202 */ /* 0x000fe40000000f00 */
[----:B------:R-:W-:Y:S01]  /*7f40*/  FSEL R10, R10, -INF , !P0 ;  /* 0xff8000000a0a7808 */ /* 0x000fe20004000000 */
[----:B------:R-:W1:Y:S01]  /*7f50*/  MUFU.EX2 R9, R9 ;  /* 0x0000000900097308 */ /* 0x000e620000000800 */
[----:B------:R-:W-:Y:S01]  /*7f60*/  PLOP3.LUT P0, PT, PT, PT, UP1, 0x40, 0x0 ;  /* 0x000000000000781c */ /* 0x000fe20003f0e818 */
[----:B------:R-:W-:Y:S03]  /*7f70*/  UISETP.NE.AND UP1, UPT, UR29, URZ, UPT ;  /* 0x0000003f1d00728c */ /* 0x000fe6000bf25270 */
[C---:B------:R-:W-:Y:S04]  /*7f80*/  ISETP.GT.AND P0, PT, R2.reuse, 0x9, P0 ;  /* 0x000000090200780c */ /* 0x040fe80000704270 */
[----:B------:R-:W-:Y:S04]  /*7f90*/  ISETP.LT.OR P0, PT, R3, 0xa, P0 ;  /* 0x0000000a0300780c */ /* 0x000fe80000701670 */
[----:B------:R-:W-:Y:S02]  /*7fa0*/  FSEL R171, R11, -INF , !P0 ;  /* 0xff8000000bab7808 */ /* 0x000fe40004000000 */
[----:B------:R-:W-:Y:S01]  /*7fb0*/  PLOP3.LUT P0, PT, PT, PT, UP0, 0x40, 0x0 ;  /* 0x000000000000781c */ /* 0x000fe20003f0e808 */
[----:B------:R-:W-:Y:S01]  /*7fc0*/  UISETP.NE.AND UP0, UPT, UR27, URZ, UPT ;  /* 0x0000003f1b00728c */ /* 0x000fe2000bf05270 */
[----:B------:R-:W-:Y:S02]  /*7fd0*/  MOV R11, R16 ;  /* 0x00000010000b7202 */ /* 0x000fe40000000f00 */
[----:B------:R-:W-:Y:S04]  /*7fe0*/  ISETP.GT.AND P0, PT, R2, 0x10, P0 ;  /* 0x000000100200780c */ /* 0x000fe80000704270 */
[C---:B------:R-:W-:Y:S04]  /*7ff0*/  ISETP.LT.OR P0, PT, R3.reuse, 0x11, P0 ;  /* 0x000000110300780c */ /* 0x040fe80000701670 */
[----:B------:R-:W-:Y:S02]  /*8000*/  FSEL R172, R14, -INF , !P0 ;  /* 0xff8000000eac7808 */ /* 0x000fe40004000000 */
[----:B------:R-:W-:Y:S02]  /*8010*/  PLOP3.LUT P0, PT, PT, PT, UP6, 0x40, 0x0 ;  /* 0x000000000000781c */ /* 0x000fe40003f0e868 */
[----:B------:R-:W-:Y:S02]  /*8020*/  MOV R14, R179 ;  /* 0x000000b3000e7202 */ /* 0x000fe40000000f00 */
[C---:B------:R-:W-:Y:S04]  /*8030*/  ISETP.GT.AND P0, PT, R2.reuse, 0x11, P0 ;  /* 0x000000110200780c */ /* 0x040fe80000704270 */
[----:B------:R-:W-:Y:S04]  /*8040*/  ISETP.LT.OR P0, PT, R3, 0x12, P0 ;  /* 0x000000120300780c */ /* 0x000fe80000701670 */
[----:B------:R-:W-:Y:S02]  /*8050*/  FSEL R173, R15, -INF , !P0 ;  /* 0xff8000000fad7808 */ /* 0x000fe40004000000 */
[----:B------:R-:W-:Y:S02]  /*8060*/  PLOP3.LUT P0, PT, PT, PT, UP5, 0x40, 0x0 ;  /* 0x000000000000781c */ /* 0x000fe40003f0e858 */
[----:B------:R-:W-:Y:S02]  /*8070*/  MOV R15, R170 ;  /* 0x000000aa000f7202 */ /* 0x000fe40000000f00 */
[----:B------:R-:W-:Y:S02]  /*8080*/  ISETP.GT.AND P0, PT, R2, 0x18, P0 ;  /* 0x000000180200780c */ /* 0x000fe40000704270 */
[----:B-1----:R-:W-:Y:S02]  /*8090*/  F2FP.BF16.PACK_AB R170, R9, R8 ;  /* 0x0000000809aa723e */ /* 0x002fe400000010ff */
[C---:B------:R-:W-:Y:S04]  /*80a0*/  ISETP.LT.OR P0, PT, R3.reuse, 0x19, P0 ;  /* 0x000000190300780c */ /* 0x040fe80000701670 */
[----:B------:R-:W-:Y:S02]  /*80b0*/  FSEL R174, R18, -INF , !P0 ;  /* 0xff80000012ae7808 */ /* 0x000fe40004000000 */
[----:B------:R-:W-:Y:S04]  /*80c0*/  PLOP3.LUT P0, PT, PT, PT, UP4, 0x40, 0x0 ;  /* 0x000000000000781c */ /* 0x000fe80003f0e848 */
[C---:B------:R-:W-:Y:S04]  /*80d0*/  ISETP.GT.AND P0, PT, R2.reuse, 0x19, P0 ;  /* 0x000000190200780c */ /* 0x040fe80000704270 */
[----:B------:R-:W-:Y:S04]  /*80e0*/  ISETP.LT.OR P0, PT, R3, 0x1a, P0 ;  /* 0x0000001a0300780c */ /* 0x000fe80000701670 */
[----:B------:R-:W-:Y:S02]  /*80f0*/  FSEL R175, R19, -INF , !P0 ;  /* 0xff80000013af7808 */ /* 0x000fe40004000000 */
[----:B------:R-:W-:Y:S04]  /*8100*/  PLOP3.LUT P0, PT, PT, PT, UP3, 0x40, 0x0 ;  /* 0x000000000000781c */ /* 0x000fe80003f0e838 */
[----:B------:R-:W-:Y:S04]  /*8110*/  ISETP.GT.AND P0, PT, R2, 0x20, P0 ;  /* 0x000000200200780c */ /* 0x000fe80000704270 */
        /* <DEDUP_REMOVED lines=10> */
[----:B------:R-:W-:Y:S01]  /*81c0*/  PLOP3.LUT P0, PT, PT, PT, UP0, 0x40, 0x0 ;  /* 0x000000000000781c */ /* 0x000fe20003f0e808 */
[----:B------:R-:W-:Y:S03]  /*81d0*/  UISETP.GT.AND UP0, UPT, UR5, UR4, UPT ;  /* 0x000000040500728c */ /* 0x000fe6000bf04270 */
[----:B------:R-:W-:Y:S01]  /*81e0*/  ISETP.GT.AND P0, PT, R2, 0x29, P0 ;  /* 0x000000290200780c */ /* 0x000fe20000704270 */
[----:B------:R-:W-:Y:S01]  /*81f0*/  UMOV UR5, UR23 ;  /* 0x0000001700057c82 */ /* 0x000fe20008000000 */
[----:B------:R-:W1:Y:S02]  /*8200*/  MUFU.EX2 R2, R0 ;  /* 0x0000000000027308 */ /* 0x000e640000000800 */
[----:B------:R-:W-:Y:S04]  /*8210*/  ISETP.LT.OR P0, PT, R3, 0x2a, P0 ;  /* 0x0000002a0300780c */ /* 0x000fe80000701670 */
[----:B------:R-:W-:Y:S01]  /*8220*/  FSEL R132, R27, -INF , !P0 ;  /* 0xff8000001b847808 */ /* 0x000fe20004000000 */
[C---:B-1----:R-:W-:Y:S02]  /*8230*/  FMUL.FTZ R16, R2.reuse, R144 ;  /* 0x0000009002107220 */ /* 0x042fe40000410000 */
[C---:B------:R-:W-:Y:S01]  /*8240*/  FMUL.FTZ R12, R2.reuse, R148 ;  /* 0x00000094020c7220 */ /* 0x040fe20000410000 */
[----:B------:R-:W-:Y:S01]  /*8250*/  MOV R148, R11 ;  /* 0x0000000b00947202 */ /* 0x000fe20000000f00 */
[C---:B------:R-:W-:Y:S01]  /*8260*/  FMUL.FTZ R13, R2.reuse, R149 ;  /* 0x00000095020d7220 */ /* 0x040fe20000410000 */
[----:B------:R-:W-:Y:S01]  /*8270*/  MOV R149, R14 ;  /* 0x0000000e00957202 */ /* 0x000fe20000000f00 */
[C---:B------:R-:W-:Y:S01]  /*8280*/  FMUL.FTZ R17, R2.reuse, R145 ;  /* 0x0000009102117220 */ /* 0x040fe20000410000 */
[----:B------:R-:W-:Y:S01]  /*8290*/  MOV R145, R15 ;  /* 0x0000000f00917202 */ /* 0x000fe20000000f00 */
        /* <DEDUP_REMOVED lines=54> */
[----:B------:R-:W-:Y:S01]  /*8600*/  FADD.FTZ R4, R5, R0 ;  /* 0x0000000005047221 */ /* 0x000fe20000010000 */
[----:B------:R-:W-:Y:S01]  /*8610*/  FMNMX.FTZ R0, R6, R135, !PT ;  /* 0x0000008706007209 */ /* 0x000fe20007810000 */
[----:B------:R-:W-:Y:S01]  /*8620*/  FMUL.FTZ R5, R2, R157 ;  /* 0x0000009d02057220 */ /* 0x000fe20000410000 */
[----:B------:R-:W-:Y:S01]  /*8630*/  MOV R157, R25 ;  /* 0x00000019009d7202 */ /* 0x000fe20000000f00 */
[----:B------:R-:W-:Y:S01]  /*8640*/  FADD.FTZ R4, R8, R4 ;  /* 0x0000000408047221 */ /* 0x000fe20000010000 */
[----:B------:R-:W-:Y:S01]  /*8650*/  FMNMX.FTZ R0, R7, R0, !PT ;  /* 0x0000000007007209 */ /* 0x000fe20007810000 */
[----:B------:R-:W-:Y:S02]  /*8660*/  FMUL.FTZ R25, R2, R137 ;  /* 0x0000008902197220 */ /* 0x000fe40000410000 */
[----:B------:R-:W-:Y:S01]  /*8670*/  FADD.FTZ R179, R9, R4 ;  /* 0x0000000409b37221 */ /* 0x000fe20000010000 */
[----:B------:R-:W-:Y:S01]  /*8680*/  FMNMX.FTZ R0, R10, R0, !PT ;  /* 0x000000000a007209 */ /* 0x000fe20007810000 */
[C---:B------:R-:W-:Y:S01]  /*8690*/  FMUL.FTZ R4, R2.reuse, R156 ;  /* 0x0000009c02047220 */ /* 0x040fe20000410000 */
[----:B------:R-:W-:Y:S01]  /*86a0*/  MOV R156, R20 ;  /* 0x00000014009c7202 */ /* 0x000fe20000000f00 */
[C---:B------:R-:W-:Y:S01]  /*86b0*/  FMUL.FTZ R20, R2.reuse, R140 ;  /* 0x0000008c02147220 */ /* 0x040fe20000410000 */
[----:B------:R-:W-:Y:S01]  /*86c0*/  FMNMX.FTZ R0, R171, R0, !PT ;  /* 0x00000000ab007209 */ /* 0x000fe20007810000 */
[----:B------:R-:W2:Y:S01]  /*86d0*/  LDL.LU R140, [R1+0x4c] ;  /* 0x00004c00018c7983 */ /* 0x000ea20000300800 */
[C---:B------:R-:W-:Y:S01]  /*86e0*/  FMUL.FTZ R8, R2.reuse, R152 ;  /* 0x0000009802087220 */ /* 0x040fe20000410000 */
[----:B------:R-:W-:Y:S01]  /*86f0*/  MOV R152, R24 ;  /* 0x0000001800987202 */ /* 0x000fe20000000f00 */
[----:B------:R-:W-:Y:S01]  /*8700*/  FMUL.FTZ R24, R2, R136 ;  /* 0x0000008802187220 */ /* 0x000fe20000410000 */
[----:B------:R-:W-:Y:S01]  /*8710*/  FMNMX.FTZ R0, R172, R0, !PT ;  /* 0x00000000ac007209 */ /* 0x000fe20007810000 */
[C---:B------:R-:W-:Y:S01]  /*8720*/  FMUL.FTZ R9, R2.reuse, R153 ;  /* 0x0000009902097220 */ /* 0x040fe20000410000 */
[----:B------:R-:W-:Y:S01]  /*8730*/  MOV R153, R21 ;  /* 0x0000001500997202 */ /* 0x000fe20000000f00 */
[----:B------:R-:W-:Y:S01]  /*8740*/  FMUL.FTZ R21, R2, R141 ;  /* 0x0000008d02157220 */ /* 0x000fe20000410000 */
[----:B------:R-:W-:Y:S01]  /*8750*/  FMNMX.FTZ R0, R173, R0, !PT ;  /* 0x00000000ad007209 */ /* 0x000fe20007810000 */
[----:B------:R-:W-:Y:S03]  /*8760*/  MUFU.EX2 R156, R156 ;  /* 0x0000009c009c7308 */ /* 0x000fe60000000800 */
[----:B------:R-:W-:Y:S04]  /*8770*/  FMNMX.FTZ R0, R174, R0, !PT ;  /* 0x00000000ae007209 */ /* 0x000fe80007810000 */
[----:B------:R-:W-:Y:S03]  /*8780*/  FMNMX.FTZ R0, R175, R0, !PT ;  /* 0x00000000af007209 */ /* 0x000fe60007810000 */
[----:B------:R-:W-:Y:S01]  /*8790*/  MUFU.EX2 R152, R152 ;  /* 0x0000009800987308 */ /* 0x000fe20000000800 */
        /* <DEDUP_REMOVED lines=14> */
[----:B------:R-:W-:Y:S01]  /*8880*/  MOV R135, R169 ;  /* 0x000000a900877202 */ /* 0x000fe20000000f00 */
[--C-:B------:R-:W-:Y:S02]  /*8890*/  FFMA.FTZ R169, R6, c[0x0][0x2d0], -R134.reuse ;  /* 0x0000b40006a97a23 */ /* 0x100fe40000010886 */
[----:B------:R-:W-:Y:S02]  /*88a0*/  FMUL.FTZ R0, R0, c[0x0][0x2d0] ;  /* 0x0000b40000007a20 */ /* 0x000fe40000410000 */
[--C-:B------:R-:W-:Y:S02]  /*88b0*/  FFMA.FTZ R7, R7, c[0x0][0x2d0], -R134.reuse ;  /* 0x0000b40007077a23 */ /* 0x100fe40000010886 */
[----:B------:R-:W-:Y:S01]  /*88c0*/  MUFU.EX2 R169, R169 ;  /* 0x000000a900a97308 */ /* 0x000fe20000000800 */
[--C-:B------:R-:W-:Y:S09]  /*88d0*/  FFMA.FTZ R2, R10, c[0x0][0x2d0], -R134.reuse ;  /* 0x0000b4000a027a23 */ /* 0x100ff20000010886 */
[----:B------:R-:W1:Y:S10]  /*88e0*/  MUFU.EX2 R0, R0 ;  /* 0x0000000000007308 */ /* 0x000e740000000800 */
[----:B------:R3:W4:Y:S01]  /*88f0*/  MUFU.EX2 R144, R7 ;  /* 0x0000000700907308 */ /* 0x0007220000000800 */
[C---:B-1----:R-:W-:Y:S02]  /*8900*/  FMUL.FTZ R26, R0.reuse, R138 ;  /* 0x0000008a001a7220 */ /* 0x042fe40000410000 */
[C---:B------:R-:W-:Y:S02]  /*8910*/  FMUL.FTZ R27, R0.reuse, R139 ;  /* 0x0000008b001b7220 */ /* 0x040fe40000410000 */
[----:B------:R-:W1:Y:S01]  /*8920*/  LDSM.16.MT88.4 R136, [R237+0x4080] ;  /* 0x00408000ed88783b */ /* 0x000e620000004200 */
[C---:B------:R-:W-:Y:S02]  /*8930*/  FMUL.FTZ R10, R0.reuse, R154 ;  /* 0x0000009a000a7220 */ /* 0x040fe40000410000 */
[C---:B------:R-:W-:Y:S02]  /*8940*/  FMUL.FTZ R11, R0.reuse, R155 ;  /* 0x0000009b000b7220 */ /* 0x040fe40000410000 */
[C---:B------:R-:W-:Y:S02]  /*8950*/  FMUL.FTZ R22, R0.reuse, R142 ;  /* 0x0000008e00167220 */ /* 0x040fe40000410000 */
[C---:B------:R-:W-:Y:S02]  /*8960*/  FMUL.FTZ R23, R0.reuse, R143 ;  /* 0x0000008f00177220 */ /* 0x040fe40000410000 */
[C---:B------:R-:W-:Y:S01]  /*8970*/  FMUL.FTZ R6, R0.reuse, R158 ;  /* 0x0000009e00067220 */ /* 0x040fe20000410000 */
[----:B------:R-:W-:Y:S01]  /*8980*/  MOV R158, R135 ;  /* 0x00000087009e7202 */ /* 0x000fe20000000f00 */
[C---:B---3--:R-:W-:Y:S02]  /*8990*/  FMUL.FTZ R7, R0.reuse, R159 ;  /* 0x0000009f00077220 */ /* 0x048fe40000410000 */
        /* <DEDUP_REMOVED lines=61> */
[C---:B----4-:R-:W-:Y:S01]  /*8d70*/  F2FP.BF16.PACK_AB R169, R144.reuse, R169 ;  /* 0x000000a990a9723e */ /* 0x050fe200000010ff */
[----:B------:R-:W-:Y:S01]  /*8d80*/  FFMA.FTZ R0, R171, c[0x0][0x2d0], -R134 ;  /* 0x0000b400ab007a23 */ /* 0x000fe20000010886 */
[----:B------:R-:W-:Y:S01]  /*8d90*/  LDSM.16.MT88.4 R140, [R237+0x4880] ;  /* 0x00488000ed8c783b */ /* 0x000fe20000004200 */
[----:B------:R-:W-:Y:S02]  /*8da0*/  FADD.FTZ R144, R144, R150 ;  /* 0x0000009690907221 */ /* 0x000fe40000010000 */
[----:B------:R-:W2:Y:S02]  /*8db0*/  MUFU.EX2 R146, R0 ;  /* 0x0000000000927308 */ /* 0x000ea40000000800 */
[----:B--2---:R-:W-:Y:S01]  /*8dc0*/  F2FP.BF16.PACK_AB R171, R146, R147 ;  /* 0x0000009392ab723e */ /* 0x004fe200000010ff */
[--C-:B------:R-:W-:Y:S07]  /*8dd0*/  FFMA.FTZ R0, R172, c[0x0][0x2d0], -R134.reuse ;  /* 0x0000b400ac007a23 */ /* 0x100fee0000010886 */
[----:B------:R2:W-:Y:S01]  /*8de0*/  MUFU.EX2 R148, R0 ;  /* 0x0000000000947308 */ /* 0x0005e20000000800 */
[C---:B-1----:R-:W-:Y:S08]  /*8df0*/  HMMA.16816.F32.BF16 R4, R168.reuse, R136, R4 ;  /* 0x00000088a804723c */ /* 0x042ff00000041804 */
[C---:B------:R-:W-:Y:S01]  /*8e00*/  HMMA.16816.F32.BF16 R8, R168.reuse, R138, R8 ;  /* 0x0000008aa808723c */ /* 0x040fe20000041808 */
[----:B------:R-:W1:Y:S03]  /*8e10*/  LDSM.16.MT88.4 R136, [R238+0x4080] ;  /* 0x00408000ee88783b */ /* 0x000e660000004200 */
[--C-:B--2---:R-:W-:Y:S04]  /*8e20*/  FFMA.FTZ R0, R173, c[0x0][0x2d0], -R134.reuse ;  /* 0x0000b400ad007a23 */ /* 0x104fe80000010886 */
[----:B------:R2:W3:Y:S01]  /*8e30*/  MUFU.EX2 R149, R0 ;  /* 0x0000000000957308 */ /* 0x0004e20000000800 */
[C---:B-1----:R-:W-:Y:S03]  /*8e40*/  HMMA.16816.F32.BF16 R12, R168.reuse, R136, R12 ;  /* 0x00000088a80c723c */ /* 0x042fe6000004180c */
[--C-:B--2---:R-:W-:Y:S06]  /*8e50*/  FFMA.FTZ R0, R174, c[0x0][0x2d0], -R134.reuse ;  /* 0x0000b400ae007a23 */ /* 0x104fec0000010886 */
[----:B------:R1:W-:Y:S01]  /*8e60*/  MUFU.EX2 R135, R0 ;  /* 0x0000000000877308 */ /* 0x0003e20000000800 */
[C---:B------:R-:W-:Y:S01]  /*8e70*/  HMMA.16816.F32.BF16 R16, R168.reuse, R138, R16 ;  /* 0x0000008aa810723c */ /* 0x040fe20000041810 */
[----:B------:R-:W2:Y:S02]  /*8e80*/  LDSM.16.MT88.4 R136, [R241+0x4080] ;  /* 0x00408000f188783b */ /* 0x000ea40000004200 */
[----:B-1----:R-:W-:Y:S06]  /*8e90*/  FFMA.FTZ R0, R175, c[0x0][0x2d0], -R134 ;  /* 0x0000b400af007a23 */ /* 0x002fec0000010886 */
[----:B------:R-:W-:Y:S10]  /*8ea0*/  MUFU.EX2 R175, R158 ;  /* 0x0000009e00af7308 */ /* 0x000ff40000000800 */
[----:B------:R1:W4:Y:S01]  /*8eb0*/  MUFU.EX2 R174, R0 ;  /* 0x0000000000ae7308 */ /* 0x0003220000000800 */
[C---:B--2---:R-:W-:Y:S08]  /*8ec0*/  HMMA.16816.F32.BF16 R20, R168.reuse, R136, R20 ;  /* 0x00000088a814723c */ /* 0x044ff00000041814 */
[C---:B------:R-:W-:Y:S01]  /*8ed0*/  HMMA.16816.F32.BF16 R24, R168.reuse, R138, R24 ;  /* 0x0000008aa818723c */ /* 0x040fe20000041818 */
[----:B------:R-:W2:Y:S03]  /*8ee0*/  LDSM.16.MT88.4 R136, [R240+0x4080] ;  /* 0x00408000f088783b */ /* 0x000ea60000004200 */
[----:B-1----:R-:W-:Y:S02]  /*8ef0*/  FADD.FTZ R0, R2, R179 ;  /* 0x000000b302007221 */ /* 0x002fe40000010000 */
[----:B------:R-:W-:Y:S02]  /*8f00*/  MUFU.EX2 R179, R153 ;  /* 0x0000009900b37308 */ /* 0x000fe40000000800 */
[----:B------:R-:W-:Y:S04]  /*8f10*/  FADD.FTZ R150, R145, R0 ;  /* 0x0000000091967221 */ /* 0x000fe80000010000 */
[----:B------:R-:W-:Y:S04]  /*8f20*/  FADD.FTZ R0, R147, R144 ;  /* 0x0000009093007221 */ /* 0x000fe80000010000 */
[----:B------:R-:W1:Y:S01]  /*8f30*/  MUFU.EX2 R153, R157 ;  /* 0x0000009d00997308 */ /* 0x000e620000000800 */
        /* <DEDUP_REMOVED lines=38> */
[----:B------:R-:W-:Y:S04]  /*91a0*/  HMMA.16816.F32.BF16 R128, R168, R138, R128 ;  /* 0x0000008aa880723c */ /* 0x000fe80000041880 */
[----:B---3--:R-:W-:Y:S01]  /*91b0*/  F2FP.BF16.PACK_AB R137, R149, R148 ;  /* 0x000000949589723e */ /* 0x008fe200000010ff */
[----:B------:R-:W-:Y:S02]  /*91c0*/  FADD.FTZ R2, R146, R0 ;  /* 0x0000000092027221 */ /* 0x000fe40000010000 */
[----:B------:R-:W-:Y:S01]  /*91d0*/  F2FP.BF16.PACK_AB R138, R156, R151 ;  /* 0x000000979c8a723e */ /* 0x000fe200000010ff */
[----:B------:R-:W-:Y:S01]  /*91e0*/  LDSM.16.MT88.4 R144, [R240+0x9080] ;  /* 0x00908000f090783b */ /* 0x000fe20000004200 */
[----:B----4-:R-:W-:Y:S03]  /*91f0*/  F2FP.BF16.PACK_AB R139, R174, R135 ;  /* 0x00000087ae8b723e */ /* 0x010fe600000010ff */
[----:B------:R-:W-:Y:S01]  /*9200*/  FFMA.FTZ R0, R176, c[0x0][0x2d0], -R134 ;  /* 0x0000b400b0007a23 */ /* 0x000fe20000010886 */
[----:B-1----:R-:W-:Y:S01]  /*9210*/  MOV R176, R153 ;  /* 0x0000009900b07202 */ /* 0x002fe20000000f00 */
[----:B------:R-:W-:Y:S01]  /*9220*/  FADD.FTZ R2, R148, R2 ;  /* 0x0000000294027221 */ /* 0x000fe20000010000 */
[----:B------:R-:W-:Y:S01]  /*9230*/  F2FP.BF16.PACK_AB R168, R179, R175 ;  /* 0x000000afb3a8723e */ /* 0x000fe200000010ff */
[C---:B------:R-:W-:Y:S01]  /*9240*/  HMMA.16816.F32.BF16 R4, R136.reuse, R140, R4 ;  /* 0x0000008c8804723c */ /* 0x040fe20000041804 */
[----:B------:R1:W2:Y:S04]  /*9250*/  MUFU.EX2 R172, R0 ;  /* 0x0000000000ac7308 */ /* 0x0002a80000000800 */
[----:B------:R-:W-:Y:S03]  /*9260*/  FADD.FTZ R2, R149, R2 ;  /* 0x0000000295027221 */ /* 0x000fe60000010000 */
[C---:B------:R-:W-:Y:S01]  /*9270*/  HMMA.16816.F32.BF16 R8, R136.reuse, R142, R8 ;  /* 0x0000008e8808723c */ /* 0x040fe20000041808 */
[----:B------:R-:W3:Y:S03]  /*9280*/  LDSM.16.MT88.4 R140, [R238+0x4880] ;  /* 0x00488000ee8c783b */ /* 0x000ee60000004200 */
[----:B------:R-:W-:Y:S01]  /*9290*/  FADD.FTZ R2, R135, R2 ;  /* 0x0000000287027221 */ /* 0x000fe20000010000 */
[----:B------:R-:W-:Y:S03]  /*92a0*/  MOV R135, R3 ;  /* 0x0000000300877202 */ /* 0x000fe60000000f00 */
[----:B------:R-:W-:Y:S04]  /*92b0*/  FADD.FTZ R2, R174, R2 ;  /* 0x00000002ae027221 */ /* 0x000fe80000010000 */
[----:B-1----:R-:W-:Y:S01]  /*92c0*/  FFMA.FTZ R0, R177, c[0x0][0x2d0], -R134 ;  /* 0x0000b400b1007a23 */ /* 0x002fe20000010886 */
[----:B------:R-:W-:Y:S01]  /*92d0*/  MOV R177, R152 ;  /* 0x0000009800b17202 */ /* 0x000fe20000000f00 */
[----:B--2---:R-:W-:Y:S01]  /*92e0*/  FADD.FTZ R2, R172, R2 ;  /* 0x00000002ac027221 */ /* 0x004fe20000010000 */
[----:B------:R-:W-:Y:S01]  /*92f0*/  LDSM.16.MT88.4 R152, [R237+0x5080] ;  /* 0x00508000ed98783b */ /* 0x000fe20000004200 */
[----:B------:R-:W1:Y:S01]  /*9300*/  MUFU.EX2 R173, R0 ;  /* 0x0000000000ad7308 */ /* 0x000e620000000800 */
[----:B------:R-:W-:Y:S01]  /*9310*/  F2FP.BF16.PACK_AB R170, R176, R177 ;  /* 0x000000b1b0aa723e */ /* 0x000fe200000010ff */
[C---:B---3--:R-:W-:Y:S03]  /*9320*/  HMMA.16816.F32.BF16 R12, R136.reuse, R140, R12 ;  /* 0x0000008c880c723c */ /* 0x048fe6000004180c */
[----:B-1----:R-:W-:Y:S01]  /*9330*/  F2FP.BF16.PACK_AB R169, R173, R172 ;  /* 0x000000acada9723e */ /* 0x002fe200000010ff */
[--C-:B------:R-:W-:Y:S02]  /*9340*/  FFMA.FTZ R0, R178, c[0x0][0x2d0], -R134.reuse ;  /* 0x0000b400b2007a23 */ /* 0x100fe40000010886 */
[----:B------:R-:W-:Y:S02]  /*9350*/  FFMA.FTZ R134, R132, c[0x0][0x2d0], -R134 ;  /* 0x0000b40084867a23 */ /* 0x000fe40000010886 */
[C---:B------:R-:W-:Y:S01]  /*9360*/  HMMA.16816.F32.BF16 R16, R136.reuse, R142, R16 ;  /* 0x0000008e8810723c */ /* 0x040fe20000041810 */
[----:B------:R-:W1:Y:S01]  /*9370*/  LDSM.16.MT88.4 R140, [R241+0x4880] ;  /* 0x00488000f18c783b */ /* 0x000e620000004200 */
[----:B------:R2:W-:Y:S10]  /*9380*/  MUFU.EX2 R132, R0 ;  /* 0x0000000000847308 */ /* 0x0005f40000000800 */
[----:B------:R-:W3:Y:S01]  /*9390*/  MUFU.EX2 R134, R134 ;  /* 0x0000008600867308 */ /* 0x000ee20000000800 */
[----:B--2---:R-:W-:Y:S04]  /*93a0*/  FADD.FTZ R0, R151, R150 ;  /* 0x0000009697007221 */ /* 0x004fe80000010000 */
[----:B------:R-:W-:Y:S04]  /*93b0*/  FADD.FTZ R0, R156, R0 ;  /* 0x000000009c007221 */ /* 0x000fe80000010000 */
[----:B------:R-:W-:Y:S01]  /*93c0*/  FADD.FTZ R0, R175, R0 ;  /* 0x00000000af007221 */ /* 0x000fe20000010000 */
[----:B---3--:R-:W-:Y:S03]  /*93d0*/  F2FP.BF16.PACK_AB R171, R134, R132 ;  /* 0x0000008486ab723e */ /* 0x008fe600000010ff */
        /* <DEDUP_REMOVED lines=38> */
[C---:B------:R-:W-:Y:S08]  /*9640*/  HMMA.16816.F32.BF16 R120, R136.reuse, R142, R120 ;  /* 0x0000008e8878723c */ /* 0x040ff00000041878 */
[C---:B------:R-:W-:Y:S08]  /*9650*/  HMMA.16816.F32.BF16 R124, R136.reuse, R144, R124 ;  /* 0x00000090887c723c */ /* 0x040ff0000004187c */
[----:B------:R-:W-:Y:S01]  /*9660*/  HMMA.16816.F32.BF16 R128, R136, R146, R128 ;  /* 0x000000928880723c */ /* 0x000fe20000041880 */
[----:B------:R-:W1:Y:S07]  /*9670*/  LDSM.16.MT88.4 R144, [R238+0x5080] ;  /* 0x00508000ee90783b */ /* 0x000e6e0000004200 */
[C---:B------:R-:W-:Y:S01]  /*9680*/  HMMA.16816.F32.BF16 R156, R168.reuse, R152, R4 ;  /* 0x00000098a89c723c */ /* 0x040fe20000041804 */
[----:B------:R-:W2:Y:S07]  /*9690*/  LDSM.16.MT88.4 R136, [R241+0x5080] ;  /* 0x00508000f188783b */ /* 0x000eae0000004200 */
[C---:B------:R-:W-:Y:S01]  /*96a0*/  HMMA.16816.F32.BF16 R152, R168.reuse, R154, R8 ;  /* 0x0000009aa898723c */ /* 0x040fe20000041808 */
[----:B------:R-:W3:Y:S08]  /*96b0*/  LDSM.16.MT88.4 R4, [R240+0x5080] ;  /* 0x00508000f004783b */ /* 0x000ef00000004200 */
[----:B------:R-:W4:Y:S01]  /*96c0*/  LDSM.16.MT88.4 R8, [R237+0x6880] ;  /* 0x00688000ed08783b */ /* 0x000f220000004200 */
[C---:B-1----:R-:W-:Y:S07]  /*96d0*/  HMMA.16816.F32.BF16 R148, R168.reuse, R144, R12 ;  /* 0x00000090a894723c */ /* 0x042fee000004180c */
[----:B------:R-:W1:Y:S01]  /*96e0*/  LDSM.16.MT88.4 R12, [R238+0x6880] ;  /* 0x00688000ee0c783b */ /* 0x000e620000004200 */
[C---:B------:R-:W-:Y:S08]  /*96f0*/  HMMA.16816.F32.BF16 R144, R168.reuse, R146, R16 ;  /* 0x00000092a890723c */ /* 0x040ff00000041810 */
[C---:B--2---:R-:W-:Y:S08]  /*9700*/  HMMA.16816.F32.BF16 R140, R168.reuse, R136, R20 ;  /* 0x00000088a88c723c */ /* 0x044ff00000041814 */
[C---:B------:R-:W-:Y:S08]  /*9710*/  HMMA.16816.F32.BF16 R136, R168.reuse, R138, R24 ;  /* 0x0000008aa888723c */ /* 0x040ff00000041818 */
[C---:B---3--:R-:W-:Y:S08]  /*9720*/  HMMA.16816.F32.BF16 R28, R168.reuse, R4, R28 ;  /* 0x00000004a81c723c */ /* 0x048ff0000004181c */
[C---:B------:R-:W-:Y:S01]  /*9730*/  HMMA.16816.F32.BF16 R32, R168.reuse, R6, R32 ;  /* 0x00000006a820723c */ /* 0x040fe20000041820 */
[----:B------:R-:W2:Y:S07]  /*9740*/  LDSM.16.MT88.4 R4, [R241+0x6880] ;  /* 0x00688000f104783b */ /* 0x000eae0000004200 */
[C---:B----4-:R-:W-:Y:S08]  /*9750*/  HMMA.16816.F32.BF16 R36, R168.reuse, R8, R36 ;  /* 0x00000008a824723c */ /* 0x050ff00000041824 */
        /* <DEDUP_REMOVED lines=29> */
[C---:B------:R-:W-:Y:S08]  /*9930*/  HMMA.16816.F32.BF16 R120, R168.reuse, R14, R120 ;  /* 0x0000000ea878723c */ /* 0x040ff00000041878 */
[C---:B--2---:R-:W-:Y:S07]  /*9940*/  HMMA.16816.F32.BF16 R124, R168.reuse, R4, R124 ;  /* 0x00000004a87c723c */ /* 0x044fee000004187c */
[----:B------:R-:W-:Y:S01]  /*9950*/  FADD.FTZ R4, R177, R0 ;  /* 0x00000000b1047221 */ /* 0x000fe20000010000 */
[----:B------:R-:W-:Y:S04]  /*9960*/  HMMA.16816.F32.BF16 R128, R168, R6, R128 ;  /* 0x00000006a880723c */ /* 0x000fe80000041880 */
[----:B------:R-:W-:Y:S02]  /*9970*/  FADD.FTZ R0, R173, R2 ;  /* 0x00000002ad007221 */ /* 0x000fe40000010000 */
[----:B------:R-:W-:Y:S02]  /*9980*/  FADD.FTZ R2, R176, R4 ;  /* 0x00000004b0027221 */ /* 0x000fe40000010000 */
[----:B------:R-:W-:Y:S01]  /*9990*/  FADD.FTZ R0, R132, R0 ;  /* 0x0000000084007221 */ /* 0x000fe20000010000 */
[----:B------:R-:W-:Y:S02]  /*99a0*/  MOV R132, R3 ;  /* 0x0000000300847202 */ /* 0x000fe40000000f00 */
[----:B------:R1:W-:Y:S01]  /*99b0*/  STL [R1+0x44], R2 ;  /* 0x0000440201007387 */ /* 0x0003e20000100800 */
[----:B------:R-:W-:Y:S01]  /*99c0*/  FADD.FTZ R0, R134, R0 ;  /* 0x0000000086007221 */ /* 0x000fe20000010000 */
[----:B------:R-:W-:Y:S04]  /*99d0*/  MOV R134, R133 ;  /* 0x0000008500867202 */ /* 0x000fe80000000f00 */
[----:B------:R1:W-:Y:S02]  /*99e0*/  STL [R1+0x4c], R0 ;  /* 0x00004c0001007387 */ /* 0x0003e40000100800 */
[----:B-1----:R-:W-:-:S05]  /*99f0*/  @P0 BRA `(.L_x_198) ;  /* 0xffffc43000000947 */ /* 0x002fca000383ffff */
.L_x_185:
[----:B------:R-:W1:Y:S01]  /*9a00*/  S2UR UR29, SR_CTAID.X ;  /* 0x00000000001d79c3 */ /* 0x000e620000002500 */
[----:B------:R-:W-:-:S02]  /*9a10*/  UISETP.NE.AND UP1, UPT, UR14, URZ, UPT ;  /* 0x0000003f0e00728c */ /* 0x000fc4000bf25270 */
[----:B------:R-:W-:Y:S02]  /*9a20*/  UISETP.NE.AND UP0, UPT, UR13, URZ, UPT ;  /* 0x0000003f0d00728c */ /* 0x000fe4000bf05270 */
[----:B------:R-:W-:Y:S02]  /*9a30*/  UMOV UR27, 0x1 ;  /* 0x00000001001b7882 */ /* 0x000fe40000000000 */
[----:B------:R-:W-:Y:S02]  /*9a40*/  ULDC UR26, c[0x0][0x168] ;  /* 0x00005a00001a7ab9 */ /* 0x000fe40000000800 */
[----:B------:R-:W-:Y:S01]  /*9a50*/  ULDC.64 UR4, c[0x0][0x2c8] ;  /* 0x0000b20000047ab9 */ /* 0x000fe20000000a00 */
[----:B------:R-:W-:Y:S01]  /*9a60*/  PLOP3.LUT P0, PT, PT, PT, UP0, 0x40, 0x0 ;  /* 0x000000000000781c */ /* 0x000fe20003f0e808 */
[----:B------:R-:W-:Y:S02]  /*9a70*/  UIADD3 UR26, UR27, -UR26, URZ ;  /* 0x8000001a1b1a7290 */ /* 0x000fe4000fffe03f */
[----:B-1----:R-:W-:-:S04]  /*9a80*/  ULEA UR29, UR29, 0x7f, 0x7 ;  /* 0x0000007f1d1d7891 */ /* 0x002fc8000f8e383f */
[----:B------:R-:W-:-:S03]  /*9a90*/  UIMAD.WIDE.U32 UR30, UR29, UR4, URZ ;  /* 0x000000041d1e72a5 */ /* 0x000fc6000f8e003f */
[----:B------:R-:W-:Y:S02]  /*9aa0*/  ULDC UR4, c[0x0][0x1d0] ;  /* 0x0000740000047ab9 */ /* 0x000fe40000000800 */
[----:B------:R-:W-:Y:S02]  /*9ab0*/  UIMAD UR4, UR28, UR4, UR26 ;  /* 0x000000041c0472a4 */ /* 0x000fe4000f8e021a */
[----:B------:R-:W-:Y:S02]  /*9ac0*/  @UP1 USHF.R.U32.HI UR29, URZ, UR5, UR31 ;  /* 0x000000053f1d1299 */ /* 0x000fe4000801161f */
[----:B------:R-:W-:Y:S02]  /*9ad0*/  ULDC UR26, c[0x0][0x324] ;  /* 0x0000c900001a7ab9 */ /* 0x000fe40000000800 */
[----:B------:R-:W-:-:S04]  /*9ae0*/  UIADD3 UR28, UR4, UR29, URZ ;  /* 0x0000001d041c7290 */ /* 0x000fc8000fffe03f */
[----:B------:R-:W-:Y:S01]  /*9af0*/  UIADD3 UR26, UR28, -UR26, URZ ;  /* 0x8000001a1c1a7290 */ /* 0x000fe2000fffe03f */
[----:B------:R-:W-:Y:S05]  /*9b00*/  @P0 BRA `(.L_x_199) ;  /* 0x0000016000000947 */ /* 0x000fea0003800000 */
[----:B------:R-:W-:-:S06]  /*9b10*/  UISETP.GT.AND UP0, UPT, UR28, -0x1, UPT ;  /* 0xffffffff1c00788c */ /* 0x000fcc000bf04270 */
[----:B------:R-:W-:-:S13]  /*9b20*/  PLOP3.LUT P0, PT, PT, PT, UP0, 0x80, 0x0 ;  /* 0x000000000000781c */ /* 0x000fda0003f0f008 */
[----:B------:R-:W-:Y:S05]  /*9b30*/  @P0 BRA `(.L_x_200) ;  /* 0x0000009000000947 */ /* 0x000fea0003800000 */
[----:B------:R-:W-:Y:S02]  /*9b40*/  ULDC UR4, c[0x0][0x32c] ;  /* 0x0000cb0000047ab9 */ /* 0x000fe40000000800 */
[----:B------:R-:W-:Y:S02]  /*9b50*/  UISETP.NE.AND UP0, UPT, UR27, UR4, UPT ;  /* 0x000000041b00728c */ /* 0x000fe4000bf05270 */
[----:B------:R-:W-:Y:S02]  /*9b60*/  ULOP3.LUT UR28, URZ, UR28, URZ, 0x33, !UPT ;  /* 0x0000001c3f1c7292 */ /* 0x000fe4000f8e333f */
[----:B------:R-:W-:Y:S02]  /*9b70*/  ULDC.64 UR4, c[0x0][0x330] ;  /* 0x0000cc0000047ab9 */ /* 0x000fe40000000a00 */
[----:B------:R-:W-:-:S07]  /*9b80*/  UIMAD.WIDE.U32 UR30, UR28, UR4, URZ ;  /* 0x000000041c1e72a5 */ /* 0x000fce000f8e003f */
[----:B------:R-:W-:Y:S02]  /*9b90*/  @UP0 UMOV UR27, UR31 ;  /* 0x0000001f001b0c82 */ /* 0x000fe40008000000 */
[----:B------:R-:W-:-:S04]  /*9ba0*/  @UP0 USHF.R.U32.HI UR28, URZ, UR5, UR27 ;  /* 0x000000053f1c0299 */ /* 0x000fc8000801161b */
[----:B------:R-:W-:Y:S01]  /*9bb0*/  ULOP3.LUT UR28, URZ, UR28, URZ, 0x33, !UPT ;  /* 0x0000001c3f1c7292 */ /* 0x000fe2000f8e333f */
[----:B------:R-:W-:Y:S05]  /*9bc0*/  BRA `(.L_x_201) ;  /* 0x0000006000007947 */ /* 0x000fea0003800000 */
.L_x_200:
[----:B------:R-:W-:Y:S02]  /*9bd0*/  ULDC UR4, c[0x0][0x32c] ;  /* 0x0000cb0000047ab9 */ /* 0x000fe40000000800 */
[----:B------:R-:W-:-:S03]  /*9be0*/  UISETP.NE.AND UP0, UPT, UR27, UR4, UPT ;  /* 0x000000041b00728c */ /* 0x000fc6000bf05270 */
[----:B------:R-:W-:Y:S02]  /*9bf0*/  ULDC.64 UR4, c[0x0][0x330] ;  /* 0x0000cc0000047ab9 */ /* 0x000fe40000000a00 */
[----:B------:R-:W-:-:S07]  /*9c00*/  UIMAD.WIDE.U32 UR30, UR28, UR4, URZ ;  /* 0x000000041c1e72a5 */ /* 0x000fce000f8e003f */
[----:B------:R-:W-:Y:S02]  /*9c10*/  @UP0 UMOV UR27, UR31 ;  /* 0x0000001f001b0c82 */ /* 0x000fe40008000000 */
[----:B------:R-:W-:Y:S02]  /*9c20*/  @UP0 USHF.R.U32.HI UR28, URZ, UR5, UR27 ;  /* 0x000000053f1c0299 */ /* 0x000fe4000801161b */
.L_x_201:
[----:B------:R-:W-:Y:S02]  /*9c30*/  ULDC UR4, c[0x0][0x32c] ;  /* 0x0000cb0000047ab9 */ /* 0x000fe40000000800 */
[----:B------:R-:W-:-:S04]  /*9c40*/  UIMAD UR4, UR28, UR4, URZ ;  /* 0x000000041c0472a4 */ /* 0x000fc8000f8e023f */
[----:B------:R-:W-:-:S04]  /*9c50*/  UISETP.LT.AND UP0, UPT, UR26, UR4, UPT ;  /* 0x000000041a00728c */ /* 0x000fc8000bf01270 */
[----:B------:R-:W-:-:S04]  /*9c60*/  USEL UR26, UR26, UR4, !UP0 ;  /* 0x000000041a1a7287 */ /* 0x000fc8000c000000 */
.L_x_199:
[----:B------:R-:W-:-:S04]  /*9c70*/  UIADD3 UR26, UR26, 0x2f, URZ ;  /* 0x0000002f1a1a7890 */ /* 0x000fc8000fffe03f */
[----:B------:R-:W-:-:S04]  /*9c80*/  UIMAD.WIDE UR4, UR26, 0x2aaaaaab, URZ ;  /* 0x2aaaaaab1a0478a5 */ /* 0x000fc8000f8e023f */
        /* <DEDUP_REMOVED lines=13> */
[C---:B--2---:R-:W-:Y:S01]  /*9d60*/  SHF.L.U64.HI R6, R5.reuse, 0x1, R6 ;  /* 0x0000000105067819 */ /* 0x044fe20000010206 */
[----:B------:R-:W-:-:S04]  /*9d70*/  IMAD.SHL.U32 R5, R5, 0x2, RZ ;  /* 0x0000000205057824 */ /* 0x000fc800078e00ff */
[----:B------:R1:W-:Y:S01]  /*9d80*/  STL [R1+0x2c], R6 ;  /* 0x00002c0601007387 */ /* 0x0003e20000100800 */
[C---:B---3--:R-:W-:Y:S01]  /*9d90*/  SHF.L.U64.HI R4, R3.reuse, 0x1, R4 ;  /* 0x0000000103047819 */ /* 0x048fe20000010204 */
[----:B------:R-:W-:Y:S02]  /*9da0*/  IMAD.SHL.U32 R3, R3, 0x2, RZ ;  /* 0x0000000203037824 */ /* 0x000fe400078e00ff */
[----:B------:R1:W-:Y:S04]  /*9db0*/  STL [R1+0x6c], R5 ;  /* 0x00006c0501007387 */ /* 0x0003e80000100800 */
[----:B------:R1:W-:Y:S01]  /*9dc0*/  STL [R1+0x20], R4 ;  /* 0x0000200401007387 */ /* 0x0003e20000100800 */
[C---:B----4-:R-:W-:Y:S01]  /*9dd0*/  SHF.L.U64.HI R2, R0.reuse, 0x1, R2 ;  /* 0x0000000100027819 */ /* 0x050fe20000010202 */
[----:B------:R-:W-:-:S02]  /*9de0*/  IMAD.SHL.U32 R0, R0, 0x2, RZ ;  /* 0x0000000200007824 */ /* 0x000fc400078e00ff */
[----:B------:R1:W-:Y:S04]  /*9df0*/  STL [R1+0x1c], R3 ;  /* 0x00001c0301007387 */ /* 0x0003e80000100800 */
[----:B------:R1:W-:Y:S04]  /*9e00*/  STL [R1+0x14], R0 ;  /* 0x0000140001007387 */ /* 0x0003e80000100800 */
[----:B------:R1:W-:Y:S02]  /*9e10*/  STL [R1+0x18], R2 ;  /* 0x0000180201007387 */ /* 0x0003e40000100800 */
.L_x_207:
[----:B-1----:R-:W2:Y:S01]  /*9e20*/  LDL R2, [R1+0x4] ;  /* 0x0000040001027983 */ /* 0x002ea20000100800 */
[----:B------:R-:W-:Y:S04]  /*9e30*/  DEPBAR.LE SB0, 0x0 ;  /* 0x000080000000791a */ /* 0x000fe80000000000 */
[----:B------:R-:W3:Y:S01]  /*9e40*/  LDL R0, [R1] ;  /* 0x0000000001007983 */ /* 0x000ee20000100800 */
[----:B------:R-:W-:Y:S03]  /*9e50*/  UISETP.GT.AND UP0, UPT, UR7, UR23, UPT ;  /* 0x000000170700728c */ /* 0x000fe6000bf04270 */
[----:B------:R-:W-:Y:S03]  /*9e60*/  BAR.SYNC.DEFER_BLOCKING 0x0 ;  /* 0x0000000000007b1d */ /* 0x000fe60000010000 */
[----:B------:R-:W-:Y:S03]  /*9e70*/  PLOP3.LUT P0, PT, PT, PT, UP0, 0x80, 0x0 ;  /* 0x000000000000781c */ /* 0x000fe60003f0f008 */
[----:B------:R-:W1:Y:S04]  /*9e80*/  LDSM.16.M88.4 R8, [R236+0x14080] ;  /* 0x01408000ec08783b */ /* 0x000e680000000200 */
[----:B------:R-:W4:Y:S04]  /*9e90*/  LDSM.16.M88.4 R16, [R236+0x14880] ;  /* 0x01488000ec10783b */ /* 0x000f280000000200 */
[----:B------:R-:W1:Y:S04]  /*9ea0*/  LDSM.16.M88.4 R24, [R236+0x15080] ;  /* 0x01508000ec18783b */ /* 0x000e680000000200 */
[----:B------:R-:W1:Y:S04]  /*9eb0*/  LDSM.16.M88.4 R168, [R243] ;  /* 0x00000000f3a8783b */ /* 0x000e680000000200 */
[----:B--2---:R-:W2:Y:S04]  /*9ec0*/  LDSM.16.M88.4 R172, [R2] ;  /* 0x0000000002ac783b */ /* 0x004ea80000000200 */
[----:B---3--:R3:W1:Y:S02]  /*9ed0*/  LDSM.16.M88.4 R176, [R0] ;  /* 0x0000000000b0783b */ /* 0x0086640000000200 */
[----:B---3--:R-:W-:Y:S01]  /*9ee0*/  MOV R0, R133 ;  /* 0x0000008500007202 */ /* 0x008fe20000000f00 */
[----:B------:R-:W-:-:S05]  /*9ef0*/  @P0 BRA `(.L_x_203) ;  /* 0x000004b000000947 */ /* 0x000fca0003800000 */
[----:B----4-:R-:W3:Y:S01]  /*9f00*/  LDL R5, [R1+0x28] ;  /* 0x0000280001057983 */ /* 0x010ee20000100800 */
[----:B------:R-:W-:Y:S03]  /*9f10*/  BSSY B0, `(.L_x_203) ;  /* 0x0000049000007945 */ /* 0x000fe60003800000 */
[----:B------:R-:W4:Y:S04]  /*9f20*/  LDL R7, [R1+0x24] ;  /* 0x0000240001077983 */ /* 0x000f280000100800 */
[----:B--2---:R-:W2:Y:S04]  /*9f30*/  LDL R135, [R1+0x30] ;  /* 0x0000300001877983 */ /* 0x004ea80000100800 */
[----:B------:R-:W4:Y:S04]  /*9f40*/  LDL R134, [R1+0x2c] ;  /* 0x00002c0001867983 */ /* 0x000f280000100800 */
[----:B------:R-:W4:Y:S04]  /*9f50*/  LDL R13, [R1+0x8] ;  /* 0x00000800010d7983 */ /* 0x000f280000100800 */
[----:B------:R-:W4:Y:S04]  /*9f60*/  LDL R23, [R1+0x1c] ;  /* 0x00001c0001177983 */ /* 0x000f280000100800 */
[----:B------:R-:W4:Y:S04]  /*9f70*/  LDL R22, [R1+0x20] ;  /* 0x0000200001167983 */ /* 0x000f280000100800 */
[----:B------:R-:W4:Y:S04]  /*9f80*/  LDL R21, [R1+0x14] ;  /* 0x0000140001157983 */ /* 0x000f280000100800 */
[----:B------:R-:W4:Y:S04]  /*9f90*/  LDL R15, [R1+0x18] ;  /* 0x00001800010f7983 */ /* 0x000f280000100800 */
[----:B------:R-:W4:Y:S04]  /*9fa0*/  LDL R12, [R1+0x34] ;  /* 0x00003400010c7983 */ /* 0x000f280000100800 */
[----:B------:R-:W4:Y:S01]  /*9fb0*/  LDL R20, [R1+0x50] ;  /* 0x0000500001147983 */ /* 0x000f220000100800 */
[----:B---3--:R-:W-:Y:S05]  /*9fc0*/  SHF.R.S32.HI R2, RZ, 0x1f, R5 ;  /* 0x0000001fff027819 */ /* 0x008fea0000011405 */
[----:B------:R-:W-:Y:S02]  /*9fd0*/  IMAD R4, R2, c[0x0][0x208], RZ ;  /* 0x0000820002047a24 */ /* 0x000fe400078e02ff */
[----:B------:R-:W-:Y:S01]  /*9fe0*/  IMAD.WIDE.U32 R2, R5, c[0x0][0x208], RZ ;  /* 0x0000820005027a25 */ /* 0x000fe200078e00ff */
[----:B--2---:R-:W-:Y:S03]  /*9ff0*/  ISETP.GE.AND P1, PT, R135, c[0x0][0x1d4], PT ;  /* 0x0000750087007a0c */ /* 0x004fe60003f26270 */
[----:B------:R-:W-:Y:S02]  /*a000*/  IMAD R4, R5, c[0x0][0x20c], R4 ;  /* 0x0000830005047a24 */ /* 0x000fe400078e0204 */
[----:B------:R-:W2:Y:S02]  /*a010*/  LDL R5, [R1+0x6c] ;  /* 0x00006c0001057983 */ /* 0x000ea40000100800 */
[----:B------:R-:W-:Y:S01]  /*a020*/  IMAD.IADD R3, R3, 0x1, R4 ;  /* 0x0000000103037824 */ /* 0x000fe200078e0204 */
[----:B----4-:R-:W-:Y:S03]  /*a030*/  SHF.R.S32.HI R4, RZ, 0x1f, R7 ;  /* 0x0000001fff047819 */ /* 0x010fe60000011407 */
[C---:B------:R-:W-:Y:S04]  /*a040*/  IMAD.WIDE.U32 R2, R7.reuse, c[0x0][0x218], R2 ;  /* 0x0000860007027a25 */ /* 0x040fe800078e0002 */
        /* <DEDUP_REMOVED lines=8> */
[C---:B--2---:R-:W-:Y:S05]  /*a0d0*/  IADD3 R4, P0, R2.reuse, R5, RZ ;  /* 0x0000000502047210 */ /* 0x044fea0007f1e0ff */
[C---:B---3--:R-:W-:Y:S05]  /*a0e0*/  IMAD.X R5, R3.reuse, 0x1, R134, P0 ;  /* 0x0000000103057824 */ /* 0x048fea00000e0686 */
[----:B------:R-:W-:Y:S01]  /*a0f0*/  @!PT LDS RZ, [RZ] ;  /* 0x00000000fffff984 */ /* 0x000fe20000000800 */
[----:B------:R2:W-:Y:S02]  /*a100*/  LDGSTS.E.BYPASS.LTC128B.128 [R13+0x4080], [R4.64], !P1 ;  /* 0x04080000040d7fae */ /* 0x0005e4000c901d52 */
[C---:B--2---:R-:W-:Y:S05]  /*a110*/  IADD3 R4, P0, R2.reuse, R23, RZ ;  /* 0x0000001702047210 */ /* 0x044fea0007f1e0ff */
[C---:B------:R-:W-:Y:S05]  /*a120*/  IMAD.X R5, R3.reuse, 0x1, R22, P0 ;  /* 0x0000000103057824 */ /* 0x040fea00000e0616 */
[----:B------:R2:W-:Y:S02]  /*a130*/  LDGSTS.E.BYPASS.LTC128B.128 [R13+0x5880], [R4.64], !P6 ;  /* 0x05880000040d7fae */ /* 0x0005e4000f101d52 */
[----:B--2---:R-:W-:Y:S05]  /*a140*/  IADD3 R4, P0, R2, R21, RZ ;  /* 0x0000001502047210 */ /* 0x004fea0007f1e0ff */
[----:B------:R-:W-:Y:S02]  /*a150*/  IMAD.X R5, R3, 0x1, R15, P0 ;  /* 0x0000000103057824 */ /* 0x000fe400000e060f */
[----:B------:R-:W2:Y:S04]  /*a160*/  S2R R15, SR_TID.X ;  /* 0x00000000000f7919 */ /* 0x000ea80000002100 */
[----:B------:R3:W-:Y:S01]  /*a170*/  LDGSTS.E.BYPASS.LTC128B.128 [R13+0x7080], [R4.64], !P5 ;  /* 0x07080000040d7fae */ /* 0x0007e2000e901d52 */
[----:B--2---:R-:W-:Y:S01]  /*a180*/  ISETP.GT.AND P1, PT, R15, 0x7f, PT ;  /* 0x0000007f0f00780c */ /* 0x004fe20003f24270 */
[C---:B---3--:R-:W-:Y:S01]  /*a190*/  IMAD.SHL.U32 R5, R12.reuse, 0x2, RZ ;  /* 0x000000020c057824 */ /* 0x048fe200078e00ff */
[----:B------:R-:W-:Y:S04]  /*a1a0*/  SHF.L.U64.HI R12, R12, 0x1, R20 ;  /* 0x000000010c0c7819 */ /* 0x000fe80000010214 */
[----:B------:R-:W-:Y:S05]  /*a1b0*/  IADD3 R2, P0, R2, R5, RZ ;  /* 0x0000000502027210 */ /* 0x000fea0007f1e0ff */
[----:B------:R-:W-:Y:S05]  /*a1c0*/  IMAD.X R3, R3, 0x1, R12, P0 ;  /* 0x0000000103037824 */ /* 0x000fea00000e060c */
[----:B------:R2:W-:Y:S01]  /*a1d0*/  LDGSTS.E.BYPASS.LTC128B.128 [R13+0x8880], [R2.64], !P4 ;  /* 0x08880000020d7fae */ /* 0x0005e2000e101d52 */
[----:B------:R-:W-:-:S05]  /*a1e0*/  @P1 BRA `(.L_x_204) ;  /* 0x000001b000001947 */ /* 0x000fca0003800000 */
[----:B------:R-:W-:-:S05]  /*a1f0*/  BRA.DIV ~URZ, `(.L_x_205) ;  /* 0x000097f27f007947 */ /* 0x000fca000b800000 */
[----:B------:R3:W4:Y:S04]  /*a200*/  SHFL.IDX PT, R4, R6, 0x1, 0x181f ;  /* 0x00381f0006047f89 */ /* 0x00072800000e0000 */
[----:B--2---:R3:W2:Y:S02]  /*a210*/  SHFL.IDX PT, R2, R7, 0x1, 0x181f ;  /* 0x00381f0007027f89 */ /* 0x0046a400000e0000 */
.L_x_239:
[----:B---3--:R-:W3:Y:S04]  /*a220*/  LDL R7, [R1+0x30] ;  /* 0x0000300001077983 */ /* 0x008ee80000100800 */
[----:B----4-:R-:W4:Y:S04]  /*a230*/  LDL R6, [R1+0x6c] ;  /* 0x00006c0001067983 */ /* 0x010f280000100800 */
[----:B--2---:R-:W2:Y:S04]  /*a240*/  LDL R21, [R1+0x2c] ;  /* 0x00002c0001157983 */ /* 0x004ea80000100800 */
[----:B------:R-:W2:Y:S04]  /*a250*/  LDL R13, [R1+0x8] ;  /* 0x00000800010d7983 */ /* 0x000ea80000100800 */
[----:B------:R-:W2:Y:S04]  /*a260*/  LDL R20, [R1+0x1c] ;  /* 0x00001c0001147983 */ /* 0x000ea80000100800 */
[----:B------:R-:W2:Y:S04]  /*a270*/  LDL R15, [R1+0x20] ;  /* 0x00002000010f7983 */ /* 0x000ea80000100800 */
[----:B------:R-:W2:Y:S04]  /*a280*/  LDL R3, [R1+0x14] ;  /* 0x0000140001037983 */ /* 0x000ea80000100800 */
[----:B------:R-:W2:Y:S01]  /*a290*/  LDL R14, [R1+0x18] ;  /* 0x00001800010e7983 */ /* 0x000ea20000100800 */
[----:B---3--:R-:W-:Y:S02]  /*a2a0*/  ISETP.GE.AND P1, PT, R7, c[0x0][0x1d4], PT ;  /* 0x0000750007007a0c */ /* 0x008fe40003f26270 */
[----:B----4-:R-:W-:Y:S05]  /*a2b0*/  IADD3 R6, P0, R2, R6, RZ ;  /* 0x0000000602067210 */ /* 0x010fea0007f1e0ff */
[----:B--2---:R-:W-:Y:S06]  /*a2c0*/  IMAD.X R7, R4, 0x1, R21, P0 ;  /* 0x0000000104077824 */ /* 0x004fec00000e0615 */
[----:B------:R-:W-:Y:S01]  /*a2d0*/  @!PT LDS RZ, [RZ] ;  /* 0x00000000fffff984 */ /* 0x000fe20000000800 */
[----:B------:R-:W-:Y:S01]  /*a2e0*/  @!PT LDS RZ, [RZ] ;  /* 0x00000000fffff984 */ /* 0x000fe20000000800 */
[----:B------:R-:W-:Y:S01]  /*a2f0*/  @!PT LDS RZ, [RZ] ;  /* 0x00000000fffff984 */ /* 0x000fe20000000800 */
[----:B------:R2:W-:Y:S02]  /*a300*/  LDGSTS.E.BYPASS.LTC128B.128 [R13+0x5080], [R6.64], !P1 ;  /* 0x05080000060d7fae */ /* 0x0005e4000c901d52 */
[----:B--2---:R-:W-:Y:S05]  /*a310*/  IADD3 R6, P0, R2, R20, RZ ;  /* 0x0000001402067210 */ /* 0x004fea0007f1e0ff */
[----:B------:R-:W-:Y:S05]  /*a320*/  IMAD.X R7, R4, 0x1, R15, P0 ;  /* 0x0000000104077824 */ /* 0x000fea00000e060f */
[----:B------:R2:W-:Y:S02]  /*a330*/  LDGSTS.E.BYPASS.LTC128B.128 [R13+0x6880], [R6.64], !P6 ;  /* 0x06880000060d7fae */ /* 0x0005e4000f101d52 */
[C---:B--2---:R-:W-:Y:S02]  /*a340*/  IADD3 R6, P1, R2.reuse, R3, RZ ;  /* 0x0000000302067210 */ /* 0x044fe40007f3e0ff */
[----:B------:R-:W-:Y:S03]  /*a350*/  IADD3 R2, P0, R2, R5, RZ ;  /* 0x0000000502027210 */ /* 0x000fe60007f1e0ff */
[C---:B------:R-:W-:Y:S02]  /*a360*/  IMAD.X R7, R4.reuse, 0x1, R14, P1 ;  /* 0x0000000104077824 */ /* 0x040fe400008e060e */
[----:B------:R-:W-:Y:S03]  /*a370*/  IMAD.X R3, R4, 0x1, R12, P0 ;  /* 0x0000000104037824 */ /* 0x000fe600000e060c */
[----:B------:R2:W-:Y:S04]  /*a380*/  LDGSTS.E.BYPASS.LTC128B.128 [R13+0x8080], [R6.64], !P5 ;  /* 0x08080000060d7fae */ /* 0x0005e8000e901d52 */
[----:B------:R2:W-:Y:S02]  /*a390*/  LDGSTS.E.BYPASS.LTC128B.128 [R13+0x9880], [R2.64], !P4 ;  /* 0x09880000020d7fae */ /* 0x0005e4000e101d52 */
.L_x_204:
[----:B------:R-:W-:Y:S05]  /*a3a0*/  BSYNC B0 ;  /* 0x0000000000007941 */ /* 0x000fea0003800000 */
.L_x_203:
[----:B----4-:R-:W0:Y:S01]  /*a3b0*/  LDGDEPBAR ;  /* 0x00000000000079af */ /* 0x010e220000000000 */
[----:B------:R-:W-:Y:S01]  /*a3c0*/  WARPSYNC 0xffffffff ;  /* 0xffffffff00007948 */ /* 0x000fe20003800000 */
[C---:B-12--5:R-:W-:Y:S01]  /*a3d0*/  HMMA.16816.F32.BF16 R4, R160.reuse, R8, RZ ;  /* 0x00000008a004723c */ /* 0x066fe200000418ff */
[----:B------:R-:W-:Y:S06]  /*a3e0*/  UISETP.GT.AND UP0, UPT, UR23, UR7, UPT ;  /* 0x000000071700728c */ /* 0x000fec000bf04270 */
[----:B------:R-:W-:Y:S01]  /*a3f0*/  PLOP3.LUT P0, PT, PT, PT, UP0, 0x40, 0x0 ;  /* 0x000000000000781c */ /* 0x000fe20003f0e808 */
[C---:B------:R-:W-:Y:S08]  /*a400*/  HMMA.16816.F32.BF16 R8, R160.reuse, R10, RZ ;  /* 0x0000000aa008723c */ /* 0x040ff000000418ff */
[C---:B------:R-:W-:Y:S08]  /*a410*/  HMMA.16816.F32.BF16 R12, R160.reuse, R16, RZ ;  /* 0x00000010a00c723c */ /* 0x040ff000000418ff */
        /* <DEDUP_REMOVED lines=142> */
[----:B------:R-:W3:Y:S02]  /*ad00*/  LDL R169, [R1+0x30] ;  /* 0x0000300001a97983 */ /* 0x000ee40000100800 */
[----:B------:R-:W-:Y:S02]  /*ad10*/  ISETP.NE.AND P1, PT, R3, 0x1, PT ;  /* 0x000000010300780c */ /* 0x000fe40003f25270 */
[----:B------:R-:W4:Y:S01]  /*ad20*/  LDL R174, [R1+0x6c] ;  /* 0x00006c0001ae7983 */ /* 0x000f220000100800 */
[----:B------:R-:W-:Y:S03]  /*ad30*/  IMAD.U32 R3, RZ, RZ, UR5 ;  /* 0x00000005ff037e24 */ /* 0x000fe6000f8e00ff */
[----:B------:R-:W5:Y:S04]  /*ad40*/  LDL R175, [R1+0x2c] ;  /* 0x00002c0001af7983 */ /* 0x000f680000100800 */
[----:B------:R-:W4:Y:S04]  /*ad50*/  LDL R177, [R1+0x8] ;  /* 0x0000080001b17983 */ /* 0x000f280000100800 */
[----:B------:R-:W4:Y:S04]  /*ad60*/  LDL R173, [R1+0x1c] ;  /* 0x00001c0001ad7983 */ /* 0x000f280000100800 */
[----:B------:R-:W4:Y:S04]  /*ad70*/  LDL R178, [R1+0x20] ;  /* 0x0000200001b27983 */ /* 0x000f280000100800 */
[----:B------:R-:W4:Y:S04]  /*ad80*/  LDL R179, [R1+0x14] ;  /* 0x0000140001b37983 */ /* 0x000f280000100800 */
[----:B------:R-:W4:Y:S01]  /*ad90*/  LDL R176, [R1+0x18] ;  /* 0x0000180001b07983 */ /* 0x000f220000100800 */
[----:B--2---:R-:W-:Y:S02]  /*ada0*/  IADD3 R3, R3, -0x30, R2 ;  /* 0xffffffd003037810 */ /* 0x004fe40007ffe002 */
[----:B---3--:R-:W-:Y:S03]  /*adb0*/  ISETP.GE.AND P2, PT, R169, c[0x0][0x1d4], PT ;  /* 0x00007500a9007a0c */ /* 0x008fe60003f46270 */
[----:B------:R-:W-:Y:S04]  /*adc0*/  @P1 IMAD.HI.U32 R134, R3, c[0x0][0x2bc], RZ ;  /* 0x0000af0003861a27 */ /* 0x000fe800078e00ff */
[--C-:B------:R-:W-:Y:S01]  /*add0*/  IMAD.MOV.U32 R2, RZ, RZ, R3.reuse ;  /* 0x000000ffff027224 */ /* 0x100fe200078e0003 */
[----:B------:R-:W-:Y:S04]  /*ade0*/  @P1 SHF.R.U32.HI R2, RZ, c[0x0][0x2c0], R134 ;  /* 0x0000b000ff021a19 */ /* 0x000fe80000011686 */
[C---:B------:R-:W-:Y:S04]  /*adf0*/  @!P3 IADD3 R135, P0, R2.reuse, UR16, RZ ;  /* 0x000000100287bc10 */ /* 0x040fe8000ff1e0ff */
[----:B------:R-:W-:Y:S01]  /*ae00*/  @!P3 LEA.HI.X.SX32 R168, R2, UR6, 0x1, P0 ;  /* 0x0000000602a8bc11 */ /* 0x000fe200080f0eff */
[----:B------:R-:W-:Y:S01]  /*ae10*/  IMAD.MOV R2, RZ, RZ, -R2 ;  /* 0x000000ffff027224 */ /* 0x000fe200078e0a02 */
[C---:B------:R-:W-:Y:S03]  /*ae20*/  @!P3 LEA R134, P0, R135.reuse, c[0x0][0x2a0], 0x2 ;  /* 0x0000a8008786ba11 */ /* 0x040fe600078010ff */
[----:B------:R-:W-:Y:S01]  /*ae30*/  IMAD R171, R2, c[0x0][0x2b8], R3 ;  /* 0x0000ae0002ab7a24 */ /* 0x000fe200078e0203 */
[----:B------:R-:W-:Y:S04]  /*ae40*/  @!P3 LEA.HI.X R135, R135, c[0x0][0x2a4], R168, 0x2, P0 ;  /* 0x0000a9008787ba11 */ /* 0x000fe800000f14a8 */
[----:B------:R1:W-:Y:S01]  /*ae50*/  STL [R1+0x28], R171 ;  /* 0x000028ab01007387 */ /* 0x0003e20000100800 */
[----:B------:R-:W-:Y:S03]  /*ae60*/  SHF.R.S32.HI R2, RZ, 0x1f, R171 ;  /* 0x0000001fff027819 */ /* 0x000fe600000114ab */
[----:B------:R2:W3:Y:S02]  /*ae70*/  @!P3 LDG.E R170, [R134.64] ;  /* 0x0000001286aab981 */ /* 0x0004e4000c1e1900 */
[----:B--2---:R-:W-:Y:S02]  /*ae80*/  IMAD R134, R2, c[0x0][0x1e0], RZ ;  /* 0x0000780002867a24 */ /* 0x004fe400078e02ff */
[C---:B------:R-:W-:Y:S04]  /*ae90*/  IMAD.WIDE.U32 R2, R171.reuse, c[0x0][0x1e0], RZ ;  /* 0x00007800ab027a25 */ /* 0x040fe800078e00ff */
[----:B------:R-:W-:Y:S04]  /*aea0*/  IMAD R134, R171, c[0x0][0x1e4], R134 ;  /* 0x00007900ab867a24 */ /* 0x000fe800078e0286 */
[----:B------:R-:W-:Y:S02]  /*aeb0*/  IMAD.IADD R3, R3, 0x1, R134 ;  /* 0x0000000103037824 */ /* 0x000fe400078e0286 */
[----:B------:R-:W2:Y:S02]  /*aec0*/  S2R R134, SR_TID.X ;  /* 0x0000000000867919 */ /* 0x000ea40000002100 */
[----:B--2---:R-:W-:Y:S04]  /*aed0*/  SHF.R.S32.HI R168, RZ, 0x1f, R134 ;  /* 0x0000001fffa87819 */ /* 0x004fe80000011486 */
[----:B------:R-:W-:Y:S04]  /*aee0*/  LEA.HI R168, R168, R134, RZ, 0x3 ;  /* 0x00000086a8a87211 */ /* 0x000fe800078f18ff */
[----:B------:R-:W-:Y:S04]  /*aef0*/  SHF.R.S32.HI R168, RZ, 0x3, R168 ;  /* 0x00000003ffa87819 */ /* 0x000fe800000114a8 */
[----:B------:R-:W-:Y:S01]  /*af00*/  IADD3 R134, -R168, 0x30, RZ ;  /* 0x00000030a8867810 */ /* 0x000fe20007ffe1ff */
[----:B---3--:R2:W-:Y:S01]  /*af10*/  STL [R1+0x24], R170 ;  /* 0x000024aa01007387 */ /* 0x0085e20000100800 */
[----:B------:R-:W-:Y:S01]  /*af20*/  SHF.R.S32.HI R135, RZ, 0x1f, R170 ;  /* 0x0000001fff877819 */ /* 0x000fe200000114aa */
[----:B------:R-:W-:Y:S02]  /*af30*/  IMAD.WIDE.U32 R2, R170, c[0x0][0x1f0], R2 ;  /* 0x00007c00aa027a25 */ /* 0x000fe400078e0002 */
[----:B-1----:R-:W3:Y:S02]  /*af40*/  LDL R171, [R1+0x34] ;  /* 0x0000340001ab7983 */ /* 0x002ee40000100800 */
[----:B------:R-:W-:Y:S01]  /*af50*/  IMAD R135, R135, c[0x0][0x1f0], RZ ;  /* 0x00007c0087877a24 */ /* 0x000fe200078e02ff */
[----:B------:R-:W-:Y:S01]  /*af60*/  IADD3 R2, P0, R2, UR20, RZ ;  /* 0x0000001402027c10 */ /* 0x000fe2000ff1e0ff */
[----:B------:R-:W3:Y:S02]  /*af70*/  LDL R172, [R1+0x50] ;  /* 0x0000500001ac7983 */ /* 0x000ee40000100800 */
[----:B------:R-:W-:Y:S05]  /*af80*/  IMAD R135, R170, c[0x0][0x1f4], R135 ;  /* 0x00007d00aa877a24 */ /* 0x000fea00078e0287 */
[----:B------:R-:W-:Y:S02]  /*af90*/  IADD3.X R135, R3, UR8, R135, P0, !PT ;  /* 0x0000000803877c10 */ /* 0x000fe400087fe487 */
[C---:B--2---:R-:W-:Y:S04]  /*afa0*/  LEA R170, P0, R2.reuse, c[0x0][0x1c8], 0x1 ;  /* 0x0000720002aa7a11 */ /* 0x044fe800078008ff */
[----:B------:R-:W-:Y:S02]  /*afb0*/  LEA.HI.X R135, R2, c[0x0][0x1cc], R135, 0x1, P0 ;  /* 0x0000730002877a11 */ /* 0x000fe400000f0c87 */
[----:B------:R-:W4:Y:S01]  /*afc0*/  SHFL.IDX PT, R2, R170, RZ, 0x181f ;  /* 0x00181fffaa027589 */ /* 0x000f2200000e0000 */
[----:B------:R-:W-:Y:S03]  /*afd0*/  ISETP.GE.AND P0, PT, R134, 0x1, PT ;  /* 0x000000018600780c */ /* 0x000fe60003f06270 */
[----:B------:R-:W5:Y:S10]  /*afe0*/  SHFL.IDX PT, R3, R135, RZ, 0x181f ;  /* 0x00181fff87037589 */ /* 0x000f7400000e0000 */
[C---:B----4-:R-:W-:Y:S05]  /*aff0*/  @P0 IADD3 R168, P1, R2.reuse, R174, RZ ;  /* 0x000000ae02a80210 */ /* 0x050fea0007f3e0ff */
[C-C-:B-----5:R-:W-:Y:S05]  /*b000*/  @P0 IMAD.X R169, R3.reuse, 0x1, R175.reuse, P1 ;  /* 0x0000000103a90824 */ /* 0x160fea00008e06af */
[----:B------:R-:W-:Y:S01]  /*b010*/  @!PT LDS RZ, [RZ] ;  /* 0x00000000fffff984 */ /* 0x000fe20000000800 */
[----:B------:R1:W-:Y:S02]  /*b020*/  @P0 LDGSTS.E.BYPASS.LTC128B.128 [R177+0x14080], [R168.64], !P2 ;  /* 0x14080000a8b10fae */ /* 0x0003e4000d101d52 */
[C---:B-1----:R-:W-:Y:S05]  /*b030*/  @P0 IADD3 R168, P1, R2.reuse, R173, RZ ;  /* 0x000000ad02a80210 */ /* 0x042fea0007f3e0ff */
[C---:B------:R-:W-:Y:S05]  /*b040*/  @P0 IMAD.X R169, R3.reuse, 0x1, R178, P1 ;  /* 0x0000000103a90824 */ /* 0x040fea00008e06b2 */
[----:B------:R1:W-:Y:S02]  /*b050*/  @P0 LDGSTS.E.BYPASS.LTC128B.128 [R177+0x15880], [R168.64], !P6 ;  /* 0x15880000a8b10fae */ /* 0x0003e4000f101d52 */
[----:B-1----:R-:W-:Y:S05]  /*b060*/  @P0 IADD3 R168, P1, R2, R179, RZ ;  /* 0x000000b302a80210 */ /* 0x002fea0007f3e0ff */
[----:B------:R-:W-:Y:S05]  /*b070*/  @P0 IMAD.X R169, R3, 0x1, R176, P1 ;  /* 0x0000000103a90824 */ /* 0x000fea00008e06b0 */
[----:B------:R1:W-:Y:S01]  /*b080*/  @P0 LDGSTS.E.BYPASS.LTC128B.128 [R177+0x17080], [R168.64], !P5 ;  /* 0x17080000a8b10fae */ /* 0x0003e2000e901d52 */
[C---:B---3--:R-:W-:Y:S04]  /*b090*/  @P0 LEA R2, P1, R171.reuse, R2, 0x1 ;  /* 0x00000002ab020211 */ /* 0x048fe800078208ff */
[----:B------:R-:W-:Y:S05]  /*b0a0*/  @P0 LEA.HI.X R3, R171, R3, R172, 0x1, P1 ;  /* 0x00000003ab030211 */ /* 0x000fea00008f0cac */
[----:B------:R2:W-:Y:S01]  /*b0b0*/  @P0 LDGSTS.E.BYPASS.LTC128B.128 [R177+0x18880], [R2.64], !P4 ;  /* 0x1888000002b10fae */ /* 0x0005e2000e101d52 */
[----:B------:R-:W-:Y:S03]  /*b0c0*/  ISETP.GE.AND P0, PT, R134, 0x21, PT ;  /* 0x000000218600780c */ /* 0x000fe60003f06270 */
[----:B--2---:R-:W2:Y:S04]  /*b0d0*/  SHFL.IDX PT, R2, R170, 0x1, 0x181f ;  /* 0x00381f00aa027f89 */ /* 0x004ea800000e0000 */
[----:B------:R-:W3:Y:S06]  /*b0e0*/  SHFL.IDX PT, R3, R135, 0x1, 0x181f ;  /* 0x00381f0087037f89 */ /* 0x000eec00000e0000 */
[C---:B--2---:R-:W-:Y:S05]  /*b0f0*/  @P0 IADD3 R134, P1, R2.reuse, R174, RZ ;  /* 0x000000ae02860210 */ /* 0x044fea0007f3e0ff */
[C---:B---3--:R-:W-:Y:S05]  /*b100*/  @P0 IMAD.X R135, R3.reuse, 0x1, R175, P1 ;  /* 0x0000000103870824 */ /* 0x048fea00008e06af */
[----:B------:R2:W-:Y:S02]  /*b110*/  @P0 LDGSTS.E.BYPASS.LTC128B.128 [R177+0x15080], [R134.64], !P2 ;  /* 0x1508000086b10fae */ /* 0x0005e4000d101d52 */
[C---:B--2---:R-:W-:Y:S05]  /*b120*/  @P0 IADD3 R134, P1, R2.reuse, R173, RZ ;  /* 0x000000ad02860210 */ /* 0x044fea0007f3e0ff */
[C---:B------:R-:W-:Y:S05]  /*b130*/  @P0 IMAD.X R135, R3.reuse, 0x1, R178, P1 ;  /* 0x0000000103870824 */ /* 0x040fea00008e06b2 */
[----:B------:R2:W-:Y:S02]  /*b140*/  @P0 LDGSTS.E.BYPASS.LTC128B.128 [R177+0x16880], [R134.64], !P6 ;  /* 0x1688000086b10fae */ /* 0x0005e4000f101d52 */
[----:B--2---:R-:W-:Y:S05]  /*b150*/  @P0 IADD3 R134, P1, R2, R179, RZ ;  /* 0x000000b302860210 */ /* 0x004fea0007f3e0ff */
[----:B------:R-:W-:Y:S01]  /*b160*/  @P0 IMAD.X R135, R3, 0x1, R176, P1 ;  /* 0x0000000103870824 */ /* 0x000fe200008e06b0 */
[C---:B------:R-:W-:Y:S04]  /*b170*/  @P0 LEA R2, P1, R171.reuse, R2, 0x1 ;  /* 0x00000002ab020211 */ /* 0x040fe800078208ff */
[----:B------:R1:W-:Y:S01]  /*b180*/  @P0 LDGSTS.E.BYPASS.LTC128B.128 [R177+0x18080], [R134.64], !P5 ;  /* 0x1808000086b10fae */ /* 0x0003e2000e901d52 */
[----:B------:R-:W-:Y:S05]  /*b190*/  @P0 LEA.HI.X R3, R171, R3, R172, 0x1, P1 ;  /* 0x00000003ab030211 */ /* 0x000fea00008f0cac */
[----:B------:R1:W-:Y:S03]  /*b1a0*/  @P0 LDGSTS.E.BYPASS.LTC128B.128 [R177+0x19880], [R2.64], !P4 ;  /* 0x1988000002b10fae */ /* 0x0003e6000e101d52 */
.L_x_206:
[----:B-1----:R-:W2:Y:S01]  /*b1b0*/  LDL.LU R134, [R1+0x44] ;  /* 0x0000440001867983 */ /* 0x002ea20000300800 */
[----:B------:R-:W-:Y:S01]  /*b1c0*/  FMNMX.FTZ R133, R4, R133, !PT ;  /* 0x0000008504857209 */ /* 0x000fe20007810000 */
[----:B------:R-:W-:Y:S02]  /*b1d0*/  UISETP.GT.AND UP0, UPT, UR23, UR4, UPT ;  /* 0x000000041700728c */ /* 0x000fe4000bf04270 */
[----:B------:R-:W3:Y:S01]  /*b1e0*/  LDL.LU R169, [R1+0x4c] ;  /* 0x00004c0001a97983 */ /* 0x000ee20000300800 */
[----:B------:R-:W-:Y:S01]  /*b1f0*/  FMNMX.FTZ R133, R5, R133, !PT ;  /* 0x0000008505857209 */ /* 0x000fe20007810000 */
[----:B------:R-:W-:Y:S02]  /*b200*/  UIADD3 UR5, UR23, -0x1, URZ ;  /* 0xffffffff17057890 */ /* 0x000fe4000fffe03f */
[----:B------:R-:W0:Y:S01]  /*b210*/  LDGDEPBAR ;  /* 0x00000000000079af */ /* 0x000e220000000000 */
[----:B------:R-:W-:Y:S02]  /*b220*/  FMNMX.FTZ R133, R8, R133, !PT ;  /* 0x0000008508857209 */ /* 0x000fe40007810000 */
[----:B------:R-:W-:Y:S02]  /*b230*/  PLOP3.LUT P0, PT, PT, PT, UP0, 0x80, 0x0 ;  /* 0x000000000000781c */ /* 0x000fe40003f0f008 */
        /* <DEDUP_REMOVED lines=30> */
[----:B------:R-:W-:Y:S01]  /*b420*/  FFMA.FTZ R176, R17, c[0x0][0x2d0], -R2 ;  /* 0x0000b40011b07a23 */ /* 0x000fe20000010802 */
[----:B------:R-:W4:Y:S01]  /*b430*/  MUFU.EX2 R5, R5 ;  /* 0x0000000500057308 */ /* 0x000f220000000800 */
[C---:B-1----:R-:W-:Y:S02]  /*b440*/  FMUL.FTZ R28, R3.reuse, R28 ;  /* 0x0000001c031c7220 */ /* 0x042fe40000410000 */
[C---:B------:R-:W-:Y:S02]  /*b450*/  FMUL.FTZ R29, R3.reuse, R29 ;  /* 0x0000001d031d7220 */ /* 0x040fe40000410000 */
[C---:B------:R-:W-:Y:S05]  /*b460*/  FMUL.FTZ R32, R3.reuse, R32 ;  /* 0x0000002003207220 */ /* 0x040fea0000410000 */
        /* <DEDUP_REMOVED lines=8> */
[----:B------:R-:W-:Y:S01]  /*b4f0*/  FMUL.FTZ R45, R3, R45 ;  /* 0x0000002d032d7220 */ /* 0x000fe20000410000 */
[----:B----4-:R-:W-:Y:S01]  /*b500*/  F2FP.BF16.PACK_AB R168, R5, R4 ;  /* 0x0000000405a8723e */ /* 0x010fe200000010ff */
        /* <DEDUP_REMOVED lines=44> */
[----:B--2---:R-:W-:Y:S04]  /*b7d0*/  FFMA.FTZ R0, R3, R134, R4 ;  /* 0x0000008603007223 */ /* 0x004fe80000010004 */
        /* <DEDUP_REMOVED lines=22> */
[C---:B------:R-:W-:Y:S02]  /*b940*/  FADD.FTZ R0, -R2.reuse, R132 ;  /* 0x0000008402007221 */ /* 0x040fe40000010100 */
[----:B------:R-:W-:Y:S02]  /*b950*/  FMUL.FTZ R4, R2, c[0x0][0x2d0] ;  /* 0x0000b40002047a20 */ /* 0x000fe40000410000 */
[----:B------:R-:W-:Y:S02]  /*b960*/  FMUL.FTZ R0, R0, c[0x0][0x2d0] ;  /* 0x0000b40000007a20 */ /* 0x000fe40000410000 */
[--C-:B------:R-:W-:Y:S02]  /*b970*/  FFMA.FTZ R6, R6, c[0x0][0x2d0], -R4.reuse ;  /* 0x0000b40006067a23 */ /* 0x100fe40000010804 */
[--C-:B------:R-:W-:Y:S02]  /*b980*/  FFMA.FTZ R7, R7, c[0x0][0x2d0], -R4.reuse ;  /* 0x0000b40007077a23 */ /* 0x100fe40000010804 */
[----:B------:R-:W1:Y:S01]  /*b990*/  MUFU.EX2 R0, R0 ;  /* 0x0000000000007308 */ /* 0x000e620000000800 */
[--C-:B------:R-:W-:Y:S01]  /*b9a0*/  FFMA.FTZ R172, R15, c[0x0][0x2d0], -R4.reuse ;  /* 0x0000b4000fac7a23 */ /* 0x100fe20000010804 */
[----:B------:R-:W-:Y:S01]  /*b9b0*/  MOV R15, R25 ;  /* 0x00000019000f7202 */ /* 0x000fe20000000f00 */
[----:B------:R-:W-:Y:S02]  /*b9c0*/  FMUL.FTZ R25, R3, R137 ;  /* 0x0000008903197220 */ /* 0x000fe40000410000 */
[--C-:B------:R-:W-:Y:S02]  /*b9d0*/  FFMA.FTZ R16, R26, c[0x0][0x2d0], -R4.reuse ;  /* 0x0000b4001a107a23 */ /* 0x100fe40000010804 */
[--C-:B------:R-:W-:Y:S02]  /*b9e0*/  FFMA.FTZ R17, R27, c[0x0][0x2d0], -R4.reuse ;  /* 0x0000b4001b117a23 */ /* 0x100fe40000010804 */
[--C-:B------:R-:W-:Y:S01]  /*b9f0*/  FFMA.FTZ R171, R10, c[0x0][0x2d0], -R4.reuse ;  /* 0x0000b4000aab7a23 */ /* 0x100fe20000010804 */
[----:B------:R-:W3:Y:S01]  /*ba00*/  MUFU.EX2 R6, R6 ;  /* 0x0000000600067308 */ /* 0x000ee20000000800 */
[----:B------:R-:W-:Y:S01]  /*ba10*/  MOV R10, R24 ;  /* 0x00000018000a7202 */ /* 0x000fe20000000f00 */
[----:B------:R-:W-:Y:S01]  /*ba20*/  FMUL.FTZ R24, R3, R136 ;  /* 0x0000008803187220 */ /* 0x000fe20000410000 */
[----:B------:R-:W-:Y:S01]  /*ba30*/  MOV R157, R16 ;  /* 0x00000010009d7202 */ /* 0x000fe20000000f00 */
[--C-:B------:R-:W-:Y:S01]  /*ba40*/  FFMA.FTZ R173, R14, c[0x0][0x2d0], -R4.reuse ;  /* 0x0000b4000ead7a23 */ /* 0x100fe20000010804 */
[----:B------:R-:W-:Y:S01]  /*ba50*/  MOV R14, R20 ;  /* 0x00000014000e7202 */ /* 0x000fe20000000f00 */
[--C-:B------:R-:W-:Y:S02]  /*ba60*/  FFMA.FTZ R174, R18, c[0x0][0x2d0], -R4.reuse ;  /* 0x0000b40012ae7a23 */ /* 0x100fe40000010804 */
[--C-:B------:R-:W-:Y:S02]  /*ba70*/  FFMA.FTZ R175, R19, c[0x0][0x2d0], -R4.reuse ;  /* 0x0000b40013af7a23 */ /* 0x100fe40000010804 */
[----:B------:R-:W2:Y:S01]  /*ba80*/  MUFU.EX2 R7, R7 ;  /* 0x0000000700077308 */ /* 0x000ea20000000800 */
[--C-:B------:R-:W-:Y:S02]  /*ba90*/  FFMA.FTZ R12, R22, c[0x0][0x2d0], -R4.reuse ;  /* 0x0000b400160c7a23 */ /* 0x100fe40000010804 */
[--C-:B------:R-:W-:Y:S02]  /*baa0*/  FFMA.FTZ R13, R23, c[0x0][0x2d0], -R4.reuse ;  /* 0x0000b400170d7a23 */ /* 0x100fe40000010804 */
[C---:B-1----:R-:W-:Y:S01]  /*bab0*/  FMUL.FTZ R26, R0.reuse, R138 ;  /* 0x0000008a001a7220 */ /* 0x042fe20000410000 */
[----:B------:R-:W-:Y:S01]  /*bac0*/  MOV R153, R12 ;  /* 0x0000000c00997202 */ /* 0x000fe20000000f00 */
[C---:B------:R-:W-:Y:S01]  /*bad0*/  FMUL.FTZ R27, R0.reuse, R139 ;  /* 0x0000008b001b7220 */ /* 0x040fe20000410000 */
[----:B------:R-:W-:Y:S01]  /*bae0*/  MOV R152, R13 ;  /* 0x0000000d00987202 */ /* 0x000fe20000000f00 */
[----:B------:R-:W1:Y:S01]  /*baf0*/  LDSM.16.MT88.4 R136, [R237+0x4080] ;  /* 0x00408000ed88783b */ /* 0x000e620000004200 */
[----:B------:R-:W-:Y:S01]  /*bb00*/  FFMA.FTZ R134, R11, c[0x0][0x2d0], -R4 ;  /* 0x0000b4000b867a23 */ /* 0x000fe20000010804 */
[----:B------:R-:W-:Y:S01]  /*bb10*/  MOV R11, R21 ;  /* 0x00000015000b7202 */ /* 0x000fe20000000f00 */
[----:B------:R-:W4:Y:S01]  /*bb20*/  MUFU.EX2 R171, R171 ;  /* 0x000000ab00ab7308 */ /* 0x000f220000000800 */
[C---:B------:R-:W-:Y:S02]  /*bb30*/  FMUL.FTZ R12, R3.reuse, R148 ;  /* 0x00000094030c7220 */ /* 0x040fe40000410000 */
[C---:B---3--:R-:W-:Y:S02]  /*bb40*/  FFMA.FTZ R4, R0.reuse, R169, R6 ;  /* 0x000000a900047223 */ /* 0x048fe40000010006 */
[C---:B------:R-:W-:Y:S02]  /*bb50*/  FMUL.FTZ R13, R3.reuse, R149 ;  /* 0x00000095030d7220 */ /* 0x040fe40000410000 */
[----:B------:R-:W-:Y:S02]  /*bb60*/  FMUL.FTZ R16, R3, R144 ;  /* 0x0000009003107220 */ /* 0x000fe40000410000 */
[C---:B------:R-:W-:Y:S01]  /*bb70*/  FMUL.FTZ R18, R0.reuse, R146 ;  /* 0x0000009200127220 */ /* 0x040fe20000410000 */
[----:B------:R-:W-:Y:S01]  /*bb80*/  MUFU.EX2 R149, R173 ;  /* 0x000000ad00957308 */ /* 0x000fe20000000800 */
[C---:B------:R-:W-:Y:S01]  /*bb90*/  FMUL.FTZ R19, R0.reuse, R147 ;  /* 0x0000009300137220 */ /* 0x040fe20000410000 */
[C---:B--2---:R-:W-:Y:S01]  /*bba0*/  F2FP.BF16.PACK_AB R169, R7.reuse, R6 ;  /* 0x0000000607a9723e */ /* 0x044fe200000010ff */
[----:B------:R-:W-:Y:S02]  /*bbb0*/  FADD.FTZ R132, R7, R4 ;  /* 0x0000000407847221 */ /* 0x000fe40000010000 */
[C---:B------:R-:W-:Y:S01]  /*bbc0*/  FMUL.FTZ R7, R0.reuse, R159 ;  /* 0x0000009f00077220 */ /* 0x040fe20000410000 */
[----:B------:R-:W-:Y:S01]  /*bbd0*/  MOV R159, R10 ;  /* 0x0000000a009f7202 */ /* 0x000fe20000000f00 */
[C---:B------:R-:W-:Y:S01]  /*bbe0*/  FMUL.FTZ R10, R0.reuse, R154 ;  /* 0x0000009a000a7220 */ /* 0x040fe20000410000 */
[----:B------:R-:W-:Y:S01]  /*bbf0*/  MOV R154, R11 ;  /* 0x0000000b009a7202 */ /* 0x000fe20000000f00 */
[C---:B------:R-:W-:Y:S01]  /*bc00*/  FMUL.FTZ R11, R0.reuse, R155 ;  /* 0x0000009b000b7220 */ /* 0x040fe20000410000 */
[----:B------:R-:W-:Y:S01]  /*bc10*/  MOV R155, R14 ;  /* 0x0000000e009b7202 */ /* 0x000fe20000000f00 */
[C---:B------:R-:W-:Y:S01]  /*bc20*/  FMUL.FTZ R14, R0.reuse, R150 ;  /* 0x00000096000e7220 */ /* 0x040fe20000410000 */
[----:B------:R-:W-:Y:S01]  /*bc30*/  MUFU.EX2 R173, R152 ;  /* 0x0000009800ad7308 */ /* 0x000fe20000000800 */
[----:B------:R-:W-:Y:S01]  /*bc40*/  FMUL.FTZ R4, R3, R156 ;  /* 0x0000009c03047220 */ /* 0x000fe20000410000 */
[----:B------:R-:W-:Y:S01]  /*bc50*/  MOV R156, R17 ;  /* 0x00000011009c7202 */ /* 0x000fe20000000f00 */
[C---:B------:R-:W-:Y:S01]  /*bc60*/  FMUL.FTZ R6, R0.reuse, R158 ;  /* 0x0000009e00067220 */ /* 0x040fe20000410000 */
[----:B------:R-:W-:Y:S01]  /*bc70*/  MOV R158, R15 ;  /* 0x0000000f009e7202 */ /* 0x000fe20000000f00 */
[----:B----4-:R-:W-:Y:S02]  /*bc80*/  FADD.FTZ R148, R171, R132 ;  /* 0x00000084ab947221 */ /* 0x010fe40000010000 */
[C---:B------:R-:W-:Y:S02]  /*bc90*/  FMUL.FTZ R15, R0.reuse, R151 ;  /* 0x00000097000f7220 */ /* 0x040fe40000410000 */
[C---:B------:R-:W-:Y:S01]  /*bca0*/  FMUL.FTZ R17, R3.reuse, R145 ;  /* 0x0000009103117220 */ /* 0x040fe20000410000 */
[----:B------:R-:W2:Y:S01]  /*bcb0*/  MUFU.EX2 R150, R134 ;  /* 0x0000008600967308 */ /* 0x000ea20000000800 */
[C---:B------:R-:W-:Y:S01]  /*bcc0*/  FMUL.FTZ R20, R3.reuse, R140 ;  /* 0x0000008c03147220 */ /* 0x040fe20000410000 */
[----:B------:R-:W-:Y:S01]  /*bcd0*/  LDSM.16.MT88.4 R144, [R238+0x4880] ;  /* 0x00488000ee90783b */ /* 0x000fe20000004200 */
[----:B------:R-:W-:Y:S02]  /*bce0*/  FMUL.FTZ R21, R3, R141 ;  /* 0x0000008d03157220 */ /* 0x000fe40000410000 */
[C---:B------:R-:W-:Y:S02]  /*bcf0*/  FMUL.FTZ R22, R0.reuse, R142 ;  /* 0x0000008e00167220 */ /* 0x040fe40000410000 */
[C---:B------:R-:W-:Y:S02]  /*bd00*/  FMUL.FTZ R23, R0.reuse, R143 ;  /* 0x0000008f00177220 */ /* 0x040fe40000410000 */
[C---:B------:R-:W-:Y:S01]  /*bd10*/  FMUL.FTZ R30, R0.reuse, R30 ;  /* 0x0000001e001e7220 */ /* 0x040fe20000410000 */
[----:B------:R-:W-:Y:S01]  /*bd20*/  LDSM.16.MT88.4 R140, [R237+0x4880] ;  /* 0x00488000ed8c783b */ /* 0x000fe20000004200 */
[C---:B------:R-:W-:Y:S01]  /*bd30*/  FMUL.FTZ R31, R0.reuse, R31 ;  /* 0x0000001f001f7220 */ /* 0x040fe20000410000 */
[----:B------:R-:W3:Y:S01]  /*bd40*/  MUFU.EX2 R132, R178 ;  /* 0x000000b200847308 */ /* 0x000ee20000000800 */
[C---:B------:R-:W-:Y:S02]  /*bd50*/  FMUL.FTZ R34, R0.reuse, R34 ;  /* 0x0000002200227220 */ /* 0x040fe40000410000 */
[C---:B------:R-:W-:Y:S02]  /*bd60*/  FMUL.FTZ R35, R0.reuse, R35 ;  /* 0x0000002300237220 */ /* 0x040fe40000410000 */
[C---:B------:R-:W-:Y:S02]  /*bd70*/  FMUL.FTZ R38, R0.reuse, R38 ;  /* 0x0000002600267220 */ /* 0x040fe40000410000 */
[C---:B------:R-:W-:Y:S02]  /*bd80*/  FMUL.FTZ R39, R0.reuse, R39 ;  /* 0x0000002700277220 */ /* 0x040fe40000410000 */
[C---:B------:R-:W-:Y:S01]  /*bd90*/  FMUL.FTZ R42, R0.reuse, R42 ;  /* 0x0000002a002a7220 */ /* 0x040fe20000410000 */
[----:B------:R-:W4:Y:S01]  /*bda0*/  MUFU.EX2 R3, R177 ;  /* 0x000000b100037308 */ /* 0x000f220000000800 */
[----:B------:R-:W-:Y:S01]  /*bdb0*/  FMUL.FTZ R43, R0, R43 ;  /* 0x0000002b002b7220 */ /* 0x000fe20000410000 */
[----:B--2---:R-:W-:Y:S01]  /*bdc0*/  F2FP.BF16.PACK_AB R171, R150, R171 ;  /* 0x000000ab96ab723e */ /* 0x004fe200000010ff */
[C---:B------:R-:W-:Y:S02]  /*bdd0*/  FMUL.FTZ R46, R0.reuse, R46 ;  /* 0x0000002e002e7220 */ /* 0x040fe40000410000 */
[C---:B------:R-:W-:Y:S02]  /*bde0*/  FMUL.FTZ R47, R0.reuse, R47 ;  /* 0x0000002f002f7220 */ /* 0x040fe40000410000 */
[C---:B------:R-:W-:Y:S02]  /*bdf0*/  FMUL.FTZ R50, R0.reuse, R50 ;  /* 0x0000003200327220 */ /* 0x040fe40000410000 */
[C---:B-1----:R-:W-:Y:S01]  /*be00*/  HMMA.16816.F32.BF16 R4, R168.reuse, R136, R4 ;  /* 0x00000088a804723c */ /* 0x042fe20000041804 */
[----:B------:R-:W1:Y:S04]  /*be10*/  MUFU.EX2 R134, R176 ;  /* 0x000000b000867308 */ /* 0x000e680000000800 */
[C---:B------:R-:W-:Y:S02]  /*be20*/  FMUL.FTZ R51, R0.reuse, R51 ;  /* 0x0000003300337220 */ /* 0x040fe40000410000 */
[C---:B------:R-:W-:Y:S01]  /*be30*/  FMUL.FTZ R54, R0.reuse, R54 ;  /* 0x0000003600367220 */ /* 0x040fe20000410000 */
[C---:B------:R-:W-:Y:S01]  /*be40*/  HMMA.16816.F32.BF16 R8, R168.reuse, R138, R8 ;  /* 0x0000008aa808723c */ /* 0x040fe20000041808 */
[----:B------:R-:W2:Y:S02]  /*be50*/  LDSM.16.MT88.4 R136, [R238+0x4080] ;  /* 0x00408000ee88783b */ /* 0x000ea40000004200 */
[----:B------:R-:W5:Y:S01]  /*be60*/  MUFU.EX2 R176, R172 ;  /* 0x000000ac00b07308 */ /* 0x000f620000000800 */
        /* <DEDUP_REMOVED lines=20> */
[C---:B------:R-:W-:Y:S01]  /*bfb0*/  FMUL.FTZ R90, R0.reuse, R90 ;  /* 0x0000005a005a7220 */ /* 0x040fe20000410000 */
[C---:B--2---:R-:W-:Y:S03]  /*bfc0*/  HMMA.16816.F32.BF16 R12, R168.reuse, R136, R12 ;  /* 0x00000088a80c723c */ /* 0x044fe6000004180c */
[C---:B------:R-:W-:Y:S02]  /*bfd0*/  FMUL.FTZ R91, R0.reuse, R91 ;  /* 0x0000005b005b7220 */ /* 0x040fe40000410000 */
[C---:B------:R-:W-:Y:S02]  /*bfe0*/  FMUL.FTZ R94, R0.reuse, R94 ;  /* 0x0000005e005e7220 */ /* 0x040fe40000410000 */
[C---:B------:R-:W-:Y:S01]  /*bff0*/  FMUL.FTZ R95, R0.reuse, R95 ;  /* 0x0000005f005f7220 */ /* 0x040fe20000410000 */
[C---:B------:R-:W-:Y:S01]  /*c000*/  HMMA.16816.F32.BF16 R16, R168.reuse, R138, R16 ;  /* 0x0000008aa810723c */ /* 0x040fe20000041810 */
[----:B------:R-:W2:Y:S03]  /*c010*/  LDSM.16.MT88.4 R136, [R241+0x4080] ;  /* 0x00408000f188783b */ /* 0x000ea60000004200 */
[C---:B------:R-:W-:Y:S02]  /*c020*/  FMUL.FTZ R98, R0.reuse, R98 ;  /* 0x0000006200627220 */ /* 0x040fe40000410000 */
[C---:B------:R-:W-:Y:S02]  /*c030*/  FMUL.FTZ R99, R0.reuse, R99 ;  /* 0x0000006300637220 */ /* 0x040fe40000410000 */
[C---:B------:R-:W-:Y:S04]  /*c040*/  FMUL.FTZ R102, R0.reuse, R102 ;  /* 0x0000006600667220 */ /* 0x040fe80000410000 */
        /* <DEDUP_REMOVED lines=15> */
[C---:B--2---:R-:W-:Y:S03]  /*c140*/  HMMA.16816.F32.BF16 R20, R168.reuse, R136, R20 ;  /* 0x00000088a814723c */ /* 0x044fe60000041814 */
[----:B---3--:R-:W-:Y:S04]  /*c150*/  FADD.FTZ R0, R132, R179 ;  /* 0x000000b384007221 */ /* 0x008fe80000010000 */
[----:B----4-:R-:W-:Y:S01]  /*c160*/  FADD.FTZ R0, R3, R0 ;  /* 0x0000000003007221 */ /* 0x010fe20000010000 */
[C---:B------:R-:W-:Y:S01]  /*c170*/  HMMA.16816.F32.BF16 R24, R168.reuse, R138, R24 ;  /* 0x0000008aa818723c */ /* 0x040fe20000041818 */
[----:B------:R-:W2:Y:S03]  /*c180*/  LDSM.16.MT88.4 R136, [R240+0x4080] ;  /* 0x00408000f088783b */ /* 0x000ea60000004200 */
[----:B------:R-:W-:Y:S04]  /*c190*/  FADD.FTZ R0, R135, R0 ;  /* 0x0000000087007221 */ /* 0x000fe80000010000 */
[----:B-1----:R-:W-:Y:S01]  /*c1a0*/  FADD.FTZ R0, R134, R0 ;  /* 0x0000000086007221 */ /* 0x002fe20000010000 */
        /* <DEDUP_REMOVED lines=39> */
[----:B------:R-:W1:Y:S03]  /*c420*/  MUFU.EX2 R3, R155 ;  /* 0x0000009b00037308 */ /* 0x000e660000000800 */
[----:B-----5:R-:W-:Y:S03]  /*c430*/  F2FP.BF16.PACK_AB R137, R176, R149 ;  /* 0x00000095b089723e */ /* 0x020fe600000010ff */
[----:B------:R-:W-:Y:S02]  /*c440*/  F2FP.BF16.PACK_AB R138, R134, R135 ;  /* 0x00000087868a723e */ /* 0x000fe400000010ff */
[----:B------:R-:W-:Y:S02]  /*c450*/  F2FP.BF16.PACK_AB R139, R175, R174 ;  /* 0x000000aeaf8b723e */ /* 0x000fe400000010ff */
[----:B------:R2:W3:Y:S01]  /*c460*/  MUFU.EX2 R168, R154 ;  /* 0x0000009a00a87308 */ /* 0x0004e20000000800 */
[----:B------:R-:W-:Y:S04]  /*c470*/  F2FP.BF16.PACK_AB R169, R173, R172 ;  /* 0x000000acada9723e */ /* 0x000fe800000010ff */
[C---:B------:R-:W-:Y:S05]  /*c480*/  HMMA.16816.F32.BF16 R4, R136.reuse, R140, R4 ;  /* 0x0000008c8804723c */ /* 0x040fea0000041804 */
[----:B------:R-:W4:Y:S03]  /*c490*/  MUFU.EX2 R132, R159 ;  /* 0x0000009f00847308 */ /* 0x000f260000000800 */
[C---:B------:R-:W-:Y:S01]  /*c4a0*/  HMMA.16816.F32.BF16 R8, R136.reuse, R142, R8 ;  /* 0x0000008e8808723c */ /* 0x040fe20000041808 */
[----:B------:R-:W5:Y:S03]  /*c4b0*/  LDSM.16.MT88.4 R140, [R241+0x4880] ;  /* 0x00488000f18c783b */ /* 0x000f660000004200 */
[----:B-1----:R-:W-:Y:S03]  /*c4c0*/  FADD.FTZ R0, R3, R0 ;  /* 0x0000000003007221 */ /* 0x002fe60000010000 */
[----:B------:R-:W-:Y:S01]  /*c4d0*/  MUFU.EX2 R170, R158 ;  /* 0x0000009e00aa7308 */ /* 0x000fe20000000800 */
[C---:B------:R-:W-:Y:S01]  /*c4e0*/  HMMA.16816.F32.BF16 R12, R136.reuse, R144, R12 ;  /* 0x00000090880c723c */ /* 0x040fe2000004180c */
[----:B--2---:R-:W-:Y:S03]  /*c4f0*/  LDSM.16.MT88.4 R152, [R237+0x5080] ;  /* 0x00508000ed98783b */ /* 0x004fe60000004200 */
[C---:B---3--:R-:W-:Y:S01]  /*c500*/  FADD.FTZ R0, R168.reuse, R0 ;  /* 0x00000000a8007221 */ /* 0x048fe20000010000 */
[----:B------:R-:W-:Y:S01]  /*c510*/  F2FP.BF16.PACK_AB R168, R168, R3 ;  /* 0x00000003a8a8723e */ /* 0x000fe200000010ff */
[----:B------:R-:W-:Y:S02]  /*c520*/  FADD.FTZ R3, R150, R148 ;  /* 0x0000009496037221 */ /* 0x000fe40000010000 */
[C---:B------:R-:W-:Y:S01]  /*c530*/  HMMA.16816.F32.BF16 R16, R136.reuse, R146, R16 ;  /* 0x000000928810723c */ /* 0x040fe20000041810 */
[----:B------:R-:W-:Y:S01]  /*c540*/  MUFU.EX2 R134, R157 ;  /* 0x0000009d00867308 */ /* 0x000fe20000000800 */
[----:B------:R-:W1:Y:S02]  /*c550*/  LDSM.16.MT88.4 R144, [R240+0x4880] ;  /* 0x00488000f090783b */ /* 0x000e640000004200 */
[----:B----4-:R-:W-:Y:S07]  /*c560*/  FADD.FTZ R0, R132, R0 ;  /* 0x0000000084007221 */ /* 0x010fee0000010000 */
[----:B------:R-:W2:Y:S01]  /*c570*/  MUFU.EX2 R135, R156 ;  /* 0x0000009c00877308 */ /* 0x000ea20000000800 */
[C---:B-----5:R-:W-:Y:S08]  /*c580*/  HMMA.16816.F32.BF16 R20, R136.reuse, R140, R20 ;  /* 0x0000008c8814723c */ /* 0x060ff00000041814 */
[C---:B------:R-:W-:Y:S01]  /*c590*/  HMMA.16816.F32.BF16 R24, R136.reuse, R142, R24 ;  /* 0x0000008e8818723c */ /* 0x040fe20000041818 */
[----:B------:R-:W3:Y:S03]  /*c5a0*/  LDSM.16.MT88.4 R140, [R237+0x6080] ;  /* 0x00608000ed8c783b */ /* 0x000ee60000004200 */
[----:B--2---:R-:W-:Y:S04]  /*c5b0*/  F2FP.BF16.PACK_AB R171, R135, R134 ;  /* 0x0000008687ab723e */ /* 0x004fe800000010ff */
[C---:B-1----:R-:W-:Y:S08]  /*c5c0*/  HMMA.16816.F32.BF16 R28, R136.reuse, R144, R28 ;  /* 0x00000090881c723c */ /* 0x042ff0000004181c */
[C---:B------:R-:W-:Y:S01]  /*c5d0*/  HMMA.16816.F32.BF16 R32, R136.reuse, R146, R32 ;  /* 0x000000928820723c */ /* 0x040fe20000041820 */
[----:B------:R-:W1:Y:S07]  /*c5e0*/  LDSM.16.MT88.4 R144, [R238+0x6080] ;  /* 0x00608000ee90783b */ /* 0x000e6e0000004200 */
[C---:B---3--:R-:W-:Y:S08]  /*c5f0*/  HMMA.16816.F32.BF16 R36, R136.reuse, R140, R36 ;  /* 0x0000008c8824723c */ /* 0x048ff00000041824 */
        /* <DEDUP_REMOVED lines=29> */
[C---:B--2---:R-:W-:Y:S07]  /*c7d0*/  HMMA.16816.F32.BF16 R116, R136.reuse, R140, R116 ;  /* 0x0000008c8874723c */ /* 0x044fee0000041874 */
[C---:B------:R-:W-:Y:S01]  /*c7e0*/  FADD.FTZ R140, R170.reuse, R0 ;  /* 0x00000000aa8c7221 */ /* 0x040fe20000010000 */
[C---:B------:R-:W-:Y:S04]  /*c7f0*/  HMMA.16816.F32.BF16 R120, R136.reuse, R142, R120 ;  /* 0x0000008e8878723c */ /* 0x040fe80000041878 */
[----:B------:R-:W-:Y:S01]  /*c800*/  STL [R1+0x44], R140 ;  /* 0x0000448c01007387 */ /* 0x000fe20000100800 */
[----:B------:R-:W-:Y:S01]  /*c810*/  F2FP.BF16.PACK_AB R170, R170, R132 ;  /* 0x00000084aaaa723e */ /* 0x000fe200000010ff */
[----:B------:R-:W-:Y:S01]  /*c820*/  FADD.FTZ R0, R149, R3 ;  /* 0x0000000395007221 */ /* 0x000fe20000010000 */
[----:B------:R-:W-:Y:S01]  /*c830*/  MOV R132, R2 ;  /* 0x0000000200847202 */ /* 0x000fe20000000f00 */
[C---:B-1----:R-:W-:Y:S04]  /*c840*/  HMMA.16816.F32.BF16 R124, R136.reuse, R144, R124 ;  /* 0x00000090887c723c */ /* 0x042fe8000004187c */
[----:B------:R-:W-:Y:S04]  /*c850*/  FADD.FTZ R0, R176, R0 ;  /* 0x00000000b0007221 */ /* 0x000fe80000010000 */
[----:B------:R-:W-:Y:S01]  /*c860*/  FADD.FTZ R0, R174, R0 ;  /* 0x00000000ae007221 */ /* 0x000fe20000010000 */
[----:B------:R-:W-:Y:S01]  /*c870*/  HMMA.16816.F32.BF16 R128, R136, R146, R128 ;  /* 0x000000928880723c */ /* 0x000fe20000041880 */
[----:B------:R-:W1:Y:S02]  /*c880*/  LDSM.16.MT88.4 R144, [R238+0x5080] ;  /* 0x00508000ee90783b */ /* 0x000e640000004200 */
[----:B------:R-:W-:Y:S05]  /*c890*/  FADD.FTZ R0, R175, R0 ;  /* 0x00000000af007221 */ /* 0x000fea0000010000 */
[C---:B------:R-:W-:Y:S01]  /*c8a0*/  HMMA.16816.F32.BF16 R156, R168.reuse, R152, R4 ;  /* 0x00000098a89c723c */ /* 0x040fe20000041804 */
[----:B------:R-:W2:Y:S04]  /*c8b0*/  LDSM.16.MT88.4 R136, [R241+0x5080] ;  /* 0x00508000f188783b */ /* 0x000ea80000004200 */
[----:B------:R-:W-:Y:S03]  /*c8c0*/  FADD.FTZ R0, R172, R0 ;  /* 0x00000000ac007221 */ /* 0x000fe60000010000 */
[C---:B------:R-:W-:Y:S01]  /*c8d0*/  HMMA.16816.F32.BF16 R152, R168.reuse, R154, R8 ;  /* 0x0000009aa898723c */ /* 0x040fe20000041808 */
[----:B------:R-:W3:Y:S03]  /*c8e0*/  LDSM.16.MT88.4 R4, [R240+0x5080] ;  /* 0x00508000f004783b */ /* 0x000ee60000004200 */
[----:B------:R-:W-:Y:S04]  /*c8f0*/  FADD.FTZ R0, R173, R0 ;  /* 0x00000000ad007221 */ /* 0x000fe80000010000 */
[----:B------:R-:W-:Y:S01]  /*c900*/  FADD.FTZ R0, R134, R0 ;  /* 0x0000000086007221 */ /* 0x000fe20000010000 */
[----:B------:R-:W4:Y:S03]  /*c910*/  LDSM.16.MT88.4 R8, [R237+0x6880] ;  /* 0x00688000ed08783b */ /* 0x000f260000004200 */
[----:B------:R-:W-:Y:S05]  /*c920*/  FADD.FTZ R0, R135, R0 ;  /* 0x0000000087007221 */ /* 0x000fea0000010000 */
[----:B------:R-:W-:Y:S01]  /*c930*/  STL [R1+0x4c], R0 ;  /* 0x00004c0001007387 */ /* 0x000fe20000100800 */
[C---:B-1----:R-:W-:Y:S03]  /*c940*/  HMMA.16816.F32.BF16 R148, R168.reuse, R144, R12 ;  /* 0x00000090a894723c */ /* 0x042fe6000004180c */
[----:B------:R-:W1:Y:S05]  /*c950*/  LDSM.16.MT88.4 R12, [R238+0x6880] ;  /* 0x00688000ee0c783b */ /* 0x000e6a0000004200 */
        /* <DEDUP_REMOVED lines=37> */
[C---:B--2---:R-:W-:Y:S08]  /*cbb0*/  HMMA.16816.F32.BF16 R124, R168.reuse, R4, R124 ;  /* 0x00000004a87c723c */ /* 0x044ff0000004187c */
[----:B------:R-:W-:Y:S01]  /*cbc0*/  HMMA.16816.F32.BF16 R128, R168, R6, R128 ;  /* 0x00000006a880723c */ /* 0x000fe20000041880 */
[----:B------:R-:W-:-:S07]  /*cbd0*/  @P0 BRA `(.L_x_207) ;  /* 0xffffd24000000947 */ /* 0x000fce000383ffff */
.L_x_202:
[----:B------:R-:W-:-:S06]  /*cbe0*/  UISETP.GE.AND UP0, UPT, UR23, UR7, UPT ;  /* 0x000000071700728c */ /* 0x000fcc000bf06270 */
[----:B------:R-:W-:-:S13]  /*cbf0*/  PLOP3.LUT P0, PT, PT, PT, UP0, 0x40, 0x0 ;  /* 0x000000000000781c */ /* 0x000fda0003f0e808 */
[----:B------:R-:W-:Y:S05]  /*cc00*/  @P0 BRA `(.L_x_208) ;  /* 0x00003cf000000947 */ /* 0x000fea0003800000 */
[----:B------:R-:W1:Y:S04]  /*cc10*/  S2R R0, SR_TID.X ;  /* 0x0000000000007919 */ /* 0x000e680000002100 */
[----:B------:R-:W2:Y:S01]  /*cc20*/  LDL.LU R2, [R1+0x70] ;  /* 0x0000700001027983 */ /* 0x000ea20000300800 */
[----:B-1----:R-:W-:-:S04]  /*cc30*/  SHF.R.S32.HI R3, RZ, 0x1f, R0 ;  /* 0x0000001fff037819 */ /* 0x002fc80000011400 */
[----:B------:R-:W-:Y:S02]  /*cc40*/  LEA.HI R3, R3, R0, RZ, 0x3 ;  /* 0x0000000003037211 */ /* 0x000fe400078f18ff */
[----:B------:R-:W2:Y:S02]  /*cc50*/  LDL R0, [R1+0x30] ;  /* 0x0000300001007983 */ /* 0x000ea40000100800 */
[----:B------:R-:W-:Y:S01]  /*cc60*/  SHF.R.S32.HI R3, RZ, 0x3, R3 ;  /* 0x00000003ff037819 */ /* 0x000fe20000011403 */
[----:B------:R-:W-:Y:S02]  /*cc70*/  IMAD.MOV.U32 R135, RZ, RZ, R132 ;  /* 0x000000ffff877224 */ /* 0x000fe400078e0084 */
[----:B------:R-:W-:Y:S01]  /*cc80*/  IMAD.MOV.U32 R134, RZ, RZ, R133 ;  /* 0x000000ffff867224 */ /* 0x000fe200078e0085 */
[----:B------:R-:W-:Y:S02]  /*cc90*/  IADD3 R3, -R3, 0x30, RZ ;  /* 0x0000003003037810 */ /* 0x000fe40007ffe1ff */
[C---:B--2---:R-:W-:Y:S01]  /*cca0*/  SHF.L.U64.HI R2, R0.reuse, 0x1, R2 ;  /* 0x0000000100027819 */ /* 0x044fe20000010202 */
[----:B------:R-:W-:-:S04]  /*ccb0*/  IMAD.SHL.U32 R0, R0, 0x2, RZ ;  /* 0x0000000200007824 */ /* 0x000fc800078e00ff */
[----:B------:R1:W-:Y:S04]  /*ccc0*/  STL [R1+0x38], R2 ;  /* 0x0000380201007387 */ /* 0x0003e80000100800 */
[----:B------:R1:W-:Y:S02]  /*ccd0*/  STL [R1+0x40], R0 ;  /* 0x0000400001007387 */ /* 0x0003e40000100800 */
.L_x_221:
[----:B------:R-:W2:Y:S01]  /*cce0*/  LDL R4, [R1+0x28] ;  /* 0x0000280001047983 */ /* 0x000ea20000100800 */
[----:B------:R-:W-:Y:S04]  /*ccf0*/  DEPBAR.LE SB0, 0x0 ;  /* 0x000080000000791a */ /* 0x000fe80000000000 */
[----:B------:R-:W3:Y:S01]  /*cd00*/  LDL R168, [R1+0x30] ;  /* 0x0000300001a87983 */ /* 0x000ee20000100800 */
[----:B------:R-:W-:Y:S03]  /*cd10*/  BSSY B0, `(.L_x_209) ;  /* 0x000005f000007945 */ /* 0x000fe60003800000 */
[----:B------:R-:W4:Y:S04]  /*cd20*/  LDL R6, [R1+0x24] ;  /* 0x0000240001067983 */ /* 0x000f280000100800 */
[----:B------:R-:W2:Y:S04]  /*cd30*/  LDL R8, [R1+0x38] ;  /* 0x0000380001087983 */ /* 0x000ea80000100800 */
[----:B------:R-:W2:Y:S04]  /*cd40*/  LDL R5, [R1+0x40] ;  /* 0x0000400001057983 */ /* 0x000ea80000100800 */
[----:B------:R-:W2:Y:S04]  /*cd50*/  LDL R133, [R1+0x4] ;  /* 0x0000040001857983 */ /* 0x000ea80000100800 */
[----:B------:R-:W4:Y:S04]  /*cd60*/  LDL R7, [R1+0x8] ;  /* 0x0000080001077983 */ /* 0x000f280000100800 */
[----:B------:R-:W4:Y:S04]  /*cd70*/  LDL R132, [R1] ;  /* 0x0000000001847983 */ /* 0x000f280000100800 */
[----:B------:R-:W4:Y:S04]  /*cd80*/  LDL R15, [R1+0x60] ;  /* 0x00006000010f7983 */ /* 0x000f280000100800 */
[----:B------:R-:W4:Y:S04]  /*cd90*/  LDL R23, [R1+0x68] ;  /* 0x0000680001177983 */ /* 0x000f280000100800 */
[----:B------:R-:W4:Y:S04]  /*cda0*/  LDL R13, [R1+0x5c] ;  /* 0x00005c00010d7983 */ /* 0x000f280000100800 */
[----:B------:R-:W4:Y:S04]  /*cdb0*/  LDL R21, [R1+0x64] ;  /* 0x0000640001157983 */ /* 0x000f280000100800 */
[----:B------:R-:W4:Y:S04]  /*cdc0*/  LDL R12, [R1+0x34] ;  /* 0x00003400010c7983 */ /* 0x000f280000100800 */
[----:B------:R-:W4:Y:S04]  /*cdd0*/  LDL R20, [R1+0x50] ;  /* 0x0000500001147983 */ /* 0x000f280000100800 */
[----:B------:R-:W-:Y:S06]  /*cde0*/  BAR.SYNC.DEFER_BLOCKING 0x0 ;  /* 0x0000000000007b1d */ /* 0x000fec0000010000 */
[----:B------:R-:W-:Y:S04]  /*cdf0*/  LDSM.16.M88.4 R16, [R236+0x14880] ;  /* 0x01488000ec10783b */ /* 0x000fe80000000200 */
[----:B------:R-:W-:Y:S04]  /*ce00*/  LDSM.16.M88.4 R24, [R236+0x15080] ;  /* 0x01508000ec18783b */ /* 0x000fe80000000200 */
[----:B--2---:R-:W-:Y:S01]  /*ce10*/  LDSM.16.M88.4 R172, [R133] ;  /* 0x0000000085ac783b */ /* 0x004fe20000000200 */
[----:B-1----:R-:W-:Y:S01]  /*ce20*/  SHF.R.S32.HI R0, RZ, 0x1f, R4 ;  /* 0x0000001fff007819 */ /* 0x002fe20000011404 */
[----:B------:R-:W-:Y:S01]  /*ce30*/  IMAD.WIDE.U32 R2, R4, c[0x0][0x208], RZ ;  /* 0x0000820004027a25 */ /* 0x000fe200078e00ff */
[----:B---3--:R-:W-:Y:S02]  /*ce40*/  ISETP.GE.AND P1, PT, R168, c[0x0][0x1d4], PT ;  /* 0x00007500a8007a0c */ /* 0x008fe40003f26270 */
[----:B------:R-:W-:Y:S01]  /*ce50*/  LDSM.16.M88.4 R168, [R243] ;  /* 0x00000000f3a8783b */ /* 0x000fe20000000200 */
[----:B------:R-:W-:Y:S03]  /*ce60*/  IMAD R0, R0, c[0x0][0x208], RZ ;  /* 0x0000820000007a24 */ /* 0x000fe600078e02ff */
[----:B----4-:R-:W-:Y:S01]  /*ce70*/  LDSM.16.M88.4 R176, [R132] ;  /* 0x0000000084b0783b */ /* 0x010fe20000000200 */
[----:B------:R-:W-:Y:S01]  /*ce80*/  IMAD R0, R4, c[0x0][0x20c], R0 ;  /* 0x0000830004007a24 */ /* 0x000fe200078e0200 */
[----:B------:R-:W-:Y:S01]  /*ce90*/  SHF.R.S32.HI R4, RZ, 0x1f, R6 ;  /* 0x0000001fff047819 */ /* 0x000fe20000011406 */
[----:B------:R-:W-:Y:S02]  /*cea0*/  IMAD.SHL.U32 R22, R15, 0x2, RZ ;  /* 0x000000020f167824 */ /* 0x000fe400078e00ff */
[----:B------:R-:W-:Y:S02]  /*ceb0*/  IMAD.IADD R3, R3, 0x1, R0 ;  /* 0x0000000103037824 */ /* 0x000fe400078e0200 */
[----:B------:R-:W-:Y:S01]  /*cec0*/  IMAD R4, R4, c[0x0][0x218], RZ ;  /* 0x0000860004047a24 */ /* 0x000fe200078e02ff */
[----:B------:R-:W-:Y:S01]  /*ced0*/  STL [R1+0x18], R22 ;  /* 0x0000181601007387 */ /* 0x000fe20000100800 */
[C---:B------:R-:W-:Y:S01]  /*cee0*/  IMAD.WIDE.U32 R2, R6.reuse, c[0x0][0x218], R2 ;  /* 0x0000860006027a25 */ /* 0x040fe200078e0002 */
[----:B------:R-:W-:Y:S03]  /*cef0*/  SHF.L.U64.HI R15, R15, 0x1, R23 ;  /* 0x000000010f0f7819 */ /* 0x000fe60000010217 */
[----:B------:R-:W-:Y:S01]  /*cf00*/  IMAD R4, R6, c[0x0][0x21c], R4 ;  /* 0x0000870006047a24 */ /* 0x000fe200078e0204 */
[----:B------:R-:W-:Y:S01]  /*cf10*/  IADD3 R0, P0, R2, UR24, RZ ;  /* 0x0000001802007c10 */ /* 0x000fe2000ff1e0ff */
[----:B------:R-:W-:Y:S03]  /*cf20*/  STL [R1+0x1c], R15 ;  /* 0x00001c0f01007387 */ /* 0x000fe60000100800 */
[----:B------:R-:W-:Y:S02]  /*cf30*/  IADD3.X R3, R3, UR15, R4, P0, !PT ;  /* 0x0000000f03037c10 */ /* 0x000fe400087fe404 */
[C---:B------:R-:W-:Y:S04]  /*cf40*/  LEA R6, P0, R0.reuse, c[0x0][0x1f8], 0x1 ;  /* 0x00007e0000067a11 */ /* 0x040fe800078008ff */
[----:B------:R-:W-:Y:S02]  /*cf50*/  LEA.HI.X R3, R0, c[0x0][0x1fc], R3, 0x1, P0 ;  /* 0x00007f0000037a11 */ /* 0x000fe400000f0c03 */
[----:B------:R-:W1:Y:S04]  /*cf60*/  SHFL.IDX PT, R0, R6, RZ, 0x181f ;  /* 0x00181fff06007589 */ /* 0x000e6800000e0000 */
[----:B------:R-:W2:Y:S01]  /*cf70*/  SHFL.IDX PT, R2, R3, RZ, 0x181f ;  /* 0x00181fff03027589 */ /* 0x000ea200000e0000 */
[----:B-1----:R-:W-:Y:S05]  /*cf80*/  IADD3 R4, P0, R0, R5, RZ ;  /* 0x0000000500047210 */ /* 0x002fea0007f1e0ff */
[----:B--2---:R-:W-:Y:S02]  /*cf90*/  IMAD.X R5, R2, 0x1, R8, P0 ;  /* 0x0000000102057824 */ /* 0x004fe400000e0608 */
[----:B------:R-:W1:Y:S04]  /*cfa0*/  LDSM.16.M88.4 R8, [R236+0x14080] ;  /* 0x01408000ec08783b */ /* 0x000e680000000200 */
[----:B------:R-:W-:Y:S01]  /*cfb0*/  @!PT LDS RZ, [RZ] ;  /* 0x00000000fffff984 */ /* 0x000fe20000000800 */
[----:B------:R-:W-:Y:S01]  /*cfc0*/  @!PT LDS RZ, [RZ] ;  /* 0x00000000fffff984 */ /* 0x000fe20000000800 */
[----:B------:R-:W-:Y:S01]  /*cfd0*/  @!PT LDS RZ, [RZ] ;  /* 0x00000000fffff984 */ /* 0x000fe20000000800 */
[----:B------:R2:W-:Y:S02]  /*cfe0*/  LDGSTS.E.BYPASS.LTC128B.128 [R7+0x4080], [R4.64], !P1 ;  /* 0x0408000004077fae */ /* 0x0005e4000c901d52 */
[----:B--2---:R-:W-:Y:S05]  /*cff0*/  IADD3 R4, P0, R0, R22, RZ ;  /* 0x0000001600047210 */ /* 0x004fea0007f1e0ff */
[----:B------:R-:W-:Y:S02]  /*d000*/  IMAD.X R5, R2, 0x1, R15, P0 ;  /* 0x0000000102057824 */ /* 0x000fe400000e060f */
[C---:B------:R-:W-:Y:S01]  /*d010*/  IMAD.SHL.U32 R15, R13.reuse, 0x2, RZ ;  /* 0x000000020d0f7824 */ /* 0x040fe200078e00ff */
[----:B------:R-:W-:Y:S02]  /*d020*/  SHF.L.U64.HI R13, R13, 0x1, R21 ;  /* 0x000000010d0d7819 */ /* 0x000fe40000010215 */
[----:B------:R2:W-:Y:S04]  /*d030*/  LDGSTS.E.BYPASS.LTC128B.128 [R7+0x5880], [R4.64], !P6 ;  /* 0x0588000004077fae */ /* 0x0005e8000f101d52 */
[----:B------:R3:W-:Y:S04]  /*d040*/  STL [R1+0xc], R15 ;  /* 0x00000c0f01007387 */ /* 0x0007e80000100800 */
[----:B------:R4:W-:Y:S01]  /*d050*/  STL [R1+0x14], R13 ;  /* 0x0000140d01007387 */ /* 0x0009e20000100800 */
[----:B--2---:R-:W-:Y:S01]  /*d060*/  IADD3 R4, P0, R0, R15, RZ ;  /* 0x0000000f00047210 */ /* 0x004fe20007f1e0ff */
[C---:B---3--:R-:W-:Y:S01]  /*d070*/  IMAD.SHL.U32 R15, R12.reuse, 0x2, RZ ;  /* 0x000000020c0f7824 */ /* 0x048fe200078e00ff */
[----:B------:R-:W-:Y:S03]  /*d080*/  SHF.L.U64.HI R12, R12, 0x1, R20 ;  /* 0x000000010c0c7819 */ /* 0x000fe60000010214 */
[----:B------:R-:W-:Y:S02]  /*d090*/  IMAD.X R5, R2, 0x1, R13, P0 ;  /* 0x0000000102057824 */ /* 0x000fe400000e060d */
[----:B----4-:R-:W2:Y:S04]  /*d0a0*/  S2R R13, SR_TID.X ;  /* 0x00000000000d7919 */ /* 0x010ea80000002100 */
[----:B------:R3:W-:Y:S04]  /*d0b0*/  LDGSTS.E.BYPASS.LTC128B.128 [R7+0x7080], [R4.64], !P5 ;  /* 0x0708000004077fae */ /* 0x0007e8000e901d52 */
[----:B------:R4:W-:Y:S04]  /*d0c0*/  STL [R1+0x10], R15 ;  /* 0x0000100f01007387 */ /* 0x0009e80000100800 */
[----:B------:R4:W-:Y:S01]  /*d0d0*/  STL [R1+0x20], R12 ;  /* 0x0000200c01007387 */ /* 0x0009e20000100800 */
[----:B--2---:R-:W-:Y:S02]  /*d0e0*/  ISETP.GT.AND P1, PT, R13, 0x7f, PT ;  /* 0x0000007f0d00780c */ /* 0x004fe40003f24270 */
[----:B---3--:R-:W-:Y:S05]  /*d0f0*/  IADD3 R4, P0, R0, R15, RZ ;  /* 0x0000000f00047210 */ /* 0x008fea0007f1e0ff */
[----:B------:R-:W-:Y:S05]  /*d100*/  IMAD.X R5, R2, 0x1, R12, P0 ;  /* 0x0000000102057824 */ /* 0x000fea00000e060c */
[----:B------:R4:W-:Y:S01]  /*d110*/  LDGSTS.E.BYPASS.LTC128B.128 [R7+0x8880], [R4.64], !P4 ;  /* 0x0888000004077fae */ /* 0x0009e2000e101d52 */
[----:B------:R-:W-:-:S05]  /*d120*/  @P1 BRA `(.L_x_210) ;  /* 0x000001d000001947 */ /* 0x000fca0003800000 */
[----:B-1----:R-:W-:-:S05]  /*d130*/  BRA.DIV ~URZ, `(.L_x_211) ;  /* 0x000069427f007947 */ /* 0x002fca000b800000 */
[----:B----4-:R1:W2:Y:S04]  /*d140*/  SHFL.IDX PT, R4, R3, 0x1, 0x181f ;  /* 0x00381f0003047f89 */ /* 0x0102a800000e0000 */
[----:B------:R1:W3:Y:S02]  /*d150*/  SHFL.IDX PT, R0, R6, 0x1, 0x181f ;  /* 0x00381f0006007f89 */ /* 0x0002e400000e0000 */
.L_x_240:
[----:B------:R-:W4:Y:S04]  /*d160*/  LDL R7, [R1+0x30] ;  /* 0x0000300001077983 */ /* 0x000f280000100800 */
[----:B-1-3--:R-:W3:Y:S04]  /*d170*/  LDL R6, [R1+0x40] ;  /* 0x0000400001067983 */ /* 0x00aee80000100800 */
[----:B--2---:R-:W2:Y:S04]  /*d180*/  LDL R3, [R1+0x38] ;  /* 0x0000380001037983 */ /* 0x004ea80000100800 */
[----:B------:R-:W2:Y:S04]  /*d190*/  LDL R2, [R1+0x18] ;  /* 0x0000180001027983 */ /* 0x000ea80000100800 */
[----:B------:R-:W2:Y:S04]  /*d1a0*/  LDL R20, [R1+0x1c] ;  /* 0x00001c0001147983 */ /* 0x000ea80000100800 */
[----:B------:R-:W2:Y:S04]  /*d1b0*/  LDL R5, [R1+0x8] ;  /* 0x0000080001057983 */ /* 0x000ea80000100800 */
[----:B------:R-:W2:Y:S04]  /*d1c0*/  LDL R15, [R1+0xc] ;  /* 0x00000c00010f7983 */ /* 0x000ea80000100800 */
[----:B------:R-:W2:Y:S04]  /*d1d0*/  LDL R14, [R1+0x14] ;  /* 0x00001400010e7983 */ /* 0x000ea80000100800 */
[----:B------:R-:W2:Y:S04]  /*d1e0*/  LDL R13, [R1+0x10] ;  /* 0x00001000010d7983 */ /* 0x000ea80000100800 */
[----:B------:R-:W2:Y:S01]  /*d1f0*/  LDL R12, [R1+0x20] ;  /* 0x00002000010c7983 */ /* 0x000ea20000100800 */
[----:B----4-:R-:W-:Y:S02]  /*d200*/  ISETP.GE.AND P1, PT, R7, c[0x0][0x1d4], PT ;  /* 0x0000750007007a0c */ /* 0x010fe40003f26270 */
[----:B---3--:R-:W-:Y:S05]  /*d210*/  IADD3 R6, P0, R0, R6, RZ ;  /* 0x0000000600067210 */ /* 0x008fea0007f1e0ff */
[----:B--2---:R-:W-:Y:S01]  /*d220*/  IMAD.X R7, R4, 0x1, R3, P0 ;  /* 0x0000000104077824 */ /* 0x004fe200000e0603 */
[----:B------:R-:W-:Y:S05]  /*d230*/  IADD3 R2, P0, R0, R2, RZ ;  /* 0x0000000200027210 */ /* 0x000fea0007f1e0ff */
[----:B------:R-:W-:Y:S01]  /*d240*/  IMAD.X R3, R4, 0x1, R20, P0 ;  /* 0x0000000104037824 */ /* 0x000fe200000e0614 */
[----:B------:R-:W-:Y:S01]  /*d250*/  @!PT LDS RZ, [RZ] ;  /* 0x00000000fffff984 */ /* 0x000fe20000000800 */
[----:B------:R-:W-:Y:S01]  /*d260*/  @!PT LDS RZ, [RZ] ;  /* 0x00000000fffff984 */ /* 0x000fe20000000800 */
[----:B------:R-:W-:Y:S01]  /*d270*/  @!PT LDS RZ, [RZ] ;  /* 0x00000000fffff984 */ /* 0x000fe20000000800 */
[----:B------:R1:W-:Y:S04]  /*d280*/  LDGSTS.E.BYPASS.LTC128B.128 [R5+0x5080], [R6.64], !P1 ;  /* 0x0508000006057fae */ /* 0x0003e8000c901d52 */
[----:B------:R2:W-:Y:S02]  /*d290*/  LDGSTS.E.BYPASS.LTC128B.128 [R5+0x6880], [R2.64], !P6 ;  /* 0x0688000002057fae */ /* 0x0005e4000f101d52 */
[----:B--2---:R-:W-:Y:S05]  /*d2a0*/  IADD3 R2, P0, R0, R15, RZ ;  /* 0x0000000f00027210 */ /* 0x004fea0007f1e0ff */
[----:B------:R-:W-:Y:S05]  /*d2b0*/  IMAD.X R3, R4, 0x1, R14, P0 ;  /* 0x0000000104037824 */ /* 0x000fea00000e060e */
[----:B------:R2:W-:Y:S02]  /*d2c0*/  LDGSTS.E.BYPASS.LTC128B.128 [R5+0x8080], [R2.64], !P5 ;  /* 0x0808000002057fae */ /* 0x0005e4000e901d52 */
[----:B--2---:R-:W-:Y:S05]  /*d2d0*/  IADD3 R2, P0, R0, R13, RZ ;  /* 0x0000000d00027210 */ /* 0x004fea0007f1e0ff */
[----:B------:R-:W-:Y:S05]  /*d2e0*/  IMAD.X R3, R4, 0x1, R12, P0 ;  /* 0x0000000104037824 */ /* 0x000fea00000e060c */
[----:B------:R1:W-:Y:S03]  /*d2f0*/  LDGSTS.E.BYPASS.LTC128B.128 [R5+0x9880], [R2.64], !P4 ;  /* 0x0988000002057fae */ /* 0x0003e6000e101d52 */
.L_x_210:
[----:B-1----:R-:W-:Y:S05]  /*d300*/  BSYNC B0 ;  /* 0x0000000000007941 */ /* 0x002fea0003800000 */
.L_x_209:
[----:B------:R-:W0:Y:S01]  /*d310*/  LDGDEPBAR ;  /* 0x00000000000079af */ /* 0x000e220000000000 */
[----:B------:R-:W-:Y:S01]  /*d320*/  WARPSYNC 0xffffffff ;  /* 0xffffffff00007948 */ /* 0x000fe20003800000 */
[C---:B----45:R-:W-:Y:S01]  /*d330*/  HMMA.16816.F32.BF16 R4, R160.reuse, R8, RZ ;  /* 0x00000008a004723c */ /* 0x070fe200000418ff */
        /* <DEDUP_REMOVED lines=146> */
[----:B------:R-:W3:Y:S02]  /*dc60*/  LDL.LU R173, [R1+0x18] ;  /* 0x0000180001ad7983 */ /* 0x000ee40000300800 */
[----:B------:R-:W-:Y:S02]  /*dc70*/  ISETP.NE.AND P1, PT, R2, 0x1, PT ;  /* 0x000000010200780c */ /* 0x000fe40003f25270 */
[----:B------:R-:W4:Y:S01]  /*dc80*/  LDL.LU R170, [R1+0x1c] ;  /* 0x00001c0001aa7983 */ /* 0x000f220000300800 */
[----:B------:R-:W-:Y:S03]  /*dc90*/  IMAD.U32 R2, RZ, RZ, UR4 ;  /* 0x00000004ff027e24 */ /* 0x000fe6000f8e00ff */
[----:B------:R-:W5:Y:S04]  /*dca0*/  LDL.LU R171, [R1+0xc] ;  /* 0x00000c0001ab7983 */ /* 0x000f680000300800 */
[----:B------:R-:W3:Y:S04]  /*dcb0*/  LDL.LU R174, [R1+0x14] ;  /* 0x0000140001ae7983 */ /* 0x000ee80000300800 */
[----:B------:R-:W3:Y:S04]  /*dcc0*/  LDL R175, [R1+0x30] ;  /* 0x0000300001af7983 */ /* 0x000ee80000100800 */
[----:B------:R-:W4:Y:S04]  /*dcd0*/  LDL R169, [R1+0x40] ;  /* 0x0000400001a97983 */ /* 0x000f280000100800 */
[----:B------:R-:W4:Y:S04]  /*dce0*/  LDL R178, [R1+0x38] ;  /* 0x0000380001b27983 */ /* 0x000f280000100800 */
[----:B------:R-:W4:Y:S04]  /*dcf0*/  LDL.LU R179, [R1+0x10] ;  /* 0x0000100001b37983 */ /* 0x000f280000300800 */
[----:B------:R-:W4:Y:S04]  /*dd00*/  LDL.LU R176, [R1+0x20] ;  /* 0x0000200001b07983 */ /* 0x000f280000300800 */
[----:B------:R-:W4:Y:S01]  /*dd10*/  LDL R177, [R1+0x8] ;  /* 0x0000080001b17983 */ /* 0x000f220000100800 */
[----:B--2---:R-:W-:Y:S05]  /*dd20*/  IADD3 R2, R2, -0x30, R0 ;  /* 0xffffffd002027810 */ /* 0x004fea0007ffe000 */
[----:B------:R-:W-:Y:S04]  /*dd30*/  @P1 IMAD.HI.U32 R3, R2, c[0x0][0x2bc], RZ ;  /* 0x0000af0002031a27 */ /* 0x000fe800078e00ff */
[----:B------:R-:W-:Y:S01]  /*dd40*/  IMAD.MOV.U32 R0, RZ, RZ, R2 ;  /* 0x000000ffff007224 */ /* 0x000fe200078e0002 */
[----:B------:R-:W-:Y:S04]  /*dd50*/  @P1 SHF.R.U32.HI R0, RZ, c[0x0][0x2c0], R3 ;  /* 0x0000b000ff001a19 */ /* 0x000fe80000011603 */
[C---:B------:R-:W-:Y:S04]  /*dd60*/  @!P3 IADD3 R3, P0, R0.reuse, UR16, RZ ;  /* 0x000000100003bc10 */ /* 0x040fe8000ff1e0ff */
[----:B------:R-:W-:Y:S01]  /*dd70*/  @!P3 LEA.HI.X.SX32 R133, R0, UR6, 0x1, P0 ;  /* 0x000000060085bc11 */ /* 0x000fe200080f0eff */
[----:B------:R-:W-:Y:S01]  /*dd80*/  IMAD.MOV R0, RZ, RZ, -R0 ;  /* 0x000000ffff007224 */ /* 0x000fe200078e0a00 */
[----:B------:R-:W-:Y:S02]  /*dd90*/  @!P3 LEA R132, P0, R3, c[0x0][0x2a0], 0x2 ;  /* 0x0000a8000384ba11 */ /* 0x000fe400078010ff */
[----:B---3--:R-:W-:Y:S01]  /*dda0*/  ISETP.GE.AND P2, PT, R175, c[0x0][0x1d4], PT ;  /* 0x00007500af007a0c */ /* 0x008fe20003f46270 */
        /* <DEDUP_REMOVED lines=9> */
[----:B--2---:R-:W1:Y:S02]  /*de40*/  S2R R133, SR_TID.X ;  /* 0x0000000000857919 */ /* 0x004e640000002100 */
[----:B-1----:R-:W-:Y:S04]  /*de50*/  SHF.R.S32.HI R172, RZ, 0x1f, R133 ;  /* 0x0000001fffac7819 */ /* 0x002fe80000011485 */
[----:B------:R-:W-:Y:S04]  /*de60*/  LEA.HI R172, R172, R133, RZ, 0x3 ;  /* 0x00000085acac7211 */ /* 0x000fe800078f18ff */
[----:B------:R-:W-:Y:S04]  /*de70*/  SHF.R.S32.HI R172, RZ, 0x3, R172 ;  /* 0x00000003ffac7819 */ /* 0x000fe800000114ac */
[----:B------:R-:W-:Y:S04]  /*de80*/  IADD3 R172, -R172, 0x30, RZ ;  /* 0x00000030acac7810 */ /* 0x000fe80007ffe1ff */
[----:B------:R-:W-:Y:S01]  /*de90*/  ISETP.GE.AND P1, PT, R172, 0x1, PT ;  /* 0x00000001ac00780c */ /* 0x000fe20003f26270 */
[----:B---3--:R1:W-:Y:S01]  /*dea0*/  STL [R1+0x24], R168 ;  /* 0x000024a801007387 */ /* 0x0083e20000100800 */
[----:B------:R-:W-:Y:S01]  /*deb0*/  SHF.R.S32.HI R132, RZ, 0x1f, R168 ;  /* 0x0000001fff847819 */ /* 0x000fe200000114a8 */
[----:B------:R-:W-:Y:S04]  /*dec0*/  IMAD.WIDE.U32 R2, R168, c[0x0][0x1f0], R2 ;  /* 0x00007c00a8027a25 */ /* 0x000fe800078e0002 */
[----:B------:R-:W-:Y:S01]  /*ded0*/  IMAD R132, R132, c[0x0][0x1f0], RZ ;  /* 0x00007c0084847a24 */ /* 0x000fe200078e02ff */
[----:B------:R-:W-:Y:S03]  /*dee0*/  IADD3 R0, P0, R2, UR20, RZ ;  /* 0x0000001402007c10 */ /* 0x000fe6000ff1e0ff */
[----:B------:R-:W-:Y:S05]  /*def0*/  IMAD R132, R168, c[0x0][0x1f4], R132 ;  /* 0x00007d00a8847a24 */ /* 0x000fea00078e0284 */
[----:B------:R-:W-:Y:S02]  /*df00*/  IADD3.X R3, R3, UR8, R132, P0, !PT ;  /* 0x0000000803037c10 */ /* 0x000fe400087fe484 */
[C---:B-1----:R-:W-:Y:S04]  /*df10*/  LEA R168, P0, R0.reuse, c[0x0][0x1c8], 0x1 ;  /* 0x0000720000a87a11 */ /* 0x042fe800078008ff */
[----:B------:R-:W-:Y:S02]  /*df20*/  LEA.HI.X R3, R0, c[0x0][0x1cc], R3, 0x1, P0 ;  /* 0x0000730000037a11 */ /* 0x000fe400000f0c03 */
[----:B------:R-:W4:Y:S04]  /*df30*/  SHFL.IDX PT, R0, R168, RZ, 0x181f ;  /* 0x00181fffa8007589 */ /* 0x000f2800000e0000 */
[----:B------:R-:W1:Y:S01]  /*df40*/  SHFL.IDX PT, R2, R3, RZ, 0x181f ;  /* 0x00181fff03027589 */ /* 0x000e6200000e0000 */
[----:B----4-:R-:W-:Y:S05]  /*df50*/  @P1 IADD3 R132, P0, R0, R169, RZ ;  /* 0x000000a900841210 */ /* 0x010fea0007f1e0ff */
[----:B-1----:R-:W-:Y:S05]  /*df60*/  @P1 IMAD.X R133, R2, 0x1, R178, P0 ;  /* 0x0000000102851824 */ /* 0x002fea00000e06b2 */
[----:B------:R-:W-:Y:S01]  /*df70*/  @!PT LDS RZ, [RZ] ;  /* 0x00000000fffff984 */ /* 0x000fe20000000800 */
[----:B------:R1:W-:Y:S02]  /*df80*/  @P1 LDGSTS.E.BYPASS.LTC128B.128 [R177+0x14080], [R132.64], !P2 ;  /* 0x1408000084b11fae */ /* 0x0003e4000d101d52 */
[----:B-1----:R-:W-:Y:S05]  /*df90*/  @P1 IADD3 R132, P0, R0, R173, RZ ;  /* 0x000000ad00841210 */ /* 0x002fea0007f1e0ff */
[----:B------:R-:W-:Y:S05]  /*dfa0*/  @P1 IMAD.X R133, R2, 0x1, R170, P0 ;  /* 0x0000000102851824 */ /* 0x000fea00000e06aa */
[----:B------:R5:W-:Y:S02]  /*dfb0*/  @P1 LDGSTS.E.BYPASS.LTC128B.128 [R177+0x15880], [R132.64], !P6 ;  /* 0x1588000084b11fae */ /* 0x000be4000f101d52 */
[----:B-----5:R-:W-:Y:S05]  /*dfc0*/  @P1 IADD3 R132, P0, R0, R171, RZ ;  /* 0x000000ab00841210 */ /* 0x020fea0007f1e0ff */
[----:B------:R-:W-:Y:S05]  /*dfd0*/  @P1 IMAD.X R133, R2, 0x1, R174, P0 ;  /* 0x0000000102851824 */ /* 0x000fea00000e06ae */
[----:B------:R1:W-:Y:S02]  /*dfe0*/  @P1 LDGSTS.E.BYPASS.LTC128B.128 [R177+0x17080], [R132.64], !P5 ;  /* 0x1708000084b11fae */ /* 0x0003e4000e901d52 */
[----:B-1----:R-:W-:Y:S02]  /*dff0*/  @P1 IADD3 R132, P0, R0, R179, RZ ;  /* 0x000000b300841210 */ /* 0x002fe40007f1e0ff */
[----:B------:R-:W1:Y:S03]  /*e000*/  SHFL.IDX PT, R0, R168, 0x1, 0x181f ;  /* 0x00381f00a8007f89 */ /* 0x000e6600000e0000 */
[----:B------:R-:W-:Y:S01]  /*e010*/  @P1 IMAD.X R133, R2, 0x1, R176, P0 ;  /* 0x0000000102851824 */ /* 0x000fe200000e06b0 */
[----:B------:R-:W-:Y:S01]  /*e020*/  ISETP.GE.AND P0, PT, R172, 0x21, PT ;  /* 0x00000021ac00780c */ /* 0x000fe20003f06270 */
[----:B------:R-:W2:Y:S04]  /*e030*/  SHFL.IDX PT, R2, R3, 0x1, 0x181f ;  /* 0x00381f0003027f89 */ /* 0x000ea800000e0000 */
[----:B------:R3:W-:Y:S08]  /*e040*/  @P1 LDGSTS.E.BYPASS.LTC128B.128 [R177+0x18880], [R132.64], !P4 ;  /* 0x1888000084b11fae */ /* 0x0007f0000e101d52 */
[C---:B-1----:R-:W-:Y:S02]  /*e050*/  @P0 IADD3 R172, P2, R0.reuse, R173, RZ ;  /* 0x000000ad00ac0210 */ /* 0x042fe40007f5e0ff */
[----:B------:R-:W-:Y:S03]  /*e060*/  @P0 IADD3 R168, P1, R0, R169, RZ ;  /* 0x000000a900a80210 */ /* 0x000fe60007f3e0ff */
[----:B--2---:R-:W-:Y:S01]  /*e070*/  @P0 IMAD.X R173, R2, 0x1, R170, P2 ;  /* 0x0000000102ad0824 */ /* 0x004fe200010e06aa */
[----:B------:R-:W-:Y:S01]  /*e080*/  @P0 IADD3 R170, P2, R0, R171, RZ ;  /* 0x000000ab00aa0210 */ /* 0x000fe20007f5e0ff */
[C---:B------:R-:W-:Y:S04]  /*e090*/  @P0 IMAD.X R169, R2.reuse, 0x1, R178, P1 ;  /* 0x0000000102a90824 */ /* 0x040fe800008e06b2 */
[----:B------:R-:W-:Y:S01]  /*e0a0*/  @P0 IMAD.X R171, R2, 0x1, R174, P2 ;  /* 0x0000000102ab0824 */ /* 0x000fe200010e06ae */
[----:B------:R-:W-:Y:S02]  /*e0b0*/  ISETP.GE.AND P2, PT, R175, c[0x0][0x1d4], PT ;  /* 0x00007500af007a0c */ /* 0x000fe40003f46270 */
[----:B---3--:R-:W-:Y:S05]  /*e0c0*/  @P0 IADD3 R132, P1, R0, R179, RZ ;  /* 0x000000b300840210 */ /* 0x008fea0007f3e0ff */
[----:B------:R-:W-:Y:S06]  /*e0d0*/  @P0 IMAD.X R133, R2, 0x1, R176, P1 ;  /* 0x0000000102850824 */ /* 0x000fec00008e06b0 */
[----:B------:R1:W-:Y:S04]  /*e0e0*/  @P0 LDGSTS.E.BYPASS.LTC128B.128 [R177+0x15080], [R168.64], !P2 ;  /* 0x15080000a8b10fae */ /* 0x0003e8000d101d52 */
[----:B------:R1:W-:Y:S04]  /*e0f0*/  @P0 LDGSTS.E.BYPASS.LTC128B.128 [R177+0x16880], [R172.64], !P6 ;  /* 0x16880000acb10fae */ /* 0x0003e8000f101d52 */
[----:B------:R1:W-:Y:S04]  /*e100*/  @P0 LDGSTS.E.BYPASS.LTC128B.128 [R177+0x18080], [R170.64], !P5 ;  /* 0x18080000aab10fae */ /* 0x0003e8000e901d52 */
[----:B------:R1:W-:Y:S02]  /*e110*/  @P0 LDGSTS.E.BYPASS.LTC128B.128 [R177+0x19880], [R132.64], !P4 ;  /* 0x1988000084b10fae */ /* 0x0003e4000e101d52 */
.L_x_212:
[----:B------:R-:W2:Y:S01]  /*e120*/  LDL R2, [R1+0x58] ;  /* 0x0000580001027983 */ /* 0x000ea20000100800 */
[----:B------:R-:W-:Y:S02]  /*e130*/  UISETP.NE.AND UP1, UPT, UR14, URZ, UPT ;  /* 0x0000003f0e00728c */ /* 0x000fe4000bf25270 */
[----:B------:R-:W-:Y:S01]  /*e140*/  UIMAD UR4, UR23, -0x30, URZ ;  /* 0xffffffd0170478a4 */ /* 0x000fe2000f8e023f */
[----:B-1----:R-:W3:Y:S01]  /*e150*/  LDL R168, [R1+0x54] ;  /* 0x0000540001a87983 */ /* 0x002ee20000100800 */
[----:B------:R-:W-:Y:S02]  /*e160*/  UISETP.NE.AND UP0, UPT, UR13, URZ, UPT ;  /* 0x0000003f0d00728c */ /* 0x000fe4000bf05270 */
[----:B------:R-:W-:Y:S01]  /*e170*/  PLOP3.LUT P0, PT, PT, PT, UP1, 0x80, 0x0 ;  /* 0x000000000000781c */ /* 0x000fe20003f0f018 */
[----:B------:R-:W0:Y:S01]  /*e180*/  LDGDEPBAR ;  /* 0x00000000000079af */ /* 0x000e220000000000 */
[----:B---3--:R-:W-:Y:S11]  /*e190*/  IADD3 R170, -R168, UR4, RZ ;  /* 0x00000004a8aa7c10 */ /* 0x008ff6000fffe1ff */
[----:B--2---:R-:W-:Y:S01]  /*e1a0*/  @P0 IMAD.HI.U32 R0, R2, c[0x0][0x2c8], RZ ;  /* 0x0000b20002000a27 */ /* 0x004fe200078e00ff */
[----:B------:R-:W-:Y:S03]  /*e1b0*/  PLOP3.LUT P0, PT, PT, PT, UP1, 0x80, 0x0 ;  /* 0x000000000000781c */ /* 0x000fe60003f0f018 */
[----:B------:R-:W-:Y:S02]  /*e1c0*/  IMAD.MOV.U32 R132, RZ, RZ, R2 ;  /* 0x000000ffff847224 */ /* 0x000fe400078e0002 */
[----:B------:R-:W-:Y:S08]  /*e1d0*/  IMAD.U32 R2, RZ, RZ, UR10 ;  /* 0x0000000aff027e24 */ /* 0x000ff0000f8e00ff */
[----:B------:R-:W-:Y:S01]  /*e1e0*/  @P0 SHF.R.U32.HI R132, RZ, c[0x0][0x2cc], R0 ;  /* 0x0000b300ff840a19 */ /* 0x000fe20000011600 */
[----:B------:R-:W-:Y:S01]  /*e1f0*/  IMAD.U32 R0, RZ, RZ, UR4 ;  /* 0x00000004ff007e24 */ /* 0x000fe2000f8e00ff */
[----:B------:R-:W-:Y:S03]  /*e200*/  PLOP3.LUT P0, PT, PT, PT, UP0, 0x40, 0x0 ;  /* 0x000000000000781c */ /* 0x000fe60003f0e808 */
[----:B------:R-:W1:Y:S01]  /*e210*/  SHFL.IDX PT, R3, R132, RZ, 0x1c1f ;  /* 0x001c1fff84037589 */ /* 0x000e6200000e0000 */
[----:B------:R-:W-:Y:S04]  /*e220*/  IADD3 R0, -R168, 0x1, R0 ;  /* 0x00000001a8007810 */ /* 0x000fe80007ffe100 */
[----:B------:R-:W-:Y:S04]  /*e230*/  IADD3 R0, R0, -c[0x0][0x168], R2 ;  /* 0x80005a0000007a10 */ /* 0x000fe80007ffe002 */
[C---:B------:R-:W-:Y:S02]  /*e240*/  IADD3 R169, R0.reuse, c[0x0][0x328], RZ ;  /* 0x0000ca0000a97a10 */ /* 0x040fe40007ffe0ff */
[----:B------:R-:W-:Y:S03]  /*e250*/  IADD3 R133, R0, UR22, RZ ;  /* 0x0000001600857c10 */ /* 0x000fe6000fffe0ff */
[--C-:B-1----:R-:W-:Y:S02]  /*e260*/  IMAD.IADD R2, R169, 0x1, R3.reuse ;  /* 0x00000001a9027824 */ /* 0x102fe400078e0203 */
[----:B------:R-:W-:Y:S01]  /*e270*/  IMAD.IADD R0, R133, 0x1, R3 ;  /* 0x0000000185007824 */ /* 0x000fe200078e0203 */
[----:B------:R-:W-:-:S05]  /*e280*/  @P0 BRA `(.L_x_213) ;  /* 0x0000019000000947 */ /* 0x000fca0003800000 */
[----:B------:R-:W-:Y:S01]  /*e290*/  MOV R168, c[0x0][0x2ac] ;  /* 0x0000ab0000a87a02 */ /* 0x000fe20000000f00 */
        /* <DEDUP_REMOVED lines=14> */
.L_x_215:
[----:B------:R-:W-:Y:S04]  /*e380*/  MOV R168, 0x1 ;  /* 0x0000000100a87802 */ /* 0x000fe80000000f00 */
[----:B------:R-:W-:Y:S11]  /*e390*/  ISETP.NE.AND P0, PT, R168, c[0x0][0x32c], PT ;  /* 0x0000cb00a8007a0c */ /* 0x000ff60003f05270 */
[----:B------:R-:W-:Y:S02]  /*e3a0*/  @!UPT UIADD3 URZ, URZ, URZ, URZ ;  /* 0x0000003f3f3ff290 */ /* 0x000fe4000fffe03f */
[----:B------:R-:W-:Y:S05]  /*e3b0*/  @P0 IMAD.HI.U32 R168, R3, c[0x0][0x330], RZ ;  /* 0x0000cc0003a80a27 */ /* 0x000fea00078e00ff */
[----:B------:R-:W-:Y:S02]  /*e3c0*/  @P0 SHF.R.U32.HI R3, RZ, c[0x0][0x334], R168 ;  /* 0x0000cd00ff030a19 */ /* 0x000fe400000116a8 */
.L_x_216:
[----:B------:R-:W-:Y:S05]  /*e3d0*/  BSYNC B0 ;  /* 0x0000000000007941 */ /* 0x000fea0003800000 */
.L_x_214:
[----:B------:R-:W-:Y:S05]  /*e3e0*/  IMAD R3, R3, c[0x0][0x32c], R170 ;  /* 0x0000cb0003037a24 */ /* 0x000fea00078e02aa */
[----:B------:R-:W-:Y:S02]  /*e3f0*/  IMNMX R0, R0, R3, !PT ;  /* 0x0000000300007217 */ /* 0x000fe40007800200 */
[----:B------:R-:W-:Y:S04]  /*e400*/  IADD3 R3, R3, c[0x0][0x32c], RZ ;  /* 0x0000cb0003037a10 */ /* 0x000fe80007ffe0ff */
[----:B------:R-:W-:Y:S02]  /*e410*/  IMNMX R2, R2, R3, PT ;  /* 0x0000000302027217 */ /* 0x000fe40003800200 */
.L_x_213:
        /* <DEDUP_REMOVED lines=88> */
.L_x_219:
[----:B------:R-:W-:Y:S04]  /*e9a0*/  MOV R4, 0x1 ;  /* 0x0000000100047802 */ /* 0x000fe80000000f00 */
[----:B------:R-:W-:Y:S11]  /*e9b0*/  ISETP.NE.AND P0, PT, R4, c[0x0][0x32c], PT ;  /* 0x0000cb0004007a0c */ /* 0x000ff60003f05270 */
[----:B------:R-:W-:Y:S02]  /*e9c0*/  @!UPT UIADD3 URZ, URZ, URZ, URZ ;  /* 0x0000003f3f3ff290 */ /* 0x000fe4000fffe03f */
[----:B------:R-:W-:Y:S05]  /*e9d0*/  @P0 IMAD.HI.U32 R4, R0, c[0x0][0x330], RZ ;  /* 0x0000cc0000040a27 */ /* 0x000fea00078e00ff */
[----:B------:R-:W-:Y:S02]  /*e9e0*/  @P0 SHF.R.U32.HI R0, RZ, c[0x0][0x334], R4 ;  /* 0x0000cd00ff000a19 */ /* 0x000fe40000011604 */
.L_x_220:
[----:B------:R-:W-:Y:S05]  /*e9f0*/  BSYNC B0 ;  /* 0x0000000000007941 */ /* 0x000fea0003800000 */
.L_x_218:
[----:B------:R-:W-:Y:S05]  /*ea00*/  IMAD R0, R0, c[0x0][0x32c], R170 ;  /* 0x0000cb0000007a24 */ /* 0x000fea00078e02aa */
[----:B------:R-:W-:Y:S02]  /*ea10*/  IMNMX R2, R2, R0, !PT ;  /* 0x0000000002027217 */ /* 0x000fe40007800200 */
[----:B------:R-:W-:Y:S04]  /*ea20*/  IADD3 R0, R0, c[0x0][0x32c], RZ ;  /* 0x0000cb0000007a10 */ /* 0x000fe80007ffe0ff */
[----:B------:R-:W-:Y:S02]  /*ea30*/  IMNMX R3, R3, R0, PT ;  /* 0x0000000003037217 */ /* 0x000fe40003800200 */
.L_x_217:
        /* <DEDUP_REMOVED lines=492> */
.L_x_208:
[----:B------:R-:W2:Y:S04]  /*10900*/  LDL.LU R0, [R1+0x44] ;  /* 0x0000440001007983 */ /* 0x000ea80000300800 */
[----:B------:R-:W3:Y:S01]  /*10910*/  LDL.LU R3, [R1+0x4c] ;  /* 0x00004c0001037983 */ /* 0x000ee20000300800 */
[----:B------:R-:W-:-:S03]  /*10920*/  PLOP3.LUT P2, PT, PT, PT, PT, 0x8, 0x0 ;  /* 0x000000000000781c */ /* 0x000fc60003f4e170 */
[----:B--2---:R-:W1:Y:S04]  /*10930*/  SHFL.BFLY PT, R5, R0, 0x2, 0x1f ;  /* 0x0c401f0000057f89 */ /* 0x004e6800000e0000 */
[----:B---3--:R-:W2:Y:S01]  /*10940*/  SHFL.BFLY PT, R2, R3, 0x2, 0x1f ;  /* 0x0c401f0003027f89 */ /* 0x008ea200000e0000 */
[----:B-1----:R-:W-:Y:S02]  /*10950*/  FADD.FTZ R5, R5, R0 ;  /* 0x0000000005057221 */ /* 0x002fe40000010000 */
[----:B--2---:R-:W-:-:S03]  /*10960*/  FADD.FTZ R2, R2, R3 ;  /* 0x0000000302027221 */ /* 0x004fc60000010000 */
[----:B------:R-:W1:Y:S04]  /*10970*/  SHFL.BFLY PT, R0, R5, 0x1, 0x1f ;  /* 0x0c201f0005007f89 */ /* 0x000e6800000e0000 */
[----:B------:R-:W2:Y:S01]  /*10980*/  SHFL.BFLY PT, R6, R2, 0x1, 0x1f ;  /* 0x0c201f0002067f89 */ /* 0x000ea200000e0000 */
[----:B-1----:R-:W-:Y:S01]  /*10990*/  FADD.FTZ R5, R5, R0 ;  /* 0x0000000005057221 */ /* 0x002fe20000010000 */
[----:B------:R-:W-:Y:S01]  /*109a0*/  MOV R0, RZ ;  /* 0x000000ff00007202 */ /* 0x000fe20000000f00 */
[----:B--2---:R-:W-:-:S03]  /*109b0*/  FADD.FTZ R6, R2, R6 ;  /* 0x0000000602067221 */ /* 0x004fc60000010000 */
[----:B------:R-:W-:Y:S02]  /*109c0*/  FSETP.NE.FTZ.AND P1, PT, R5, RZ, PT ;  /* 0x000000ff0500720b */ /* 0x000fe40003f35000 */
[----:B------:R-:W-:Y:S02]  /*109d0*/  MOV R2, RZ ;  /* 0x000000ff00027202 */ /* 0x000fe40000000f00 */
[----:B------:R-:W-:-:S09]  /*109e0*/  FSETP.NE.FTZ.AND P0, PT, R6, RZ, PT ;  /* 0x000000ff0600720b */ /* 0x000fd20003f15000 */
[----:B------:R-:W1:Y:S01]  /*109f0*/  @P1 MUFU.RCP R0, R5 ;  /* 0x0000000500001308 */ /* 0x000e620000001000 */
[----:B------:R-:W-:-:S05]  /*10a00*/  @P1 MOV R3, 0x3f317218 ;  /* 0x3f31721800031802 */ /* 0x000fca0000000f00 */
[----:B------:R-:W-:Y:S02]  /*10a10*/  @P1 FMUL.FTZ R4, R3, c[0x0][0x2d0] ;  /* 0x0000b40003041a20 */ /* 0x000fe40000410000 */
[----:B------:R-:W-:Y:S08]  /*10a20*/  @P0 MUFU.RCP R2, R6 ;  /* 0x0000000600020308 */ /* 0x000ff00000001000 */
[----:B------:R-:W2:Y:S01]  /*10a30*/  @P1 MUFU.LG2 R5, R5 ;  /* 0x0000000500051308 */ /* 0x000ea20000000c00 */
[----:B-1----:R-:W-:-:S02]  /*10a40*/  FMUL.FTZ R15, R0, R28 ;  /* 0x0000001c000f7220 */ /* 0x002fc40000410000 */
[C---:B------:R-:W-:Y:S02]  /*10a50*/  FMUL.FTZ R14, R0.reuse, R29 ;  /* 0x0000001d000e7220 */ /* 0x040fe40000410000 */
[C---:B------:R-:W-:Y:S02]  /*10a60*/  FMUL.FTZ R13, R0.reuse, R32 ;  /* 0x00000020000d7220 */ /* 0x040fe40000410000 */
[C---:B------:R-:W-:Y:S01]  /*10a70*/  FMUL.FTZ R12, R0.reuse, R33 ;  /* 0x00000021000c7220 */ /* 0x040fe20000410000 */
[----:B------:R-:W1:Y:S01]  /*10a80*/  @P0 MUFU.LG2 R6, R6 ;  /* 0x0000000600060308 */ /* 0x000e620000000c00 */
        /* <DEDUP_REMOVED lines=63> */
[----:B--2---:R-:W-:Y:S02]  /*10e80*/  @P1 FMUL.FTZ R5, R5, 0.69314718246459960938 ;  /* 0x3f31721805051820 */ /* 0x004fe40000410000 */
[----:B-1----:R-:W-:Y:S02]  /*10e90*/  @P0 FMUL.FTZ R3, R6, 0.69314718246459960938 ;  /* 0x3f31721806030820 */ /* 0x002fe40000410000 */
[----:B------:R-:W-:Y:S02]  /*10ea0*/  @P0 FMUL.FTZ R0, R0, c[0x0][0x2d0] ;  /* 0x0000b40000000a20 */ /* 0x000fe40000410000 */
        /* <DEDUP_REMOVED lines=63> */
[----:B------:R-:W-:Y:S02]  /*112a0*/  FMUL.FTZ R131, R2, R131 ;  /* 0x0000008302837220 */ /* 0x000fe40000410000 */
[----:B------:R-:W-:Y:S02]  /*112b0*/  @P1 FFMA.FTZ R36, R4, R133, R5 ;  /* 0x0000008504241223 */ /* 0x000fe40000010005 */
[----:B------:R-:W-:Y:S02]  /*112c0*/  @P0 FFMA.FTZ R37, R0, R132, R3 ;  /* 0x0000008400250223 */ /* 0x000fe40000010003 */
.L_x_169:
[----:B------:R-:W-:Y:S05]  /*112d0*/  @P2 BRA `(.L_x_222) ;  /* 0x000019a000002947 */ /* 0x000fea0003800000 */
[----:B------:R-:W-:Y:S01]  /*112e0*/  F2FP.BF16.PACK_AB R109, R12, R13 ;  /* 0x0000000d0c6d723e */ /* 0x000fe200000010ff */
[----:B------:R-:W-:Y:S01]  /*112f0*/  ULDC.64 UR4, c[0x0][0x490] ;  /* 0x0001240000047ab9 */ /* 0x000fe20000000a00 */
[----:B------:R-:W3:Y:S01]  /*11300*/  S2R R13, SR_TID.X ;  /* 0x00000000000d7919 */ /* 0x000ee20000002100 */
[----:B------:R-:W-:Y:S01]  /*11310*/  UIMAD UR6, UR9, UR4, URZ ;  /* 0x00000004090672a4 */ /* 0x000fe2000f8e023f */
[----:B------:R-:W-:Y:S01]  /*11320*/  F2FP.BF16.PACK_AB R117, R14, R15 ;  /* 0x0000000f0e75723e */ /* 0x000fe200000010ff */
[----:B--2---:R-:W-:Y:S01]  /*11330*/  UIMAD.WIDE.U32 UR12, UR11, UR4, URZ ;  /* 0x000000040b0c72a5 */ /* 0x004fe2000f8e003f */
[----:B------:R-:W2:Y:S01]  /*11340*/  S2R R14, SR_CTAID.Z ;  /* 0x00000000000e7919 */ /* 0x000ea20000002700 */
[----:B------:R-:W-:Y:S01]  /*11350*/  UIMAD UR6, UR11, UR5, UR6 ;  /* 0x000000050b0672a4 */ /* 0x000fe2000f8e0206 */
[----:B------:R-:W-:Y:S01]  /*11360*/  F2FP.BF16.PACK_AB R65, R8, R9 ;  /* 0x000000090841723e */ /* 0x000fe200000010ff */
[----:B------:R-:W-:Y:S01]  /*11370*/  BSSY B0, `(.L_x_223) ;  /* 0x0000133000007945 */ /* 0x000fe20003800000 */
[----:B------:R-:W-:Y:S01]  /*11380*/  ULDC.64 UR4, c[0x0][0x3e8] ;  /* 0x0000fa0000047ab9 */ /* 0x000fe20000000a00 */
[----:B------:R-:W-:Y:S01]  /*11390*/  F2FP.BF16.PACK_AB R45, R45, R7 ;  /* 0x000000072d2d723e */ /* 0x000fe200000010ff */
[----:B------:R-:W-:Y:S01]  /*113a0*/  UIMAD.WIDE.U32 UR14, UR11, UR4, URZ ;  /* 0x000000040b0e72a5 */ /* 0x000fe2000f8e003f */
[----:B------:R-:W-:Y:S01]  /*113b0*/  IMAD.U32 R3, RZ, RZ, UR13 ;  /* 0x0000000dff037e24 */ /* 0x000fe2000f8e00ff */
[----:B------:R-:W-:Y:S01]  /*113c0*/  F2FP.BF16.PACK_AB R89, R10, R11 ;  /* 0x0000000b0a59723e */ /* 0x000fe200000010ff */
[----:B-1----:R-:W-:Y:S01]  /*113d0*/  IMAD.U32 R2, RZ, RZ, UR12 ;  /* 0x0000000cff027e24 */ /* 0x002fe2000f8e00ff */
[----:B------:R-:W-:Y:S01]  /*113e0*/  F2FP.BF16.PACK_AB R105, R35, R34 ;  /* 0x000000222369723e */ /* 0x000fe200000010ff */
[----:B------:R-:W-:Y:S01]  /*113f0*/  UIMAD UR9, UR9, UR4, URZ ;  /* 0x00000004090972a4 */ /* 0x000fe2000f8e023f */
[----:B------:R-:W-:Y:S01]  /*11400*/  IMAD.U32 R7, RZ, RZ, UR15 ;  /* 0x0000000fff077e24 */ /* 0x000fe2000f8e00ff */
[----:B------:R-:W-:Y:S01]  /*11410*/  F2FP.BF16.PACK_AB R35, R81, R80 ;  /* 0x000000505123723e */ /* 0x000fe200000010ff */
[----:B------:R-:W-:Y:S01]  /*11420*/  IMAD.U32 R6, RZ, RZ, UR14 ;  /* 0x0000000eff067e24 */ /* 0x000fe2000f8e00ff */
[----:B------:R-:W1:Y:S01]  /*11430*/  S2R R81, SR_CTAID.X ;  /* 0x0000000000517919 */ /* 0x000e620000002500 */
[----:B------:R-:W-:Y:S01]  /*11440*/  UIMAD UR5, UR11, UR5, UR9 ;  /* 0x000000050b0572a4 */ /* 0x000fe2000f8e0209 */
[----:B------:R-:W-:Y:S01]  /*11450*/  IMAD.MOV.U32 R80, RZ, RZ, c[0x0][0x4e8] ;  /* 0x00013a00ff507624 */ /* 0x000fe200078e00ff */
[----:B------:R-:W-:Y:S01]  /*11460*/  UIADD3 UR6, UR13, UR6, URZ ;  /* 0x000000060d067290 */ /* 0x000fe2000fffe03f */
[----:B------:R-:W-:Y:S01]  /*11470*/  F2FP.BF16.PACK_AB R44, R157, R156 ;  /* 0x0000009c9d2c723e */ /* 0x000fe200000010ff */
[----:B------:R-:W-:Y:S01]  /*11480*/  UIADD3 UR5, UR15, UR5, URZ ;  /* 0x000000050f057290 */ /* 0x000fe2000fffe03f */
[----:B---3--:R-:W-:-:S02]  /*11490*/  SHF.R.S32.HI R21, RZ, 0x1f, R13 ;  /* 0x0000001fff157819 */ /* 0x008fc4000001140d */
[C---:B------:R-:W-:Y:S01]  /*114a0*/  ISETP.NE.AND P3, PT, R80.reuse, 0x1, PT ;  /* 0x000000015000780c */ /* 0x040fe20003f65270 */
[----:B------:R-:W-:Y:S01]  /*114b0*/  IMAD.U32 R5, RZ, RZ, UR6 ;  /* 0x00000006ff057e24 */ /* 0x000fe2000f8e00ff */
[CC--:B------:R-:W-:Y:S01]  /*114c0*/  LEA.HI R0, R21.reuse, R13.reuse, RZ, 0x2 ;  /* 0x0000000d15007211 */ /* 0x0c0fe200078f10ff */
[----:B------:R-:W-:Y:S01]  /*114d0*/  IMAD R80, R80, c[0x0][0x388], RZ ;  /* 0x0000e20050507a24 */ /* 0x000fe200078e02ff */
[----:B------:R-:W-:Y:S02]  /*114e0*/  LEA.HI R8, R21, R13, RZ, 0x5 ;  /* 0x0000000d15087211 */ /* 0x000fe400078f28ff */
[--C-:B------:R-:W-:Y:S02]  /*114f0*/  SHF.R.S32.HI R7, RZ, 0x2, R0.reuse ;  /* 0x00000002ff077819 */ /* 0x100fe40000011400 */
[----:B------:R-:W-:Y:S02]  /*11500*/  SHF.R.S32.HI R3, RZ, 0x1f, R0 ;  /* 0x0000001fff037819 */ /* 0x000fe40000011400 */
[----:B------:R-:W-:-:S02]  /*11510*/  LOP3.LUT R0, R0, 0xfffffffc, RZ, 0xc0, !PT ;  /* 0xfffffffc00007812 */ /* 0x000fc400078ec0ff */
[----:B------:R-:W-:Y:S02]  /*11520*/  LOP3.LUT R4, R8, 0xffffffe0, RZ, 0xc0, !PT ;  /* 0xffffffe008047812 */ /* 0x000fe400078ec0ff */
[----:B------:R-:W-:Y:S01]  /*11530*/  LEA.HI R9, R3, R7, RZ, 0x3 ;  /* 0x0000000703097211 */ /* 0x000fe200078f18ff */
[----:B------:R-:W-:Y:S01]  /*11540*/  IMAD.IADD R10, R13, 0x1, -R0 ;  /* 0x000000010d0a7824 */ /* 0x000fe200078e0a00 */
[----:B------:R-:W-:Y:S01]  /*11550*/  LEA.HI R12, R21, R13, RZ, 0x3 ;  /* 0x0000000d150c7211 */ /* 0x000fe200078f18ff */
[----:B------:R-:W-:Y:S01]  /*11560*/  IMAD.IADD R0, R13, 0x1, -R4 ;  /* 0x000000010d007824 */ /* 0x000fe200078e0a04 */
[----:B------:R-:W-:Y:S01]  /*11570*/  LOP3.LUT R9, R9, 0xfffffff8, RZ, 0xc0, !PT ;  /* 0xfffffff809097812 */ /* 0x000fe200078ec0ff */
[----:B------:R-:W-:Y:S01]  /*11580*/  IMAD.MOV.U32 R4, RZ, RZ, R2 ;  /* 0x000000ffff047224 */ /* 0x000fe200078e0002 */
[----:B------:R-:W-:Y:S01]  /*11590*/  SHF.R.S32.HI R20, RZ, 0x3, R12 ;  /* 0x00000003ff147819 */ /* 0x000fe2000001140c */
[----:B------:R-:W-:Y:S01]  /*115a0*/  IMAD.MOV.U32 R2, RZ, RZ, R6 ;  /* 0x000000ffff027224 */ /* 0x000fe200078e0006 */
[----:B------:R-:W-:Y:S01]  /*115b0*/  SHF.R.S32.HI R6, RZ, 0x1f, R0 ;  /* 0x0000001fff067819 */ /* 0x000fe20000011400 */
[----:B------:R-:W-:Y:S01]  /*115c0*/  IMAD.IADD R9, R7, 0x1, -R9 ;  /* 0x0000000107097824 */ /* 0x000fe200078e0a09 */
[----:B------:R-:W-:Y:S01]  /*115d0*/  LOP3.LUT P0, RZ, R0, 0x3, RZ, 0xc0, !PT ;  /* 0x0000000300ff7812 */ /* 0x000fe2000780c0ff */
[----:B------:R-:W-:Y:S01]  /*115e0*/  IMAD.U32 R3, RZ, RZ, UR5 ;  /* 0x00000005ff037e24 */ /* 0x000fe2000f8e00ff */
[----:B------:R-:W-:Y:S01]  /*115f0*/  LEA.HI R18, R6, R0, RZ, 0x2 ;  /* 0x0000000006127211 */ /* 0x000fe200078f10ff */
[----:B--2---:R-:W-:Y:S01]  /*11600*/  IMAD.WIDE.U32 R16, R14, c[0x0][0x498], R4 ;  /* 0x000126000e107a25 */ /* 0x004fe200078e0004 */
[----:B------:R-:W-:-:S02]  /*11610*/  SHF.R.S32.HI R7, RZ, 0x1f, R14 ;  /* 0x0000001fff077819 */ /* 0x000fc4000001140e */
[--C-:B------:R-:W-:Y:S01]  /*11620*/  SHF.R.S32.HI R6, RZ, 0x5, R8.reuse ;  /* 0x00000005ff067819 */ /* 0x100fe20000011408 */
[----:B------:R-:W-:Y:S01]  /*11630*/  IMAD.SHL.U32 R5, R9, 0x40, RZ ;  /* 0x0000004009057824 */ /* 0x000fe200078e00ff */
[----:B------:R-:W-:Y:S01]  /*11640*/  SHF.R.S32.HI R0, RZ, 0x1f, R8 ;  /* 0x0000001fff007819 */ /* 0x000fe20000011408 */
[C---:B------:R-:W-:Y:S01]  /*11650*/  IMAD R22, R7.reuse, c[0x0][0x498], RZ ;  /* 0x0001260007167a24 */ /* 0x040fe200078e02ff */
[----:B------:R-:W-:Y:S01]  /*11660*/  LOP3.LUT R11, R12, 0xfffffff8, RZ, 0xc0, !PT ;  /* 0xfffffff80c0b7812 */ /* 0x000fe200078ec0ff */
[----:B------:R-:W-:Y:S01]  /*11670*/  IMAD R19, R7, c[0x0][0x3f0], RZ ;  /* 0x0000fc0007137a24 */ /* 0x000fe200078e02ff */
[----:B------:R-:W-:Y:S01]  /*11680*/  LEA.HI R0, R0, R6, RZ, 0x3 ;  /* 0x0000000600007211 */ /* 0x000fe200078f18ff */
[----:B------:R-:W-:Y:S01]  /*11690*/  IMAD.SHL.U32 R7, R20, 0x40, RZ ;  /* 0x0000004014077824 */ /* 0x000fe200078e00ff */
[----:B------:R-:W-:Y:S01]  /*116a0*/  LEA.HI R21, R21, R13, RZ, 0x6 ;  /* 0x0000000d15157211 */ /* 0x000fe200078f30ff */
[----:B------:R-:W-:Y:S01]  /*116b0*/  IMAD.IADD R11, R13, 0x1, -R11 ;  /* 0x000000010d0b7824 */ /* 0x000fe200078e0a0b */
[----:B------:R-:W-:Y:S01]  /*116c0*/  LOP3.LUT R4, R0, 0xffffff8, RZ, 0xc0, !PT ;  /* 0x0ffffff800047812 */ /* 0x000fe200078ec0ff */
[----:B------:R-:W-:Y:S01]  /*116d0*/  IMAD.WIDE.U32 R12, R14, c[0x0][0x3f0], R2 ;  /* 0x0000fc000e0c7a25 */ /* 0x000fe200078e0002 */
[----:B------:R-:W-:-:S02]  /*116e0*/  LEA.HI R3, R10, R10, RZ, 0x1 ;  /* 0x0000000a0a037211 */ /* 0x000fc400078f08ff */
[----:B------:R-:W-:Y:S01]  /*116f0*/  LOP3.LUT R2, R7, 0x1c0, RZ, 0xc0, !PT ;  /* 0x000001c007027812 */ /* 0x000fe200078ec0ff */
[----:B------:R-:W-:Y:S01]  /*11700*/  IMAD.SHL.U32 R0, R11, 0x8, RZ ;  /* 0x000000080b007824 */ /* 0x000fe200078e00ff */
[----:B------:R-:W-:Y:S01]  /*11710*/  R2P PR, R9, 0x6 ;  /* 0x0000000609007804 */ /* 0x000fe20000000000 */
[----:B------:R-:W-:Y:S01]  /*11720*/  IMAD R7, R11, 0x20, R20 ;  /* 0x000000200b077824 */ /* 0x000fe200078e0214 */
[----:B------:R-:W-:Y:S01]  /*11730*/  LOP3.LUT R8, R5, 0x1c0, RZ, 0xc0, !PT ;  /* 0x000001c005087812 */ /* 0x000fe200078ec0ff */
[----:B------:R-:W-:Y:S01]  /*11740*/  IMAD.IADD R11, R6, 0x1, -R4 ;  /* 0x00000001060b7824 */ /* 0x000fe200078e0a04 */
[----:B------:R-:W-:Y:S01]  /*11750*/  LOP3.LUT R4, R3, 0x1ffffffe, RZ, 0xc0, !PT ;  /* 0x1ffffffe03047812 */ /* 0x000fe200078ec0ff */
[----:B-1----:R-:W-:Y:S01]  /*11760*/  IMAD R7, R81, 0x80, R7 ;  /* 0x0000008051077824 */ /* 0x002fe200078e0207 */
[----:B------:R-:W-:Y:S01]  /*11770*/  SHF.R.U32.HI R3, RZ, 0x3, R2 ;  /* 0x00000003ff037819 */ /* 0x000fe20000011602 */
[----:B------:R-:W-:Y:S01]  /*11780*/  IMAD R22, R14, c[0x0][0x49c], R22 ;  /* 0x000127000e167a24 */ /* 0x000fe200078e0216 */
[----:B------:R-:W-:Y:S01]  /*11790*/  LOP3.LUT R2, R2, 0x38, R0, 0xf8, !PT ;  /* 0x0000003802027812 */ /* 0x000fe200078ef800 */
[----:B------:R-:W-:Y:S01]  /*117a0*/  IMAD R19, R14, c[0x0][0x3f4], R19 ;  /* 0x0000fd000e137a24 */ /* 0x000fe200078e0213 */
[----:B------:R-:W-:Y:S01]  /*117b0*/  F2FP.BF16.PACK_AB R158, R159, R158 ;  /* 0x0000009e9f9e723e */ /* 0x000fe200000010ff */
[----:B------:R-:W-:Y:S01]  /*117c0*/  IMAD R15, R6, 0x200, R10 ;  /* 0x00000200060f7824 */ /* 0x000fe200078e020a */
[----:B------:R-:W-:Y:S01]  /*117d0*/  F2FP.BF16.PACK_AB R93, R153, R152 ;  /* 0x00000098995d723e */ /* 0x000fe200000010ff */
[----:B------:R-:W-:Y:S01]  /*117e0*/  IMAD.IADD R14, R10, 0x1, -R4 ;  /* 0x000000010a0e7824 */ /* 0x000fe200078e0a04 */
[----:B------:R-:W-:Y:S01]  /*117f0*/  LOP3.LUT R10, R2, R3, RZ, 0x3c, !PT ;  /* 0x00000003020a7212 */ /* 0x000fe200078e3cff */
[----:B------:R-:W-:Y:S01]  /*11800*/  @P3 IMAD.HI.U32 R3, R7, c[0x0][0x4ec], RZ ;  /* 0x00013b0007033a27 */ /* 0x000fe200078e00ff */
[----:B------:R-:W-:-:S02]  /*11810*/  LOP3.LUT R4, R9, 0x1, RZ, 0xc0, !PT ;  /* 0x0000000109047812 */ /* 0x000fc400078ec0ff */
[----:B------:R-:W-:Y:S01]  /*11820*/  LEA.HI R9, R8, R8, RZ, 0x1d ;  /* 0x0000000808097211 */ /* 0x000fe200078fe8ff */
[----:B------:R-:W-:Y:S01]  /*11830*/  IMAD.MOV.U32 R2, RZ, RZ, R7 ;  /* 0x000000ffff027224 */ /* 0x000fe200078e0007 */
[----:B------:R-:W-:Y:S01]  /*11840*/  ISETP.NE.U32.AND P4, PT, R4, 0x1, PT ;  /* 0x000000010400780c */ /* 0x000fe20003f85070 */
[----:B------:R-:W-:Y:S01]  /*11850*/  IMAD.SHL.U32 R6, R21, 0x8, RZ ;  /* 0x0000000815067824 */ /* 0x000fe200078e00ff */
[----:B------:R-:W-:Y:S01]  /*11860*/  @P3 SHF.R.U32.HI R2, RZ, c[0x0][0x4f0], R3 ;  /* 0x00013c00ff023a19 */ /* 0x000fe20000011603 */
[----:B------:R-:W-:Y:S01]  /*11870*/  IMAD.IADD R5, R13, 0x1, R19 ;  /* 0x000000010d057824 */ /* 0x000fe200078e0213 */
[----:B------:R-:W-:Y:S02]  /*11880*/  SHF.R.S32.HI R4, RZ, 0x2, R18 ;  /* 0x00000002ff047819 */ /* 0x000fe40000011412 */
[----:B------:R-:W-:Y:S01]  /*11890*/  LOP3.LUT R18, R10, 0x7ffffe00, R6, 0xf8, !PT ;  /* 0x7ffffe000a127812 */ /* 0x000fe200078ef806 */
[--C-:B------:R-:W-:Y:S01]  /*118a0*/  IMAD.MOV R8, RZ, RZ, -R2.reuse ;  /* 0x000000ffff087224 */ /* 0x100fe200078e0a02 */
[----:B------:R-:W-:Y:S01]  /*118b0*/  SHF.R.S32.HI R6, RZ, 0x1f, R2 ;  /* 0x0000001fff067819 */ /* 0x000fe20000011402 */
[----:B------:R-:W-:Y:S01]  /*118c0*/  IMAD R3, R11, 0x10, R4 ;  /* 0x000000100b037824 */ /* 0x000fe200078e0204 */
[----:B------:R-:W-:Y:S01]  /*118d0*/  F2FP.BF16.PACK_AB R154, R155, R154 ;  /* 0x0000009a9b9a723e */ /* 0x000fe200000010ff */
[----:B------:R-:W-:Y:S01]  /*118e0*/  IMAD.MOV.U32 R4, RZ, RZ, R12 ;  /* 0x000000ffff047224 */ /* 0x000fe200078e000c */
[----:B------:R-:W-:Y:S01]  /*118f0*/  F2FP.BF16.PACK_AB R148, R149, R148 ;  /* 0x000000949594723e */ /* 0x000fe200000010ff */
[----:B------:R-:W-:Y:S01]  /*11900*/  IMAD R12, R8, c[0x0][0x4e8], R7 ;  /* 0x00013a00080c7a24 */ /* 0x000fe200078e0207 */
[----:B------:R-:W-:Y:S01]  /*11910*/  F2FP.BF16.PACK_AB R150, R151, R150 ;  /* 0x000000969796723e */ /* 0x000fe200000010ff */
[----:B------:R-:W-:Y:S01]  /*11920*/  IMAD.U32 R10, R15, 0x2, R9 ;  /* 0x000000020f0a7824 */ /* 0x000fe200078e0009 */
[----:B------:R-:W-:Y:S01]  /*11930*/  F2FP.BF16.PACK_AB R144, R145, R144 ;  /* 0x000000909190723e */ /* 0x000fe200000010ff */
[--C-:B------:R-:W-:Y:S01]  /*11940*/  IMAD R8, R14, 0x8, R3.reuse ;  /* 0x000000080e087824 */ /* 0x100fe200078e0203 */
[----:B------:R-:W-:Y:S01]  /*11950*/  F2FP.BF16.PACK_AB R146, R147, R146 ;  /* 0x000000929392723e */ /* 0x000fe200000010ff */
[----:B------:R-:W-:Y:S01]  /*11960*/  IMAD R9, R6, c[0x0][0x3e0], RZ ;  /* 0x0000f80006097a24 */ /* 0x000fe200078e02ff */
[----:B------:R-:W-:Y:S01]  /*11970*/  F2FP.BF16.PACK_AB R140, R141, R140 ;  /* 0x0000008c8d8c723e */ /* 0x000fe200000010ff */
[----:B------:R-:W-:Y:S01]  /*11980*/  IMAD R3, R81, 0x80, R3 ;  /* 0x0000008051037824 */ /* 0x000fe200078e0203 */
[----:B------:R-:W-:Y:S01]  /*11990*/  F2FP.BF16.PACK_AB R142, R143, R142 ;  /* 0x0000008e8f8e723e */ /* 0x000fe200000010ff */
[----:B------:R-:W-:Y:S01]  /*119a0*/  IMAD R8, R81, 0x80, R8 ;  /* 0x0000008051087824 */ /* 0x000fe200078e0208 */
[----:B------:R-:W-:Y:S01]  /*119b0*/  F2FP.BF16.PACK_AB R136, R137, R136 ;  /* 0x000000888988723e */ /* 0x000fe200000010ff */
[----:B------:R-:W-:Y:S01]  /*119c0*/  IMAD.WIDE.U32 R6, R2, c[0x0][0x3e0], R4 ;  /* 0x0000f80002067a25 */ /* 0x000fe200078e0004 */
[----:B------:R-:W-:-:S02]  /*119d0*/  ISETP.GE.OR P6, PT, R3, R80, P0 ;  /* 0x000000500300720c */ /* 0x000fc400007c6670 */
[----:B------:R-:W-:Y:S01]  /*119e0*/  IADD3 R3, R3, 0x8, RZ ;  /* 0x0000000803037810 */ /* 0x000fe20007ffe0ff */
[----:B------:R-:W-:Y:S01]  /*119f0*/  IMAD R9, R2, c[0x0][0x3e4], R9 ;  /* 0x0000f90002097a24 */ /* 0x000fe200078e0209 */
[----:B------:R-:W-:Y:S01]  /*11a00*/  F2FP.BF16.PACK_AB R138, R139, R138 ;  /* 0x0000008a8b8a723e */ /* 0x000fe200000010ff */
[----:B------:R-:W-:Y:S01]  /*11a10*/  IMAD.SHL.U32 R2, R10, 0x2, RZ ;  /* 0x000000020a027824 */ /* 0x000fe200078e00ff */
[----:B------:R-:W-:Y:S01]  /*11a20*/  ISETP.GE.OR P5, PT, R3, R80, P0 ;  /* 0x000000500300720c */ /* 0x000fe200007a6670 */
[----:B------:R-:W-:Y:S01]  /*11a30*/  @P3 IMAD.HI.U32 R5, R8, c[0x0][0x4ec], RZ ;  /* 0x00013b0008053a27 */ /* 0x000fe200078e00ff */
[----:B------:R-:W-:Y:S01]  /*11a40*/  BAR.SYNC.DEFER_BLOCKING 0x1, 0x100 ;  /* 0x0044000000007b1d */ /* 0x000fe20000010000 */
[----:B------:R-:W-:Y:S02]  /*11a50*/  F2FP.BF16.PACK_AB R113, R31, R30 ;  /* 0x0000001e1f71723e */ /* 0x000fe400000010ff */
[----:B------:R-:W-:Y:S01]  /*11a60*/  IMAD.IADD R7, R7, 0x1, R9 ;  /* 0x0000000107077824 */ /* 0x000fe200078e0209 */
[C---:B------:R-:W-:Y:S01]  /*11a70*/  IADD3 R9, R2.reuse, 0x80, RZ ;  /* 0x0000008002097810 */ /* 0x040fe20007ffe0ff */
[----:B------:R-:W-:Y:S01]  /*11a80*/  IMAD.MOV.U32 R4, RZ, RZ, R8 ;  /* 0x000000ffff047224 */ /* 0x000fe200078e0008 */
[----:B------:R-:W-:Y:S01]  /*11a90*/  @P3 SHF.R.U32.HI R4, RZ, c[0x0][0x4f0], R5 ;  /* 0x00013c00ff043a19 */ /* 0x000fe20000011605 */
[----:B------:R-:W-:Y:S01]  /*11aa0*/  IMAD.MOV.U32 R14, RZ, RZ, 0x40 ;  /* 0x00000040ff0e7424 */ /* 0x000fe200078e00ff */
[----:B------:R-:W-:-:S02]  /*11ab0*/  IADD3 R3, R2, 0x70, RZ ;  /* 0x0000007002037810 */ /* 0x000fc40007ffe0ff */
[----:B------:R-:W-:Y:S02]  /*11ac0*/  @P4 IADD3 R3, R9, 0x10, RZ ;  /* 0x0000001009034810 */ /* 0x000fe40007ffe0ff */
[----:B------:R-:W-:Y:S02]  /*11ad0*/  SHF.R.S32.HI R9, RZ, 0x1f, R12 ;  /* 0x0000001fff097819 */ /* 0x000fe4000001140c */
[--C-:B------:R-:W-:Y:S02]  /*11ae0*/  SHF.R.S32.HI R5, RZ, 0x1f, R4.reuse ;  /* 0x0000001fff057819 */ /* 0x100fe40000011404 */
[----:B------:R-:W-:Y:S01]  /*11af0*/  IADD3 R10, P0, R4, R16, RZ ;  /* 0x00000010040a7210 */ /* 0x000fe20007f1e0ff */
[----:B------:R-:W-:Y:S01]  /*11b00*/  IMAD.MOV R4, RZ, RZ, -R4 ;  /* 0x000000ffff047224 */ /* 0x000fe200078e0a04 */
[----:B------:R-:W-:Y:S01]  /*11b10*/  SEL R14, R14, 0xffffffc0, !P2 ;  /* 0xffffffc00e0e7807 */ /* 0x000fe20005000000 */
[----:B------:R-:W-:Y:S01]  /*11b20*/  IMAD R9, R9, c[0x0][0x3d8], RZ ;  /* 0x0000f60009097a24 */ /* 0x000fe200078e02ff */
[----:B------:R-:W-:Y:S01]  /*11b30*/  IADD3.X R11, R5, R17, R22, P0, !PT ;  /* 0x00000011050b7210 */ /* 0x000fe200007fe416 */
[----:B------:R-:W-:Y:S01]  /*11b40*/  IMAD R8, R4, c[0x0][0x4e8], R8 ;  /* 0x00013a0004087a24 */ /* 0x000fe200078e0208 */
[----:B------:R-:W-:Y:S01]  /*11b50*/  F2FP.BF16.PACK_AB R69, R39, R38 ;  /* 0x000000262745723e */ /* 0x000fe200000010ff */
[C---:B------:R-:W-:Y:S01]  /*11b60*/  IMAD R17, R12.reuse, c[0x0][0x3dc], R9 ;  /* 0x0000f7000c117a24 */ /* 0x040fe200078e0209 */
[----:B------:R-:W-:Y:S01]  /*11b70*/  STS [R2+0x80], R44 ;  /* 0x0000802c02007388 */ /* 0x000fe20000000800 */
[----:B------:R-:W-:Y:S01]  /*11b80*/  IMAD.MOV.U32 R5, RZ, RZ, 0x20 ;  /* 0x00000020ff057424 */ /* 0x000fe200078e00ff */
[----:B------:R-:W-:Y:S01]  /*11b90*/  F2FP.BF16.PACK_AB R42, R43, R42 ;  /* 0x0000002a2b2a723e */ /* 0x000fe200000010ff */
[----:B------:R-:W-:Y:S01]  /*11ba0*/  IMAD.WIDE.U32 R12, R12, c[0x0][0x3d8], R6 ;  /* 0x0000f6000c0c7a25 */ /* 0x000fe200078e0006 */
[----:B------:R-:W-:Y:S01]  /*11bb0*/  SHF.R.S32.HI R6, RZ, 0x1f, R8 ;  /* 0x0000001fff067819 */ /* 0x000fe20000011408 */
[----:B------:R-:W-:Y:S01]  /*11bc0*/  STS [R2+0x480], R158 ;  /* 0x0004809e02007388 */ /* 0x000fe20000000800 */
[----:B------:R-:W-:Y:S01]  /*11bd0*/  SEL R5, R5, 0xffffffe0, !P1 ;  /* 0xffffffe005057807 */ /* 0x000fe20004800000 */
[----:B------:R-:W-:Y:S01]  /*11be0*/  IMAD.WIDE.U32 R10, R8, c[0x0][0x488], R10 ;  /* 0x00012200080a7a25 */ /* 0x000fe200078e000a */
[----:B------:R-:W-:Y:S01]  /*11bf0*/  F2FP.BF16.PACK_AB R46, R47, R46 ;  /* 0x0000002e2f2e723e */ /* 0x000fe200000010ff */
[----:B------:R-:W-:Y:S01]  /*11c00*/  STS [R3], R93 ;  /* 0x0000005d03007388 */ /* 0x000fe20000000800 */
[----:B------:R-:W-:Y:S01]  /*11c10*/  F2FP.BF16.PACK_AB R48, R49, R48 ;  /* 0x000000303130723e */ /* 0x000fe200000010ff */
[----:B------:R-:W-:Y:S01]  /*11c20*/  IMAD R6, R6, c[0x0][0x488], RZ ;  /* 0x0001220006067a24 */ /* 0x000fe200078e02ff */
[----:B------:R-:W-:Y:S01]  /*11c30*/  F2FP.BF16.PACK_AB R50, R51, R50 ;  /* 0x000000323332723e */ /* 0x000fe200000010ff */
[----:B------:R-:W-:Y:S01]  /*11c40*/  IMAD.IADD R4, R2, 0x1, R5 ;  /* 0x0000000102047824 */ /* 0x000fe200078e0205 */
[----:B------:R-:W-:Y:S01]  /*11c50*/  STS [R3+0x400], R154 ;  /* 0x0004009a03007388 */ /* 0x000fe20000000800 */
[----:B------:R-:W-:Y:S01]  /*11c60*/  IMAD R8, R8, c[0x0][0x48c], R6 ;  /* 0x0001230008087a24 */ /* 0x000fe200078e0206 */
[----:B------:R-:W-:Y:S01]  /*11c70*/  F2FP.BF16.PACK_AB R52, R53, R52 ;  /* 0x000000343534723e */ /* 0x000fe200000010ff */
[--C-:B------:R-:W-:Y:S01]  /*11c80*/  IMAD.IADD R5, R5, 0x1, R3.reuse ;  /* 0x0000000105057824 */ /* 0x100fe200078e0203 */
[----:B------:R-:W-:Y:S01]  /*11c90*/  STS [R4+0x80], R148 ;  /* 0x0000809404007388 */ /* 0x000fe20000000800 */
[----:B------:R-:W-:Y:S01]  /*11ca0*/  IMAD.IADD R7, R2, 0x1, R14 ;  /* 0x0000000102077824 */ /* 0x000fe200078e020e */
[----:B------:R-:W-:Y:S01]  /*11cb0*/  F2FP.BF16.PACK_AB R54, R55, R54 ;  /* 0x000000363736723e */ /* 0x000fe200000010ff */
[C---:B------:R-:W-:Y:S01]  /*11cc0*/  IMAD.IADD R9, R14.reuse, 0x1, R3 ;  /* 0x000000010e097824 */ /* 0x040fe200078e0203 */
[----:B------:R-:W-:Y:S01]  /*11cd0*/  STS [R4+0x480], R150 ;  /* 0x0004809604007388 */ /* 0x000fe20000000800 */
[----:B------:R-:W-:Y:S01]  /*11ce0*/  IMAD.IADD R6, R14, 0x1, R4 ;  /* 0x000000010e067824 */ /* 0x000fe200078e0204 */
[----:B------:R-:W-:Y:S01]  /*11cf0*/  F2FP.BF16.PACK_AB R56, R57, R56 ;  /* 0x000000383938723e */ /* 0x000fe200000010ff */
[----:B------:R-:W-:Y:S01]  /*11d00*/  IMAD.IADD R11, R11, 0x1, R8 ;  /* 0x000000010b0b7824 */ /* 0x000fe200078e0208 */
[----:B------:R-:W-:Y:S01]  /*11d10*/  STS [R5], R144 ;  /* 0x0000009005007388 */ /* 0x000fe20000000800 */
[----:B------:R-:W-:Y:S01]  /*11d20*/  IMAD.IADD R8, R5, 0x1, R14 ;  /* 0x0000000105087824 */ /* 0x000fe200078e020e */
        /* <DEDUP_REMOVED lines=45> */
[----:B------:R-:W-:Y:S01]  /*12000*/  LEA R16, P0, R10, c[0x0][0x450], 0x2 ;  /* 0x000114000a107a11 */ /* 0x000fe200078010ff */
        /* <DEDUP_REMOVED lines=10> */
[----:B------:R-:W-:-:S03]  /*120b0*/  LEA.HI.X R11, R10, c[0x0][0x454], R11, 0x2, P0 ;  /* 0x000115000a0b7a11 */ /* 0x000fc600000f140b */
        /* <DEDUP_REMOVED lines=23> */
[----:B------:R2:W-:Y:S04]  /*12230*/  STS [R2+0xc480], R102 ;  /* 0x00c4806602007388 */ /* 0x0005e80000000800 */
[----:B------:R-:W-:Y:S04]  /*12240*/  STS [R3+0xc000], R29 ;  /* 0x00c0001d03007388 */ /* 0x000fe80000000800 */
[----:B------:R3:W-:Y:S04]  /*12250*/  STS [R3+0xc400], R106 ;  /* 0x00c4006a03007388 */ /* 0x0007e80000000800 */
[----:B------:R4:W-:Y:S04]  /*12260*/  STS [R4+0xc080], R28 ;  /* 0x00c0801c04007388 */ /* 0x0009e80000000800 */
[----:B------:R-:W-:Y:S04]  /*12270*/  STS [R4+0xc480], R110 ;  /* 0x00c4806e04007388 */ /* 0x000fe80000000800 */
[----:B------:R-:W-:Y:S01]  /*12280*/  STS [R5+0xc000], R27 ;  /* 0x00c0001b05007388 */ /* 0x000fe20000000800 */
[----:B-1----:R-:W-:-:S03]  /*12290*/  LEA R30, P0, R12, c[0x0][0x380], 0x1 ;  /* 0x0000e0000c1e7a11 */ /* 0x002fc600078008ff */
[----:B------:R-:W-:Y:S01]  /*122a0*/  STS [R5+0xc400], R114 ;  /* 0x00c4007205007388 */ /* 0x000fe20000000800 */
[----:B--2---:R-:W-:-:S03]  /*122b0*/  IMAD.SHL.U32 R2, R18, 0x2, RZ ;  /* 0x0000000212027824 */ /* 0x004fc600078e00ff */
[----:B------:R-:W-:Y:S04]  /*122c0*/  STS [R7+0xc080], R26 ;  /* 0x00c0801a07007388 */ /* 0x000fe80000000800 */
[----:B------:R-:W-:Y:S01]  /*122d0*/  STS [R7+0xc480], R118 ;  /* 0x00c4807607007388 */ /* 0x000fe20000000800 */
[----:B---3--:R-:W-:-:S03]  /*122e0*/  IMAD.IADD R3, R13, 0x1, R17 ;  /* 0x000000010d037824 */ /* 0x008fc600078e0211 */
[----:B------:R-:W-:Y:S01]  /*122f0*/  STS [R9+0xc000], R25 ;  /* 0x00c0001909007388 */ /* 0x000fe20000000800 */
[----:B----4-:R-:W-:Y:S01]  /*12300*/  IMAD R28, R81, 0x80, R20 ;  /* 0x00000080511c7824 */ /* 0x010fe200078e0214 */
[----:B------:R-:W-:Y:S02]  /*12310*/  LEA.HI.X R29, R12, c[0x0][0x384], R3, 0x1, P0 ;  /* 0x0000e1000c1d7a11 */ /* 0x000fe400000f0c03 */
[----:B------:R-:W-:Y:S02]  /*12320*/  STS [R9+0xc400], R122 ;  /* 0x00c4007a09007388 */ /* 0x000fe40000000800 */
[----:B------:R-:W-:Y:S02]  /*12330*/  ISETP.GE.AND P0, PT, R28, R80, PT ;  /* 0x000000501c00720c */ /* 0x000fe40003f06270 */
        /* <DEDUP_REMOVED lines=8> */
[----:B------:R-:W2:Y:S04]  /*123c0*/  SHFL.IDX PT, R11, R11, 0x1, 0x1c1f ;  /* 0x003c1f000b0b7f89 */ /* 0x000ea800000e0000 */
[----:B------:R3:W4:Y:S04]  /*123d0*/  SHFL.IDX PT, R4, R30, RZ, 0x181f ;  /* 0x00181fff1e047589 */ /* 0x00072800000e0000 */
[----:B------:R3:W3:Y:S04]  /*123e0*/  SHFL.IDX PT, R5, R29, RZ, 0x181f ;  /* 0x00181fff1d057589 */ /* 0x0006e800000e0000 */
[----:B-1----:R1:W-:Y:S04]  /*123f0*/  @!P6 ST.E [R14.64], R36 ;  /* 0x000000240e00e985 */ /* 0x0023e8000c101912 */
[----:B--2---:R1:W-:Y:S04]  /*12400*/  @!P5 ST.E [R10.64], R37 ;  /* 0x000000250a00d985 */ /* 0x0043e8000c101912 */
[----:B------:R1:W2:Y:S04]  /*12410*/  LDS.128 R44, [R2+0x1080] ;  /* 0x00108000022c7984 */ /* 0x0002a80000000c00 */
        /* <DEDUP_REMOVED lines=10> */
[----:B------:R1:W1:Y:S01]  /*124c0*/  LDS.128 R76, [R2+0xf080] ;  /* 0x00f08000024c7984 */ /* 0x0002620000000c00 */
        /* <DEDUP_REMOVED lines=10> */
[----:B-1----:R1:W3:Y:S01]  /*12570*/  LDS.128 R12, [R2+0xc080] ;  /* 0x00c08000020c7984 */ /* 0x0022e20000000c00 */
        /* <DEDUP_REMOVED lines=17> */
[----:B------:R1:W-:Y:S02]  /*12690*/  @!P0 ST.E.128 [R2.64], R12 ;  /* 0x0000000c02008985 */ /* 0x0003e4000c101d12 */
.L_x_224:
[----:B--234-:R-:W-:Y:S05]  /*126a0*/  BSYNC B0 ;  /* 0x0000000000007941 */ /* 0x01cfea0003800000 */
.L_x_223:
        /* <DEDUP_REMOVED lines=30> */
.L_x_226:
[----:B------:R-:W-:Y:S05]  /*12890*/  BSYNC B0 ;  /* 0x0000000000007941 */ /* 0x000fea0003800000 */
.L_x_225:
[----:B--2---:R-:W-:Y:S01]  /*128a0*/  IADD3 R4, R28, 0x40, RZ ;  /* 0x000000401c047810 */ /* 0x004fe20007ffe0ff */
[----:B------:R2:W4:Y:S01]  /*128b0*/  SHFL.IDX PT, R3, R29, 0x2, 0x181f ;  /* 0x00581f001d037f89 */ /* 0x00052200000e0000 */
        /* <DEDUP_REMOVED lines=28> */
.L_x_228:
[----:B------:R-:W-:Y:S05]  /*12a80*/  BSYNC B0 ;  /* 0x0000000000007941 */ /* 0x000fea0003800000 */
.L_x_227:
[----:B---3--:R-:W-:Y:S01]  /*12a90*/  IADD3 R4, R28, 0x60, RZ ;  /* 0x000000601c047810 */ /* 0x008fe20007ffe0ff */
[----:B----4-:R3:W4:Y:S03]  /*12aa0*/  SHFL.IDX PT, R3, R29, 0x3, 0x181f ;  /* 0x00781f001d037f89 */ /* 0x01072600000e0000 */
        /* <DEDUP_REMOVED lines=15> */
[----:B------:R1:W-:Y:S01]  /*12ba0*/  @!P2 ST.E.128 [R8.64], R72 ;  /* 0x000000480800a985 */ /* 0x0003e2000c101d12 */
[----:B------:R-:W-:Y:S01]  /*12bb0*/  IADD3 R0, R0, 0xc0, RZ ;  /* 0x000000c000007810 */ /* 0x000fe20007ffe0ff */
[----:B------:R-:W-:-:S04]  /*12bc0*/  @!P1 IMAD.WIDE R6, R5, 0x2, R2 ;  /* 0x0000000205069825 */ /* 0x000fc800078e0202 */
[----:B------:R-:W-:Y:S01]  /*12bd0*/  @!P0 IMAD.WIDE R4, R4, 0x2, R2 ;  /* 0x0000000204048825 */ /* 0x000fe200078e0202 */
        /* <DEDUP_REMOVED lines=10> */
.L_x_222:
[----:B------:R-:W3:Y:S01]  /*12c80*/  S2R R9, SR_TID.X ;  /* 0x0000000000097919 */ /* 0x000ee20000002100 */
[----:B------:R-:W-:Y:S03]  /*12c90*/  BSSY B0, `(.L_x_229) ;  /* 0x0000028000007945 */ /* 0x000fe60003800000 */
[----:B------:R-:W4:Y:S01]  /*12ca0*/  S2R R10, SR_CTAID.Z ;  /* 0x00000000000a7919 */ /* 0x000f220000002700 */
[----:B---3--:R-:W-:Y:S02]  /*12cb0*/  ISETP.GT.AND P0, PT, R9, 0x7f, PT ;  /* 0x0000007f0900780c */ /* 0x008fe40003f04270 */
[----:B----4-:R-:W-:-:S11]  /*12cc0*/  SHF.R.S32.HI R11, RZ, 0x1f, R10 ;  /* 0x0000001fff0b7819 */ /* 0x010fd6000001140a */
[----:B------:R-:W-:Y:S05]  /*12cd0*/  @P0 BRA `(.L_x_230) ;  /* 0x0000023000000947 */ /* 0x000fea0003800000 */
[----:B------:R-:W3:Y:S01]  /*12ce0*/  S2R R5, SR_CTAID.X ;  /* 0x0000000000057919 */ /* 0x000ee20000002500 */
[----:B-1----:R-:W-:-:S05]  /*12cf0*/  MOV R2, c[0x0][0x4e8] ;  /* 0x00013a0000027a02 */ /* 0x002fca0000000f00 */
[----:B------:R-:W-:Y:S01]  /*12d00*/  IMAD R0, R2, c[0x0][0x388], RZ ;  /* 0x0000e20002007a24 */ /* 0x000fe200078e02ff */
[----:B---3--:R-:W-:-:S04]  /*12d10*/  LEA R5, R5, R9, 0x7 ;  /* 0x0000000905057211 */ /* 0x008fc800078e38ff */
[----:B------:R-:W-:-:S13]  /*12d20*/  ISETP.GE.AND P0, PT, R5, R0, PT ;  /* 0x000000000500720c */ /* 0x000fda0003f06270 */
[----:B------:R-:W-:Y:S05]  /*12d30*/  @P0 BRA `(.L_x_230) ;  /* 0x000001d000000947 */ /* 0x000fea0003800000 */
[----:B------:R-:W-:Y:S01]  /*12d40*/  ISETP.NE.AND P0, PT, R2, 0x1, PT ;  /* 0x000000010200780c */ /* 0x000fe20003f05270 */
[----:B------:R-:W-:Y:S01]  /*12d50*/  ULDC.64 UR4, c[0x0][0x490] ;  /* 0x0001240000047ab9 */ /* 0x000fe20000000a00 */
[----:B------:R-:W-:Y:S01]  /*12d60*/  MOV R0, R5 ;  /* 0x0000000500007202 */ /* 0x000fe20000000f00 */
[----:B------:R-:W-:Y:S01]  /*12d70*/  UIMAD UR6, UR9, UR4, URZ ;  /* 0x00000004090672a4 */ /* 0x000fe2000f8e023f */
[----:B------:R-:W-:Y:S01]  /*12d80*/  IMAD R6, R11, c[0x0][0x498], RZ ;  /* 0x000126000b067a24 */ /* 0x000fe200078e02ff */
[----:B--2---:R-:W-:Y:S02]  /*12d90*/  UIMAD.WIDE.U32 UR12, UR11, UR4, URZ ;  /* 0x000000040b0c72a5 */ /* 0x004fe4000f8e003f */
[----:B------:R-:W-:Y:S01]  /*12da0*/  UIMAD UR4, UR11, UR5, UR6 ;  /* 0x000000050b0472a4 */ /* 0x000fe2000f8e0206 */
[----:B------:R-:W-:-:S03]  /*12db0*/  IMAD R6, R10, c[0x0][0x49c], R6 ;  /* 0x000127000a067a24 */ /* 0x000fc600078e0206 */
[----:B------:R-:W-:Y:S01]  /*12dc0*/  UIADD3 UR4, UR13, UR4, URZ ;  /* 0x000000040d047290 */ /* 0x000fe2000fffe03f */
[----:B------:R-:W-:Y:S01]  /*12dd0*/  MOV R3, UR13 ;  /* 0x0000000d00037c02 */ /* 0x000fe20008000f00 */
[----:B------:R-:W-:-:S04]  /*12de0*/  @P0 IMAD.HI.U32 R2, R5, c[0x0][0x4ec], RZ ;  /* 0x00013b0005020a27 */ /* 0x000fc800078e00ff */
[----:B------:R-:W-:Y:S01]  /*12df0*/  IMAD.U32 R3, RZ, RZ, UR4 ;  /* 0x00000004ff037e24 */ /* 0x000fe2000f8e00ff */
[----:B------:R-:W-:Y:S01]  /*12e00*/  @P0 SHF.R.U32.HI R0, RZ, c[0x0][0x4f0], R2 ;  /* 0x00013c00ff000a19 */ /* 0x000fe20000011602 */
[----:B------:R-:W-:-:S03]  /*12e10*/  IMAD.U32 R2, RZ, RZ, UR12 ;  /* 0x0000000cff027e24 */ /* 0x000fc6000f8e00ff */
[----:B------:R-:W-:Y:S01]  /*12e20*/  IADD3 R4, -R0, RZ, RZ ;  /* 0x000000ff00047210 */ /* 0x000fe20007ffe1ff */
[----:B------:R-:W-:Y:S01]  /*12e30*/  IMAD.WIDE.U32 R2, R10, c[0x0][0x498], R2 ;  /* 0x000126000a027a25 */ /* 0x000fe200078e0002 */
[----:B------:R-:W-:-:S03]  /*12e40*/  SHF.R.S32.HI R7, RZ, 0x1f, R0 ;  /* 0x0000001fff077819 */ /* 0x000fc60000011400 */
[----:B------:R-:W-:Y:S01]  /*12e50*/  IMAD R4, R4, c[0x0][0x4e8], R5 ;  /* 0x00013a0004047a24 */ /* 0x000fe200078e0205 */
[----:B------:R-:W-:-:S04]  /*12e60*/  IADD3 R2, P0, R0, R2, RZ ;  /* 0x0000000200027210 */ /* 0x000fc80007f1e0ff */
[----:B------:R-:W-:Y:S02]  /*12e70*/  SHF.R.S32.HI R5, RZ, 0x1f, R4 ;  /* 0x0000001fff057819 */ /* 0x000fe40000011404 */
[----:B------:R-:W-:-:S03]  /*12e80*/  IADD3.X R3, R7, R3, R6, P0, !PT ;  /* 0x0000000307037210 */ /* 0x000fc600007fe406 */
[----:B------:R-:W-:Y:S02]  /*12e90*/  IMAD R0, R5, c[0x0][0x488], RZ ;  /* 0x0001220005007a24 */ /* 0x000fe400078e02ff */
[----:B------:R-:W-:-:S04]  /*12ea0*/  IMAD.WIDE.U32 R2, R4, c[0x0][0x488], R2 ;  /* 0x0001220004027a25 */ /* 0x000fc800078e0002 */
[----:B------:R-:W-:Y:S01]  /*12eb0*/  IMAD R0, R4, c[0x0][0x48c], R0 ;  /* 0x0001230004007a24 */ /* 0x000fe200078e0200 */
[----:B------:R-:W-:-:S04]  /*12ec0*/  LEA R4, P0, R2, c[0x0][0x450], 0x2 ;  /* 0x0001140002047a11 */ /* 0x000fc800078010ff */
[----:B------:R-:W-:-:S04]  /*12ed0*/  IADD3 R0, R3, R0, RZ ;  /* 0x0000000003007210 */ /* 0x000fc80007ffe0ff */
[----:B------:R-:W-:Y:S01]  /*12ee0*/  LEA.HI.X R5, R2, c[0x0][0x454], R0, 0x2, P0 ;  /* 0x0001150002057a11 */ /* 0x000fe200000f1400 */
[----:B------:R-:W-:-:S05]  /*12ef0*/  IMAD.MOV.U32 R0, RZ, RZ, -0x800000 ;  /* 0xff800000ff007424 */ /* 0x000fca00078e00ff */
[----:B------:R1:W-:Y:S02]  /*12f00*/  STG.E [R4.64], R0 ;  /* 0x0000000004007986 */ /* 0x0003e4000c101912 */
.L_x_230:
[----:B------:R-:W-:Y:S05]  /*12f10*/  BSYNC B0 ;  /* 0x0000000000007941 */ /* 0x000fea0003800000 */
.L_x_229:
[----:B------:R-:W3:Y:S01]  /*12f20*/  S2R R14, SR_CTAID.X ;  /* 0x00000000000e7919 */ /* 0x000ee20000002500 */
[----:B-1----:R-:W-:Y:S01]  /*12f30*/  SHF.R.S32.HI R0, RZ, 0x1f, R9 ;  /* 0x0000001fff007819 */ /* 0x002fe20000011409 */
[----:B------:R-:W-:Y:S01]  /*12f40*/  IMAD.MOV.U32 R17, RZ, RZ, c[0x0][0x4e8] ;  /* 0x00013a00ff117624 */ /* 0x000fe200078e00ff */
[----:B------:R-:W-:Y:S01]  /*12f50*/  ULDC.64 UR4, c[0x0][0x3e8] ;  /* 0x0000fa0000047ab9 */ /* 0x000fe20000000a00 */
[----:B------:R-:W-:Y:S01]  /*12f60*/  IMAD R7, R11, c[0x0][0x3f0], RZ ;  /* 0x0000fc000b077a24 */ /* 0x000fe200078e02ff */
[----:B------:R-:W-:Y:S01]  /*12f70*/  LEA.HI R0, R0, R9, RZ, 0x3 ;  /* 0x0000000900007211 */ /* 0x000fe200078f18ff */
[----:B------:R-:W-:Y:S01]  /*12f80*/  UIMAD UR9, UR9, UR4, URZ ;  /* 0x00000004090972a4 */ /* 0x000fe2000f8e023f */
[----:B------:R-:W-:Y:S01]  /*12f90*/  ISETP.NE.AND P0, PT, R17, 0x1, PT ;  /* 0x000000011100780c */ /* 0x000fe20003f05270 */
[----:B------:R-:W-:Y:S01]  /*12fa0*/  UIMAD.WIDE.U32 UR6, UR11, UR4, URZ ;  /* 0x000000040b0672a5 */ /* 0x000fe2000f8e003f */
[----:B------:R-:W-:Y:S01]  /*12fb0*/  LOP3.LUT R2, R0, 0xfffffff8, RZ, 0xc0, !PT ;  /* 0xfffffff800027812 */ /* 0x000fe200078ec0ff */
[----:B------:R-:W-:Y:S01]  /*12fc0*/  UIMAD UR4, UR11, UR5, UR9 ;  /* 0x000000050b0472a4 */ /* 0x000fe2000f8e0209 */
[----:B------:R-:W-:Y:S01]  /*12fd0*/  SHF.R.S32.HI R8, RZ, 0x3, R0 ;  /* 0x00000003ff087819 */ /* 0x000fe20000011400 */
[----:B------:R-:W-:Y:S01]  /*12fe0*/  IMAD R7, R10, c[0x0][0x3f4], R7 ;  /* 0x0000fd000a077a24 */ /* 0x000fe200078e0207 */
[----:B------:R-:W-:Y:S01]  /*12ff0*/  BSSY B0, `(.L_x_231) ;  /* 0x000003a000007945 */ /* 0x000fe20003800000 */
[----:B------:R-:W-:Y:S01]  /*13000*/  IMAD.IADD R9, R9, 0x1, -R2 ;  /* 0x0000000109097824 */ /* 0x000fe200078e0a02 */
[----:B------:R-:W-:Y:S01]  /*13010*/  UIADD3 UR4, UR7, UR4, URZ ;  /* 0x0000000407047290 */ /* 0x000fe2000fffe03f */
[----:B------:R-:W-:Y:S01]  /*13020*/  IMAD.U32 R3, RZ, RZ, UR7 ;  /* 0x00000007ff037e24 */ /* 0x000fe2000f8e00ff */
[----:B------:R-:W-:Y:S01]  /*13030*/  MOV R2, UR6 ;  /* 0x0000000600027c02 */ /* 0x000fe20008000f00 */
[----:B------:R-:W-:Y:S01]  /*13040*/  IMAD R17, R17, c[0x0][0x388], RZ ;  /* 0x0000e20011117a24 */ /* 0x000fe200078e02ff */
[----:B------:R-:W-:-:S02]  /*13050*/  LEA R0, R9, R8, 0x5 ;  /* 0x0000000809007211 */ /* 0x000fc400078e28ff */
[----:B------:R-:W-:-:S03]  /*13060*/  MOV R3, UR4 ;  /* 0x0000000400037c02 */ /* 0x000fc60008000f00 */
[C---:B---3--:R-:W-:Y:S01]  /*13070*/  IMAD R4, R14.reuse, 0x80, R0 ;  /* 0x000000800e047824 */ /* 0x048fe200078e0200 */
[----:B------:R-:W-:Y:S01]  /*13080*/  LEA R14, R14, R8, 0x7 ;  /* 0x000000080e0e7211 */ /* 0x000fe200078e38ff */
[----:B------:R-:W-:-:S04]  /*13090*/  IMAD.WIDE.U32 R2, R10, c[0x0][0x3f0], R2 ;  /* 0x0000fc000a027a25 */ /* 0x000fc800078e0002 */
[----:B------:R-:W-:-:S04]  /*130a0*/  @P0 IMAD.HI.U32 R5, R4, c[0x0][0x4ec], RZ ;  /* 0x00013b0004050a27 */ /* 0x000fc800078e00ff */
[----:B------:R-:W-:Y:S01]  /*130b0*/  IMAD.MOV.U32 R0, RZ, RZ, R4 ;  /* 0x000000ffff007224 */ /* 0x000fe200078e0004 */
[----:B------:R-:W-:Y:S01]  /*130c0*/  @P0 SHF.R.U32.HI R0, RZ, c[0x0][0x4f0], R5 ;  /* 0x00013c00ff000a19 */ /* 0x000fe20000011605 */
[----:B------:R-:W-:-:S03]  /*130d0*/  IMAD.IADD R3, R3, 0x1, R7 ;  /* 0x0000000103037824 */ /* 0x000fc600078e0207 */
[----:B------:R-:W-:Y:S01]  /*130e0*/  SHF.R.S32.HI R6, RZ, 0x1f, R0 ;  /* 0x0000001fff067819 */ /* 0x000fe20000011400 */
[C---:B------:R-:W-:Y:S01]  /*130f0*/  IMAD.WIDE.U32 R2, R0.reuse, c[0x0][0x3e0], R2 ;  /* 0x0000f80000027a25 */ /* 0x040fe200078e0002 */
[----:B------:R-:W-:-:S03]  /*13100*/  IADD3 R5, -R0, RZ, RZ ;  /* 0x000000ff00057210 */ /* 0x000fc60007ffe1ff */
[----:B------:R-:W-:Y:S02]  /*13110*/  IMAD R6, R6, c[0x0][0x3e0], RZ ;  /* 0x0000f80006067a24 */ /* 0x000fe400078e02ff */
[----:B------:R-:W-:Y:S02]  /*13120*/  IMAD R5, R5, c[0x0][0x4e8], R4 ;  /* 0x00013a0005057a24 */ /* 0x000fe400078e0204 */
[----:B------:R-:W-:-:S03]  /*13130*/  IMAD R0, R0, c[0x0][0x3e4], R6 ;  /* 0x0000f90000007a24 */ /* 0x000fc600078e0206 */
[----:B------:R-:W-:Y:S02]  /*13140*/  SHF.R.S32.HI R4, RZ, 0x1f, R5 ;  /* 0x0000001fff047819 */ /* 0x000fe40000011405 */
[----:B------:R-:W-:-:S03]  /*13150*/  IADD3 R3, R3, R0, RZ ;  /* 0x0000000003037210 */ /* 0x000fc60007ffe0ff */
[----:B------:R-:W-:Y:S02]  /*13160*/  IMAD R0, R4, c[0x0][0x3d8], RZ ;  /* 0x0000f60004007a24 */ /* 0x000fe400078e02ff */
[----:B------:R-:W-:-:S04]  /*13170*/  IMAD.WIDE.U32 R2, R5, c[0x0][0x3d8], R2 ;  /* 0x0000f60005027a25 */ /* 0x000fc800078e0002 */
[----:B------:R-:W-:Y:S01]  /*13180*/  IMAD R0, R5, c[0x0][0x3dc], R0 ;  /* 0x0000f70005007a24 */ /* 0x000fe200078e0200 */
[----:B------:R-:W-:-:S03]  /*13190*/  LEA R16, P0, R2, c[0x0][0x380], 0x1 ;  /* 0x0000e00002107a11 */ /* 0x000fc600078008ff */
[----:B------:R-:W-:-:S05]  /*131a0*/  IMAD.IADD R0, R3, 0x1, R0 ;  /* 0x0000000103007824 */ /* 0x000fca00078e0200 */
[----:B------:R-:W-:Y:S01]  /*131b0*/  LEA.HI.X R15, R2, c[0x0][0x384], R0, 0x1, P0 ;  /* 0x0000e100020f7a11 */ /* 0x000fe200000f0c00 */
[----:B------:R-:W-:Y:S01]  /*131c0*/  IMAD.SHL.U32 R0, R9, 0x8, RZ ;  /* 0x0000000809007824 */ /* 0x000fe200078e00ff */
[----:B------:R-:W-:Y:S01]  /*131d0*/  ISETP.GE.AND P0, PT, R14, R17, PT ;  /* 0x000000110e00720c */ /* 0x000fe20003f06270 */
[----:B------:R1:W3:Y:S03]  /*131e0*/  SHFL.IDX PT, R2, R16, RZ, 0x181f ;  /* 0x00181fff10027589 */ /* 0x0002e600000e0000 */
[C---:B------:R-:W-:Y:S01]  /*131f0*/  IADD3 R11, R0.reuse, 0x40, RZ ;  /* 0x00000040000b7810 */ /* 0x040fe20007ffe0ff */
[----:B------:R1:W4:Y:S01]  /*13200*/  SHFL.IDX PT, R3, R15, RZ, 0x181f ;  /* 0x00181fff0f037589 */ /* 0x00032200000e0000 */
[C---:B------:R-:W-:Y:S02]  /*13210*/  IADD3 R12, R0.reuse, 0x80, RZ ;  /* 0x00000080000c7810 */ /* 0x040fe40007ffe0ff */
[----:B------:R-:W-:-:S05]  /*13220*/  IADD3 R13, R0, 0xc0, RZ ;  /* 0x000000c0000d7810 */ /* 0x000fca0007ffe0ff */
        /* <DEDUP_REMOVED lines=22> */
.L_x_232:
[----:B------:R-:W-:Y:S05]  /*13390*/  BSYNC B0 ;  /* 0x0000000000007941 */ /* 0x000fea0003800000 */
.L_x_231:
[----:B---3--:R-:W-:Y:S01]  /*133a0*/  IADD3 R4, R14, 0x20, RZ ;  /* 0x000000200e047810 */ /* 0x008fe20007ffe0ff */
[----:B----4-:R3:W4:Y:S01]  /*133b0*/  SHFL.IDX PT, R3, R15, 0x1, 0x181f ;  /* 0x00381f000f037f89 */ /* 0x01072200000e0000 */
        /* <DEDUP_REMOVED lines=25> */
.L_x_234:
[----:B------:R-:W-:Y:S05]  /*13550*/  BSYNC B0 ;  /* 0x0000000000007941 */ /* 0x000fea0003800000 */
.L_x_233:
[----:B-1----:R-:W-:Y:S01]  /*13560*/  IADD3 R4, R14, 0x40, RZ ;  /* 0x000000400e047810 */ /* 0x002fe20007ffe0ff */
[----:B----4-:R1:W4:Y:S01]  /*13570*/  SHFL.IDX PT, R3, R15, 0x2, 0x181f ;  /* 0x00581f000f037f89 */ /* 0x01032200000e0000 */
        /* <DEDUP_REMOVED lines=25> */
.L_x_236:
[----:B------:R-:W-:Y:S05]  /*13710*/  BSYNC B0 ;  /* 0x0000000000007941 */ /* 0x000fea0003800000 */
.L_x_235:
[----:B---3--:R-:W-:Y:S01]  /*13720*/  IADD3 R4, R14, 0x60, RZ ;  /* 0x000000600e047810 */ /* 0x008fe20007ffe0ff */
[----:B----4-:R3:W4:Y:S03]  /*13730*/  SHFL.IDX PT, R3, R15, 0x3, 0x181f ;  /* 0x00781f000f037f89 */ /* 0x01072600000e0000 */
[----:B------:R-:W-:Y:S01]  /*13740*/  ISETP.GE.AND P0, PT, R4, R17, PT ;  /* 0x000000110400720c */ /* 0x000fe20003f06270 */
[----:B------:R3:W1:-:S12]  /*13750*/  SHFL.IDX PT, R2, R16, 0x3, 0x181f ;  /* 0x00781f0010027f89 */ /* 0x00065800000e0000 */
        /* <DEDUP_REMOVED lines=24> */
.L_x_172:
[----:B-1----:R-:W-:Y:S02]  /*138e0*/  MOV R3, R12 ;  /* 0x0000000c00037202 */ /* 0x002fe40000000f00 */
[----:B------:R-:W-:Y:S02]  /*138f0*/  MOV R2, 0x13910 ;  /* 0x0001391000027802 */ /* 0x000fe40000000f00 */
[----:B------:R-:W-:Y:S05]  /*13900*/  CALL.REL.NOINC `($__internal_0_$__cuda_sm70_shflsync_idx_p) ;  /* 0x000001f000007944 */ /* 0x000fea0003c00000 */
[----:B------:R-:W-:Y:S01]  /*13910*/  IMAD.MOV.U32 R7, RZ, RZ, R14 ;  /* 0x000000ffff077224 */ /* 0x000fe200078e000e */
[----:B------:R-:W-:Y:S02]  /*13920*/  MOV R3, R15 ;  /* 0x0000000f00037202 */ /* 0x000fe40000000f00 */
[----:B------:R-:W-:Y:S02]  /*13930*/  MOV R2, 0x13950 ;  /* 0x0001395000027802 */ /* 0x000fe40000000f00 */
[----:B-1---5:R-:W-:Y:S05]  /*13940*/  CALL.REL.NOINC `($__internal_0_$__cuda_sm70_shflsync_idx_p) ;  /* 0x000001b000007944 */ /* 0x022fea0003c00000 */
[----:B------:R-:W-:Y:S01]  /*13950*/  MOV R2, R14 ;  /* 0x0000000e00027202 */ /* 0x000fe20000000f00 */
[----:B-1---5:R-:W-:Y:S05]  /*13960*/  BRA `(.L_x_237) ;  /* 0xfffee83000007947 */ /* 0x022fea000383ffff */
.L_x_188:
[----:B------:R-:W-:Y:S02]  /*13970*/  MOV R2, 0x13990 ;  /* 0x0001399000027802 */ /* 0x000fe40000000f00 */
[----:B-12--5:R-:W-:Y:S05]  /*13980*/  CALL.REL.NOINC `($__internal_0_$__cuda_sm70_shflsync_idx_p) ;  /* 0x0000017000007944 */ /* 0x026fea0003c00000 */
[----:B------:R-:W-:Y:S01]  /*13990*/  MOV R3, R12 ;  /* 0x0000000c00037202 */ /* 0x000fe20000000f00 */
[----:B-----5:R-:W-:Y:S01]  /*139a0*/  IMAD.MOV.U32 R4, RZ, RZ, R14 ;  /* 0x000000ffff047224 */ /* 0x020fe200078e000e */
[----:B------:R-:W-:Y:S02]  /*139b0*/  MOV R2, 0x139d0 ;  /* 0x000139d000027802 */ /* 0x000fe40000000f00 */
[----:B-1----:R-:W-:Y:S05]  /*139c0*/  CALL.REL.NOINC `($__internal_0_$__cuda_sm70_shflsync_idx_p) ;  /* 0x0000013000007944 */ /* 0x002fea0003c00000 */
[----:B-----5:R-:W-:Y:S01]  /*139d0*/  MOV R0, R14 ;  /* 0x0000000e00007202 */ /* 0x020fe20000000f00 */
[----:B-1----:R-:W-:-:S05]  /*139e0*/  BRA `(.L_x_238) ;  /* 0xffff283000007947 */ /* 0x002fca000383ffff */
.L_x_205:
[----:B--2---:R-:W-:Y:S02]  /*139f0*/  MOV R3, R6 ;  /* 0x0000000600037202 */ /* 0x004fe40000000f00 */
[----:B------:R-:W-:Y:S02]  /*13a00*/  MOV R2, 0x13a20 ;  /* 0x00013a2000027802 */ /* 0x000fe40000000f00 */
[----:B-1---5:R-:W-:Y:S05]  /*13a10*/  CALL.REL.NOINC `($__internal_0_$__cuda_sm70_shflsync_idx_p) ;  /* 0x000000e000007944 */ /* 0x022fea0003c00000 */
[----:B------:R-:W-:Y:S01]  /*13a20*/  MOV R3, R7 ;  /* 0x0000000700037202 */ /* 0x000fe20000000f00 */
[----:B-----5:R-:W-:Y:S01]  /*13a30*/  IMAD.MOV.U32 R4, RZ, RZ, R14 ;  /* 0x000000ffff047224 */ /* 0x020fe200078e000e */
[----:B------:R-:W-:Y:S02]  /*13a40*/  MOV R2, 0x13a60 ;  /* 0x00013a6000027802 */ /* 0x000fe40000000f00 */
[----:B-1----:R-:W-:Y:S05]  /*13a50*/  CALL.REL.NOINC `($__internal_0_$__cuda_sm70_shflsync_idx_p) ;  /* 0x000000a000007944 */ /* 0x002fea0003c00000 */
[----:B------:R-:W-:Y:S01]  /*13a60*/  MOV R2, R14 ;  /* 0x0000000e00027202 */ /* 0x000fe20000000f00 */
[----:B-1---5:R-:W-:-:S05]  /*13a70*/  BRA `(.L_x_239) ;  /* 0xffff67a000007947 */ /* 0x022fca000383ffff */
.L_x_211:
[----:B------:R-:W-:Y:S02]  /*13a80*/  MOV R2, 0x13aa0 ;  /* 0x00013aa000027802 */ /* 0x000fe40000000f00 */
[----:B----45:R-:W-:Y:S05]  /*13a90*/  CALL.REL.NOINC `($__internal_0_$__cuda_sm70_shflsync_idx_p) ;  /* 0x0000006000007944 */ /* 0x030fea0003c00000 */
[----:B------:R-:W-:Y:S01]  /*13aa0*/  MOV R3, R6 ;  /* 0x0000000600037202 */ /* 0x000fe20000000f00 */
[----:B-----5:R-:W-:Y:S01]  /*13ab0*/  IMAD.MOV.U32 R4, RZ, RZ, R14 ;  /* 0x000000ffff047224 */ /* 0x020fe200078e000e */
[----:B------:R-:W-:Y:S02]  /*13ac0*/  MOV R2, 0x13ae0 ;  /* 0x00013ae000027802 */ /* 0x000fe40000000f00 */
[----:B-1----:R-:W-:Y:S05]  /*13ad0*/  CALL.REL.NOINC `($__internal_0_$__cuda_sm70_shflsync_idx_p) ;  /* 0x0000002000007944 */ /* 0x002fea0003c00000 */
[----:B-----5:R-:W-:Y:S01]  /*13ae0*/  MOV R0, R14 ;  /* 0x0000000e00007202 */ /* 0x020fe20000000f00 */
[----:B-1----:R-:W-:-:S05]  /*13af0*/  BRA `(.L_x_240) ;  /* 0xffff966000007947 */ /* 0x002fca000383ffff */
        .weak           $__internal_0_$__cuda_sm70_shflsync_idx_p
        .type           $__internal_0_$__cuda_sm70_shflsync_idx_p,@function
        .size           $__internal_0_$__cuda_sm70_shflsync_idx_p,(.L_x_1769 - $__internal_0_$__cuda_sm70_shflsync_idx_p)
$__internal_0_$__cuda_sm70_shflsync_idx_p:
[----:B------:R1:W-:Y:S01]  /*13b00*/  STL [R1+0x78], R4 ;  /* 0x0000780401007387 */ /* 0x0003e20000100800 */
[----:B------:R-:W-:-:S03]  /*13b10*/  MOV R14, 0x1 ;  /* 0x00000001000e7802 */ /* 0x000fc60000000f00 */
[----:B------:R2:W-:Y:S01]  /*13b20*/  STL [R1+0x74], R0 ;  /* 0x0000740001007387 */ /* 0x0005e20000100800 */
[----:B-1----:R-:W-:Y:S02]  /*13b30*/  IMAD.MOV.U32 R4, RZ, RZ, -0x1 ;  /* 0xffffffffff047424 */ /* 0x002fe400078e00ff */
[----:B--2---:R-:W-:Y:S02]  /*13b40*/  IMAD.MOV.U32 R0, RZ, RZ, 0x181f ;  /* 0x0000181fff007424 */ /* 0x004fe400078e00ff */
[----:B------:R-:W-:Y:S04]  /*13b50*/  WARPSYNC R4 ;  /* 0x0000000400007348 */ /* 0x000fe80003800000 */
[----:B------:R1:W2:Y:S04]  /*13b60*/  SHFL.IDX PT, R14, R3, R14, R0 ;  /* 0x0000000e030e7389 */ /* 0x0002a800000e0000 */
[----:B-1----:R1:W5:Y:S04]  /*13b70*/  LDL.LU R4, [R1+0x78] ;  /* 0x0000780001047983 */ /* 0x0023680000300800 */
[----:B------:R1:W5:Y:S01]  /*13b80*/  LDL.LU R0, [R1+0x74] ;  /* 0x0000740001007983 */ /* 0x0003620000300800 */
[----:B------:R-:W-:-:S04]  /*13b90*/  MOV R3, 0x0 ;  /* 0x0000000000037802 */ /* 0x000fc80000000f00 */
[----:B--2---:R-:W-:Y:S05]  /*13ba0*/  RET.REL.NODEC R2 `(_ZN7cutlass13device_kernelIN5flash19enable_sm80_to_sm89INS1_16FlashAttnFwdSm80INS1_25CollectiveMainloopFwdSm80ILi8ELi1ELb1EN4cute5tupleIJNS5_1CILi128EEENS7_ILi48EEENS7_ILi256EEEEEELi256ENS_10bfloat16_tEfNS_4arch4Sm80ELb0ELb1ELb0ELb0ELb1ELb0ELb1ELb0EEENS1_21CollectiveEpilogueFwdINS6_IJS8_SA_S9_EEENS6_IJNS7_ILi1EEESI_SI_EEESC_SE_Li256ELb0ELb1ELb0ELb0EEENS1_19SingleTileSchedulerILb0ELb0ELb1ELi128EEEEEEEEEvNT_6ParamsE) ;  /* 0xfffec45002007950 */ /* 0x004fea0003c3ffff */
.L_x_241:
        /* <DEDUP_REMOVED lines=13> */
.L_x_1769:


//--------------------- .text._ZN7cutlass13device_kernelIN5flash19enable_sm80_to_sm89INS1_16FlashAttnFwdSm80INS1_25CollectiveMainloopFwdSm80ILi8ELi1ELb1EN4cute5tupleIJNS5_1CILi128EEENS7_ILi48EEENS7_ILi256EEEEEELi256ENS_10bfloat16_tEfNS_4arch4Sm80ELb0ELb1ELb0ELb1ELb1ELb0ELb1ELb0EEENS1_21CollectiveEpilogueFwdINS6_IJS8_SA_S9_EEENS6_IJNS7_ILi1EEESI_SI_EEESC_SE_Li256ELb1ELb1ELb0ELb0EEENS1_19SingleTileSchedulerILb1ELb0ELb1ELi128EEEEEEEEEvNT_6ParamsE --------------------------
	.section	.text._ZN7cutlass13device_kernelIN5flash19enable_sm80_to_sm89INS1_16FlashAttnFwdSm80INS1_25CollectiveMainloopFwdSm80ILi8ELi1ELb1EN4cute5tupleIJNS5_1CILi128EEENS7_ILi48EEENS7_ILi256EEEEEELi256ENS_10bfloat16_tEfNS_4arch4Sm80ELb0ELb1ELb0ELb1ELb1ELb0ELb1ELb0EEENS1_21CollectiveEpilogueFwdINS6_IJS8_SA_S9_EEENS6_IJNS7_ILi1EEESI_SI_EEESC_SE_Li256ELb1ELb1ELb0ELb0EEENS1_19SingleTileSchedulerILb1ELb0ELb1ELi128EEEEEEEEEvNT_6ParamsE,"ax",@progbits
	.sectioninfo	@"SHI_REGISTERS=255"
	.align	128
.text._ZN7cutlass13device_kernelIN5flash19enable_sm80_to_sm89INS1_16FlashAttnFwdSm80INS1_25CollectiveMainloopFwdSm80ILi8ELi1ELb1EN4cute5tupleIJNS5_1CILi128EEENS7_ILi48EEENS7_ILi256EEEEEELi256ENS_10bfloat16_tEfNS_4arch4Sm80ELb0ELb1ELb0ELb1ELb1ELb0ELb1ELb0EEENS1_21CollectiveEpilogueFwdINS6_IJS8_SA_S9_EEENS6_IJNS7_ILi1EEESI_SI_EEESC_SE_Li256ELb1ELb1ELb0ELb0EEENS1_19SingleTileSchedulerILb1ELb0ELb1ELi128EEEEEEEEEvNT_6ParamsE:
        .type           _ZN7cutlass13device_kernelIN5flash19enable_sm80_to_sm89INS1_16FlashAttnFwdSm80INS1_25CollectiveMainloopFwdSm80ILi8ELi1ELb1EN4cute5tupleIJNS5_1CILi128EEENS7_ILi48EEENS7_ILi256EEEEEELi256ENS_10bfloat16_tEfNS_4arch4Sm80ELb0ELb1ELb0ELb1ELb1ELb0ELb1ELb0EEENS1_21CollectiveEpilogueFwdINS6_IJS8_SA_S9_EEENS6_IJNS7_ILi1EEESI_SI_EEESC_SE_Li256ELb1ELb1ELb0ELb0EEENS1_19SingleTileSchedulerILb1ELb0ELb1ELi128EEEEEEEEEvNT_6ParamsE,@function
        .size           _ZN7cutlass13device_kernelIN5flash19enable_sm80_to_sm89INS1_16FlashAttnFwdSm80INS1_25CollectiveMainloopFwdSm80ILi8ELi1ELb1EN4cute5tupleIJNS5_1CILi128EEENS7_ILi48EEENS7_ILi256EEEEEELi256ENS_10bfloat16_tEfNS_4arch4Sm80ELb0ELb1ELb0ELb1ELb1ELb0ELb1ELb0EEENS1_21CollectiveEpilogueFwdINS6_IJS8_SA_S9_EEENS6_IJNS7_ILi1EEESI_SI_EEESC_SE_Li256ELb1ELb1ELb0ELb0EEENS1_19SingleTileSchedulerILb1ELb0ELb1ELi128EEEEEEEEEvNT_6ParamsE,(.L_x_1771 - _ZN7cutlass13device_kernelIN5flash19enable_sm80_to_sm89INS1_16FlashAttnFwdSm80INS1_25CollectiveMainloopFwdSm80ILi8ELi1ELb1EN4cute5tupleIJNS5_1CILi128EEENS7_ILi48EEENS7_ILi256EEEEEELi256ENS_10bfloat16_tEfNS_4arch4Sm80ELb0ELb1ELb0ELb1ELb1ELb0ELb1ELb0EEENS1_21CollectiveEpilogueFwdINS6_IJS8_SA_S9_EEENS6_IJNS7_ILi1EEESI_SI_EEESC_SE_Li256ELb1ELb1ELb0ELb0EEENS1_19SingleTileSchedulerILb1ELb0ELb1ELi128EEEEEEEEEvNT_6ParamsE)
        .other          _ZN7cutlass13device_kernelIN5flash19enable_sm80_to_sm89INS1_16FlashAttnFwdSm80INS1_25CollectiveMainloopFwdSm80ILi8ELi1ELb1EN4cute5tupleIJNS5_1CILi128EEENS7_ILi48EEENS7_ILi256EEEEEELi256ENS_10bfloat16_tEfNS_4arch4Sm80ELb0ELb1ELb0ELb1ELb1ELb0ELb1ELb0EEENS1_21CollectiveEpilogueFwdINS6_IJS8_SA_S9_EEENS6_IJNS7_ILi1EEESI_SI_EEESC_SE_Li256ELb1ELb1ELb0ELb0EEENS1_19SingleTileSchedulerILb1ELb0ELb1ELi128EEEEEEEEEvNT_6ParamsE,@"STO_CUDA_ENTRY STV_DEFAULT"
_ZN7cutlass13device_kernelIN5flash19enable_sm80_to_sm89INS1_16FlashAttnFwdSm80INS1_25CollectiveMainloopFwdSm80ILi8ELi1ELb1EN4cute5tupleIJNS5_1CILi128EEENS7_ILi48EEENS7_ILi256EEEEEELi256ENS_10bfloat16_tEfNS_4arch4Sm80ELb0ELb1ELb0ELb1ELb1ELb0ELb1ELb0EEENS1_21CollectiveEpilogueFwdINS6_IJS8_SA_S9_EEENS6_IJNS7_ILi1EEESI_SI_EEESC_SE_Li256ELb1ELb1ELb0ELb0EEENS1_19SingleTileSchedulerILb1ELb0ELb1ELi128EEEEEEEEEvNT_6ParamsE:
        /* <DEDUP_REMOVED lines=21> */
.L_x_243:
        /* <DEDUP_REMOVED lines=13> */
.L_x_245:
[----:B------:R-:W-:Y:S02]  /*0220*/  ULDC UR5, c[0x0][0x54c] ;  /* 0x0001530000057ab9 */ /* 0x000fe40000000800 */
.L_x_244:
[----:B------:R-:W-:Y:S02]  /*0230*/  ULDC UR4, c[0x0][0x548] ;  /* 0x0001520000047ab9 */ /* 0x000fe40000000800 */
[----:B------:R-:W-:-:S02]  /*0240*/  USHF.L.U32 UR23, UR28, 0x7, URZ ;  /* 0x000000071c177899 */ /* 0x000fc4000800063f */
[----:B------:R-:W-:-:S04]  /*0250*/  UIMAD UR4, UR5, UR4, URZ ;  /* 0x00000004050472a4 */ /* 0x000fc8000f8e023f */
[----:B------:R-:W-:-:S04]  /*0260*/  UISETP.GE.AND UP0, UPT, UR23, UR4, UPT ;  /* 0x000000041700728c */ /* 0x000fc8000bf06270 */
[----:B------:R-:W-:Y:S01]  /*0270*/  USEL UR13, UR13, 0xffffffff, !UP0 ;  /* 0xffffffff0d0d7887 */ /* 0x000fe2000c000000 */
[----:B------:R-:W-:Y:S05]  /*0280*/  BRA `(.L_x_246) ;  /* 0x000001b000007947 */ /* 0x000fea0003800000 */
.L_x_242:
        /* <DEDUP_REMOVED lines=8> */
.L_x_247:
        /* <DEDUP_REMOVED lines=13> */
.L_x_249:
[----:B------:R-:W-:Y:S02]  /*03e0*/  ULDC UR5, c[0x0][0x54c] ;  /* 0x0001530000057ab9 */ /* 0x000fe40000000800 */
.L_x_248:
[----:B------:R-:W-:Y:S02]  /*03f0*/  ULDC UR4, c[0x0][0x548] ;  /* 0x0001520000047ab9 */ /* 0x000fe40000000800 */
[----:B------:R-:W-:-:S02]  /*0400*/  USHF.L.U32 UR23, UR28, 0x7, URZ ;  /* 0x000000071c177899 */ /* 0x000fc4000800063f */
[----:B------:R-:W-:-:S04]  /*0410*/  UIMAD UR4, UR5, UR4, URZ ;  /* 0x00000004050472a4 */ /* 0x000fc8000f8e023f */
[----:B------:R-:W-:-:S04]  /*0420*/  UISETP.GE.AND UP0, UPT, UR23, UR4, UPT ;  /* 0x000000041700728c */ /* 0x000fc8000bf06270 */
[----:B------:R-:W-:-:S06]  /*0430*/  USEL UR13, UR13, 0xffffffff, !UP0 ;  /* 0xffffffff0d0d7887 */ /* 0x000fcc000c000000 */
.L_x_246:
[----:B------:R-:W-:-:S13]  /*0440*/  ISETP.LE.AND P0, PT, RZ, UR13, PT ;  /* 0x0000000dff007c0c */ /* 0x000fda000bf03270 */
[----:B------:R-:W-:Y:S05]  /*0450*/  @!P0 EXIT ;  /* 0x000000000000894d */ /* 0x000fea0003800000 */
[----:B------:R-:W-:Y:S02]  /*0460*/  ULDC.64 UR8, c[0x0][0x370] ;  /* 0x0000dc0000087ab9 */ /* 0x000fe40000000a00 */
[----:B------:R-:W-:Y:S02]  /*0470*/  UISETP.NE.U32.AND UP2, UPT, URZ, UR8, UPT ;  /* 0x000000083f00728c */ /* 0x000fe4000bf45070 */
[----:B------:R-:W-:Y:S02]  /*0480*/  ULDC.64 UR4, c[0x0][0x360] ;  /* 0x0000d80000047ab9 */ /* 0x000fe40000000a00 */
[----:B------:R-:W-:Y:S02]  /*0490*/  UISETP.NE.U32.AND UP0, UPT, URZ, UR4, UPT ;  /* 0x000000043f00728c */ /* 0x000fe4000bf05070 */
[----:B------:R-:W-:Y:S02]  /*04a0*/  ULDC.64 UR6, c[0x0][0x348] ;  /* 0x0000d20000067ab9 */ /* 0x000fe40000000a00 */
[----:B------:R-:W-:-:S02]  /*04b0*/  UISETP.NE.AND.EX UP2, UPT, URZ, UR9, UPT, UP2 ;  /* 0x000000093f00728c */ /* 0x000fc4000bf45320 */
[----:B------:R-:W-:Y:S02]  /*04c0*/  UISETP.NE.U32.AND UP1, UPT, URZ, UR6, UPT ;  /* 0x000000063f00728c */ /* 0x000fe4000bf25070 */
[----:B------:R-:W-:Y:S02]  /*04d0*/  UISETP.NE.AND.EX UP0, UPT, URZ, UR5, UPT, UP0 ;  /* 0x000000053f00728c */ /* 0x000fe4000bf05300 */
[----:B------:R-:W-:Y:S01]  /*04e0*/  UISETP.NE.AND.EX UP1, UPT, URZ, UR7, UPT, UP1 ;  /* 0x000000073f00728c */ /* 0x000fe2000bf25310 */
[----:B------:R-:W-:Y:S01]  /*04f0*/  PLOP3.LUT P2, PT, PT, PT, UP2, 0x80, 0x0 ;  /* 0x000000000000781c */ /* 0x000fe20003f4f028 */
[----:B------:R-:W-:Y:S02]  /*0500*/  ULDC.64 UR8, c[0x0][0x370] ;  /* 0x0000dc0000087ab9 */ /* 0x000fe40000000a00 */
[----:B------:R-:W-:Y:S01]  /*0510*/  ULDC.64 UR6, c[0x0][0x348] ;  /* 0x0000d20000067ab9 */ /* 0x000fe20000000a00 */
[----:B------:R-:W-:Y:S01]  /*0520*/  PLOP3.LUT P0, PT, PT, PT, UP0, 0x80, 0x0 ;  /* 0x000000000000781c */ /* 0x000fe20003f0f008 */
[----:B------:R-:W-:Y:S01]  /*0530*/  ULDC.64 UR4, c[0x0][0x360] ;  /* 0x0000d80000047ab9 */ /* 0x000fe20000000a00 */
[----:B------:R-:W-:Y:S01]  /*0540*/  PLOP3.LUT P1, PT, PT, PT, UP1, 0x80, 0x0 ;  /* 0x000000000000781c */ /* 0x000fe20003f2f018 */
[----:B------:R-:W-:-:S02]  /*0550*/  @UP2 UIMAD.WIDE UR8, UR13, UR16, UR8 ;  /* 0x000000100d0822a5 */ /* 0x000fc4000f8e0208 */
[----:B------:R-:W-:Y:S02]  /*0560*/  @UP0 UIMAD.WIDE UR4, UR13, UR16, UR4 ;  /* 0x000000100d0402a5 */ /* 0x000fe4000f8e0204 */
[----:B------:R-:W-:Y:S02]  /*0570*/  UIMAD.WIDE UR6, UR13, UR16, UR6 ;  /* 0x000000100d0672a5 */ /* 0x000fe4000f8e0206 */
[----:B------:R-:W-:Y:S02]  /*0580*/  IMAD.U32 R3, RZ, RZ, UR9 ;  /* 0x00000009ff037e24 */ /* 0x000fe4000f8e00ff */
[----:B------:R-:W-:Y:S01]  /*0590*/  IMAD.U32 R2, RZ, RZ, UR8 ;  /* 0x00000008ff027e24 */ /* 0x000fe2000f8e00ff */
[----:B------:R-:W-:Y:S01]  /*05a0*/  MOV R4, UR4 ;  /* 0x0000000400047c02 */ /* 0x000fe20008000f00 */
[----:B------:R-:W-:Y:S01]  /*05b0*/  IMAD.U32 R5, RZ, RZ, UR5 ;  /* 0x00000005ff057e24 */ /* 0x000fe2000f8e00ff */
[----:B------:R-:W-:Y:S01]  /*05c0*/  MOV R6, UR6 ;  /* 0x0000000600067c02 */ /* 0x000fe20008000f00 */
[----:B------:R-:W-:Y:S01]  /*05d0*/  IMAD.U32 R7, RZ, RZ, UR7 ;  /* 0x00000007ff077e24 */ /* 0x000fe2000f8e00ff */
[----:B------:R1:W2:Y:S04]  /*05e0*/  @P2 LDG.E R3, [R2.64] ;  /* 0x0000001202032981 */ /* 0x0002a8000c1e1900 */
[----:B------:R-:W3:Y:S04]  /*05f0*/  @P0 LDG.E R0, [R4.64] ;  /* 0x0000001204000981 */ /* 0x000ee8000c1e1900 */
[----:B-1----:R-:W4:Y:S01]  /*0600*/  @P1 LDG.E R2, [R6.64] ;  /* 0x0000001206021981 */ /* 0x002f22000c1e1900 */
[----:B------:R-:W1:Y:S01]  /*0610*/  S2UR UR10, SR_CTAID.Y ;  /* 0x00000000000a79c3 */ /* 0x000e620000002600 */
[----:B------:R-:W-:-:S02]  /*0620*/  UMOV UR11, URZ ;  /* 0x0000003f000b7c82 */ /* 0x000fc40008000000 */
[----:B------:R-:W-:Y:S02]  /*0630*/  ULDC UR12, c[0x0][0x168] ;  /* 0x00005a00000c7ab9 */ /* 0x000fe40000000800 */
[----:B------:R-:W-:Y:S02]  /*0640*/  UMOV UR22, URZ ;  /* 0x0000003f00167c82 */ /* 0x000fe40008000000 */
[----:B------:R-:W-:Y:S02]  /*0650*/  ULDC UR4, c[0x0][0x2ac] ;  /* 0x0000ab0000047ab9 */ /* 0x000fe40000000800 */
[----:B------:R-:W-:Y:S02]  /*0660*/  ULDC UR8, c[0x0][0x1d0] ;  /* 0x0000740000087ab9 */ /* 0x000fe40000000800 */
[----:B------:R-:W-:Y:S02]  /*0670*/  UIMAD UR8, UR4, UR8, URZ ;  /* 0x00000008040872a4 */ /* 0x000fe4000f8e023f */
[----:B-1----:R-:W-:Y:S01]  /*0680*/  USHF.R.S32.HI UR9, URZ, 0x1f, UR10 ;  /* 0x0000001f3f097899 */ /* 0x002fe2000801140a */
[----:B--2---:R1:W2:Y:S08]  /*0690*/  @P2 R2UR UR11, R3 ;  /* 0x00000000030b23c2 */ /* 0x0042b000000e0000 */
[----:B---3--:R1:W3:Y:S08]  /*06a0*/  @P0 R2UR UR12, R0 ;  /* 0x00000000000c03c2 */ /* 0x0082f000000e0000 */
[----:B----4-:R1:W4:Y:S02]  /*06b0*/  @P1 R2UR UR22, R2 ;  /* 0x00000000021613c2 */ /* 0x01032400000e0000 */
[----:B-1--4-:R-:W-:Y:S05]  /*06c0*/  @P0 BRA `(.L_x_250) ;  /* 0x0000006000000947 */ /* 0x012fea0003800000 */
[----:B--2---:R-:W-:Y:S05]  /*06d0*/  @!P1 BRA `(.L_x_250) ;  /* 0x0000005000009947 */ /* 0x004fea0003800000 */
[----:B------:R-:W2:Y:S04]  /*06e0*/  LDG.E R2, [R6.64] ;  /* 0x0000001206027981 */ /* 0x000ea8000c1e1900 */
[----:B------:R-:W4:Y:S01]  /*06f0*/  LDG.E R0, [R6.64+0x4] ;  /* 0x0000041206007981 */ /* 0x000f22000c1e1900 */
[----:B--23--:R-:W1:Y:S08]  /*0700*/  R2UR UR12, R2 ;  /* 0x00000000020c73c2 */ /* 0x00ce7000000e0000 */
[----:B----4-:R-:W1:Y:S02]  /*0710*/  R2UR UR4, R0 ;  /* 0x00000000000473c2 */ /* 0x010e6400000e0000 */
[----:B-1----:R-:W-:-:S06]  /*0720*/  UIADD3 UR12, -UR12, UR4, URZ ;  /* 0x000000040c0c7290 */ /* 0x002fcc000fffe13f */
.L_x_250:
[----:B--2---:R-:W-:-:S04]  /*0730*/  ISETP.NE.U32.AND P0, PT, RZ, c[0x0][0x368], PT ;  /* 0x0000da00ff007a0c */ /* 0x004fc80003f05070 */
        /* <DEDUP_REMOVED lines=9> */
.L_x_251:
        /* <DEDUP_REMOVED lines=8> */
[----:B------:R-:W4:Y:S01]  /*0850*/  LDG.E R0, [R2.64+0x4] ;  /* 0x0000041202007981 */ /* 0x000f22000c1e1900 */
[----:B--2---:R-:W1:Y:S08]  /*0860*/  R2UR UR4, R4 ;  /* 0x00000000040473c2 */ /* 0x004e7000000e0000 */
[----:B----4-:R-:W1:Y:S02]  /*0870*/  R2UR UR8, R0 ;  /* 0x00000000000873c2 */ /* 0x010e6400000e0000 */
[----:B-1----:R-:W-:-:S06]  /*0880*/  UIADD3 UR8, -UR4, UR8, URZ ;  /* 0x0000000804087290 */ /* 0x002fcc000fffe13f */
.L_x_252:
[----:B------:R-:W-:Y:S02]  /*0890*/  ULDC UR4, c[0x0][0x2c4] ;  /* 0x0000b10000047ab9 */ /* 0x000fe40000000800 */
[----:B------:R-:W-:-:S02]  /*08a0*/  UISETP.NE.AND UP0, UPT, UR4, 0x1, UPT ;  /* 0x000000010400788c */ /* 0x000fc4000bf05270 */
[----:B------:R-:W-:Y:S02]  /*08b0*/  ULDC.64 UR6, c[0x0][0x2c8] ;  /* 0x0000b20000067ab9 */ /* 0x000fe40000000a00 */
[----:B------:R-:W-:Y:S02]  /*08c0*/  UIADD3 UR14, UR23, 0x7f, URZ ;  /* 0x0000007f170e7890 */ /* 0x000fe4000fffe03f */
[----:B------:R-:W-:Y:S02]  /*08d0*/  ULDC.64 UR4, c[0x0][0x328] ;  /* 0x0000ca0000047ab9 */ /* 0x000fe40000000a00 */
[----:B------:R-:W-:Y:S02]  /*08e0*/  UP2UR UR15, UPR, URZ, 0x1 ;  /* 0x000000013f0f7883 */ /* 0x000fe40008000000 */
[----:B------:R-:W-:Y:S02]  /*08f0*/  UIADD3 UR8, -UR11, UR8, URZ ;  /* 0x000000080b087290 */ /* 0x000fe4000fffe13f */
[----:B------:R-:W-:-:S04]  /*0900*/  @UP0 UIADD3 UR20, UR23, 0x7f, URZ ;  /* 0x0000007f17140890 */ /* 0x000fc8000fffe03f */
[----:B------:R-:W-:Y:S02]  /*0910*/  UIMAD.WIDE.U32 UR20, UR20, UR6, URZ ;  /* 0x00000006141472a5 */ /* 0x000fe4000f8e003f */
[----:B---3--:R-:W-:Y:S02]  /*0920*/  UIADD3 UR6, UR8, 0x1, -UR12 ;  /* 0x0000000108067890 */ /* 0x008fe4000fffe80c */
[----:B------:R-:W-:Y:S02]  /*0930*/  @UP0 USHF.R.U32.HI UR14, URZ, UR7, UR21 ;  /* 0x000000073f0e0299 */ /* 0x000fe40008011615 */
[----:B------:R-:W-:Y:S02]  /*0940*/  UISETP.GE.AND UP0, UPT, UR5, 0x1, UPT ;  /* 0x000000010500788c */ /* 0x000fe4000bf06270 */
[----:B------:R-:W-:Y:S02]  /*0950*/  UIADD3 UR6, UR6, UR14, URZ ;  /* 0x0000000e06067290 */ /* 0x000fe4000fffe03f */
[----:B------:R-:W-:-:S02]  /*0960*/  UP2UR UR14, UPR, URZ, 0x1 ;  /* 0x000000013f0e7883 */ /* 0x000fc40008000000 */
[----:B------:R-:W-:Y:S01]  /*0970*/  PLOP3.LUT P0, PT, PT, PT, UP0, 0x40, 0x0 ;  /* 0x000000000000781c */ /* 0x000fe20003f0e808 */
[----:B------:R-:W-:-:S12]  /*0980*/  UIADD3 UR4, UR6, UR4, URZ ;  /* 0x0000000406047290 */ /* 0x000fd8000fffe03f */
[----:B------:R-:W-:Y:S05]  /*0990*/  @P0 BRA `(.L_x_253) ;  /* 0x0000012000000947 */ /* 0x000fea0003800000 */
[----:B------:R-:W-:Y:S01]  /*09a0*/  ISETP.LT.AND P0, PT, RZ, UR6, PT ;  /* 0x00000006ff007c0c */ /* 0x000fe2000bf01270 */
[----:B------:R-:W-:-:S12]  /*09b0*/  UIADD3 UR17, UR6, -0x1, URZ ;  /* 0xffffffff06117890 */ /* 0x000fd8000fffe03f */
        /* <DEDUP_REMOVED lines=8> */
.L_x_254:
[----:B------:R-:W-:Y:S02]  /*0a40*/  UISETP.NE.AND UP0, UPT, UR5, 0x1, UPT ;  /* 0x000000010500788c */ /* 0x000fe4000bf05270 */
[----:B------:R-:W-:Y:S02]  /*0a50*/  ULDC.64 UR6, c[0x0][0x330] ;  /* 0x0000cc0000067ab9 */ /* 0x000fe40000000a00 */
[----:B------:R-:W-:-:S07]  /*0a60*/  UIMAD.WIDE.U32 UR20, UR17, UR6, URZ ;  /* 0x00000006111472a5 */ /* 0x000fce000f8e003f */
[----:B------:R-:W-:Y:S02]  /*0a70*/  @UP0 USHF.R.U32.HI UR17, URZ, UR7, UR21 ;  /* 0x000000073f110299 */ /* 0x000fe40008011615 */
.L_x_255:
[----:B------:R-:W-:Y:S02]  /*0a80*/  ULDC UR6, c[0x0][0x32c] ;  /* 0x0000cb0000067ab9 */ /* 0x000fe40000000800 */
[----:B------:R-:W-:-:S04]  /*0a90*/  UIMAD UR6, UR17, UR5, UR6 ;  /* 0x00000005110672a4 */ /* 0x000fc8000f8e0206 */
[----:B------:R-:W-:-:S04]  /*0aa0*/  UISETP.LT.AND UP0, UPT, UR4, UR6, UPT ;  /* 0x000000060400728c */ /* 0x000fc8000bf01270 */
[----:B------:R-:W-:Y:S02]  /*0ab0*/  USEL UR4, UR4, UR6, UP0 ;  /* 0x0000000604047287 */ /* 0x000fe40008000000 */
.L_x_253:
[----:B------:R-:W-:Y:S02]  /*0ac0*/  UISETP.NE.AND UP0, UPT, UR15, URZ, UPT ;  /* 0x0000003f0f00728c */ /* 0x000fe4000bf05270 */
[----:B------:R-:W-:Y:S02]  /*0ad0*/  ULDC.64 UR6, c[0x0][0x2c8] ;  /* 0x0000b20000067ab9 */ /* 0x000fe40000000a00 */
[----:B------:R-:W-:Y:S02]  /*0ae0*/  UIADD3 UR26, UR4, 0x2f, URZ ;  /* 0x0000002f041a7890 */ /* 0x000fe4000fffe03f */
[----:B------:R-:W-:Y:S02]  /*0af0*/  UIMAD.WIDE.U32 UR20, UR23, UR6, URZ ;  /* 0x00000006171472a5 */ /* 0x000fe4000f8e003f */
[----:B------:R-:W-:Y:S02]  /*0b00*/  UIMAD.WIDE UR26, UR26, 0x2aaaaaab, URZ ;  /* 0x2aaaaaab1a1a78a5 */ /* 0x000fe4000f8e023f */
[----:B------:R-:W-:-:S02]  /*0b10*/  UIADD3 UR24, UR8, 0x2f, URZ ;  /* 0x0000002f08187890 */ /* 0x000fc4000fffe03f */
[----:B------:R-:W-:Y:S02]  /*0b20*/  UISETP.GE.AND UP2, UPT, UR5, 0x1, UPT ;  /* 0x000000010500788c */ /* 0x000fe4000bf46270 */
[----:B------:R-:W-:Y:S02]  /*0b30*/  @UP0 UMOV UR17, UR21 ;  /* 0x0000001500110c82 */ /* 0x000fe40008000000 */
[----:B------:R-:W-:Y:S02]  /*0b40*/  UMOV UR4, UR23 ;  /* 0x0000001700047c82 */ /* 0x000fe40008000000 */
[----:B------:R-:W-:Y:S01]  /*0b50*/  UIMAD.WIDE UR24, UR24, 0x2aaaaaab, URZ ;  /* 0x2aaaaaab181878a5 */ /* 0x000fe2000f8e023f */
[----:B------:R-:W-:Y:S01]  /*0b60*/  PLOP3.LUT P0, PT, PT, PT, UP2, 0x40, 0x0 ;  /* 0x000000000000781c */ /* 0x000fe20003f0e828 */
[----:B------:R-:W-:Y:S02]  /*0b70*/  @UP0 USHF.R.U32.HI UR4, URZ, UR7, UR17 ;  /* 0x000000073f040299 */ /* 0x000fe40008011611 */
[----:B------:R-:W-:-:S02]  /*0b80*/  USHF.R.U32.HI UR7, URZ, 0x1f, UR25 ;  /* 0x0000001f3f077899 */ /* 0x000fc40008011619 */
[----:B------:R-:W-:Y:S02]  /*0b90*/  UMOV UR17, UR27 ;  /* 0x0000001b00117c82 */ /* 0x000fe40008000000 */
[----:B------:R-:W-:Y:S02]  /*0ba0*/  USHF.R.U32.HI UR21, URZ, 0x1f, UR17 ;  /* 0x0000001f3f157899 */ /* 0x000fe40008011611 */
        /* <DEDUP_REMOVED lines=13> */
[----:B------:R-:W-:Y:S02]  /*0c80*/  UISETP.NE.AND UP0, UPT, UR5, 0x1, UPT ;  /* 0x000000010500788c */ /* 0x000fe4000bf05270 */
[----:B------:R-:W-:Y:S02]  /*0c90*/  ULOP3.LUT UR7, URZ, UR7, URZ, 0x33, !UPT ;  /* 0x000000073f077292 */ /* 0x000fe4000f8e333f */
[----:B------:R-:W-:Y:S02]  /*0ca0*/  ULDC.64 UR4, c[0x0][0x330] ;  /* 0x0000cc0000047ab9 */ /* 0x000fe40000000a00 */
[----:B------:R-:W-:-:S07]  /*0cb0*/  UIMAD.WIDE.U32 UR24, UR7, UR4, URZ ;  /* 0x00000004071872a5 */ /* 0x000fce000f8e003f */
[----:B------:R-:W-:Y:S02]  /*0cc0*/  @UP0 UMOV UR17, UR25 ;  /* 0x0000001900110c82 */ /* 0x000fe40008000000 */
[----:B------:R-:W-:-:S04]  /*0cd0*/  @UP0 USHF.R.U32.HI UR7, URZ, UR5, UR17 ;  /* 0x000000053f070299 */ /* 0x000fc80008011611 */
[----:B------:R-:W-:Y:S01]  /*0ce0*/  ULOP3.LUT UR7, URZ, UR7, URZ, 0x33, !UPT ;  /* 0x000000073f077292 */ /* 0x000fe2000f8e333f */
[----:B------:R-:W-:Y:S05]  /*0cf0*/  BRA `(.L_x_258) ;  /* 0x0000005000007947 */ /* 0x000fea0003800000 */
.L_x_257:
[----:B------:R-:W-:-:S03]  /*0d00*/  UISETP.NE.AND UP0, UPT, UR5, 0x1, UPT ;  /* 0x000000010500788c */ /* 0x000fc6000bf05270 */
[----:B------:R-:W-:Y:S02]  /*0d10*/  ULDC.64 UR4, c[0x0][0x330] ;  /* 0x0000cc0000047ab9 */ /* 0x000fe40000000a00 */
[----:B------:R-:W-:-:S07]  /*0d20*/  UIMAD.WIDE.U32 UR24, UR7, UR4, URZ ;  /* 0x00000004071872a5 */ /* 0x000fce000f8e003f */
[----:B------:R-:W-:Y:S02]  /*0d30*/  @UP0 UMOV UR17, UR25 ;  /* 0x0000001900110c82 */ /* 0x000fe40008000000 */
[----:B------:R-:W-:Y:S02]  /*0d40*/  @UP0 USHF.R.U32.HI UR7, URZ, UR5, UR17 ;  /* 0x000000053f070299 */ /* 0x000fe40008011611 */
.L_x_258:
[----:B------:R-:W-:Y:S02]  /*0d50*/  ULDC UR4, c[0x0][0x32c] ;  /* 0x0000cb0000047ab9 */ /* 0x000fe40000000800 */
[----:B------:R-:W-:-:S04]  /*0d60*/  UIMAD UR4, UR7, UR4, URZ ;  /* 0x00000004070472a4 */ /* 0x000fc8000f8e023f */
[----:B------:R-:W-:-:S04]  /*0d70*/  UISETP.LT.AND UP0, UPT, UR6, UR4, UPT ;  /* 0x000000040600728c */ /* 0x000fc8000bf01270 */
[----:B------:R-:W-:-:S04]  /*0d80*/  USEL UR6, UR6, UR4, !UP0 ;  /* 0x0000000406067287 */ /* 0x000fc8000c000000 */
.L_x_256:
[----:B------:R-:W-:Y:S01]  /*0d90*/  UIMAD.WIDE UR4, UR6, 0x2aaaaaab, URZ ;  /* 0x2aaaaaab060478a5 */ /* 0x000fe2000f8e023f */
[----:B------:R-:W-:Y:S01]  /*0da0*/  PLOP3.LUT P2, PT, PT, PT, PT, 0x80, 0x0 ;  /* 0x000000000000781c */ /* 0x000fe20003f4f070 */
[----:B------:R-:W-:Y:S01]  /*0db0*/  CS2R R10, SRZ ;  /* 0x00000000000a7805 */ /* 0x000fe2000001ff00 */
[----:B------:R-:W-:Y:S01]  /*0dc0*/  IMAD.MOV.U32 R130, RZ, RZ, RZ ;  /* 0x000000ffff827224 */ /* 0x000fe200078e00ff */
[----:B------:R-:W-:Y:S01]  /*0dd0*/  USHF.R.U32.HI UR4, URZ, 0x1f, UR5 ;  /* 0x0000001f3f047899 */ /* 0x000fe20008011605 */
[----:B------:R-:W-:Y:S01]  /*0de0*/  CS2R R128, SRZ ;  /* 0x0000000000807805 */ /* 0x000fe2000001ff00 */
[----:B------:R-:W-:Y:S01]  /*0df0*/  CS2R R14, SRZ ;  /* 0x00000000000e7805 */ /* 0x000fe2000001ff00 */
[----:B------:R-:W-:Y:S01]  /*0e00*/  IMAD.MOV.U32 R126, RZ, RZ, RZ ;  /* 0x000000ffff7e7224 */ /* 0x000fe200078e00ff */
[----:B------:R-:W-:Y:S01]  /*0e10*/  ULEA.HI.SX32 UR4, UR5, UR4, 0x1d ;  /* 0x0000000405047291 */ /* 0x000fe2000f8fea3f */
[----:B------:R-:W-:Y:S01]  /*0e20*/  CS2R R124, SRZ ;  /* 0x00000000007c7805 */ /* 0x000fe2000001ff00 */
[----:B------:R-:W-:Y:S01]  /*0e30*/  MOV R122, RZ ;  /* 0x000000ff007a7202 */ /* 0x000fe20000000f00 */
[----:B------:R-:W-:Y:S01]  /*0e40*/  CS2R R120, SRZ ;  /* 0x0000000000787805 */ /* 0x000fe2000001ff00 */
[----:B------:R-:W-:Y:S01]  /*0e50*/  UISETP.LT.AND UP0, UPT, URZ, UR4, UPT ;  /* 0x000000043f00728c */ /* 0x000fe2000bf01270 */
[----:B------:R-:W-:Y:S01]  /*0e60*/  CS2R R12, SRZ ;  /* 0x00000000000c7805 */ /* 0x000fe2000001ff00 */
[----:B------:R-:W-:Y:S01]  /*0e70*/  IMAD.MOV.U32 R118, RZ, RZ, RZ ;  /* 0x000000ffff767224 */ /* 0x000fe200078e00ff */
[----:B------:R-:W-:Y:S01]  /*0e80*/  CS2R R116, SRZ ;  /* 0x0000000000747805 */ /* 0x000fe2000001ff00 */
[----:B------:R-:W-:Y:S01]  /*0e90*/  USEL UR7, URZ, UR4, !UP0 ;  /* 0x000000043f077287 */ /* 0x000fe2000c000000 */
[----:B------:R-:W-:Y:S01]  /*0ea0*/  CS2R R16, SRZ ;  /* 0x0000000000107805 */ /* 0x000fe2000001ff00 */
[----:B------:R-:W-:Y:S01]  /*0eb0*/  MOV R114, RZ ;  /* 0x000000ff00727202 */ /* 0x000fe20000000f00 */
[----:B------:R-:W-:Y:S01]  /*0ec0*/  CS2R R112, SRZ ;  /* 0x0000000000707805 */ /* 0x000fe2000001ff00 */
[----:B------:R-:W-:Y:S01]  /*0ed0*/  UISETP.GT.AND UP0, UPT, UR21, UR7, UPT ;  /* 0x000000071500728c */ /* 0x000fe2000bf04270 */
[----:B------:R-:W-:Y:S01]  /*0ee0*/  CS2R R18, SRZ ;  /* 0x0000000000127805 */ /* 0x000fe2000001ff00 */
[----:B------:R-:W-:Y:S01]  /*0ef0*/  IMAD.MOV.U32 R110, RZ, RZ, RZ ;  /* 0x000000ffff6e7224 */ /* 0x000fe200078e00ff */
[----:B------:R-:W-:Y:S01]  /*0f00*/  CS2R R108, SRZ ;  /* 0x00000000006c7805 */ /* 0x000fe2000001ff00 */
[----:B------:R-:W-:Y:S01]  /*0f10*/  CS2R R106, SRZ ;  /* 0x00000000006a7805 */ /* 0x000fe2000001ff00 */
[----:B------:R-:W-:Y:S01]  /*0f20*/  CS2R R104, SRZ ;  /* 0x0000000000687805 */ /* 0x000fe2000001ff00 */
[----:B------:R-:W-:Y:S01]  /*0f30*/  PLOP3.LUT P0, PT, PT, PT, UP0, 0x80, 0x0 ;  /* 0x000000000000781c */ /* 0x000fe20003f0f008 */
        /* <DEDUP_REMOVED lines=45> */
[----:B------:R-:W-:Y:S01]  /*1210*/  MOV R144, RZ ;  /* 0x000000ff00907202 */ /* 0x000fe20000000f00 */
        /* <DEDUP_REMOVED lines=9> */
[----:B------:R-:W-:-:S02]  /*12b0*/  UISETP.NE.U32.AND UP0, UPT, URZ, UR4, UPT ;  /* 0x000000043f00728c */ /* 0x000fc4000bf05070 */
[----:B------:R-:W-:Y:S02]  /*12c0*/  UISETP.NE.AND UP2, UPT, UR15, URZ, UPT ;  /* 0x0000003f0f00728c */ /* 0x000fe4000bf45270 */
[----:B------:R-:W-:-:S03]  /*12d0*/  UISETP.NE.AND.EX UP0, UPT, URZ, UR5, UPT, UP0 ;  /* 0x000000053f00728c */ /* 0x000fc6000bf05300 */
[----:B------:R-:W-:-:S03]  /*12e0*/  ULDC.64 UR4, c[0x0][0x340] ;  /* 0x0000d00000047ab9 */ /* 0x000fc60000000a00 */
[----:B------:R-:W-:-:S05]  /*12f0*/  PLOP3.LUT P0, PT, PT, PT, UP0, 0x80, 0x0 ;  /* 0x000000000000781c */ /* 0x000fca0003f0f008 */
[----:B------:R-:W-:-:S06]  /*1300*/  @UP0 UIMAD.WIDE UR4, UR13, UR16, UR4 ;  /* 0x000000100d0402a5 */ /* 0x000fcc000f8e0204 */
[----:B------:R-:W-:Y:S02]  /*1310*/  IMAD.U32 R2, RZ, RZ, UR4 ;  /* 0x00000004ff027e24 */ /* 0x000fe4000f8e00ff */
[----:B------:R-:W-:Y:S01]  /*1320*/  IMAD.U32 R3, RZ, RZ, UR5 ;  /* 0x00000005ff037e24 */ /* 0x000fe2000f8e00ff */
[----:B------:R-:W-:Y:S01]  /*1330*/  SHF.R.S32.HI R66, RZ, 0x1f, R44 ;  /* 0x0000001fff427819 */ /* 0x000fe2000001142c */
[----:B------:R-:W-:Y:S01]  /*1340*/  UMOV UR25, 0x30 ;  /* 0x0000003000197882 */ /* 0x000fe20000000000 */
[----:B------:R-:W-:Y:S01]  /*1350*/  IMAD.MOV.U32 R4, RZ, RZ, c[0x0][0x2b8] ;  /* 0x0000ae00ff047624 */ /* 0x000fe200078e00ff */
[----:B------:R-:W-:Y:S01]  /*1360*/  ULDC.64 UR4, c[0x0][0x2b0] ;  /* 0x0000ac0000047ab9 */ /* 0x000fe20000000a00 */
[----:B------:R-:W-:Y:S01]  /*1370*/  LEA.HI R21, R66, R44, RZ, 0x3 ;  /* 0x0000002c42157211 */ /* 0x000fe200078f18ff */
[----:B------:R-:W2:Y:S01]  /*1380*/  @P0 LDG.E R0, [R2.64] ;  /* 0x0000001202000981 */ /* 0x000ea2000c1e1900 */
[----:B------:R-:W-:Y:S01]  /*1390*/  UIMAD UR24, UR21, UR25, -0x30 ;  /* 0xffffffd0151874a4 */ /* 0x000fe2000f8e0219 */
[----:B------:R-:W-:Y:S01]  /*13a0*/  ISETP.NE.AND P1, PT, R4, 0x1, PT ;  /* 0x000000010400780c */ /* 0x000fe20003f25270 */
[----:B------:R-:W-:Y:S01]  /*13b0*/  IMAD.MOV.U32 R24, RZ, RZ, RZ ;  /* 0x000000ffff187224 */ /* 0x000fe200078e00ff */
[----:B------:R-:W-:Y:S01]  /*13c0*/  SHF.R.S32.HI R23, RZ, 0x3, R21 ;  /* 0x00000003ff177819 */ /* 0x000fe20000011415 */
[----:B------:R-:W-:Y:S01]  /*13d0*/  BAR.SYNC.DEFER_BLOCKING 0x0 ;  /* 0x0000000000007b1d */ /* 0x000fe20000010000 */
[----:B------:R-:W-:-:S05]  /*13e0*/  USEL UR27, UR13, URZ, !UP1 ;  /* 0x0000003f0d1b7287 */ /* 0x000fca000c800000 */
[----:B--2---:R1:W2:Y:S02]  /*13f0*/  @P0 R2UR UR26, R0 ;  /* 0x00000000001a03c2 */ /* 0x0042a400000e0000 */
[----:B--2---:R-:W-:Y:S02]  /*1400*/  @!UP0 UMOV UR26, UR13 ;  /* 0x0000000d001a8c82 */ /* 0x004fe40008000000 */
[----:B------:R-:W-:Y:S02]  /*1410*/  USHF.R.S32.HI UR6, URZ, 0x1f, UR26 ;  /* 0x0000001f3f067899 */ /* 0x000fe4000801141a */
[----:B------:R-:W-:Y:S02]  /*1420*/  UIMAD.WIDE.U32 UR16, UR26, UR4, URZ ;  /* 0x000000041a1072a5 */ /* 0x000fe4000f8e003f */
[----:B------:R-:W-:-:S04]  /*1430*/  UIMAD UR6, UR6, UR4, URZ ;  /* 0x00000004060672a4 */ /* 0x000fc8000f8e023f */
[----:B------:R-:W-:Y:S01]  /*1440*/  UIMAD UR6, UR26, UR5, UR6 ;  /* 0x000000051a0672a4 */ /* 0x000fe2000f8e0206 */
[----:B-1----:R-:W-:-:S03]  /*1450*/  LOP3.LUT R0, R21, 0xfffffff8, RZ, 0xc0, !PT ;  /* 0xfffffff815007812 */ /* 0x002fc600078ec0ff */
[----:B------:R-:W-:Y:S02]  /*1460*/  UIADD3 UR6, UR17, UR6, URZ ;  /* 0x0000000611067290 */ /* 0x000fe4000fffe03f */
[----:B------:R-:W-:Y:S01]  /*1470*/  USHF.R.S32.HI UR26, URZ, 0x1f, UR22 ;  /* 0x0000001f3f1a7899 */ /* 0x000fe20008011416 */
[----:B------:R-:W-:Y:S01]  /*1480*/  IMAD.IADD R17, R44, 0x1, -R0 ;  /* 0x000000012c117824 */ /* 0x000fe200078e0a00 */
[----:B------:R-:W-:-:S03]  /*1490*/  ULDC.64 UR4, c[0x0][0x178] ;  /* 0x00005e0000047ab9 */ /* 0x000fc60000000a00 */
[----:B------:R-:W-:-:S05]  /*14a0*/  IMAD R31, R17, 0x20, R23 ;  /* 0x00000020111f7824 */ /* 0x000fca00078e0217 */
[----:B------:R-:W-:Y:S01]  /*14b0*/  IADD3 R0, R31, UR24, RZ ;  /* 0x000000181f007c10 */ /* 0x000fe2000fffe0ff */
[----:B------:R-:W-:Y:S02]  /*14c0*/  UIMAD UR26, UR26, UR4, URZ ;  /* 0x000000041a1a72a4 */ /* 0x000fe4000f8e023f */
[----:B------:R-:W-:Y:S01]  /*14d0*/  UIMAD.WIDE.U32 UR30, UR22, UR4, URZ ;  /* 0x00000004161e72a5 */ /* 0x000fe2000f8e003f */
[C---:B------:R-:W-:Y:S01]  /*14e0*/  ISETP.GE.AND P0, PT, R0.reuse, UR8, PT ;  /* 0x0000000800007c0c */ /* 0x040fe2000bf06270 */
[----:B------:R-:W-:Y:S01]  /*14f0*/  IMAD.SHL.U32 R39, R17, 0x8, RZ ;  /* 0x0000000811277824 */ /* 0x000fe200078e00ff */
[----:B------:R-:W-:Y:S02]  /*1500*/  IADD3 R8, R0, UR11, RZ ;  /* 0x0000000b00087c10 */ /* 0x000fe4000fffe0ff */
[----:B------:R-:W-:Y:S01]  /*1510*/  LEA.HI R22, R66, R44, RZ, 0x4 ;  /* 0x0000002c42167211 */ /* 0x000fe200078f20ff */
[----:B------:R-:W-:Y:S01]  /*1520*/  UIMAD UR29, UR21, -0x30, UR25 ;  /* 0xffffffd0151d78a4 */ /* 0x000fe2000f8e0219 */
[C---:B------:R-:W-:Y:S01]  /*1530*/  ISETP.GT.OR P0, PT, R31.reuse, 0x2f, P0 ;  /* 0x0000002f1f00780c */ /* 0x040fe20000704670 */
[----:B------:R-:W-:Y:S01]  /*1540*/  @P1 IMAD.HI.U32 R0, R8, c[0x0][0x2bc], RZ ;  /* 0x0000af0008001a27 */ /* 0x000fe200078e00ff */
[----:B------:R-:W-:Y:S01]  /*1550*/  IADD3 R4, R31, UR23, RZ ;  /* 0x000000171f047c10 */ /* 0x000fe2000fffe0ff */
[----:B------:R-:W-:Y:S02]  /*1560*/  STL [R1+0x48], R31 ;  /* 0x0000481f01007387 */ /* 0x000fe40000100800 */
[----:B------:R-:W-:Y:S01]  /*1570*/  IMAD.MOV.U32 R7, RZ, RZ, R8 ;  /* 0x000000ffff077224 */ /* 0x000fe200078e0008 */
[----:B------:R-:W-:-:S07]  /*1580*/  @P1 SHF.R.U32.HI R7, RZ, c[0x0][0x2c0], R0 ;  /* 0x0000b000ff071a19 */ /* 0x000fce0000011600 */
[----:B------:R-:W-:-:S04]  /*1590*/  @!P0 IADD3 R0, P2, R7, UR16, RZ ;  /* 0x0000001007008c10 */ /* 0x000fc8000ff5e0ff */
[----:B------:R-:W-:Y:S02]  /*15a0*/  @!P0 LEA R2, P1, R0, c[0x0][0x2a0], 0x2 ;  /* 0x0000a80000028a11 */ /* 0x000fe400078210ff */
[----:B------:R-:W-:-:S04]  /*15b0*/  @!P0 LEA.HI.X.SX32 R3, R7, UR6, 0x1, P2 ;  /* 0x0000000607038c11 */ /* 0x000fc800090f0eff */
[----:B------:R-:W-:-:S05]  /*15c0*/  @!P0 LEA.HI.X R3, R0, c[0x0][0x2a4], R3, 0x2, P1 ;  /* 0x0000a90000038a11 */ /* 0x000fca00008f1403 */
[----:B------:R1:W2:Y:S01]  /*15d0*/  @!P0 LDG.E R24, [R2.64] ;  /* 0x0000001202188981 */ /* 0x0002a2000c1e1900 */
[----:B------:R-:W-:Y:S01]  /*15e0*/  UIMAD UR26, UR22, UR5, UR26 ;  /* 0x00000005161a72a4 */ /* 0x000fe2000f8e021a */
[----:B------:R-:W-:Y:S01]  /*15f0*/  PLOP3.LUT P1, PT, PT, PT, UP2, 0x80, 0x0 ;  /* 0x000000000000781c */ /* 0x000fe20003f2f028 */
[----:B------:R-:W-:Y:S01]  /*1600*/  IMAD.MOV.U32 R0, RZ, RZ, R4 ;  /* 0x000000ffff007224 */ /* 0x000fe200078e0004 */
[----:B------:R-:W-:Y:S01]  /*1610*/  ULDC.64 UR4, c[0x0][0x1b8] ;  /* 0x00006e0000047ab9 */ /* 0x000fe20000000a00 */
[----:B------:R-:W-:Y:S01]  /*1620*/  PLOP3.LUT P0, PT, PT, PT, UP2, 0x80, 0x0 ;  /* 0x000000000000781c */ /* 0x000fe20003f0f028 */
[----:B------:R-:W-:Y:S01]  /*1630*/  UIADD3 UR31, UR31, UR26, URZ ;  /* 0x0000001a1f1f7290 */ /* 0x000fe2000fffe03f */
[----:B------:R-:W-:Y:S01]  /*1640*/  IADD3 R15, R23, UR23, RZ ;  /* 0x00000017170f7c10 */ /* 0x000fe2000fffe0ff */
[----:B------:R-:W-:Y:S01]  /*1650*/  UIMAD UR22, UR9, UR4, URZ ;  /* 0x00000004091672a4 */ /* 0x000fe2000f8e023f */
[C---:B------:R-:W-:Y:S01]  /*1660*/  IADD3 R29, R39.reuse, 0x40, RZ ;  /* 0x00000040271d7810 */ /* 0x040fe20007ffe0ff */
[----:B------:R-:W-:Y:S01]  /*1670*/  USHF.R.S32.HI UR26, URZ, 0x1f, UR13 ;  /* 0x0000001f3f1a7899 */ /* 0x000fe2000801140d */
[C---:B------:R-:W-:Y:S01]  /*1680*/  IADD3 R30, R39.reuse, 0xc0, RZ ;  /* 0x000000c0271e7810 */ /* 0x040fe20007ffe0ff */
[----:B------:R-:W-:Y:S01]  /*1690*/  UIMAD UR22, UR10, UR5, UR22 ;  /* 0x000000050a1672a4 */ /* 0x000fe2000f8e0216 */
[C---:B------:R-:W-:Y:S01]  /*16a0*/  IADD3 R28, R39.reuse, 0x80, RZ ;  /* 0x00000080271c7810 */ /* 0x040fe20007ffe0ff */
[----:B------:R-:W-:Y:S01]  /*16b0*/  UIMAD.WIDE.U32 UR30, UR10, UR4, UR30 ;  /* 0x000000040a1e72a5 */ /* 0x000fe2000f8e001e */
[----:B------:R-:W-:Y:S01]  /*16c0*/  ISETP.GE.AND P3, PT, R39, c[0x0][0x198], PT ;  /* 0x0000660027007a0c */ /* 0x000fe20003f66270 */
[----:B------:R-:W-:Y:S01]  /*16d0*/  USEL UR26, UR26, URZ, !UP1 ;  /* 0x0000003f1a1a7287 */ /* 0x000fe2000c800000 */
[C---:B------:R-:W-:Y:S01]  /*16e0*/  ISETP.GE.AND P2, PT, R29.reuse, c[0x0][0x198], PT ;  /* 0x000066001d007a0c */ /* 0x040fe20003f46270 */
[----:B------:R-:W-:Y:S01]  /*16f0*/  ULDC.64 UR4, c[0x0][0x1c0] ;  /* 0x0000700000047ab9 */ /* 0x000fe20000000a00 */
[----:B------:R-:W-:Y:S01]  /*1700*/  ISETP.GE.AND P4, PT, R28, c[0x0][0x198], PT ;  /* 0x000066001c007a0c */ /* 0x000fe20003f86270 */
[----:B------:R-:W-:Y:S01]  /*1710*/  UIMAD UR26, UR26, UR4, URZ ;  /* 0x000000041a1a72a4 */ /* 0x000fe2000f8e023f */
[----:B------:R-:W-:Y:S01]  /*1720*/  ISETP.GE.AND P5, PT, R30, c[0x0][0x198], PT ;  /* 0x000066001e007a0c */ /* 0x000fe20003fa6270 */
[----:B------:R-:W-:Y:S01]  /*1730*/  UIADD3 UR31, UR31, UR22, URZ ;  /* 0x000000161f1f7290 */ /* 0x000fe2000fffe03f */
[----:B------:R-:W-:Y:S01]  /*1740*/  ISETP.GE.AND P6, PT, R29, c[0x0][0x1d4], PT ;  /* 0x000075001d007a0c */ /* 0x000fe20003fc6270 */
[----:B------:R-:W-:Y:S01]  /*1750*/  UIMAD UR5, UR27, UR5, UR26 ;  /* 0x000000051b0572a4 */ /* 0x000fe2000f8e021a */
[----:B-1----:R-:W-:Y:S01]  /*1760*/  @P1 IMAD.HI.U32 R2, R4, c[0x0][0x2c8], RZ ;  /* 0x0000b20004021a27 */ /* 0x002fe200078e00ff */
[----:B------:R-:W-:Y:S01]  /*1770*/  UIMAD.WIDE.U32 UR30, UR27, UR4, UR30 ;  /* 0x000000041b1e72a5 */ /* 0x000fe2000f8e001e */
[----:B------:R-:W-:Y:S01]  /*1780*/  LEA.HI R65, R66, R44, RZ, 0x5 ;  /* 0x0000002c42417211 */ /* 0x000fe200078f28ff */
[----:B------:R-:W-:Y:S01]  /*1790*/  UIADD3 UR32, UR8, UR29, URZ ;  /* 0x0000001d08207290 */ /* 0x000fe2000fffe03f */
[----:B------:R-:W-:Y:S01]  /*17a0*/  BSSY B0, `(.L_x_260) ;  /* 0x0000138000007945 */ /* 0x000fe20003800000 */
[----:B------:R-:W-:Y:S01]  /*17b0*/  @P0 SHF.R.U32.HI R0, RZ, c[0x0][0x2cc], R2 ;  /* 0x0000b300ff000a19 */ /* 0x000fe20000011602 */
[----:B------:R-:W-:Y:S01]  /*17c0*/  UIADD3 UR5, UR31, UR5, URZ ;  /* 0x000000051f057290 */ /* 0x000fe2000fffe03f */
[----:B------:R-:W-:Y:S01]  /*17d0*/  IMAD.U32 R3, RZ, RZ, UR31 ;  /* 0x0000001fff037e24 */ /* 0x000fe2000f8e00ff */
[----:B------:R-:W-:Y:S01]  /*17e0*/  UISETP.LT.AND UP0, UPT, UR32, 0x30, UPT ;  /* 0x000000302000788c */ /* 0x000fe2000bf01270 */
[--C-:B------:R-:W-:Y:S01]  /*17f0*/  SHF.R.S32.HI R6, RZ, 0x1f, R0.reuse ;  /* 0x0000001fff067819 */ /* 0x100fe20000011400 */
[----:B------:R-:W-:Y:S01]  /*1800*/  IMAD.MOV R5, RZ, RZ, -R0 ;  /* 0x000000ffff057224 */ /* 0x000fe200078e0a00 */
[----:B------:R-:W-:Y:S01]  /*1810*/  SHF.R.S32.HI R64, RZ, 0x5, R65 ;  /* 0x00000005ff407819 */ /* 0x000fe20000011441 */
[----:B------:R-:W-:Y:S01]  /*1820*/  IMAD.U32 R2, RZ, RZ, UR30 ;  /* 0x0000001eff027e24 */ /* 0x000fe2000f8e00ff */
[----:B------:R-:W-:Y:S01]  /*1830*/  ULDC UR30, c[0x0][0x2c4] ;  /* 0x0000b100001e7ab9 */ /* 0x000fe20000000800 */
[----:B------:R-:W-:Y:S01]  /*1840*/  IMAD.U32 R3, RZ, RZ, UR5 ;  /* 0x00000005ff037e24 */ /* 0x000fe2000f8e00ff */
[----:B------:R-:W-:Y:S01]  /*1850*/  UIMAD UR30, UR12, UR30, URZ ;  /* 0x0000001e0c1e72a4 */ /* 0x000fe2000f8e023f */
[----:B------:R-:W-:Y:S01]  /*1860*/  IMAD R6, R6, c[0x0][0x1b0], RZ ;  /* 0x00006c0006067a24 */ /* 0x000fe200078e02ff */
[----:B------:R-:W-:Y:S01]  /*1870*/  ULDC.64 UR4, c[0x0][0x1e8] ;  /* 0x00007a0000047ab9 */ /* 0x000fe20000000a00 */
[----:B------:R-:W-:Y:S01]  /*1880*/  IMAD R4, R5, c[0x0][0x2c4], R4 ;  /* 0x0000b10005047a24 */ /* 0x000fe200078e0204 */
[----:B------:R-:W-:Y:S01]  /*1890*/  UIMAD.WIDE.U32 UR26, UR10, UR4, URZ ;  /* 0x000000040a1a72a5 */ /* 0x000fe2000f8e003f */
[C---:B------:R-:W-:Y:S01]  /*18a0*/  IMAD R5, R0.reuse, c[0x0][0x1b4], R6 ;  /* 0x00006d0000057a24 */ /* 0x040fe200078e0206 */
[----:B------:R-:W-:Y:S01]  /*18b0*/  UIMAD UR22, UR9, UR4, URZ ;  /* 0x00000004091672a4 */ /* 0x000fe2000f8e023f */
[----:B------:R-:W-:Y:S01]  /*18c0*/  IMAD.WIDE.U32 R2, R0, c[0x0][0x1b0], R2 ;  /* 0x00006c0000027a25 */ /* 0x000fe200078e0002 */
[----:B------:R-:W-:Y:S01]  /*18d0*/  SHF.R.S32.HI R0, RZ, 0x1f, R4 ;  /* 0x0000001fff007819 */ /* 0x000fe20000011404 */
[----:B------:R-:W-:-:S02]  /*18e0*/  USEL UR4, UR32, 0x30, UP0 ;  /* 0x0000003020047887 */ /* 0x000fc40008000000 */
[----:B------:R-:W-:Y:S01]  /*18f0*/  IMAD.IADD R3, R3, 0x1, R5 ;  /* 0x0000000103037824 */ /* 0x000fe200078e0205 */
[----:B------:R-:W-:Y:S01]  /*1900*/  UIMAD UR22, UR10, UR5, UR22 ;  /* 0x000000050a1672a4 */ /* 0x000fe2000f8e0216 */
[----:B------:R-:W-:Y:S02]  /*1910*/  IMAD R0, R0, c[0x0][0x1a8], RZ ;  /* 0x00006a0000007a24 */ /* 0x000fe400078e02ff */
[----:B------:R-:W-:Y:S01]  /*1920*/  IMAD.WIDE.U32 R2, R4, c[0x0][0x1a8], R2 ;  /* 0x00006a0004027a25 */ /* 0x000fe200078e0002 */
[----:B------:R-:W-:-:S03]  /*1930*/  UIADD3 UR22, UR27, UR22, URZ ;  /* 0x000000161b167290 */ /* 0x000fc6000fffe03f */
[----:B------:R-:W-:Y:S01]  /*1940*/  IMAD R5, R4, c[0x0][0x1ac], R0 ;  /* 0x00006b0004057a24 */ /* 0x000fe200078e0200 */
[----:B------:R-:W-:Y:S01]  /*1950*/  LEA R13, P0, R2, c[0x0][0x160], 0x1 ;  /* 0x00005800020d7a11 */ /* 0x000fe200078008ff */
[----:B------:R-:W-:Y:S02]  /*1960*/  IMAD.SHL.U32 R6, R23, 0x40, RZ ;  /* 0x0000004017067824 */ /* 0x000fe400078e00ff */
[----:B------:R-:W-:Y:S01]  /*1970*/  IMAD.IADD R3, R3, 0x1, R5 ;  /* 0x0000000103037824 */ /* 0x000fe200078e0205 */
[----:B------:R-:W-:Y:S02]  /*1980*/  LEA.HI R5, R66, R44, RZ, 0x6 ;  /* 0x0000002c42057211 */ /* 0x000fe400078f30ff */
[----:B------:R-:W-:Y:S02]  /*1990*/  LOP3.LUT R0, R6, 0x1c0, RZ, 0xc0, !PT ;  /* 0x000001c006007812 */ /* 0x000fe400078ec0ff */
[----:B------:R-:W-:Y:S01]  /*19a0*/  LEA.HI.X R12, R2, c[0x0][0x164], R3, 0x1, P0 ;  /* 0x00005900020c7a11 */ /* 0x000fe200000f0c03 */
[----:B------:R-:W-:Y:S01]  /*19b0*/  IMAD.SHL.U32 R5, R5, 0x8, RZ ;  /* 0x0000000805057824 */ /* 0x000fe200078e00ff */
[----:B------:R-:W-:Y:S01]  /*19c0*/  SHFL.IDX PT, R2, R13, RZ, 0x181f ;  /* 0x00181fff0d027589 */ /* 0x000fe200000e0000 */
[----:B------:R-:W-:-:S02]  /*19d0*/  SHF.R.U32.HI R4, RZ, 0x3, R0 ;  /* 0x00000003ff047819 */ /* 0x000fc40000011600 */
[----:B------:R-:W-:Y:S01]  /*19e0*/  LOP3.LUT R0, R0, 0x38, R39, 0xf8, !PT ;  /* 0x0000003800007812 */ /* 0x000fe200078ef827 */
[----:B------:R-:W1:Y:S01]  /*19f0*/  SHFL.IDX PT, R3, R12, RZ, 0x181f ;  /* 0x00181fff0c037589 */ /* 0x000e6200000e0000 */
[----:B------:R-:W-:Y:S02]  /*1a00*/  ISETP.GE.AND P0, PT, R15, UR30, PT ;  /* 0x0000001e0f007c0c */ /* 0x000fe4000bf06270 */
[----:B------:R-:W-:Y:S01]  /*1a10*/  LOP3.LUT R4, R0, R4, RZ, 0x3c, !PT ;  /* 0x0000000400047212 */ /* 0x000fe200078e3cff */
[----:B------:R-:W-:-:S03]  /*1a20*/  IMAD.MOV R0, RZ, RZ, -R7 ;  /* 0x000000ffff007224 */ /* 0x000fc600078e0a07 */
[----:B------:R-:W-:Y:S01]  /*1a30*/  LOP3.LUT R6, R4, 0xfffffe00, R5, 0xf8, !PT ;  /* 0xfffffe0004067812 */ /* 0x000fe200078ef805 */
[----:B------:R-:W-:Y:S01]  /*1a40*/  IMAD R25, R0, c[0x0][0x2b8], R8 ;  /* 0x0000ae0000197a24 */ /* 0x000fe200078e0208 */
[----:B------:R-:W-:Y:S02]  /*1a50*/  SHF.R.S32.HI R4, RZ, 0x1f, R29 ;  /* 0x0000001fff047819 */ /* 0x000fe4000001141d */
[----:B------:R-:W-:Y:S01]  /*1a60*/  SHF.R.S32.HI R5, RZ, 0x1f, R30 ;  /* 0x0000001fff057819 */ /* 0x000fe2000001141e */
[----:B------:R-:W-:Y:S01]  /*1a70*/  IMAD.SHL.U32 R45, R6, 0x2, RZ ;  /* 0x00000002062d7824 */ /* 0x000fe200078e00ff */
[----:B------:R-:W-:Y:S02]  /*1a80*/  SHF.R.S32.HI R0, RZ, 0x1f, R28 ;  /* 0x0000001fff007819 */ /* 0x000fe4000001141c */
[----:B------:R-:W-:Y:S02]  /*1a90*/  LEA.HI R4, R4, R29, RZ, 0x3 ;  /* 0x0000001d04047211 */ /* 0x000fe400078f18ff */
[----:B------:R-:W-:-:S02]  /*1aa0*/  LEA.HI R5, R5, R30, RZ, 0x3 ;  /* 0x0000001e05057211 */ /* 0x000fc400078f18ff */
[----:B------:R-:W-:Y:S02]  /*1ab0*/  LEA.HI R0, R0, R28, RZ, 0x3 ;  /* 0x0000001c00007211 */ /* 0x000fe400078f18ff */
[----:B------:R-:W-:Y:S02]  /*1ac0*/  LOP3.LUT R38, R4, 0xfffffff8, RZ, 0xc0, !PT ;  /* 0xfffffff804267812 */ /* 0x000fe400078ec0ff */
[----:B------:R-:W-:Y:S01]  /*1ad0*/  LOP3.LUT R37, R0, 0xfffffff8, RZ, 0xc0, !PT ;  /* 0xfffffff800257812 */ /* 0x000fe200078ec0ff */
[----:B-1----:R-:W-:Y:S01]  /*1ae0*/  @!P0 IMAD.WIDE R6, R39, 0x2, R2 ;  /* 0x0000000227068825 */ /* 0x002fe200078e0202 */
[----:B------:R-:W-:Y:S01]  /*1af0*/  LOP3.LUT R36, R5, 0xfffffff8, RZ, 0xc0, !PT ;  /* 0xfffffff805247812 */ /* 0x000fe200078ec0ff */
[----:B------:R-:W-:Y:S01]  /*1b00*/  SHFL.IDX PT, R4, R13, 0x1, 0x181f ;  /* 0x00381f000d047f89 */ /* 0x000fe200000e0000 */
[----:B------:R-:W-:Y:S01]  /*1b10*/  SHF.R.S32.HI R16, RZ, 0x1f, R25 ;  /* 0x0000001fff107819 */ /* 0x000fe20000011419 */
[----:B------:R-:W-:Y:S02]  /*1b20*/  @!P0 IMAD.WIDE R8, R38, 0x2, R2 ;  /* 0x0000000226088825 */ /* 0x000fe400078e0202 */
[----:B------:R-:W1:Y:S02]  /*1b30*/  SHFL.IDX PT, R5, R12, 0x1, 0x181f ;  /* 0x00381f000c057f89 */ /* 0x000e6400000e0000 */
[----:B------:R-:W-:-:S02]  /*1b40*/  IMAD R0, R16, c[0x0][0x1e0], RZ ;  /* 0x0000780010007a24 */ /* 0x000fc400078e02ff */
[----:B------:R3:W-:Y:S02]  /*1b50*/  @!P0 LDGSTS.E.BYPASS.LTC128B.128 [R45+0x4080], [R6.64], !P3 ;  /* 0x04080000062d8fae */ /* 0x0007e4000d901d52 */
[----:B------:R-:W-:Y:S02]  /*1b60*/  IMAD R0, R25, c[0x0][0x1e4], R0 ;  /* 0x0000790019007a24 */ /* 0x000fe400078e0200 */
[----:B------:R4:W-:Y:S01]  /*1b70*/  @!P0 LDGSTS.E.BYPASS.LTC128B.128 [R45+0x8080], [R8.64], !P2 ;  /* 0x08080000082d8fae */ /* 0x0009e2000d101d52 */
[----:B---3--:R-:W-:-:S04]  /*1b80*/  @!P0 IMAD.WIDE R6, R37, 0x2, R2 ;  /* 0x0000000225068825 */ /* 0x008fc800078e0202 */
[----:B------:R-:W-:Y:S01]  /*1b90*/  @!P0 IMAD.WIDE R2, R36, 0x2, R2 ;  /* 0x0000000224028825 */ /* 0x000fe200078e0202 */
[----:B----4-:R-:W-:Y:S01]  /*1ba0*/  IADD3 R8, R15, 0x20, RZ ;  /* 0x000000200f087810 */ /* 0x010fe20007ffe0ff */
[----:B------:R3:W-:Y:S04]  /*1bb0*/  @!P0 LDGSTS.E.BYPASS.LTC128B.128 [R45+0xc080], [R6.64], !P4 ;  /* 0x0c080000062d8fae */ /* 0x0007e8000e101d52 */
[----:B------:R4:W-:Y:S01]  /*1bc0*/  @!P0 LDGSTS.E.BYPASS.LTC128B.128 [R45+0x10080], [R2.64], !P5 ;  /* 0x10080000022d8fae */ /* 0x0009e2000e901d52 */
[----:B------:R-:W-:-:S13]  /*1bd0*/  ISETP.GE.AND P0, PT, R8, UR30, PT ;  /* 0x0000001e08007c0c */ /* 0x000fda000bf06270 */
[----:B-1----:R-:W-:-:S04]  /*1be0*/  @!P0 IMAD.WIDE R10, R39, 0x2, R4 ;  /* 0x00000002270a8825 */ /* 0x002fc800078e0204 */
[--C-:B------:R-:W-:Y:S01]  /*1bf0*/  @!P0 IMAD.WIDE R8, R38, 0x2, R4.reuse ;  /* 0x0000000226088825 */ /* 0x100fe200078e0204 */
[----:B------:R1:W-:Y:S03]  /*1c00*/  @!P0 LDGSTS.E.BYPASS.LTC128B.128 [R45+0x5080], [R10.64], !P3 ;  /* 0x050800000a2d8fae */ /* 0x0003e6000d901d52 */
[----:B---3--:R-:W-:Y:S01]  /*1c10*/  @!P0 IMAD.WIDE R6, R37, 0x2, R4 ;  /* 0x0000000225068825 */ /* 0x008fe200078e0204 */
[----:B------:R3:W-:Y:S03]  /*1c20*/  @!P0 LDGSTS.E.BYPASS.LTC128B.128 [R45+0x9080], [R8.64], !P2 ;  /* 0x09080000082d8fae */ /* 0x0007e6000d101d52 */
[----:B----4-:R-:W-:Y:S01]  /*1c30*/  IMAD.WIDE.U32 R2, R25, c[0x0][0x1e0], RZ ;  /* 0x0000780019027a25 */ /* 0x010fe200078e00ff */
[----:B------:R4:W-:Y:S03]  /*1c40*/  @!P0 LDGSTS.E.BYPASS.LTC128B.128 [R45+0xd080], [R6.64], !P4 ;  /* 0x0d080000062d8fae */ /* 0x0009e6000e101d52 */
[----:B------:R-:W-:-:S02]  /*1c50*/  IMAD.IADD R3, R3, 0x1, R0 ;  /* 0x0000000103037824 */ /* 0x000fc400078e0200 */
[----:B------:R-:W-:-:S05]  /*1c60*/  @!P0 IMAD.WIDE R4, R36, 0x2, R4 ;  /* 0x0000000224048825 */ /* 0x000fca00078e0204 */
[----:B------:R5:W-:Y:S01]  /*1c70*/  @!P0 LDGSTS.E.BYPASS.LTC128B.128 [R45+0x11080], [R4.64], !P5 ;  /* 0x11080000042d8fae */ /* 0x000be2000e901d52 */
[C---:B---3--:R-:W-:Y:S02]  /*1c80*/  IADD3 R8, R15.reuse, 0x40, RZ ;  /* 0x000000400f087810 */ /* 0x048fe40007ffe0ff */
[----:B------:R-:W-:Y:S02]  /*1c90*/  SHF.R.S32.HI R9, RZ, 0x4, R22 ;  /* 0x00000004ff097819 */ /* 0x000fe40000011416 */
[----:B------:R-:W-:Y:S02]  /*1ca0*/  ISETP.GE.AND P0, PT, R8, UR30, PT ;  /* 0x0000001e08007c0c */ /* 0x000fe4000bf06270 */
[----:B------:R-:W-:Y:S01]  /*1cb0*/  IADD3 R8, R15, 0x60, RZ ;  /* 0x000000600f087810 */ /* 0x000fe20007ffe0ff */
[----:B-----5:R-:W-:Y:S01]  /*1cc0*/  IMAD.SHL.U32 R4, R17, 0x40, RZ ;  /* 0x0000004011047824 */ /* 0x020fe200078e00ff */
[----:B------:R-:W-:Y:S02]  /*1cd0*/  LEA.HI R5, R22, R9, RZ, 0x1 ;  /* 0x0000000916057211 */ /* 0x000fe400078f08ff */
[----:B--2---:R-:W-:Y:S01]  /*1ce0*/  SHF.R.S32.HI R20, RZ, 0x1f, R24 ;  /* 0x0000001fff147819 */ /* 0x004fe20000011418 */
[----:B----4-:R-:W-:Y:S01]  /*1cf0*/  IMAD.WIDE.U32 R6, R24, c[0x0][0x1f0], R2 ;  /* 0x00007c0018067a25 */ /* 0x010fe200078e0002 */
[----:B------:R-:W-:Y:S03]  /*1d00*/  STL [R1+0x24], R24 ;  /* 0x0000241801007387 */ /* 0x000fe60000100800 */
[----:B------:R-:W-:Y:S01]  /*1d10*/  IMAD R3, R20, c[0x0][0x1f0], RZ ;  /* 0x00007c0014037a24 */ /* 0x000fe200078e02ff */
[----:B------:R-:W-:Y:S01]  /*1d20*/  IADD3 R0, P1, R6, UR26, RZ ;  /* 0x0000001a06007c10 */ /* 0x000fe2000ff3e0ff */
[----:B------:R-:W-:Y:S02]  /*1d30*/  SHFL.IDX PT, R2, R13, 0x2, 0x181f ;  /* 0x00581f000d027f89 */ /* 0x000fe400000e0000 */
[----:B------:R-:W-:-:S02]  /*1d40*/  IMAD R6, R24, c[0x0][0x1f4], R3 ;  /* 0x00007d0018067a24 */ /* 0x000fc400078e0203 */
[----:B------:R-:W1:Y:S03]  /*1d50*/  SHFL.IDX PT, R3, R12, 0x2, 0x181f ;  /* 0x00581f000c037f89 */ /* 0x000e6600000e0000 */
[----:B------:R-:W-:Y:S01]  /*1d60*/  IADD3.X R6, R7, UR22, R6, P1, !PT ;  /* 0x0000001607067c10 */ /* 0x000fe20008ffe406 */
[----:B------:R-:W-:Y:S01]  /*1d70*/  STL [R1+0x30], R39 ;  /* 0x0000302701007387 */ /* 0x000fe20000100800 */
[----:B------:R-:W-:-:S03]  /*1d80*/  LEA R19, P1, R0, c[0x0][0x1c8], 0x1 ;  /* 0x0000720000137a11 */ /* 0x000fc600078208ff */
[----:B------:R-:W-:Y:S01]  /*1d90*/  SHFL.IDX PT, R7, R12, 0x3, 0x181f ;  /* 0x00781f000c077f89 */ /* 0x000fe200000e0000 */
[----:B------:R-:W-:Y:S02]  /*1da0*/  LEA.HI.X R18, R0, c[0x0][0x1cc], R6, 0x1, P1 ;  /* 0x0000730000127a11 */ /* 0x000fe400008f0c06 */
[----:B------:R-:W-:Y:S01]  /*1db0*/  LOP3.LUT R0, R4, 0x1c0, RZ, 0xc0, !PT ;  /* 0x000001c004007812 */ /* 0x000fe200078ec0ff */
[----:B------:R2:W3:Y:S01]  /*1dc0*/  SHFL.IDX PT, R6, R13, 0x3, 0x181f ;  /* 0x00781f000d067f89 */ /* 0x0004e200000e0000 */
[----:B------:R-:W-:Y:S02]  /*1dd0*/  LOP3.LUT R4, R5, 0xfffffffe, RZ, 0xc0, !PT ;  /* 0xfffffffe05047812 */ /* 0x000fe400078ec0ff */
[----:B------:R-:W-:Y:S01]  /*1de0*/  ISETP.GE.AND P1, PT, R8, UR30, PT ;  /* 0x0000001e08007c0c */ /* 0x000fe2000bf26270 */
[----:B------:R-:W-:Y:S01]  /*1df0*/  STL [R1+0x28], R25 ;  /* 0x0000281901007387 */ /* 0x000fe20000100800 */
[----:B------:R-:W-:Y:S01]  /*1e00*/  LOP3.LUT R5, R0, 0x8, R21, 0xf8, !PT ;  /* 0x0000000800057812 */ /* 0x000fe200078ef815 */
[----:B------:R-:W-:Y:S01]  /*1e10*/  IMAD.IADD R15, R9, 0x1, -R4 ;  /* 0x00000001090f7824 */ /* 0x000fe200078e0a04 */
[----:B------:R-:W-:Y:S01]  /*1e20*/  SHF.R.U32.HI R0, RZ, 0x3, R0 ;  /* 0x00000003ff007819 */ /* 0x000fe20000011600 */
[----:B------:R-:W-:Y:S03]  /*1e30*/  SHFL.IDX PT, R4, R19, RZ, 0x181f ;  /* 0x00181fff13047589 */ /* 0x000fe600000e0000 */
[----:B------:R-:W-:Y:S01]  /*1e40*/  LOP3.LUT R21, R5, R0, RZ, 0x3c, !PT ;  /* 0x0000000005157212 */ /* 0x000fe200078e3cff */
[--C-:B-1----:R-:W-:Y:S01]  /*1e50*/  @!P0 IMAD.WIDE R10, R38, 0x2, R2.reuse ;  /* 0x00000002260a8825 */ /* 0x102fe200078e0202 */
[----:B------:R-:W1:Y:S03]  /*1e60*/  SHFL.IDX PT, R5, R18, RZ, 0x181f ;  /* 0x00181fff12057589 */ /* 0x000e6600000e0000 */
[--C-:B------:R-:W-:Y:S01]  /*1e70*/  @!P0 IMAD.WIDE R8, R37, 0x2, R2.reuse ;  /* 0x0000000225088825 */ /* 0x100fe200078e0202 */
[----:B------:R-:W-:Y:S03]  /*1e80*/  STL [R1+0x8], R45 ;  /* 0x0000082d01007387 */ /* 0x000fe60000100800 */
[----:B------:R-:W-:Y:S01]  /*1e90*/  IMAD R0, R16, c[0x0][0x208], RZ ;  /* 0x0000820010007a24 */ /* 0x000fe200078e02ff */
[----:B------:R-:W-:Y:S01]  /*1ea0*/  STL [R1+0x60], R38 ;  /* 0x0000602601007387 */ /* 0x000fe20000100800 */
[----:B--2---:R-:W-:-:S03]  /*1eb0*/  @!P0 IMAD.WIDE R12, R39, 0x2, R2 ;  /* 0x00000002270c8825 */ /* 0x004fc600078e0202 */
[----:B------:R-:W-:Y:S01]  /*1ec0*/  STL [R1+0x5c], R37 ;  /* 0x00005c2501007387 */ /* 0x000fe20000100800 */
[----:B------:R-:W-:-:S03]  /*1ed0*/  IMAD R0, R25, c[0x0][0x20c], R0 ;  /* 0x0000830019007a24 */ /* 0x000fc600078e0200 */
[----:B------:R2:W-:Y:S04]  /*1ee0*/  @!P0 LDGSTS.E.BYPASS.LTC128B.128 [R45+0x6080], [R12.64], !P3 ;  /* 0x060800000c2d8fae */ /* 0x0005e8000d901d52 */
[----:B------:R3:W-:Y:S04]  /*1ef0*/  @!P0 LDGSTS.E.BYPASS.LTC128B.128 [R45+0xa080], [R10.64], !P2 ;  /* 0x0a0800000a2d8fae */ /* 0x0007e8000d101d52 */
[----:B------:R4:W-:Y:S04]  /*1f00*/  @!P0 LDGSTS.E.BYPASS.LTC128B.128 [R45+0xe080], [R8.64], !P4 ;  /* 0x0e080000082d8fae */ /* 0x0009e8000e101d52 */
[----:B------:R-:W-:Y:S01]  /*1f10*/  STL [R1+0x34], R36 ;  /* 0x0000342401007387 */ /* 0x000fe20000100800 */
[----:B--2---:R-:W-:Y:S01]  /*1f20*/  IADD3 R13, -R23, UR4, RZ ;  /* 0x00000004170d7c10 */ /* 0x004fe2000fffe1ff */
[----:B------:R-:W-:-:S02]  /*1f30*/  ULDC.64 UR4, c[0x0][0x210] ;  /* 0x0000840000047ab9 */ /* 0x000fc40000000a00 */
[----:B------:R-:W-:Y:S01]  /*1f40*/  UIMAD UR25, UR9, UR4, URZ ;  /* 0x00000004091972a4 */ /* 0x000fe2000f8e023f */
[----:B---3--:R-:W-:Y:S01]  /*1f50*/  @!P1 IMAD.WIDE R10, R39, 0x2, R6 ;  /* 0x00000002270a9825 */ /* 0x008fe200078e0206 */
[----:B------:R-:W-:Y:S02]  /*1f60*/  UIMAD.WIDE.U32 UR30, UR10, UR4, URZ ;  /* 0x000000040a1e72a5 */ /* 0x000fe4000f8e003f */
[----:B------:R-:W-:Y:S01]  /*1f70*/  UIMAD UR25, UR10, UR5, UR25 ;  /* 0x000000050a1972a4 */ /* 0x000fe2000f8e0219 */
[----:B----4-:R-:W-:Y:S01]  /*1f80*/  @!P0 IMAD.WIDE R8, R36, 0x2, R2 ;  /* 0x0000000224088825 */ /* 0x010fe200078e0202 */
[----:B------:R-:W-:Y:S02]  /*1f90*/  UIADD3 UR4, UR21, -0x1, URZ ;  /* 0xffffffff15047890 */ /* 0x000fe4000fffe03f */
[----:B------:R-:W-:Y:S01]  /*1fa0*/  UIADD3 UR25, UR31, UR25, URZ ;  /* 0x000000191f197290 */ /* 0x000fe2000fffe03f */
[----:B------:R-:W-:Y:S01]  /*1fb0*/  IMAD.WIDE.U32 R2, R25, c[0x0][0x208], RZ ;  /* 0x0000820019027a25 */ /* 0x000fe200078e00ff */
[----:B------:R2:W-:Y:S01]  /*1fc0*/  @!P0 LDGSTS.E.BYPASS.LTC128B.128 [R45+0x12080], [R8.64], !P5 ;  /* 0x12080000082d8fae */ /* 0x0005e2000e901d52 */
[----:B------:R-:W-:-:S02]  /*1fd0*/  ISETP.GE.AND P0, PT, R13, 0x1, PT ;  /* 0x000000010d00780c */ /* 0x000fc40003f06270 */
[----:B------:R-:W-:Y:S01]  /*1fe0*/  ISETP.GE.AND P5, PT, R28, c[0x0][0x1d4], PT ;  /* 0x000075001c007a0c */ /* 0x000fe20003fa6270 */
[----:B------:R3:W-:Y:S01]  /*1ff0*/  @!P1 LDGSTS.E.BYPASS.LTC128B.128 [R45+0x7080], [R10.64], !P3 ;  /* 0x070800000a2d9fae */ /* 0x0007e2000d901d52 */
[----:B------:R-:W-:Y:S01]  /*2000*/  ISETP.GE.AND P3, PT, R39, c[0x0][0x1d4], PT ;  /* 0x0000750027007a0c */ /* 0x000fe20003f66270 */
[----:B------:R-:W-:Y:S01]  /*2010*/  IMAD.IADD R3, R3, 0x1, R0 ;  /* 0x0000000103037824 */ /* 0x000fe200078e0200 */
[----:B------:R-:W-:Y:S01]  /*2020*/  LOP3.LUT R0, R22, 0xfffffff0, RZ, 0xc0, !PT ;  /* 0xfffffff016007812 */ /* 0x000fe200078ec0ff */
[----:B--2---:R-:W-:-:S04]  /*2030*/  @!P1 IMAD.WIDE R8, R38, 0x2, R6 ;  /* 0x0000000226089825 */ /* 0x004fc800078e0206 */
[--C-:B---3--:R-:W-:Y:S01]  /*2040*/  @!P1 IMAD.WIDE R10, R37, 0x2, R6.reuse ;  /* 0x00000002250a9825 */ /* 0x108fe200078e0206 */
[----:B------:R1:W-:Y:S01]  /*2050*/  @!P1 LDGSTS.E.BYPASS.LTC128B.128 [R45+0xb080], [R8.64], !P2 ;  /* 0x0b080000082d9fae */ /* 0x0003e2000d101d52 */
[----:B------:R-:W-:Y:S02]  /*2060*/  ISETP.GE.AND P2, PT, R30, c[0x0][0x198], PT ;  /* 0x000066001e007a0c */ /* 0x000fe40003f46270 */
[----:B------:R-:W-:Y:S01]  /*2070*/  @!P1 IMAD.WIDE R6, R36, 0x2, R6 ;  /* 0x0000000224069825 */ /* 0x000fe200078e0206 */
[----:B------:R2:W-:Y:S01]  /*2080*/  @!P1 LDGSTS.E.BYPASS.LTC128B.128 [R45+0xf080], [R10.64], !P4 ;  /* 0x0f0800000a2d9fae */ /* 0x0005e2000e101d52 */
[----:B------:R-:W-:-:S09]  /*2090*/  ISETP.GE.AND P4, PT, R30, c[0x0][0x1d4], PT ;  /* 0x000075001e007a0c */ /* 0x000fd20003f86270 */
[----:B------:R3:W-:Y:S01]  /*20a0*/  @!P1 LDGSTS.E.BYPASS.LTC128B.128 [R45+0x13080], [R6.64], !P2 ;  /* 0x13080000062d9fae */ /* 0x0007e2000d101d52 */
[----:B------:R-:W-:Y:S02]  /*20b0*/  LOP3.LUT P1, RZ, R17, 0x2, RZ, 0xc0, !PT ;  /* 0x0000000211ff7812 */ /* 0x000fe4000782c0ff */
[C---:B------:R-:W-:Y:S01]  /*20c0*/  ISETP.GE.AND P2, PT, R39.reuse, c[0x0][0x1d4], PT ;  /* 0x0000750027007a0c */ /* 0x040fe20003f46270 */
[----:B------:R-:W0:Y:S01]  /*20d0*/  LDGDEPBAR ;  /* 0x00000000000079af */ /* 0x000e220000000000 */
[----:B-1----:R-:W-:-:S05]  /*20e0*/  @P0 IMAD.WIDE R8, R39, 0x2, R4 ;  /* 0x0000000227080825 */ /* 0x002fca00078e0204 */
[----:B------:R1:W-:Y:S01]  /*20f0*/  @P0 LDGSTS.E.BYPASS.LTC128B.128 [R45+0x14080], [R8.64], !P3 ;  /* 0x14080000082d0fae */ /* 0x0003e2000d901d52 */
[----:B---3--:R-:W-:-:S05]  /*2100*/  @P0 IMAD.WIDE R6, R38, 0x2, R4 ;  /* 0x0000000226060825 */ /* 0x008fca00078e0204 */
[----:B------:R3:W-:Y:S01]  /*2110*/  @P0 LDGSTS.E.BYPASS.LTC128B.128 [R45+0x15880], [R6.64], !P6 ;  /* 0x15880000062d0fae */ /* 0x0007e2000f101d52 */
[----:B-1----:R-:W-:-:S04]  /*2120*/  @P0 IMAD.WIDE R8, R37, 0x2, R4 ;  /* 0x0000000225080825 */ /* 0x002fc800078e0204 */
[----:B------:R-:W-:Y:S01]  /*2130*/  @P0 IMAD.WIDE R4, R36, 0x2, R4 ;  /* 0x0000000224040825 */ /* 0x000fe200078e0204 */
[----:B------:R1:W-:Y:S04]  /*2140*/  @P0 LDGSTS.E.BYPASS.LTC128B.128 [R45+0x17080], [R8.64], !P5 ;  /* 0x17080000082d0fae */ /* 0x0003e8000e901d52 */
[----:B------:R4:W-:Y:S01]  /*2150*/  @P0 LDGSTS.E.BYPASS.LTC128B.128 [R45+0x18880], [R4.64], !P4 ;  /* 0x18880000042d0fae */ /* 0x0009e2000e101d52 */
[----:B---3--:R-:W-:-:S05]  /*2160*/  IMAD.IADD R7, R44, 0x1, -R0 ;  /* 0x000000012c077824 */ /* 0x008fca00078e0a00 */
[----:B------:R-:W-:-:S04]  /*2170*/  SHF.R.S32.HI R0, RZ, 0x1f, R7 ;  /* 0x0000001fff007819 */ /* 0x000fc80000011407 */
[----:B------:R-:W-:Y:S01]  /*2180*/  LEA.HI R12, R0, R7, RZ, 0x3 ;  /* 0x00000007000c7211 */ /* 0x000fe200078f18ff */
[----:B------:R-:W-:-:S04]  /*2190*/  IMAD R0, R20, c[0x0][0x218], RZ ;  /* 0x0000860014007a24 */ /* 0x000fc800078e02ff */
[----:B------:R-:W-:Y:S02]  /*21a0*/  IMAD R6, R24, c[0x0][0x21c], R0 ;  /* 0x0000870018067a24 */ /* 0x000fe400078e0200 */
[----:B------:R-:W-:Y:S01]  /*21b0*/  IMAD R0, R15, 0x200, R21 ;  /* 0x000002000f007824 */ /* 0x000fe200078e0215 */
[----:B-1----:R-:W-:-:S03]  /*21c0*/  LOP3.LUT R8, R12, 0xfffffff8, RZ, 0xc0, !PT ;  /* 0xfffffff80c087812 */ /* 0x002fc600078ec0ff */
[----:B------:R-:W-:Y:S02]  /*21d0*/  IMAD.SHL.U32 R236, R0, 0x2, RZ ;  /* 0x0000000200ec7824 */ /* 0x000fe400078e00ff */
[----:B----4-:R-:W-:Y:S02]  /*21e0*/  IMAD.WIDE.U32 R4, R24, c[0x0][0x218], R2 ;  /* 0x0000860018047a25 */ /* 0x010fe400078e0002 */
[----:B------:R-:W-:Y:S01]  /*21f0*/  SHFL.IDX PT, R2, R19, 0x1, 0x181f ;  /* 0x00381f0013027f89 */ /* 0x000fe200000e0000 */
[----:B------:R-:W-:Y:S01]  /*2200*/  IADD3 R243, R236, 0x140a0, RZ ;  /* 0x000140a0ecf37810 */ /* 0x000fe20007ffe0ff */
[----:B------:R-:W-:Y:S01]  /*2210*/  IMAD.IADD R9, R7, 0x1, -R8 ;  /* 0x0000000107097824 */ /* 0x000fe200078e0a08 */
[----:B--2---:R-:W-:Y:S01]  /*2220*/  IADD3 R10, P0, R4, UR30, RZ ;  /* 0x0000001e040a7c10 */ /* 0x004fe2000ff1e0ff */
[----:B------:R-:W1:Y:S01]  /*2230*/  SHFL.IDX PT, R3, R18, 0x1, 0x181f ;  /* 0x00381f0012037f89 */ /* 0x000e6200000e0000 */
[----:B------:R-:W-:Y:S01]  /*2240*/  IADD3 R4, R236, 0x14080, RZ ;  /* 0x00014080ec047810 */ /* 0x000fe20007ffe0ff */
[----:B------:R-:W-:Y:S01]  /*2250*/  IMAD.SHL.U32 R0, R9, 0x40, RZ ;  /* 0x0000004009007824 */ /* 0x000fe200078e00ff */
[----:B------:R-:W-:Y:S01]  /*2260*/  IADD3.X R11, R5, UR25, R6, P0, !PT ;  /* 0x00000019050b7c10 */ /* 0x000fe200087fe406 */
[----:B------:R-:W-:Y:S01]  /*2270*/  IMAD.SHL.U32 R5, R15, 0x8, RZ ;  /* 0x000000080f057824 */ /* 0x000fe200078e00ff */
[----:B------:R-:W-:-:S02]  /*2280*/  ISETP.GT.AND P0, PT, R13, 0x20, PT ;  /* 0x000000200d00780c */ /* 0x000fc40003f04270 */
[----:B------:R-:W-:Y:S02]  /*2290*/  LOP3.LUT R0, R0, 0x1c0, RZ, 0xc0, !PT ;  /* 0x000001c000007812 */ /* 0x000fe400078ec0ff */
[----:B------:R-:W-:Y:S02]  /*22a0*/  @P1 IADD3 R243, R4, -0x20, RZ ;  /* 0xffffffe004f31810 */ /* 0x000fe40007ffe0ff */
[----:B------:R-:W-:Y:S02]  /*22b0*/  LOP3.LUT R8, R0, 0x8, R5, 0xf8, !PT ;  /* 0x0000000800087812 */ /* 0x000fe400078ef805 */
[----:B------:R-:W-:Y:S02]  /*22c0*/  SHF.R.U32.HI R0, RZ, 0x3, R0 ;  /* 0x00000003ff007819 */ /* 0x000fe40000011600 */
[----:B------:R-:W-:Y:S02]  /*22d0*/  LEA R13, P1, R10, c[0x0][0x1f8], 0x1 ;  /* 0x00007e000a0d7a11 */ /* 0x000fe400078208ff */
[----:B------:R-:W-:-:S02]  /*22e0*/  LOP3.LUT R0, R8, R0, RZ, 0x3c, !PT ;  /* 0x0000000008007212 */ /* 0x000fc400078e3cff */
[----:B------:R-:W-:Y:S02]  /*22f0*/  LEA.HI.X R8, R10, c[0x0][0x1fc], R11, 0x1, P1 ;  /* 0x00007f000a087a11 */ /* 0x000fe400008f0c0b */
[----:B------:R-:W-:Y:S01]  /*2300*/  LOP3.LUT P1, RZ, R9, 0x4, RZ, 0xc0, !PT ;  /* 0x0000000409ff7812 */ /* 0x000fe2000782c0ff */
[----:B------:R-:W-:Y:S01]  /*2310*/  SHFL.IDX PT, R10, R13, RZ, 0x181f ;  /* 0x00181fff0d0a7589 */ /* 0x000fe200000e0000 */
[----:B-1----:R-:W-:-:S03]  /*2320*/  @P0 IMAD.WIDE R4, R39, 0x2, R2 ;  /* 0x0000000227040825 */ /* 0x002fc600078e0202 */
[----:B------:R-:W1:Y:S01]  /*2330*/  SHFL.IDX PT, R11, R8, RZ, 0x181f ;  /* 0x00181fff080b7589 */ /* 0x000e6200000e0000 */
[----:B------:R-:W-:-:S03]  /*2340*/  @P0 IMAD.WIDE R6, R38, 0x2, R2 ;  /* 0x0000000226060825 */ /* 0x000fc600078e0202 */
[----:B------:R2:W-:Y:S01]  /*2350*/  @P0 LDGSTS.E.BYPASS.LTC128B.128 [R45+0x15080], [R4.64], !P3 ;  /* 0x15080000042d0fae */ /* 0x0005e2000d901d52 */
[----:B------:R-:W-:-:S03]  /*2360*/  ISETP.GT.AND P3, PT, R31, 0x2f, PT ;  /* 0x0000002f1f00780c */ /* 0x000fc60003f64270 */
[----:B------:R3:W-:Y:S01]  /*2370*/  @P0 LDGSTS.E.BYPASS.LTC128B.128 [R45+0x16880], [R6.64], !P6 ;  /* 0x16880000062d0fae */ /* 0x0007e2000f101d52 */
[----:B--2---:R-:W-:-:S04]  /*2380*/  @P0 IMAD.WIDE R4, R37, 0x2, R2 ;  /* 0x0000000225040825 */ /* 0x004fc800078e0202 */
[----:B------:R-:W-:Y:S01]  /*2390*/  @P0 IMAD.WIDE R2, R36, 0x2, R2 ;  /* 0x0000000224020825 */ /* 0x000fe200078e0202 */
[----:B------:R2:W-:Y:S01]  /*23a0*/  @P0 LDGSTS.E.BYPASS.LTC128B.128 [R45+0x18080], [R4.64], !P5 ;  /* 0x18080000042d0fae */ /* 0x0005e2000e901d52 */
[----:B---3--:R-:W-:Y:S02]  /*23b0*/  IADD3 R7, -R23, UR32, RZ ;  /* 0x0000002017077c10 */ /* 0x008fe4000fffe1ff */
[----:B------:R-:W-:Y:S01]  /*23c0*/  IMAD.MOV.U32 R6, RZ, RZ, 0x10 ;  /* 0x00000010ff067424 */ /* 0x000fe200078e00ff */
[----:B------:R1:W-:Y:S01]  /*23d0*/  @P0 LDGSTS.E.BYPASS.LTC128B.128 [R45+0x19880], [R2.64], !P4 ;  /* 0x19880000022d0fae */ /* 0x0003e2000e101d52 */
[----:B------:R-:W-:Y:S02]  /*23e0*/  LOP3.LUT P0, RZ, R9, 0x2, RZ, 0xc0, !PT ;  /* 0x0000000209ff7812 */ /* 0x000fe4000780c0ff */
[----:B------:R-:W-:Y:S01]  /*23f0*/  SHF.R.S32.HI R9, RZ, 0x1f, R39 ;  /* 0x0000001fff097819 */ /* 0x000fe20000011427 */
[----:B------:R-:W0:Y:S01]  /*2400*/  LDGDEPBAR ;  /* 0x00000000000079af */ /* 0x000e220000000000 */
[----:B------:R-:W-:-:S02]  /*2410*/  SEL R6, R6, 0xfffffff0, !P0 ;  /* 0xfffffff006067807 */ /* 0x000fc40004000000 */
[----:B------:R-:W-:Y:S01]  /*2420*/  ISETP.LT.OR P0, PT, R7, 0x1, P2 ;  /* 0x000000010700780c */ /* 0x000fe20001701670 */
[----:B------:R3:W-:Y:S01]  /*2430*/  STL [R1+0x70], R9 ;  /* 0x0000700901007387 */ /* 0x0007e20000100800 */
[----:B------:R-:W-:Y:S01]  /*2440*/  ISETP.GE.AND P2, PT, R28, c[0x0][0x1d4], PT ;  /* 0x000075001c007a0c */ /* 0x000fe20003f46270 */
[----:B--2---:R-:W-:Y:S02]  /*2450*/  IMAD.SHL.U32 R5, R12, 0x40, RZ ;  /* 0x000000400c057824 */ /* 0x004fe400078e00ff */
[----:B------:R-:W-:Y:S02]  /*2460*/  IMAD.MOV.U32 R4, RZ, RZ, 0x20 ;  /* 0x00000020ff047424 */ /* 0x000fe400078e00ff */
[----:B-1----:R-:W-:Y:S01]  /*2470*/  IMAD.WIDE R2, R39, 0x2, R10 ;  /* 0x0000000227027825 */ /* 0x002fe200078e020a */
[----:B------:R-:W-:-:S04]  /*2480*/  DEPBAR.LE SB0, 0x1 ;  /* 0x000080400000791a */ /* 0x000fc80000000000 */
[----:B------:R-:W-:Y:S02]  /*2490*/  LOP3.LUT R5, R0, 0xfffffe00, R5, 0xf8, !PT ;  /* 0xfffffe0000057812 */ /* 0x000fe400078ef805 */
[----:B------:R-:W-:Y:S01]  /*24a0*/  SEL R0, R4, 0xffffffe0, !P1 ;  /* 0xffffffe004007807 */ /* 0x000fe20004800000 */
[----:B------:R-:W-:Y:S01]  /*24b0*/  BAR.SYNC.DEFER_BLOCKING 0x0 ;  /* 0x0000000000007b1d */ /* 0x000fe20000010000 */
[----:B------:R-:W-:Y:S01]  /*24c0*/  ISETP.GE.AND P1, PT, R29, c[0x0][0x1d4], PT ;  /* 0x000075001d007a0c */ /* 0x000fe20003f26270 */
[----:B------:R-:W-:Y:S01]  /*24d0*/  IMAD R220, R64, 0x400, R5 ;  /* 0x0000040040dc7824 */ /* 0x000fe200078e0205 */
[----:B---3--:R-:W-:-:S04]  /*24e0*/  SHF.R.S32.HI R9, RZ, 0x1f, R36 ;  /* 0x0000001fff097819 */ /* 0x008fc80000011424 */
[C---:B------:R-:W-:Y:S01]  /*24f0*/  LEA R228, R220.reuse, 0x4080, 0x1 ;  /* 0x00004080dce47811 */ /* 0x040fe200078e08ff */
[----:B------:R-:W-:-:S04]  /*2500*/  IMAD.SHL.U32 R220, R220, 0x2, RZ ;  /* 0x00000002dcdc7824 */ /* 0x000fc800078e00ff */
[--C-:B------:R-:W-:Y:S02]  /*2510*/  IMAD R224, R6, 0x2, R228.reuse ;  /* 0x0000000206e07824 */ /* 0x100fe400078e02e4 */
[C---:B------:R-:W-:Y:S02]  /*2520*/  IMAD R228, R0.reuse, 0x2, R228 ;  /* 0x0000000200e47824 */ /* 0x040fe400078e02e4 */
[----:B------:R-:W-:Y:S01]  /*2530*/  IMAD R232, R0, 0x2, R224 ;  /* 0x0000000200e87824 */ /* 0x000fe200078e02e0 */
        /* <DEDUP_REMOVED lines=39> */
[----:B------:R-:W-:-:S04]  /*27b0*/  LOP3.LUT P0, RZ, R17, 0x4, RZ, 0xc0, !PT ;  /* 0x0000000411ff7812 */ /* 0x000fc8000780c0ff */
[----:B------:R-:W-:Y:S02]  /*27c0*/  SEL R4, R4, 0xffffffe0, !P0 ;  /* 0xffffffe004047807 */ /* 0x000fe40004000000 */
        /* <DEDUP_REMOVED lines=12> */
[----:B------:R-:W2:Y:S04]  /*2890*/  SHFL.IDX PT, R8, R8, 0x1, 0x181f ;  /* 0x00381f0008087f89 */ /* 0x000ea800000e0000 */
[----:B-1----:R1:W3:Y:S02]  /*28a0*/  SHFL.IDX PT, R2, R13, 0x1, 0x181f ;  /* 0x00381f000d027f89 */ /* 0x0022e400000e0000 */
.L_x_332:
[----:B------:R-:W4:Y:S04]  /*28b0*/  LDL R10, [R1+0x5c] ;  /* 0x00005c00010a7983 */ /* 0x000f280000100800 */
[----:B------:R-:W5:Y:S04]  /*28c0*/  LDL R11, [R1+0x64] ;  /* 0x00006400010b7983 */ /* 0x000f680000100800 */
[----:B---3--:R-:W3:Y:S04]  /*28d0*/  LDL R18, [R1+0x70] ;  /* 0x0000700001127983 */ /* 0x008ee80000100800 */
[----:B--2---:R-:W2:Y:S04]  /*28e0*/  LDL R9, [R1+0x8] ;  /* 0x0000080001097983 */ /* 0x004ea80000100800 */
[----:B------:R-:W2:Y:S04]  /*28f0*/  LDL R16, [R1+0x34] ;  /* 0x0000340001107983 */ /* 0x000ea80000100800 */
[----:B------:R-:W2:Y:S04]  /*2900*/  LDL R17, [R1+0x50] ;  /* 0x0000500001117983 */ /* 0x000ea80000100800 */
[----:B------:R-:W1:Y:S01]  /*2910*/  S2R R19, SR_TID.X ;  /* 0x0000000000137919 */ /* 0x000e620000002100 */
[----:B------:R-:W-:-:S02]  /*2920*/  SHF.R.S32.HI R12, RZ, 0x1f, R29 ;  /* 0x0000001fff0c7819 */ /* 0x000fc4000001141d */
[----:B-1----:R-:W-:Y:S02]  /*2930*/  SHF.R.S32.HI R13, RZ, 0x1f, R29 ;  /* 0x0000001fff0d7819 */ /* 0x002fe4000001141d */
[-C--:B------:R-:W-:Y:S02]  /*2940*/  LEA.HI R12, R12, R29.reuse, RZ, 0x3 ;  /* 0x0000001d0c0c7211 */ /* 0x080fe400078f18ff */
[----:B------:R-:W-:Y:S02]  /*2950*/  LEA.HI R13, R13, R29, RZ, 0x3 ;  /* 0x0000001d0d0d7211 */ /* 0x000fe400078f18ff */
[----:B------:R-:W-:Y:S02]  /*2960*/  LOP3.LUT R12, R12, 0xfffffff8, RZ, 0xc0, !PT ;  /* 0xfffffff80c0c7812 */ /* 0x000fe400078ec0ff */
[----:B------:R-:W-:Y:S02]  /*2970*/  LOP3.LUT R13, R13, 0xfffffff8, RZ, 0xc0, !PT ;  /* 0xfffffff80d0d7812 */ /* 0x000fe400078ec0ff */
[----:B------:R-:W-:-:S02]  /*2980*/  LEA R14, P0, R12, R2, 0x1 ;  /* 0x000000020c0e7211 */ /* 0x000fc400078008ff */
[----:B------:R-:W-:Y:S02]  /*2990*/  SHF.R.S32.HI R13, RZ, 0x1f, R13 ;  /* 0x0000001fff0d7819 */ /* 0x000fe4000001140d */
[----:B------:R-:W-:-:S04]  /*29a0*/  LEA.HI R3, R66, R19, RZ, 0x3 ;  /* 0x0000001342037211 */ /* 0x000fc800078f18ff */
[----:B------:R-:W-:Y:S02]  /*29b0*/  LOP3.LUT R3, R3, 0xfffffff8, RZ, 0xc0, !PT ;  /* 0xfffffff803037812 */ /* 0x000fe400078ec0ff */
[----:B------:R-:W-:-:S03]  /*29c0*/  LEA.HI.X R15, R12, R8, R13, 0x1, P0 ;  /* 0x000000080c0f7211 */ /* 0x000fc600000f0c0d */
[----:B------:R-:W-:-:S04]  /*29d0*/  IMAD.IADD R3, R19, 0x1, -R3 ;  /* 0x0000000113037824 */ /* 0x000fc800078e0a03 */
[----:B------:R-:W-:Y:S01]  /*29e0*/  IMAD.SHL.U32 R3, R3, 0x8, RZ ;  /* 0x0000000803037824 */ /* 0x000fe200078e00ff */
[----:B----4-:R-:W-:-:S04]  /*29f0*/  LEA R12, P0, R10, R2, 0x1 ;  /* 0x000000020a0c7211 */ /* 0x010fc800078008ff */
[----:B-----5:R-:W-:Y:S02]  /*2a00*/  LEA.HI.X R13, R10, R8, R11, 0x1, P0 ;  /* 0x000000080a0d7211 */ /* 0x020fe400000f0c0b */
[----:B------:R-:W-:-:S04]  /*2a10*/  LEA R10, P0, R3, R2, 0x1 ;  /* 0x00000002030a7211 */ /* 0x000fc800078008ff */
[C---:B---3--:R-:W-:Y:S02]  /*2a20*/  LEA.HI.X R11, R3.reuse, R8, R18, 0x1, P0 ;  /* 0x00000008030b7211 */ /* 0x048fe400000f0c12 */
[----:B------:R-:W-:-:S04]  /*2a30*/  ISETP.GE.AND P0, PT, R3, c[0x0][0x1d4], PT ;  /* 0x0000750003007a0c */ /* 0x000fc80003f06270 */
[----:B------:R-:W-:-:S13]  /*2a40*/  ISETP.LT.OR P0, PT, R7, 0x21, P0 ;  /* 0x000000210700780c */ /* 0x000fda0000701670 */
[----:B------:R-:W-:Y:S01]  /*2a50*/  @!PT LDS RZ, [RZ] ;  /* 0x00000000fffff984 */ /* 0x000fe20000000800 */
[----:B------:R-:W-:Y:S01]  /*2a60*/  @!PT LDS RZ, [RZ] ;  /* 0x00000000fffff984 */ /* 0x000fe20000000800 */
[----:B------:R-:W-:Y:S01]  /*2a70*/  @!PT LDS RZ, [RZ] ;  /* 0x00000000fffff984 */ /* 0x000fe20000000800 */
[----:B--2---:R1:W-:Y:S01]  /*2a80*/  LDGSTS.E.BYPASS.LTC128B.128 [R9+0x5080], [R10.64], !P0 ;  /* 0x050800000a097fae */ /* 0x0043e2000c101d52 */
[----:B------:R-:W-:-:S04]  /*2a90*/  LEA R2, P0, R16, R2, 0x1 ;  /* 0x0000000210027211 */ /* 0x000fc800078008ff */
        /* <DEDUP_REMOVED lines=8> */
.L_x_261:
[----:B--234-:R-:W-:Y:S05]  /*2b20*/  BSYNC B0 ;  /* 0x0000000000007941 */ /* 0x01cfea0003800000 */
.L_x_260:
[----:B------:R-:W0:Y:S01]  /*2b30*/  LDGDEPBAR ;  /* 0x00000000000079af */ /* 0x000e220000000000 */
[----:B------:R-:W-:Y:S01]  /*2b40*/  WARPSYNC 0xffffffff ;  /* 0xffffffff00007948 */ /* 0x000fe20003800000 */
[C---:B-1----:R-:W-:Y:S01]  /*2b50*/  HMMA.16816.F32.BF16 R8, R160.reuse, R22, RZ ;  /* 0x00000016a008723c */ /* 0x042fe200000418ff */
[C---:B------:R-:W-:Y:S01]  /*2b60*/  IMAD R242, R4.reuse, 0x2, R236 ;  /* 0x0000000204f27824 */ /* 0x040fe200078e02ec */
[----:B------:R-:W-:Y:S01]  /*2b70*/  LDSM.16.M88.4 R60, [R243+0x5800] ;  /* 0x00580000f33c783b */ /* 0x000fe20000000200 */
[----:B------:R-:W-:Y:S01]  /*2b80*/  IMAD R239, R4, 0x2, R243 ;  /* 0x0000000204ef7824 */ /* 0x000fe200078e02f3 */
[----:B------:R-:W-:Y:S01]  /*2b90*/  UISETP.GT.AND UP0, UPT, UR4, UR7, UPT ;  /* 0x000000070400728c */ /* 0x000fe2000bf04270 */
[C---:B------:R-:W-:Y:S01]  /*2ba0*/  IADD3 R252, R243.reuse, 0x1800, RZ ;  /* 0x00001800f3fc7810 */ /* 0x040fe20007ffe0ff */
[----:B------:R-:W1:Y:S01]  /*2bb0*/  LDSM.16.M88.4 R36, [R242+0x14080] ;  /* 0x01408000f224783b */ /* 0x000e620000000200 */
[C---:B------:R-:W-:Y:S01]  /*2bc0*/  IADD3 R251, R243.reuse, 0x2000, RZ ;  /* 0x00002000f3fb7810 */ /* 0x040fe20007ffe0ff */
[----:B------:R-:W-:Y:S01]  /*2bd0*/  HMMA.16816.F32.BF16 R12, R160, R20, RZ ;  /* 0x00000014a00c723c */ /* 0x000fe200000418ff */
[----:B------:R-:W-:Y:S01]  /*2be0*/  IADD3 R250, R243, 0x2800, RZ ;  /* 0x00002800f3fa7810 */ /* 0x000fe20007ffe0ff */
[----:B------:R-:W2:Y:S01]  /*2bf0*/  LDSM.16.M88.4 R44, [R242+0x14880] ;  /* 0x01488000f22c783b */ /* 0x000ea20000000200 */
[----:B------:R-:W-:-:S02]  /*2c00*/  PLOP3.LUT P0, PT, PT, PT, UP0, 0x40, 0x0 ;  /* 0x000000000000781c */ /* 0x000fc40003f0e808 */
[C---:B------:R-:W-:Y:S01]  /*2c10*/  IADD3 R249, R243.reuse, 0x3000, RZ ;  /* 0x00003000f3f97810 */ /* 0x040fe20007ffe0ff */
[----:B------:R-:W3:Y:S01]  /*2c20*/  LDSM.16.M88.4 R52, [R242+0x15080] ;  /* 0x01508000f234783b */ /* 0x000ee20000000200 */
[C---:B------:R-:W-:Y:S01]  /*2c30*/  IADD3 R248, R243.reuse, 0x3800, RZ ;  /* 0x00003800f3f87810 */ /* 0x040fe20007ffe0ff */
[C---:B------:R-:W-:Y:S01]  /*2c40*/  HMMA.16816.F32.BF16 R16, R160.reuse, R24, RZ ;  /* 0x00000018a010723c */ /* 0x040fe200000418ff */
[C---:B------:R-:W-:Y:S02]  /*2c50*/  IADD3 R247, R243.reuse, 0x4000, RZ ;  /* 0x00004000f3f77810 */ /* 0x040fe40007ffe0ff */
[C---:B------:R-:W-:Y:S02]  /*2c60*/  IADD3 R246, R243.reuse, 0x4800, RZ ;  /* 0x00004800f3f67810 */ /* 0x040fe40007ffe0ff */
[C---:B------:R-:W-:Y:S02]  /*2c70*/  IADD3 R245, R243.reuse, 0x5000, RZ ;  /* 0x00005000f3f57810 */ /* 0x040fe40007ffe0ff */
[----:B------:R-:W-:Y:S01]  /*2c80*/  IADD3 R244, R243, 0x5800, RZ ;  /* 0x00005800f3f47810 */ /* 0x000fe20007ffe0ff */
[C---:B------:R-:W-:Y:S08]  /*2c90*/  HMMA.16816.F32.BF16 R20, R160.reuse, R26, RZ ;  /* 0x0000001aa014723c */ /* 0x040ff000000418ff */
        /* <DEDUP_REMOVED lines=136> */
[----:B------:R-:W1:Y:S04]  /*3520*/  S2R R75, SR_TID.X ;  /* 0x00000000004b7919 */ /* 0x000e680000002100 */
[----:B------:R2:W5:Y:S04]  /*3530*/  LDL R71, [R1+0x64] ;  /* 0x0000640001477983 */ /* 0x0005680000100800 */
[----:B------:R2:W5:Y:S04]  /*3540*/  LDL R67, [R1+0x8] ;  /* 0x0000080001437983 */ /* 0x0005680000100800 */
[----:B------:R2:W5:Y:S04]  /*3550*/  LDL R68, [R1+0x34] ;  /* 0x0000340001447983 */ /* 0x0005680000100800 */
[----:B------:R2:W5:Y:S04]  /*3560*/  LDL R69, [R1+0x50] ;  /* 0x0000500001457983 */ /* 0x0005680000100800 */
[----:B------:R2:W5:Y:S01]  /*3570*/  LDL R70, [R1+0x5c] ;  /* 0x00005c0001467983 */ /* 0x0005620000100800 */
[----:B-1----:R-:W-:-:S02]  /*3580*/  LEA.HI R73, R66, R75, RZ, 0x3 ;  /* 0x0000004b42497211 */ /* 0x002fc400078f18ff */
[----:B------:R-:W-:Y:S02]  /*3590*/  LEA.HI R74, R66, R75, RZ, 0x3 ;  /* 0x0000004b424a7211 */ /* 0x000fe400078f18ff */
[----:B------:R-:W-:Y:S02]  /*35a0*/  LOP3.LUT R73, R73, 0xfffffff8, RZ, 0xc0, !PT ;  /* 0xfffffff849497812 */ /* 0x000fe400078ec0ff */
[----:B------:R-:W-:-:S03]  /*35b0*/  SHF.R.S32.HI R74, RZ, 0x3, R74 ;  /* 0x00000003ff4a7819 */ /* 0x000fc6000001144a */
[----:B------:R-:W-:-:S04]  /*35c0*/  IMAD.IADD R73, R75, 0x1, -R73 ;  /* 0x000000014b497824 */ /* 0x000fc800078e0a49 */
[----:B------:R-:W-:Y:S02]  /*35d0*/  IMAD R73, R73, 0x20, R74 ;  /* 0x0000002049497824 */ /* 0x000fe400078e024a */
[----:B------:R-:W-:Y:S02]  /*35e0*/  IMAD.MOV.U32 R10, RZ, RZ, RZ ;  /* 0x000000ffff0a7224 */ /* 0x000fe400078e00ff */
[----:B--2---:R-:W-:Y:S02]  /*35f0*/  IMAD.MOV.U32 R72, RZ, RZ, R7 ;  /* 0x000000ffff487224 */ /* 0x004fe400078e0007 */
[----:B---3--:R-:W-:Y:S02]  /*3600*/  IMAD.MOV.U32 R7, RZ, RZ, R2 ;  /* 0x000000ffff077224 */ /* 0x008fe400078e0002 */
[----:B------:R-:W-:-:S05]  /*3610*/  IMAD.MOV.U32 R2, RZ, RZ, c[0x0][0x2b8] ;  /* 0x0000ae00ff027624 */ /* 0x000fca00078e00ff */
[----:B------:R-:W-:Y:S01]  /*3620*/  ISETP.NE.AND P1, PT, R2, 0x1, PT ;  /* 0x000000010200780c */ /* 0x000fe20003f25270 */
[----:B------:R-:W-:Y:S02]  /*3630*/  IMAD.U32 R2, RZ, RZ, UR11 ;  /* 0x0000000bff027e24 */ /* 0x000fe4000f8e00ff */
[----:B----4-:R-:W-:-:S03]  /*3640*/  IMAD.MOV.U32 R75, RZ, RZ, R3 ;  /* 0x000000ffff4b7224 */ /* 0x010fc600078e0003 */
[----:B------:R-:W-:-:S04]  /*3650*/  IADD3 R2, R73, UR24, R2 ;  /* 0x0000001849027c10 */ /* 0x000fc8000fffe002 */
[----:B------:R-:W-:-:S05]  /*3660*/  IADD3 R3, R2, -0x30, RZ ;  /* 0xffffffd002037810 */ /* 0x000fca0007ffe0ff */
[----:B------:R-:W-:-:S04]  /*3670*/  @P1 IMAD.HI.U32 R4, R3, c[0x0][0x2bc], RZ ;  /* 0x0000af0003041a27 */ /* 0x000fc800078e00ff */
[----:B------:R-:W-:Y:S01]  /*3680*/  IMAD.MOV.U32 R2, RZ, RZ, R3 ;  /* 0x000000ffff027224 */ /* 0x000fe200078e0003 */
[----:B------:R-:W-:Y:S01]  /*3690*/  @P1 SHF.R.U32.HI R2, RZ, c[0x0][0x2c0], R4 ;  /* 0x0000b000ff021a19 */ /* 0x000fe20000011604 */
[----:B------:R-:W-:-:S03]  /*36a0*/  IMAD.MOV.U32 R73, RZ, RZ, R7 ;  /* 0x000000ffff497224 */ /* 0x000fc600078e0007 */
[----:B------:R-:W-:-:S04]  /*36b0*/  @!P3 IADD3 R4, P0, R2, UR16, RZ ;  /* 0x000000100204bc10 */ /* 0x000fc8000ff1e0ff */
[----:B------:R-:W-:Y:S02]  /*36c0*/  @!P3 LEA.HI.X.SX32 R7, R2, UR6, 0x1, P0 ;  /* 0x000000060207bc11 */ /* 0x000fe400080f0eff */
[----:B------:R-:W-:-:S04]  /*36d0*/  @!P3 LEA R8, P0, R4, c[0x0][0x2a0], 0x2 ;  /* 0x0000a8000408ba11 */ /* 0x000fc800078010ff */
[----:B------:R-:W-:-:S05]  /*36e0*/  @!P3 LEA.HI.X R9, R4, c[0x0][0x2a4], R7, 0x2, P0 ;  /* 0x0000a9000409ba11 */ /* 0x000fca00000f1407 */
[----:B------:R-:W2:Y:S01]  /*36f0*/  @!P3 LDG.E R10, [R8.64] ;  /* 0x00000012080ab981 */ /* 0x000ea2000c1e1900 */
[----:B------:R-:W-:-:S04]  /*3700*/  IMAD.MOV R2, RZ, RZ, -R2 ;  /* 0x000000ffff027224 */ /* 0x000fc800078e0a02 */
[----:B------:R-:W-:Y:S01]  /*3710*/  IMAD R11, R2, c[0x0][0x2b8], R3 ;  /* 0x0000ae00020b7a24 */ /* 0x000fe200078e0203 */
[----:B------:R-:W1:Y:S04]  /*3720*/  S2R R76, SR_TID.X ;  /* 0x00000000004c7919 */ /* 0x000e680000002100 */
[----:B------:R-:W-:-:S05]  /*3730*/  SHF.R.S32.HI R2, RZ, 0x1f, R11 ;  /* 0x0000001fff027819 */ /* 0x000fca000001140b */
[----:B------:R-:W-:Y:S02]  /*3740*/  IMAD R4, R2, c[0x0][0x1e0], RZ ;  /* 0x0000780002047a24 */ /* 0x000fe400078e02ff */
[----:B------:R-:W-:-:S04]  /*3750*/  IMAD.WIDE.U32 R2, R11, c[0x0][0x1e0], RZ ;  /* 0x000078000b027a25 */ /* 0x000fc800078e00ff */
[----:B------:R-:W-:-:S04]  /*3760*/  IMAD R4, R11, c[0x0][0x1e4], R4 ;  /* 0x000079000b047a24 */ /* 0x000fc800078e0204 */
[----:B------:R-:W-:Y:S01]  /*3770*/  IMAD.IADD R3, R3, 0x1, R4 ;  /* 0x0000000103037824 */ /* 0x000fe200078e0204 */
[----:B------:R-:W-:Y:S01]  /*3780*/  STL [R1+0x28], R11 ;  /* 0x0000280b01007387 */ /* 0x000fe20000100800 */
[----:B-1----:R-:W-:-:S04]  /*3790*/  LEA.HI R74, R66, R76, RZ, 0x3 ;  /* 0x0000004c424a7211 */ /* 0x002fc800078f18ff */
[----:B------:R-:W-:-:S05]  /*37a0*/  LOP3.LUT R74, R74, 0xfffffff8, RZ, 0xc0, !PT ;  /* 0xfffffff84a4a7812 */ /* 0x000fca00078ec0ff */
[----:B------:R-:W-:Y:S01]  /*37b0*/  IMAD.IADD R74, R76, 0x1, -R74 ;  /* 0x000000014c4a7824 */ /* 0x000fe200078e0a4a */
[----:B------:R-:W-:Y:S03]  /*37c0*/  BSSY B0, `(.L_x_264) ;  /* 0x0000020000007945 */ /* 0x000fe60003800000 */
[----:B------:R-:W-:-:S05]  /*37d0*/  IMAD.SHL.U32 R74, R74, 0x8, RZ ;  /* 0x000000084a4a7824 */ /* 0x000fca00078e00ff */
[----:B------:R-:W-:Y:S02]  /*37e0*/  ISETP.GE.AND P1, PT, R74, c[0x0][0x1d4], PT ;  /* 0x000075004a007a0c */ /* 0x000fe40003f26270 */
[----:B--2---:R-:W-:Y:S01]  /*37f0*/  SHF.R.S32.HI R4, RZ, 0x1f, R10 ;  /* 0x0000001fff047819 */ /* 0x004fe2000001140a */
[----:B------:R-:W-:-:S04]  /*3800*/  IMAD.WIDE.U32 R2, R10, c[0x0][0x1f0], R2 ;  /* 0x00007c000a027a25 */ /* 0x000fc800078e0002 */
[----:B------:R-:W-:Y:S01]  /*3810*/  IMAD R4, R4, c[0x0][0x1f0], RZ ;  /* 0x00007c0004047a24 */ /* 0x000fe200078e02ff */
[----:B------:R1:W-:Y:S03]  /*3820*/  STL [R1+0x24], R10 ;  /* 0x0000240a01007387 */ /* 0x0003e60000100800 */
[----:B------:R-:W-:Y:S01]  /*3830*/  IMAD R4, R10, c[0x0][0x1f4], R4 ;  /* 0x00007d000a047a24 */ /* 0x000fe200078e0204 */
[----:B------:R-:W-:-:S04]  /*3840*/  IADD3 R2, P0, R2, UR26, RZ ;  /* 0x0000001a02027c10 */ /* 0x000fc8000ff1e0ff */
[----:B------:R-:W-:Y:S02]  /*3850*/  IADD3.X R3, R3, UR22, R4, P0, !PT ;  /* 0x0000001603037c10 */ /* 0x000fe400087fe404 */
[----:B------:R-:W-:-:S04]  /*3860*/  LEA R7, P0, R2, c[0x0][0x1c8], 0x1 ;  /* 0x0000720002077a11 */ /* 0x000fc800078008ff */
[----:B------:R-:W-:Y:S02]  /*3870*/  LEA.HI.X R4, R2, c[0x0][0x1cc], R3, 0x1, P0 ;  /* 0x0000730002047a11 */ /* 0x000fe400000f0c03 */
[----:B-1----:R-:W-:-:S04]  /*3880*/  LEA.HI R10, R66, R76, RZ, 0x3 ;  /* 0x0000004c420a7211 */ /* 0x002fc800078f18ff */
[----:B------:R-:W-:-:S04]  /*3890*/  SHF.R.S32.HI R10, RZ, 0x3, R10 ;  /* 0x00000003ff0a7819 */ /* 0x000fc8000001140a */
[----:B------:R-:W-:-:S04]  /*38a0*/  IADD3 R14, -R10, 0x30, RZ ;  /* 0x000000300a0e7810 */ /* 0x000fc80007ffe1ff */
[----:B------:R-:W-:Y:S01]  /*38b0*/  ISETP.GE.AND P0, PT, R14, 0x1, PT ;  /* 0x000000010e00780c */ /* 0x000fe20003f06270 */
[----:B------:R1:W2:Y:S04]  /*38c0*/  SHFL.IDX PT, R2, R7, RZ, 0x181f ;  /* 0x00181fff07027589 */ /* 0x0002a800000e0000 */
[----:B------:R1:W3:Y:S08]  /*38d0*/  SHFL.IDX PT, R3, R4, RZ, 0x181f ;  /* 0x00181fff04037589 */ /* 0x0002f000000e0000 */
[----:B------:R-:W-:Y:S05]  /*38e0*/  @!P0 BRA `(.L_x_265) ;  /* 0x000000d000008947 */ /* 0x000fea0003800000 */
[----:B--2---:R-:W-:-:S04]  /*38f0*/  LEA R12, P0, R74, R2, 0x1 ;  /* 0x000000024a0c7211 */ /* 0x004fc800078008ff */
[----:B---3--:R-:W-:Y:S02]  /*3900*/  LEA.HI.X R13, R74, R3, R75, 0x1, P0 ;  /* 0x000000034a0d7211 */ /* 0x008fe400000f0c4b */
[----:B------:R-:W-:-:S03]  /*3910*/  LEA R10, P0, R72, R2, 0x1 ;  /* 0x00000002480a7211 */ /* 0x000fc600078008ff */
[----:B------:R-:W-:Y:S01]  /*3920*/  @!PT LDS RZ, [RZ] ;  /* 0x00000000fffff984 */ /* 0x000fe20000000800 */
[----:B-----5:R2:W-:Y:S01]  /*3930*/  LDGSTS.E.BYPASS.LTC128B.128 [R67+0x14080], [R12.64], !P1 ;  /* 0x140800000c437fae */ /* 0x0205e2000c901d52 */
        /* <DEDUP_REMOVED lines=8> */
.L_x_265:
[----:B------:R-:W-:Y:S05]  /*39c0*/  BSYNC B0 ;  /* 0x0000000000007941 */ /* 0x000fea0003800000 */
.L_x_264:
[----:B------:R-:W-:Y:S01]  /*39d0*/  ISETP.GE.AND P0, PT, R14, 0x21, PT ;  /* 0x000000210e00780c */ /* 0x000fe20003f06270 */
[----:B--23--:R2:W3:Y:S01]  /*39e0*/  SHFL.IDX PT, R3, R4, 0x1, 0x181f ;  /* 0x00381f0004037f89 */ /* 0x00c4e200000e0000 */
[----:B------:R-:W-:Y:S03]  /*39f0*/  BSSY B0, `(.L_x_263) ;  /* 0x0000010000007945 */ /* 0x000fe60003800000 */
[----:B------:R2:W4:Y:S08]  /*3a00*/  SHFL.IDX PT, R2, R7, 0x1, 0x181f ;  /* 0x00381f0007027f89 */ /* 0x00053000000e0000 */
[----:B------:R-:W-:Y:S05]  /*3a10*/  @!P0 BRA `(.L_x_266) ;  /* 0x000000d000008947 */ /* 0x000fea0003800000 */
[----:B----4-:R-:W-:-:S04]  /*3a20*/  LEA R12, P0, R74, R2, 0x1 ;  /* 0x000000024a0c7211 */ /* 0x010fc800078008ff */
        /* <DEDUP_REMOVED lines=12> */
.L_x_266:
[----:B------:R-:W-:Y:S05]  /*3af0*/  BSYNC B0 ;  /* 0x0000000000007941 */ /* 0x000fea0003800000 */
.L_x_263:
[----:B---3--:R-:W3:Y:S01]  /*3b00*/  S2R R8, SR_TID.X ;  /* 0x0000000000087919 */ /* 0x008ee20000002100 */
[----:B----4-:R-:W-:Y:S01]  /*3b10*/  LOP3.LUT R2, R65, 0xffffffe0, RZ, 0xc0, !PT ;  /* 0xffffffe041027812 */ /* 0x010fe200078ec0ff */
[----:B------:R-:W-:Y:S01]  /*3b20*/  UISETP.NE.AND UP1, UPT, UR15, URZ, UPT ;  /* 0x0000003f0f00728c */ /* 0x000fe2000bf25270 */
[----:B-12---:R-:W-:Y:S01]  /*3b30*/  SHF.R.S32.HI R7, RZ, 0x1f, R64 ;  /* 0x0000001fff077819 */ /* 0x006fe20000011440 */
[----:B------:R-:W-:Y:S01]  /*3b40*/  UISETP.NE.AND UP0, UPT, UR14, URZ, UPT ;  /* 0x0000003f0e00728c */ /* 0x000fe2000bf05270 */
[----:B------:R-:W0:Y:S01]  /*3b50*/  LDGDEPBAR ;  /* 0x00000000000079af */ /* 0x000e220000000000 */
[----:B------:R-:W-:Y:S01]  /*3b60*/  ULDC UR24, c[0x0][0x324] ;  /* 0x0000c90000187ab9 */ /* 0x000fe20000000800 */
[----:B------:R-:W-:Y:S01]  /*3b70*/  LEA.HI R7, R7, R64, RZ, 0x3 ;  /* 0x0000004007077211 */ /* 0x000fe200078f18ff */
[----:B------:R-:W-:Y:S01]  /*3b80*/  ULOP3.LUT UR24, URZ, UR24, URZ, 0x33, !UPT ;  /* 0x000000183f187292 */ /* 0x000fe2000f8e333f */
[----:B------:R-:W-:Y:S02]  /*3b90*/  PLOP3.LUT P0, PT, PT, PT, UP1, 0x80, 0x0 ;  /* 0x000000000000781c */ /* 0x000fe40003f0f018 */
[----:B------:R-:W-:-:S05]  /*3ba0*/  LOP3.LUT R7, R7, 0xffffff8, RZ, 0xc0, !PT ;  /* 0x0ffffff807077812 */ /* 0x000fca00078ec0ff */
[----:B------:R-:W-:Y:S01]  /*3bb0*/  IMAD.IADD R9, R64, 0x1, -R7 ;  /* 0x0000000140097824 */ /* 0x000fe200078e0a07 */
[----:B---3--:R-:W-:Y:S01]  /*3bc0*/  LEA.HI R3, R66, R8, RZ, 0x2 ;  /* 0x0000000842037211 */ /* 0x008fe200078f10ff */
        /* <DEDUP_REMOVED lines=20> */
[----:B------:R-:W-:Y:S02]  /*3d10*/  IMAD.U32 R2, RZ, RZ, UR32 ;  /* 0x00000020ff027e24 */ /* 0x000fe4000f8e00ff */
[----:B------:R-:W-:-:S02]  /*3d20*/  IMAD.SHL.U32 R11, R3, 0x2, RZ ;  /* 0x00000002030b7824 */ /* 0x000fc400078e00ff */
[----:B------:R-:W-:-:S03]  /*3d30*/  IMAD.U32 R3, RZ, RZ, UR29 ;  /* 0x0000001dff037e24 */ /* 0x000fc6000f8e00ff */
[C---:B------:R-:W-:Y:S01]  /*3d40*/  IADD3 R2, -R11.reuse, 0x1, R2 ;  /* 0x000000010b027810 */ /* 0x040fe20007ffe102 */
[----:B------:R3:W-:Y:S01]  /*3d50*/  STL [R1+0x54], R11 ;  /* 0x0000540b01007387 */ /* 0x0007e20000100800 */
[----:B------:R-:W-:Y:S02]  /*3d60*/  IADD3 R9, -R11, UR8, R3 ;  /* 0x000000080b097c10 */ /* 0x000fe4000fffe103 */
[----:B------:R-:W-:-:S04]  /*3d70*/  IADD3 R2, R2, -UR12, RZ ;  /* 0x8000000c02027c10 */ /* 0x000fc8000fffe0ff */
        /* <DEDUP_REMOVED lines=9> */
[----:B------:R-:W-:-:S04]  /*3e10*/  IADD3 R4, -R12, UR8, R4 ;  /* 0x000000080c047c10 */ /* 0x000fc8000fffe104 */
[----:B------:R-:W-:-:S13]  /*3e20*/  ISETP.GT.AND P0, PT, R4, -0x1, PT ;  /* 0xffffffff0400780c */ /* 0x000fda0003f04270 */
[----:B------:R-:W-:Y:S05]  /*3e30*/  @P0 BRA `(.L_x_269) ;  /* 0x0000007000000947 */ /* 0x000fea0003800000 */
[----:B------:R-:W-:Y:S01]  /*3e40*/  IMAD.MOV.U32 R12, RZ, RZ, 0x1 ;  /* 0x00000001ff0c7424 */ /* 0x000fe200078e00ff */
[----:B------:R-:W-:-:S04]  /*3e50*/  LOP3.LUT R4, RZ, R4, RZ, 0x33, !PT ;  /* 0x00000004ff047212 */ /* 0x000fc800078e33ff */
[----:B------:R-:W-:-:S13]  /*3e60*/  ISETP.NE.AND P0, PT, R12, c[0x0][0x32c], PT ;  /* 0x0000cb000c007a0c */ /* 0x000fda0003f05270 */
[----:B------:R-:W-:-:S05]  /*3e70*/  @P0 IMAD.HI.U32 R12, R4, c[0x0][0x330], RZ ;  /* 0x0000cc00040c0a27 */ /* 0x000fca00078e00ff */
[----:B------:R-:W-:-:S04]  /*3e80*/  @P0 SHF.R.U32.HI R4, RZ, c[0x0][0x334], R12 ;  /* 0x0000cd00ff040a19 */ /* 0x000fc8000001160c */
[----:B------:R-:W-:Y:S01]  /*3e90*/  LOP3.LUT R4, RZ, R4, RZ, 0x33, !PT ;  /* 0x00000004ff047212 */ /* 0x000fe200078e33ff */
[----:B------:R-:W-:Y:S05]  /*3ea0*/  BRA `(.L_x_270) ;  /* 0x0000004000007947 */ /* 0x000fea0003800000 */
.L_x_269:
[----:B------:R-:W-:-:S04]  /*3eb0*/  MOV R12, 0x1 ;  /* 0x00000001000c7802 */ /* 0x000fc80000000f00 */
[----:B------:R-:W-:-:S13]  /*3ec0*/  ISETP.NE.AND P0, PT, R12, c[0x0][0x32c], PT ;  /* 0x0000cb000c007a0c */ /* 0x000fda0003f05270 */
[----:B------:R-:W-:-:S05]  /*3ed0*/  @P0 IMAD.HI.U32 R12, R4, c[0x0][0x330], RZ ;  /* 0x0000cc00040c0a27 */ /* 0x000fca00078e00ff */
[----:B------:R-:W-:Y:S02]  /*3ee0*/  @P0 SHF.R.U32.HI R4, RZ, c[0x0][0x334], R12 ;  /* 0x0000cd00ff040a19 */ /* 0x000fe4000001160c */
.L_x_270:
[----:B------:R-:W-:Y:S05]  /*3ef0*/  BSYNC B0 ;  /* 0x0000000000007941 */ /* 0x000fea0003800000 */
.L_x_268:
[----:B------:R-:W-:-:S05]  /*3f00*/  IMAD R4, R4, c[0x0][0x32c], R11 ;  /* 0x0000cb0004047a24 */ /* 0x000fca00078e020b */
[----:B------:R-:W-:Y:S02]  /*3f10*/  IADD3 R12, R4, c[0x0][0x32c], RZ ;  /* 0x0000cb00040c7a10 */ /* 0x000fe40007ffe0ff */
[----:B------:R-:W-:Y:S02]  /*3f20*/  IMNMX R2, R2, R4, !PT ;  /* 0x0000000402027217 */ /* 0x000fe40007800200 */
[----:B------:R-:W-:Y:S02]  /*3f30*/  IMNMX R3, R3, R12, PT ;  /* 0x0000000c03037217 */ /* 0x000fe40003800200 */
.L_x_267:
        /* <DEDUP_REMOVED lines=86> */
.L_x_273:
[----:B------:R-:W-:-:S04]  /*44a0*/  MOV R7, 0x1 ;  /* 0x0000000100077802 */ /* 0x000fc80000000f00 */
[----:B------:R-:W-:-:S13]  /*44b0*/  ISETP.NE.AND P0, PT, R7, c[0x0][0x32c], PT ;  /* 0x0000cb0007007a0c */ /* 0x000fda0003f05270 */
[----:B------:R-:W-:-:S05]  /*44c0*/  @P0 IMAD.HI.U32 R7, R4, c[0x0][0x330], RZ ;  /* 0x0000cc0004070a27 */ /* 0x000fca00078e00ff */
[----:B------:R-:W-:Y:S02]  /*44d0*/  @P0 SHF.R.U32.HI R4, RZ, c[0x0][0x334], R7 ;  /* 0x0000cd00ff040a19 */ /* 0x000fe40000011607 */
.L_x_274:
[----:B------:R-:W-:Y:S05]  /*44e0*/  BSYNC B0 ;  /* 0x0000000000007941 */ /* 0x000fea0003800000 */
.L_x_272:
[----:B------:R-:W-:-:S05]  /*44f0*/  IMAD R4, R4, c[0x0][0x32c], R11 ;  /* 0x0000cb0004047a24 */ /* 0x000fca00078e020b */
[----:B------:R-:W-:Y:S02]  /*4500*/  IADD3 R7, R4, c[0x0][0x32c], RZ ;  /* 0x0000cb0004077a10 */ /* 0x000fe40007ffe0ff */
[----:B------:R-:W-:Y:S02]  /*4510*/  IMNMX R2, R2, R4, !PT ;  /* 0x0000000402027217 */ /* 0x000fe40007800200 */
[----:B------:R-:W-:Y:S02]  /*4520*/  IMNMX R3, R3, R7, PT ;  /* 0x0000000703037217 */ /* 0x000fe40003800200 */
.L_x_271:
        /* <DEDUP_REMOVED lines=25> */
[----:B-----5:R-:W-:Y:S01]  /*46c0*/  LDSM.16.MT88.4 R68, [R238+0x4880] ;  /* 0x00488000ee44783b */ /* 0x020fe20000004200 */
[----:B------:R-:W-:Y:S01]  /*46d0*/  ISETP.GT.AND P0, PT, R2, 0x1, P0 ;  /* 0x000000010200780c */ /* 0x000fe20000704270 */
[----:B------:R-:W-:Y:S01]  /*46e0*/  IMAD R240, R0, 0x2, R238 ;  /* 0x0000000200f07824 */ /* 0x000fe200078e02ee */
[----:B------:R-:W-:Y:S01]  /*46f0*/  FMNMX.FTZ R133, R22, R133, !PT ;  /* 0x0000008516857209 */ /* 0x000fe20007810000 */
[----:B------:R-:W-:Y:S01]  /*4700*/  LDSM.16.MT88.4 R72, [R238+0x5880] ;  /* 0x00588000ee48783b */ /* 0x000fe20000004200 */
[----:B------:R-:W-:-:S02]  /*4710*/  ISETP.LT.OR P0, PT, R3, 0x2, P0 ;  /* 0x000000020300780c */ /* 0x000fc40000701670 */
[----:B------:R-:W-:Y:S01]  /*4720*/  FMNMX.FTZ R133, R91, R133, !PT ;  /* 0x000000855b857209 */ /* 0x000fe20007810000 */
[----:B------:R-:W-:Y:S01]  /*4730*/  LDSM.16.MT88.4 R64, [R237+0x5880] ;  /* 0x00588000ed40783b */ /* 0x000fe20000004200 */
[----:B------:R-:W-:Y:S02]  /*4740*/  FSEL R7, R35, -INF , !P0 ;  /* 0xff80000023077808 */ /* 0x000fe40004000000 */
[----:B------:R-:W-:Y:S01]  /*4750*/  PLOP3.LUT P0, PT, PT, PT, UP2, 0x40, 0x0 ;  /* 0x000000000000781c */ /* 0x000fe20003f0e828 */
[----:B------:R-:W-:Y:S01]  /*4760*/  UISETP.NE.AND UP2, UPT, UR33, URZ, UPT ;  /* 0x0000003f2100728c */ /* 0x000fe2000bf45270 */
[----:B------:R-:W-:Y:S01]  /*4770*/  FMNMX.FTZ R133, R90, R133, !PT ;  /* 0x000000855a857209 */ /* 0x000fe20007810000 */
[----:B------:R-:W-:Y:S01]  /*4780*/  LDSM.16.MT88.4 R32, [R238+0x4080] ;  /* 0x00408000ee20783b */ /* 0x000fe20000004200 */
[----:B------:R-:W-:Y:S02]  /*4790*/  ISETP.GT.AND P0, PT, R2, 0x8, P0 ;  /* 0x000000080200780c */ /* 0x000fe40000704270 */
        /* <DEDUP_REMOVED lines=8> */
[----:B------:R-:W-:Y:S01]  /*4820*/  LEA R241, R0, R237, 0x1 ;  /* 0x000000ed00f17211 */ /* 0x000fe200078e08ff */
[----:B------:R-:W-:Y:S01]  /*4830*/  STL [R1+0x78], R161 ;  /* 0x000078a101007387 */ /* 0x000fe20000100800 */
[----:B------:R-:W-:-:S03]  /*4840*/  ISETP.GT.AND P0, PT, R2, 0x9, P0 ;  /* 0x000000090200780c */ /* 0x000fc60000704270 */
[----:B------:R-:W-:Y:S01]  /*4850*/  STL [R1+0x74], R160 ;  /* 0x000074a001007387 */ /* 0x000fe20000100800 */
[----:B------:R-:W-:-:S04]  /*4860*/  ISETP.LT.OR P0, PT, R3, 0xa, P0 ;  /* 0x0000000a0300780c */ /* 0x000fc80000701670 */
[----:B------:R-:W-:Y:S02]  /*4870*/  FSEL R10, R47, -INF , !P0 ;  /* 0xff8000002f0a7808 */ /* 0x000fe40004000000 */
[----:B------:R-:W-:Y:S01]  /*4880*/  PLOP3.LUT P0, PT, PT, PT, UP0, 0x40, 0x0 ;  /* 0x000000000000781c */ /* 0x000fe20003f0e808 */
[----:B------:R-:W-:Y:S01]  /*4890*/  UISETP.NE.AND UP0, UPT, UR5, URZ, UPT ;  /* 0x0000003f0500728c */ /* 0x000fe2000bf05270 */
[----:B------:R-:W-:Y:S02]  /*48a0*/  LDSM.16.MT88.4 R44, [R241+0x4880] ;  /* 0x00488000f12c783b */ /* 0x000fe40000004200 */
[----:B------:R-:W-:Y:S01]  /*48b0*/  ISETP.GT.AND P0, PT, R2, 0x10, P0 ;  /* 0x000000100200780c */ /* 0x000fe20000704270 */
[----:B------:R-:W-:-:S03]  /*48c0*/  ULDC.64 UR4, c[0x0][0x2c8] ;  /* 0x0000b20000047ab9 */ /* 0x000fc60000000a00 */
[----:B------:R-:W-:-:S04]  /*48d0*/  ISETP.LT.OR P0, PT, R3, 0x11, P0 ;  /* 0x000000110300780c */ /* 0x000fc80000701670 */
[----:B------:R-:W-:Y:S02]  /*48e0*/  FSEL R9, R30, -INF , !P0 ;  /* 0xff8000001e097808 */ /* 0x000fe40004000000 */
[----:B------:R-:W-:Y:S01]  /*48f0*/  PLOP3.LUT P0, PT, PT, PT, UP6, 0x40, 0x0 ;  /* 0x000000000000781c */ /* 0x000fe20003f0e868 */
[----:B------:R-:W-:-:S03]  /*4900*/  UISETP.NE.AND UP6, UPT, UR14, URZ, UPT ;  /* 0x0000003f0e00728c */ /* 0x000fc6000bfc5270 */
[----:B------:R-:W-:-:S04]  /*4910*/  ISETP.GT.AND P0, PT, R2, 0x11, P0 ;  /* 0x000000110200780c */ /* 0x000fc80000704270 */
[----:B------:R-:W-:-:S04]  /*4920*/  ISETP.LT.OR P0, PT, R3, 0x12, P0 ;  /* 0x000000120300780c */ /* 0x000fc80000701670 */
[----:B------:R-:W-:Y:S02]  /*4930*/  FSEL R12, R31, -INF , !P0 ;  /* 0xff8000001f0c7808 */ /* 0x000fe40004000000 */
[----:B------:R-:W-:Y:S01]  /*4940*/  PLOP3.LUT P0, PT, PT, PT, UP5, 0x40, 0x0 ;  /* 0x000000000000781c */ /* 0x000fe20003f0e858 */
[----:B------:R-:W-:Y:S01]  /*4950*/  LDSM.16.MT88.4 R28, [R237+0x4880] ;  /* 0x00488000ed1c783b */ /* 0x000fe20000004200 */
[----:B------:R-:W-:Y:S02]  /*4960*/  UISETP.NE.AND UP5, UPT, UR15, URZ, UPT ;  /* 0x0000003f0f00728c */ /* 0x000fe4000bfa5270 */
[----:B------:R-:W-:-:S04]  /*4970*/  ISETP.GT.AND P0, PT, R2, 0x18, P0 ;  /* 0x000000180200780c */ /* 0x000fc80000704270 */
[----:B------:R-:W-:-:S04]  /*4980*/  ISETP.LT.OR P0, PT, R3, 0x19, P0 ;  /* 0x000000190300780c */ /* 0x000fc80000701670 */
[----:B------:R-:W-:Y:S02]  /*4990*/  FSEL R13, R42, -INF , !P0 ;  /* 0xff8000002a0d7808 */ /* 0x000fe40004000000 */
[----:B------:R-:W-:-:S04]  /*49a0*/  PLOP3.LUT P0, PT, PT, PT, UP4, 0x40, 0x0 ;  /* 0x000000000000781c */ /* 0x000fc80003f0e848 */
[----:B------:R-:W-:-:S04]  /*49b0*/  ISETP.GT.AND P0, PT, R2, 0x19, P0 ;  /* 0x000000190200780c */ /* 0x000fc80000704270 */
[----:B------:R-:W-:-:S04]  /*49c0*/  ISETP.LT.OR P0, PT, R3, 0x1a, P0 ;  /* 0x0000001a0300780c */ /* 0x000fc80000701670 */
[----:B------:R-:W-:Y:S02]  /*49d0*/  FSEL R14, R43, -INF , !P0 ;  /* 0xff8000002b0e7808 */ /* 0x000fe40004000000 */
[----:B------:R-:W-:Y:S01]  /*49e0*/  PLOP3.LUT P0, PT, PT, PT, UP3, 0x40, 0x0 ;  /* 0x000000000000781c */ /* 0x000fe20003f0e838 */
[----:B------:R-:W-:Y:S03]  /*49f0*/  LDSM.16.MT88.4 R40, [R240+0x4880] ;  /* 0x00488000f028783b */ /* 0x000fe60000004200 */
        /* <DEDUP_REMOVED lines=13> */
[----:B------:R-:W-:Y:S02]  /*4ad0*/  ISETP.GT.AND P0, PT, R2, 0x29, P0 ;  /* 0x000000290200780c */ /* 0x000fe40000704270 */
[----:B------:R-:W1:Y:S02]  /*4ae0*/  SHFL.BFLY PT, R2, R133, 0x2, 0x1f ;  /* 0x0c401f0085027f89 */ /* 0x000e6400000e0000 */
[----:B------:R-:W-:-:S04]  /*4af0*/  ISETP.LT.OR P0, PT, R3, 0x2a, P0 ;  /* 0x0000002a0300780c */ /* 0x000fc80000701670 */
[----:B------:R-:W-:Y:S02]  /*4b00*/  FSEL R85, R39, -INF , !P0 ;  /* 0xff80000027557808 */ /* 0x000fe40004000000 */
[----:B------:R-:W-:Y:S01]  /*4b10*/  LDSM.16.MT88.4 R36, [R237+0x6080] ;  /* 0x00608000ed24783b */ /* 0x000fe20000004200 */
[----:B-1----:R-:W-:-:S05]  /*4b20*/  FMNMX.FTZ R133, R133, R2, !PT ;  /* 0x0000000285857209 */ /* 0x002fca0007810000 */
[----:B------:R-:W1:Y:S02]  /*4b30*/  SHFL.BFLY PT, R2, R133, 0x1, 0x1f ;  /* 0x0c201f0085027f89 */ /* 0x000e6400000e0000 */
[----:B-1----:R-:W-:Y:S02]  /*4b40*/  FMNMX.FTZ R133, R133, R2, !PT ;  /* 0x0000000285857209 */ /* 0x002fe40007810000 */
[----:B------:R-:W-:Y:S02]  /*4b50*/  FMNMX.FTZ R2, R8, R7, !PT ;  /* 0x0000000708027209 */ /* 0x000fe40007810000 */
[C---:B------:R-:W-:Y:S01]  /*4b60*/  FSETP.NEU.FTZ.AND P0, PT, R133.reuse, -INF , PT ;  /* 0xff8000008500780b */ /* 0x040fe20003f1d000 */
[----:B------:R-:W-:Y:S01]  /*4b70*/  FMUL.FTZ R3, R133, c[0x0][0x2d0] ;  /* 0x0000b40085037a20 */ /* 0x000fe20000410000 */
[----:B------:R-:W-:-:S04]  /*4b80*/  FMNMX.FTZ R2, R4, R2, !PT ;  /* 0x0000000204027209 */ /* 0x000fc80007810000 */
[----:B------:R-:W-:Y:S02]  /*4b90*/  FMNMX.FTZ R2, R10, R2, !PT ;  /* 0x000000020a027209 */ /* 0x000fe40007810000 */
[----:B------:R-:W-:Y:S02]  /*4ba0*/  FSEL R3, R3, RZ, P0 ;  /* 0x000000ff03037208 */ /* 0x000fe40000000000 */
[----:B------:R-:W-:-:S03]  /*4bb0*/  FMNMX.FTZ R2, R9, R2, !PT ;  /* 0x0000000209027209 */ /* 0x000fc60007810000 */
[--C-:B------:R-:W-:Y:S01]  /*4bc0*/  FFMA.FTZ R16, R16, c[0x0][0x2d0], -R3.reuse ;  /* 0x0000b40010107a23 */ /* 0x100fe20000010803 */
[----:B------:R-:W-:Y:S01]  /*4bd0*/  FMNMX.FTZ R2, R12, R2, !PT ;  /* 0x000000020c027209 */ /* 0x000fe20007810000 */
[--C-:B------:R-:W-:Y:S02]  /*4be0*/  FFMA.FTZ R19, R19, c[0x0][0x2d0], -R3.reuse ;  /* 0x0000b40013137a23 */ /* 0x100fe40000010803 */
[--C-:B------:R-:W-:Y:S01]  /*4bf0*/  FFMA.FTZ R18, R18, c[0x0][0x2d0], -R3.reuse ;  /* 0x0000b40012127a23 */ /* 0x100fe20000010803 */
[----:B------:R-:W-:Y:S01]  /*4c00*/  FMNMX.FTZ R2, R13, R2, !PT ;  /* 0x000000020d027209 */ /* 0x000fe20007810000 */
[--C-:B------:R-:W-:Y:S01]  /*4c10*/  FFMA.FTZ R17, R17, c[0x0][0x2d0], -R3.reuse ;  /* 0x0000b40011117a23 */ /* 0x100fe20000010803 */
[----:B------:R-:W-:Y:S01]  /*4c20*/  MUFU.EX2 R110, R16 ;  /* 0x00000010006e7308 */ /* 0x000fe20000000800 */
[--C-:B------:R-:W-:Y:S01]  /*4c30*/  FFMA.FTZ R15, R15, c[0x0][0x2d0], -R3.reuse ;  /* 0x0000b4000f0f7a23 */ /* 0x100fe20000010803 */
[----:B------:R-:W-:Y:S01]  /*4c40*/  FMNMX.FTZ R2, R14, R2, !PT ;  /* 0x000000020e027209 */ /* 0x000fe20007810000 */
[----:B------:R-:W-:-:S02]  /*4c50*/  FFMA.FTZ R21, R21, c[0x0][0x2d0], -R3 ;  /* 0x0000b40015157a23 */ /* 0x000fc40000010803 */
[----:B------:R-:W-:Y:S01]  /*4c60*/  FFMA.FTZ R20, R20, c[0x0][0x2d0], -R3 ;  /* 0x0000b40014147a23 */ /* 0x000fe20000010803 */
[----:B------:R-:W-:Y:S02]  /*4c70*/  FMNMX.FTZ R2, R84, R2, !PT ;  /* 0x0000000254027209 */ /* 0x000fe40007810000 */
[----:B------:R-:W-:Y:S02]  /*4c80*/  MUFU.EX2 R116, R19 ;  /* 0x0000001300747308 */ /* 0x000fe40000000800 */
[----:B------:R-:W-:-:S04]  /*4c90*/  FMNMX.FTZ R2, R86, R2, !PT ;  /* 0x0000000256027209 */ /* 0x000fc80007810000 */
[----:B------:R-:W-:Y:S02]  /*4ca0*/  FMNMX.FTZ R2, R88, R2, !PT ;  /* 0x0000000258027209 */ /* 0x000fe40007810000 */
[----:B------:R-:W-:Y:S02]  /*4cb0*/  MUFU.EX2 R124, R18 ;  /* 0x00000012007c7308 */ /* 0x000fe40000000800 */
[----:B------:R-:W-:-:S05]  /*4cc0*/  FMNMX.FTZ R2, R85, R2, !PT ;  /* 0x0000000255027209 */ /* 0x000fca0007810000 */
[----:B------:R-:W1:Y:S01]  /*4cd0*/  SHFL.BFLY PT, R11, R2, 0x2, 0x1f ;  /* 0x0c401f00020b7f89 */ /* 0x000e6200000e0000 */
[----:B------:R2:W-:Y:S08]  /*4ce0*/  MUFU.EX2 R128, R17 ;  /* 0x0000001100807308 */ /* 0x0005f00000000800 */
[----:B------:R-:W-:Y:S01]  /*4cf0*/  MUFU.EX2 R109, R15 ;  /* 0x0000000f006d7308 */ /* 0x000fe20000000800 */
[----:B--2---:R-:W-:Y:S07]  /*4d00*/  LDSM.16.MT88.4 R16, [R237+0x4080] ;  /* 0x00408000ed10783b */ /* 0x004fee0000004200 */
[----:B------:R-:W-:Y:S01]  /*4d10*/  MUFU.EX2 R108, R21 ;  /* 0x00000015006c7308 */ /* 0x000fe20000000800 */
[----:B-1----:R-:W-:-:S07]  /*4d20*/  FMNMX.FTZ R2, R2, R11, !PT ;  /* 0x0000000b02027209 */ /* 0x002fce0007810000 */
[----:B------:R-:W1:Y:S01]  /*4d30*/  MUFU.EX2 R117, R20 ;  /* 0x0000001400757308 */ /* 0x000e620000000800 */
[----:B------:R-:W2:Y:S02]  /*4d40*/  SHFL.BFLY PT, R132, R2, 0x1, 0x1f ;  /* 0x0c201f0002847f89 */ /* 0x000ea400000e0000 */
[----:B--2---:R-:W-:-:S04]  /*4d50*/  FMNMX.FTZ R132, R132, R2, !PT ;  /* 0x0000000284847209 */ /* 0x004fc80007810000 */
[C---:B------:R-:W-:Y:S01]  /*4d60*/  FSETP.NEU.FTZ.AND P0, PT, R132.reuse, -INF , PT ;  /* 0xff8000008400780b */ /* 0x040fe20003f1d000 */
[----:B------:R-:W-:-:S05]  /*4d70*/  FMUL.FTZ R2, R132, c[0x0][0x2d0] ;  /* 0x0000b40084027a20 */ /* 0x000fca0000410000 */
[----:B------:R-:W-:-:S05]  /*4d80*/  FSEL R2, R2, RZ, P0 ;  /* 0x000000ff02027208 */ /* 0x000fca0000000000 */
[--C-:B------:R-:W-:Y:S02]  /*4d90*/  FFMA.FTZ R4, R4, c[0x0][0x2d0], -R2.reuse ;  /* 0x0000b40004047a23 */ /* 0x100fe40000010802 */
[--C-:B------:R-:W-:Y:S02]  /*4da0*/  FFMA.FTZ R8, R8, c[0x0][0x2d0], -R2.reuse ;  /* 0x0000b40008087a23 */ /* 0x100fe40000010802 */
[----:B------:R2:W-:Y:S01]  /*4db0*/  MUFU.EX2 R78, R4 ;  /* 0x00000004004e7308 */ /* 0x0005e20000000800 */
[--C-:B------:R-:W-:Y:S02]  /*4dc0*/  FFMA.FTZ R7, R7, c[0x0][0x2d0], -R2.reuse ;  /* 0x0000b40007077a23 */ /* 0x100fe40000010802 */
[----:B------:R-:W-:-:S05]  /*4dd0*/  FFMA.FTZ R0, R14, c[0x0][0x2d0], -R2 ;  /* 0x0000b4000e007a23 */ /* 0x000fca0000010802 */
[----:B------:R3:W-:Y:S01]  /*4de0*/  MUFU.EX2 R77, R8 ;  /* 0x00000008004d7308 */ /* 0x0007e20000000800 */
[----:B--2---:R-:W-:-:S07]  /*4df0*/  FFMA.FTZ R4, R10, c[0x0][0x2d0], -R2 ;  /* 0x0000b4000a047a23 */ /* 0x004fce0000010802 */
[----:B------:R-:W-:Y:S01]  /*4e00*/  MUFU.EX2 R76, R7 ;  /* 0x00000007004c7308 */ /* 0x000fe20000000800 */
[----:B-1----:R-:W-:Y:S02]  /*4e10*/  F2FP.BF16.PACK_AB R10, R117, R108 ;  /* 0x0000006c750a723e */ /* 0x002fe400000010ff */
[----:B---3--:R-:W-:-:S05]  /*4e20*/  F2FP.BF16.PACK_AB R8, R109, R110 ;  /* 0x0000006e6d08723e */ /* 0x008fca00000010ff */
[----:B------:R1:W2:Y:S08]  /*4e30*/  MUFU.EX2 R79, R4 ;  /* 0x00000004004f7308 */ /* 0x0002b00000000800 */
[----:B------:R-:W-:Y:S01]  /*4e40*/  MUFU.EX2 R82, R0 ;  /* 0x0000000000527308 */ /* 0x000fe20000000800 */
[----:B-1----:R-:W-:Y:S01]  /*4e50*/  FFMA.FTZ R4, R22, c[0x0][0x2d0], -R3 ;  /* 0x0000b40016047a23 */ /* 0x002fe20000010803 */
[----:B--2---:R-:W-:-:S06]  /*4e60*/  F2FP.BF16.PACK_AB R11, R79, R78 ;  /* 0x0000004e4f0b723e */ /* 0x004fcc00000010ff */
[----:B------:R1:W2:Y:S02]  /*4e70*/  MUFU.EX2 R129, R4 ;  /* 0x0000000400817308 */ /* 0x0002a40000000800 */
[----:B-1----:R-:W-:Y:S01]  /*4e80*/  FFMA.FTZ R4, R9, c[0x0][0x2d0], -R2 ;  /* 0x0000b40009047a23 */ /* 0x002fe20000010802 */
[----:B------:R-:W-:Y:S02]  /*4e90*/  F2FP.BF16.PACK_AB R9, R76, R77 ;  /* 0x0000004d4c09723e */ /* 0x000fe400000010ff */
[----:B--2---:R-:W-:-:S03]  /*4ea0*/  F2FP.BF16.PACK_AB R6, R129, R128 ;  /* 0x000000808106723e */ /* 0x004fc600000010ff */
[----:B------:R1:W-:Y:S02]  /*4eb0*/  MUFU.EX2 R80, R4 ;  /* 0x0000000400507308 */ /* 0x0003e40000000800 */
[C---:B------:R-:W-:Y:S08]  /*4ec0*/  HMMA.16816.F32.BF16 R20, R8.reuse, R16, RZ ;  /* 0x000000100814723c */ /* 0x040ff000000418ff */
[----:B------:R-:W-:Y:S01]  /*4ed0*/  HMMA.16816.F32.BF16 R16, R8, R18, RZ ;  /* 0x000000120810723c */ /* 0x000fe200000418ff */
[----:B-1----:R-:W-:-:S04]  /*4ee0*/  FFMA.FTZ R4, R12, c[0x0][0x2d0], -R2 ;  /* 0x0000b4000c047a23 */ /* 0x002fc80000010802 */
[----:B------:R1:W2:Y:S03]  /*4ef0*/  MUFU.EX2 R81, R4 ;  /* 0x0000000400517308 */ /* 0x0002a60000000800 */
[----:B------:R-:W-:Y:S01]  /*4f00*/  HMMA.16816.F32.BF16 R60, R8, R34, RZ ;  /* 0x00000022083c723c */ /* 0x000fe200000418ff */
[----:B-1----:R-:W-:Y:S01]  /*4f10*/  FFMA.FTZ R4, R13, c[0x0][0x2d0], -R2 ;  /* 0x0000b4000d047a23 */ /* 0x002fe20000010802 */
[----:B--2---:R-:W-:-:S06]  /*4f20*/  F2FP.BF16.PACK_AB R5, R81, R80 ;  /* 0x000000505105723e */ /* 0x004fcc00000010ff */
[C---:B------:R-:W-:Y:S01]  /*4f30*/  HMMA.16816.F32.BF16 R12, R8.reuse, R32, RZ ;  /* 0x00000020080c723c */ /* 0x040fe200000418ff */
[----:B------:R1:W2:Y:S07]  /*4f40*/  MUFU.EX2 R83, R4 ;  /* 0x0000000400537308 */ /* 0x0002ae0000000800 */
[----:B------:R-:W-:Y:S01]  /*4f50*/  HMMA.16816.F32.BF16 R32, R8, R26, RZ ;  /* 0x0000001a0820723c */ /* 0x000fe200000418ff */
[----:B-1----:R-:W-:Y:S02]  /*4f60*/  F2FP.BF16.PACK_AB R4, R124, R116 ;  /* 0x000000747c04723e */ /* 0x002fe400000010ff */
[----:B--2---:R-:W-:-:S07]  /*4f70*/  F2FP.BF16.PACK_AB R7, R82, R83 ;  /* 0x000000535207723e */ /* 0x004fce00000010ff */
[C---:B------:R-:W-:Y:S08]  /*4f80*/  HMMA.16816.F32.BF16 R48, R4.reuse, R30, R16 ;  /* 0x0000001e0430723c */ /* 0x040ff00000041810 */
[----:B------:R-:W-:Y:S08]  /*4f90*/  HMMA.16816.F32.BF16 R148, R4, R68, R12 ;  /* 0x000000440494723c */ /* 0x000ff0000004180c */
[----:B------:R-:W-:Y:S08]  /*4fa0*/  HMMA.16816.F32.BF16 R12, R8, R72, RZ ;  /* 0x00000048080c723c */ /* 0x000ff000000418ff */
[----:B------:R-:W-:Y:S01]  /*4fb0*/  HMMA.16816.F32.BF16 R156, R4, R28, R20 ;  /* 0x0000001c049c723c */ /* 0x000fe20000041814 */
[----:B------:R-:W-:Y:S01]  /*4fc0*/  IMAD.MOV.U32 R123, RZ, RZ, R50 ;  /* 0x000000ffff7b7224 */ /* 0x000fe200078e0032 */
[----:B------:R-:W-:Y:S01]  /*4fd0*/  MOV R122, R51 ;  /* 0x00000033007a7202 */ /* 0x000fe20000000f00 */
[----:B------:R-:W-:-:S02]  /*4fe0*/  IMAD.MOV.U32 R121, RZ, RZ, R48 ;  /* 0x000000ffff797224 */ /* 0x000fc400078e0030 */
[----:B------:R-:W-:-:S03]  /*4ff0*/  IMAD.MOV.U32 R120, RZ, RZ, R49 ;  /* 0x000000ffff787224 */ /* 0x000fc600078e0031 */
[C---:B------:R-:W-:Y:S08]  /*5000*/  HMMA.16816.F32.BF16 R20, R8.reuse, R64, RZ ;  /* 0x000000400814723c */ /* 0x040ff000000418ff */
[C---:B------:R-:W-:Y:S08]  /*5010*/  HMMA.16816.F32.BF16 R48, R8.reuse, R24, RZ ;  /* 0x000000180830723c */ /* 0x040ff000000418ff */
[C---:B------:R-:W-:Y:S08]  /*5020*/  HMMA.16816.F32.BF16 R28, R8.reuse, R56, RZ ;  /* 0x00000038081c723c */ /* 0x040ff000000418ff */
[----:B------:R-:W-:Y:S08]  /*5030*/  HMMA.16816.F32.BF16 R24, R8, R58, RZ ;  /* 0x0000003a0818723c */ /* 0x000ff000000418ff */
[----:B------:R-:W-:Y:S08]  /*5040*/  HMMA.16816.F32.BF16 R12, R4, R52, R12 ;  /* 0x00000034040c723c */ /* 0x000ff0000004180c */
[C---:B------:R-:W-:Y:S08]  /*5050*/  HMMA.16816.F32.BF16 R56, R8.reuse, R74, RZ ;  /* 0x0000004a0838723c */ /* 0x040ff000000418ff */
[----:B------:R-:W-:Y:S01]  /*5060*/  HMMA.16816.F32.BF16 R16, R8, R66, RZ ;  /* 0x000000420810723c */ /* 0x000fe200000418ff */
[----:B------:R-:W1:Y:S07]  /*5070*/  LDSM.16.MT88.4 R64, [R241+0x5880] ;  /* 0x00588000f140783b */ /* 0x000e6e0000004200 */
[----:B------:R-:W-:Y:S01]  /*5080*/  HMMA.16816.F32.BF16 R20, R4, R36, R20 ;  /* 0x000000240414723c */ /* 0x000fe20000041814 */
[----:B------:R-:W-:Y:S01]  /*5090*/  IMAD.MOV.U32 R99, RZ, RZ, R13 ;  /* 0x000000ffff637224 */ /* 0x000fe200078e000d */
[----:B------:R-:W-:Y:S01]  /*50a0*/  MOV R98, R12 ;  /* 0x0000000c00627202 */ /* 0x000fe20000000f00 */
[----:B------:R-:W-:-:S02]  /*50b0*/  IMAD.MOV.U32 R161, RZ, RZ, R14 ;  /* 0x000000ffffa17224 */ /* 0x000fc400078e000e */
[----:B------:R-:W-:-:S03]  /*50c0*/  IMAD.MOV.U32 R160, RZ, RZ, R15 ;  /* 0x000000ffffa07224 */ /* 0x000fc600078e000f */
[C---:B------:R-:W-:Y:S01]  /*50d0*/  HMMA.16816.F32.BF16 R12, R4.reuse, R54, R56 ;  /* 0x00000036040c723c */ /* 0x040fe20000041838 */
[----:B------:R-:W-:Y:S04]  /*50e0*/  LDSM.16.MT88.4 R52, [R238+0x7080] ;  /* 0x00708000ee34783b */ /* 0x000fe80000004200 */
[----:B------:R-:W-:Y:S03]  /*50f0*/  LDSM.16.MT88.4 R56, [R241+0x7080] ;  /* 0x00708000f138783b */ /* 0x000fe60000004200 */
[C---:B------:R-:W-:Y:S08]  /*5100*/  HMMA.16816.F32.BF16 R24, R4.reuse, R42, R24 ;  /* 0x0000002a0418723c */ /* 0x040ff00000041818 */
[----:B------:R-:W-:Y:S01]  /*5110*/  MOV R147, R20 ;  /* 0x0000001400937202 */ /* 0x000fe20000000f00 */
[----:B------:R-:W-:Y:S01]  /*5120*/  IMAD.MOV.U32 R146, RZ, RZ, R21 ;  /* 0x000000ffff927224 */ /* 0x000fe200078e0015 */
[----:B------:R-:W-:Y:S01]  /*5130*/  MOV R144, R23 ;  /* 0x0000001700907202 */ /* 0x000fe20000000f00 */
[----:B------:R-:W-:Y:S01]  /*5140*/  IMAD.MOV.U32 R145, RZ, RZ, R22 ;  /* 0x000000ffff917224 */ /* 0x000fe200078e0016 */
[C---:B------:R-:W-:Y:S01]  /*5150*/  HMMA.16816.F32.BF16 R16, R4.reuse, R38, R16 ;  /* 0x000000260410723c */ /* 0x040fe20000041810 */
[----:B------:R-:W2:Y:S03]  /*5160*/  LDSM.16.MT88.4 R20, [R241+0x6080] ;  /* 0x00608000f114783b */ /* 0x000ea60000004200 */
[----:B------:R-:W-:Y:S01]  /*5170*/  MOV R135, R12 ;  /* 0x0000000c00877202 */ /* 0x000fe20000000f00 */
[----:B------:R-:W-:Y:S01]  /*5180*/  IMAD.MOV.U32 R134, RZ, RZ, R13 ;  /* 0x000000ffff867224 */ /* 0x000fe200078e000d */
[----:B------:R-:W-:Y:S01]  /*5190*/  MOV R130, R15 ;  /* 0x0000000f00827202 */ /* 0x000fe20000000f00 */
[----:B------:R-:W-:Y:S01]  /*51a0*/  IMAD.MOV.U32 R131, RZ, RZ, R14 ;  /* 0x000000ffff837224 */ /* 0x000fe200078e000e */
[----:B------:R-:W-:Y:S01]  /*51b0*/  HMMA.16816.F32.BF16 R136, R4, R70, R60 ;  /* 0x000000460488723c */ /* 0x000fe2000004183c */
[----:B------:R-:W3:Y:S03]  /*51c0*/  LDSM.16.MT88.4 R60, [R240+0x5880] ;  /* 0x00588000f03c783b */ /* 0x000ee60000004200 */
[----:B------:R-:W-:Y:S01]  /*51d0*/  IMAD.MOV.U32 R168, RZ, RZ, R26 ;  /* 0x000000ffffa87224 */ /* 0x000fe200078e001a */
[----:B------:R-:W-:Y:S01]  /*51e0*/  MOV R127, R27 ;  /* 0x0000001b007f7202 */ /* 0x000fe20000000f00 */
[----:B------:R-:W-:Y:S01]  /*51f0*/  IMAD.MOV.U32 R126, RZ, RZ, R24 ;  /* 0x000000ffff7e7224 */ /* 0x000fe200078e0018 */
[----:B------:R-:W-:Y:S01]  /*5200*/  LDSM.16.MT88.4 R36, [R237+0x7880] ;  /* 0x00788000ed24783b */ /* 0x000fe20000004200 */
[----:B-1----:R-:W-:Y:S01]  /*5210*/  HMMA.16816.F32.BF16 R12, R8, R66, RZ ;  /* 0x00000042080c723c */ /* 0x002fe200000418ff */
[----:B------:R-:W-:-:S02]  /*5220*/  IMAD.MOV.U32 R125, RZ, RZ, R25 ;  /* 0x000000ffff7d7224 */ /* 0x000fc400078e0019 */
[----:B------:R-:W1:Y:S05]  /*5230*/  LDSM.16.MT88.4 R24, [R237+0x7080] ;  /* 0x00708000ed18783b */ /* 0x000e6a0000004200 */
[----:B------:R-:W-:Y:S01]  /*5240*/  IMAD.MOV.U32 R172, RZ, RZ, R18 ;  /* 0x000000ffffac7224 */ /* 0x000fe200078e0012 */
[----:B------:R-:W-:Y:S01]  /*5250*/  MOV R170, R16 ;  /* 0x0000001000aa7202 */ /* 0x000fe20000000f00 */
[----:B------:R-:W-:Y:S01]  /*5260*/  IMAD.MOV.U32 R171, RZ, RZ, R19 ;  /* 0x000000ffffab7224 */ /* 0x000fe200078e0013 */
[----:B------:R-:W-:Y:S01]  /*5270*/  HMMA.16816.F32.BF16 R92, R4, R46, R32 ;  /* 0x0000002e045c723c */ /* 0x000fe20000041820 */
[----:B------:R-:W-:-:S07]  /*5280*/  IMAD.MOV.U32 R169, RZ, RZ, R17 ;  /* 0x000000ffffa97224 */ /* 0x000fce00078e0011 */
[----:B------:R-:W-:Y:S08]  /*5290*/  HMMA.16816.F32.BF16 R16, R8, R64, RZ ;  /* 0x000000400810723c */ /* 0x000ff000000418ff */
[C---:B--2---:R-:W-:Y:S08]  /*52a0*/  HMMA.16816.F32.BF16 R12, R4.reuse, R22, R12 ;  /* 0x00000016040c723c */ /* 0x044ff0000004180c */
[----:B------:R-:W-:Y:S01]  /*52b0*/  HMMA.16816.F32.BF16 R28, R4, R40, R28 ;  /* 0x00000028041c723c */ /* 0x000fe2000004181c */
[----:B------:R-:W2:Y:S01]  /*52c0*/  LDSM.16.MT88.4 R40, [R240+0x6080] ;  /* 0x00608000f028783b */ /* 0x000ea20000004200 */
[----:B------:R-:W-:Y:S01]  /*52d0*/  MOV R155, R92 ;  /* 0x0000005c009b7202 */ /* 0x000fe20000000f00 */
[----:B------:R-:W-:Y:S01]  /*52e0*/  IMAD.MOV.U32 R154, RZ, RZ, R93 ;  /* 0x000000ffff9a7224 */ /* 0x000fe200078e005d */
[----:B------:R-:W-:Y:S01]  /*52f0*/  MOV R152, R95 ;  /* 0x0000005f00987202 */ /* 0x000fe20000000f00 */
[----:B------:R-:W-:-:S03]  /*5300*/  IMAD.MOV.U32 R153, RZ, RZ, R94 ;  /* 0x000000ffff997224 */ /* 0x000fc600078e005e */
[C---:B------:R-:W-:Y:S01]  /*5310*/  HMMA.16816.F32.BF16 R140, R4.reuse, R44, R48 ;  /* 0x0000002c048c723c */ /* 0x040fe20000041830 */
[----:B------:R-:W-:Y:S07]  /*5320*/  LDSM.16.MT88.4 R48, [R238+0x7880] ;  /* 0x00788000ee30783b */ /* 0x000fee0000004200 */
[----:B------:R-:W-:Y:S01]  /*5330*/  HMMA.16816.F32.BF16 R44, R4, R20, R16 ;  /* 0x00000014042c723c */ /* 0x000fe20000041810 */
[----:B------:R-:W-:Y:S01]  /*5340*/  IMAD.MOV.U32 R93, RZ, RZ, R14 ;  /* 0x000000ffff5d7224 */ /* 0x000fe200078e000e */
[----:B------:R-:W-:Y:S01]  /*5350*/  MOV R92, R15 ;  /* 0x0000000f005c7202 */ /* 0x000fe20000000f00 */
[----:B------:R-:W-:-:S02]  /*5360*/  IMAD.MOV.U32 R67, RZ, RZ, R13 ;  /* 0x000000ffff437224 */ /* 0x000fc400078e000d */
[----:B------:R-:W-:-:S03]  /*5370*/  IMAD.MOV.U32 R66, RZ, RZ, R12 ;  /* 0x000000ffff427224 */ /* 0x000fc600078e000c */
[----:B---3--:R-:W-:Y:S01]  /*5380*/  HMMA.16816.F32.BF16 R32, R8, R60, RZ ;  /* 0x0000003c0820723c */ /* 0x008fe200000418ff */
[----:B------:R-:W-:Y:S01]  /*5390*/  IMAD.MOV.U32 R119, RZ, RZ, R30 ;  /* 0x000000ffff777224 */ /* 0x000fe200078e001e */
[----:B------:R-:W-:Y:S01]  /*53a0*/  MOV R111, R28 ;  /* 0x0000001c006f7202 */ /* 0x000fe20000000f00 */
[----:B------:R-:W-:Y:S02]  /*53b0*/  IMAD.MOV.U32 R118, RZ, RZ, R31 ;  /* 0x000000ffff767224 */ /* 0x000fe400078e001f */
[----:B------:R-:W-:-:S03]  /*53c0*/  IMAD.MOV.U32 R103, RZ, RZ, R29 ;  /* 0x000000ffff677224 */ /* 0x000fc600078e001d */
[C---:B-1----:R-:W-:Y:S08]  /*53d0*/  HMMA.16816.F32.BF16 R12, R8.reuse, R26, RZ ;  /* 0x0000001a080c723c */ /* 0x042ff000000418ff */
[----:B------:R-:W-:Y:S01]  /*53e0*/  HMMA.16816.F32.BF16 R16, R8, R24, RZ ;  /* 0x000000180810723c */ /* 0x000fe200000418ff */
[----:B------:R-:W-:Y:S01]  /*53f0*/  IMAD.MOV.U32 R97, RZ, RZ, R45 ;  /* 0x000000ffff617224 */ /* 0x000fe200078e002d */
[----:B------:R-:W-:Y:S01]  /*5400*/  MOV R95, R47 ;  /* 0x0000002f005f7202 */ /* 0x000fe20000000f00 */
[----:B------:R-:W-:-:S02]  /*5410*/  IMAD.MOV.U32 R96, RZ, RZ, R46 ;  /* 0x000000ffff607224 */ /* 0x000fc400078e002e */
[----:B------:R-:W-:Y:S02]  /*5420*/  IMAD.MOV.U32 R94, RZ, RZ, R44 ;  /* 0x000000ffff5e7224 */ /* 0x000fe400078e002c */
[----:B------:R-:W-:Y:S01]  /*5430*/  LDSM.16.MT88.4 R44, [R241+0x7880] ;  /* 0x00788000f12c783b */ /* 0x000fe20000004200 */
[----:B------:R-:W-:Y:S03]  /*5440*/  HMMA.16816.F32.BF16 R28, R8, R62, RZ ;  /* 0x0000003e081c723c */ /* 0x000fe600000418ff */
[----:B------:R-:W1:Y:S05]  /*5450*/  LDSM.16.MT88.4 R60, [R240+0x7080] ;  /* 0x00708000f03c783b */ /* 0x000e6a0000004200 */
[----:B--2---:R-:W-:Y:S01]  /*5460*/  HMMA.16816.F32.BF16 R72, R4, R40, R32 ;  /* 0x000000280448723c */ /* 0x004fe20000041820 */
[----:B------:R-:W2:Y:S07]  /*5470*/  LDSM.16.MT88.4 R32, [R237+0x8880] ;  /* 0x00888000ed20783b */ /* 0x000eae0000004200 */
[----:B------:R-:W-:Y:S07]  /*5480*/  HMMA.16816.F32.BF16 R24, R8, R54, RZ ;  /* 0x000000360818723c */ /* 0x000fee00000418ff */
[----:B------:R-:W-:Y:S01]  /*5490*/  MOV R55, R95 ;  /* 0x0000005f00377202 */ /* 0x000fe20000000f00 */
[----:B------:R-:W-:Y:S01]  /*54a0*/  HMMA.16816.F32.BF16 R12, R4, R38, R12 ;  /* 0x00000026040c723c */ /* 0x000fe2000004180c */
[----:B------:R-:W-:-:S06]  /*54b0*/  IMAD.MOV.U32 R54, RZ, RZ, R96 ;  /* 0x000000ffff367224 */ /* 0x000fcc00078e0060 */
[----:B------:R-:W-:Y:S01]  /*54c0*/  IMAD.MOV.U32 R38, RZ, RZ, R121 ;  /* 0x000000ffff267224 */ /* 0x000fe200078e0079 */
[----:B------:R-:W-:Y:S01]  /*54d0*/  HMMA.16816.F32.BF16 R20, R4, R36, R16 ;  /* 0x000000240414723c */ /* 0x000fe20000041810 */
[----:B------:R-:W-:-:S07]  /*54e0*/  MOV R39, R120 ;  /* 0x0000007800277202 */ /* 0x000fce0000000f00 */
[----:B------:R-:W-:Y:S01]  /*54f0*/  HMMA.16816.F32.BF16 R68, R4, R42, R28 ;  /* 0x0000002a0444723c */ /* 0x000fe2000004181c */
[----:B------:R-:W3:Y:S07]  /*5500*/  LDSM.16.MT88.4 R40, [R240+0x7880] ;  /* 0x00788000f028783b */ /* 0x000eee0000004200 */
[----:B------:R-:W-:Y:S01]  /*5510*/  HMMA.16816.F32.BF16 R16, R8, R58, RZ ;  /* 0x0000003a0810723c */ /* 0x000fe200000418ff */
[----:B------:R-:W-:Y:S01]  /*5520*/  IMAD.MOV.U32 R102, RZ, RZ, R14 ;  /* 0x000000ffff667224 */ /* 0x000fe200078e000e */
[----:B------:R-:W-:Y:S01]  /*5530*/  MOV R100, R12 ;  /* 0x0000000c00647202 */ /* 0x000fe20000000f00 */
[----:B------:R-:W-:-:S02]  /*5540*/  IMAD.MOV.U32 R101, RZ, RZ, R15 ;  /* 0x000000ffff657224 */ /* 0x000fc400078e000f */
[----:B------:R-:W-:Y:S02]  /*5550*/  IMAD.MOV.U32 R0, RZ, RZ, R13 ;  /* 0x000000ffff007224 */ /* 0x000fe400078e000d */
[----:B------:R-:W-:Y:S01]  /*5560*/  IMAD.MOV.U32 R58, RZ, RZ, R93 ;  /* 0x000000ffff3a7224 */ /* 0x000fe200078e005d */
[C---:B------:R-:W-:Y:S01]  /*5570*/  HMMA.16816.F32.BF16 R28, R8.reuse, R52, RZ ;  /* 0x00000034081c723c */ /* 0x040fe200000418ff */
[----:B------:R-:W-:Y:S01]  /*5580*/  MOV R59, R92 ;  /* 0x0000005c003b7202 */ /* 0x000fe20000000f00 */
[----:B------:R-:W-:Y:S01]  /*5590*/  IMAD.MOV.U32 R64, RZ, RZ, R23 ;  /* 0x000000ffff407224 */ /* 0x000fe200078e0017 */
[----:B------:R-:W-:Y:S01]  /*55a0*/  MOV R65, R22 ;  /* 0x0000001600417202 */ /* 0x000fe20000000f00 */
[----:B------:R-:W-:Y:S01]  /*55b0*/  IMAD.MOV.U32 R37, RZ, RZ, R21 ;  /* 0x000000ffff257224 */ /* 0x000fe200078e0015 */
[----:B------:R-:W-:Y:S02]  /*55c0*/  MOV R36, R20 ;  /* 0x0000001400247202 */ /* 0x000fe40000000f00 */
[----:B------:R-:W-:Y:S01]  /*55d0*/  IMAD.MOV.U32 R52, RZ, RZ, R94 ;  /* 0x000000ffff347224 */ /* 0x000fe200078e005e */
[----:B-1----:R-:W-:Y:S01]  /*55e0*/  HMMA.16816.F32.BF16 R12, R8, R60, RZ ;  /* 0x0000003c080c723c */ /* 0x002fe200000418ff */
[----:B------:R-:W-:-:S06]  /*55f0*/  IMAD.MOV.U32 R53, RZ, RZ, R97 ;  /* 0x000000ffff357224 */ /* 0x000fcc00078e0061 */
[----:B------:R-:W-:Y:S01]  /*5600*/  IMAD.MOV.U32 R60, RZ, RZ, R66 ;  /* 0x000000ffff3c7224 */ /* 0x000fe200078e0042 */
[----:B------:R-:W-:Y:S01]  /*5610*/  HMMA.16816.F32.BF16 R92, R4, R50, R24 ;  /* 0x00000032045c723c */ /* 0x000fe20000041818 */
[----:B------:R-:W1:Y:S01]  /*5620*/  LDSM.16.MT88.4 R24, [R237+0x9080] ;  /* 0x00908000ed18783b */ /* 0x000e620000004200 */
[----:B------:R-:W-:Y:S01]  /*5630*/  IMAD.MOV.U32 R61, RZ, RZ, R67 ;  /* 0x000000ffff3d7224 */ /* 0x000fe200078e0043 */
[----:B------:R-:W-:Y:S01]  /*5640*/  MOV R66, R111 ;  /* 0x0000006f00427202 */ /* 0x000fe20000000f00 */
[----:B------:R-:W-:-:S03]  /*5650*/  IMAD.MOV.U32 R67, RZ, RZ, R103 ;  /* 0x000000ffff437224 */ /* 0x000fc600078e0067 */
[----:B------:R-:W-:Y:S01]  /*5660*/  IMAD.MOV.U32 R50, RZ, RZ, R168 ;  /* 0x000000ffff327224 */ /* 0x000fe200078e00a8 */
[----:B------:R-:W-:Y:S01]  /*5670*/  HMMA.16816.F32.BF16 R20, R8, R56, RZ ;  /* 0x000000380814723c */ /* 0x000fe200000418ff */
[----:B------:R-:W-:-:S06]  /*5680*/  MOV R51, R127 ;  /* 0x0000007f00337202 */ /* 0x000fcc0000000f00 */
[----:B------:R-:W-:Y:S01]  /*5690*/  IMAD.MOV.U32 R57, RZ, RZ, R99 ;  /* 0x000000ffff397224 */ /* 0x000fe200078e0063 */
[----:B------:R-:W-:Y:S01]  /*56a0*/  MOV R56, R98 ;  /* 0x0000006200387202 */ /* 0x000fe20000000f00 */
[C---:B------:R-:W-:Y:S07]  /*56b0*/  HMMA.16816.F32.BF16 R112, R4.reuse, R46, R16 ;  /* 0x0000002e0470723c */ /* 0x040fee0000041810 */
[----:B------:R-:W-:Y:S01]  /*56c0*/  IMAD.MOV.U32 R46, RZ, RZ, R172 ;  /* 0x000000ffff2e7224 */ /* 0x000fe200078e00ac */
[----:B------:R-:W-:Y:S01]  /*56d0*/  HMMA.16816.F32.BF16 R96, R4, R48, R28 ;  /* 0x000000300460723c */ /* 0x000fe2000004181c */
[----:B------:R-:W4:Y:S01]  /*56e0*/  LDSM.16.MT88.4 R28, [R238+0x8880] ;  /* 0x00888000ee1c783b */ /* 0x000f220000004200 */
[----:B------:R-:W-:-:S05]  /*56f0*/  IMAD.MOV.U32 R47, RZ, RZ, R171 ;  /* 0x000000ffff2f7224 */ /* 0x000fca00078e00ab */
[----:B------:R-:W-:Y:S01]  /*5700*/  IMAD.MOV.U32 R48, RZ, RZ, R126 ;  /* 0x000000ffff307224 */ /* 0x000fe200078e007e */
[----:B--2---:R-:W-:Y:S01]  /*5710*/  HMMA.16816.F32.BF16 R16, R8, R32, RZ ;  /* 0x000000200810723c */ /* 0x004fe200000418ff */
[----:B------:R-:W-:-:S06]  /*5720*/  IMAD.MOV.U32 R49, RZ, RZ, R125 ;  /* 0x000000ffff317224 */ /* 0x000fcc00078e007d */
[----:B------:R-:W-:Y:S01]  /*5730*/  IMAD.MOV.U32 R32, RZ, RZ, R102 ;  /* 0x000000ffff207224 */ /* 0x000fe200078e0066 */
[----:B---3--:R-:W-:Y:S01]  /*5740*/  HMMA.16816.F32.BF16 R104, R4, R40, R12 ;  /* 0x000000280468723c */ /* 0x008fe2000004180c */
[----:B------:R-:W-:-:S06]  /*5750*/  MOV R33, R101 ;  /* 0x0000006500217202 */ /* 0x000fcc0000000f00 */
[----:B------:R-:W-:Y:S01]  /*5760*/  MOV R40, R65 ;  /* 0x0000004100287202 */ /* 0x000fe20000000f00 */
[----:B------:R-:W-:Y:S01]  /*5770*/  HMMA.16816.F32.BF16 R12, R8, R34, RZ ;  /* 0x00000022080c723c */ /* 0x000fe200000418ff */
[----:B------:R-:W-:Y:S02]  /*5780*/  IMAD.MOV.U32 R41, RZ, RZ, R64 ;  /* 0x000000ffff297224 */ /* 0x000fe400078e0040 */
[----:B------:R-:W-:Y:S02]  /*5790*/  IMAD.MOV.U32 R64, RZ, RZ, R119 ;  /* 0x000000ffff407224 */ /* 0x000fe400078e0077 */
[----:B------:R-:W-:Y:S02]  /*57a0*/  IMAD.MOV.U32 R65, RZ, RZ, R118 ;  /* 0x000000ffff417224 */ /* 0x000fe400078e0076 */
[----:B------:R-:W-:Y:S01]  /*57b0*/  IMAD.MOV.U32 R35, RZ, RZ, R0 ;  /* 0x000000ffff237224 */ /* 0x000fe200078e0000 */
[----:B-1----:R-:W-:Y:S01]  /*57c0*/  HMMA.16816.F32.BF16 R172, R4, R24, R16 ;  /* 0x0000001804ac723c */ /* 0x002fe20000041810 */
[----:B------:R-:W1:Y:S01]  /*57d0*/  LDSM.16.MT88.4 R16, [R238+0x9080] ;  /* 0x00908000ee10783b */ /* 0x000e620000004200 */
[----:B------:R-:W-:-:S02]  /*57e0*/  FADD.FTZ R0, R110, R109 ;  /* 0x0000006d6e007221 */ /* 0x000fc40000010000 */
[----:B------:R-:W-:Y:S02]  /*57f0*/  IMAD.MOV.U32 R34, RZ, RZ, R100 ;  /* 0x000000ffff227224 */ /* 0x000fe400078e0064 */
[----:B------:R-:W-:Y:S02]  /*5800*/  FADD.FTZ R0, R108, R0 ;  /* 0x000000006c007221 */ /* 0x000fe40000010000 */
[----:B------:R-:W-:Y:S02]  /*5810*/  HMMA.16816.F32.BF16 R176, R4, R44, R20 ;  /* 0x0000002c04b0723c */ /* 0x000fe40000041814 */
[----:B------:R-:W-:-:S04]  /*5820*/  FADD.FTZ R0, R117, R0 ;  /* 0x0000000075007221 */ /* 0x000fc80000010000 */
[----:B------:R-:W-:Y:S01]  /*5830*/  FADD.FTZ R0, R116, R0 ;  /* 0x0000000074007221 */ /* 0x000fe20000010000 */
[----:B------:R-:W-:Y:S01]  /*5840*/  MOV R44, R170 ;  /* 0x000000aa002c7202 */ /* 0x000fe20000000f00 */
[----:B------:R-:W-:Y:S01]  /*5850*/  HMMA.16816.F32.BF16 R20, R8, R62, RZ ;  /* 0x0000003e0814723c */ /* 0x000fe200000418ff */
[----:B------:R-:W-:Y:S02]  /*5860*/  IMAD.MOV.U32 R45, RZ, RZ, R169 ;  /* 0x000000ffff2d7224 */ /* 0x000fe400078e00a9 */
[----:B------:R-:W-:Y:S02]  /*5870*/  FADD.FTZ R24, R124, R0 ;  /* 0x000000007c187221 */ /* 0x000fe40000010000 */
[----:B------:R-:W-:Y:S01]  /*5880*/  FADD.FTZ R0, R77, R76 ;  /* 0x0000004c4d007221 */ /* 0x000fe20000010000 */
[----:B------:R-:W-:Y:S01]  /*5890*/  MOV R76, R34 ;  /* 0x00000022004c7202 */ /* 0x000fe20000000f00 */
[----:B------:R-:W-:Y:S01]  /*58a0*/  IMAD.MOV.U32 R63, RZ, RZ, R37 ;  /* 0x000000ffff3f7224 */ /* 0x000fe200078e0025 */
[----:B------:R-:W-:Y:S01]  /*58b0*/  MOV R62, R36 ;  /* 0x00000024003e7202 */ /* 0x000fe20000000f00 */
[----:B------:R-:W-:Y:S01]  /*58c0*/  IMAD.MOV.U32 R37, RZ, RZ, R122 ;  /* 0x000000ffff257224 */ /* 0x000fe200078e007a */
[----:B------:R-:W-:Y:S01]  /*58d0*/  MOV R36, R123 ;  /* 0x0000007b00247202 */ /* 0x000fe20000000f00 */
[----:B------:R-:W-:Y:S01]  /*58e0*/  FADD.FTZ R0, R78, R0 ;  /* 0x000000004e007221 */ /* 0x000fe20000010000 */
[----:B------:R-:W-:Y:S01]  /*58f0*/  HMMA.16816.F32.BF16 R120, R4, R26, R12 ;  /* 0x0000001a0478723c */ /* 0x000fe2000004180c */
[----:B------:R-:W-:-:S02]  /*5900*/  IMAD.MOV.U32 R78, RZ, RZ, R32 ;  /* 0x000000ffff4e7224 */ /* 0x000fc400078e0020 */
[----:B------:R-:W-:Y:S01]  /*5910*/  IMAD.MOV.U32 R32, RZ, RZ, R62 ;  /* 0x000000ffff207224 */ /* 0x000fe200078e003e */
[----:B------:R-:W-:Y:S01]  /*5920*/  MOV R62, R40 ;  /* 0x00000028003e7202 */ /* 0x000fe20000000f00 */
[----:B------:R-:W-:Y:S02]  /*5930*/  IMAD.MOV.U32 R77, RZ, RZ, R35 ;  /* 0x000000ffff4d7224 */ /* 0x000fe400078e0023 */
[----:B------:R-:W-:Y:S01]  /*5940*/  FADD.FTZ R24, R128, R24 ;  /* 0x0000001880187221 */ /* 0x000fe20000010000 */
[----:B----4-:R-:W-:Y:S08]  /*5950*/  HMMA.16816.F32.BF16 R12, R8, R28, RZ ;  /* 0x0000001c080c723c */ /* 0x010ff000000418ff */
[----:B------:R-:W-:Y:S01]  /*5960*/  HMMA.16816.F32.BF16 R100, R4, R42, R20 ;  /* 0x0000002a0464723c */ /* 0x000fe20000041814 */
[----:B------:R-:W2:Y:S01]  /*5970*/  LDSM.16.MT88.4 R20, [R241+0x8880] ;  /* 0x00888000f114783b */ /* 0x000ea20000004200 */
[----:B------:R-:W-:-:S02]  /*5980*/  IMAD.MOV.U32 R34, RZ, RZ, R36 ;  /* 0x000000ffff227224 */ /* 0x000fc400078e0024 */
[----:B------:R-:W-:Y:S11]  /*5990*/  IMAD.MOV.U32 R40, RZ, RZ, R58 ;  /* 0x000000ffff287224 */ /* 0x000ff600078e003a */
[----:B------:R-:W-:Y:S01]  /*59a0*/  @!UPT UIADD3 URZ, URZ, URZ, URZ ;  /* 0x0000003f3f3ff290 */ /* 0x000fe2000fffe03f */
[----:B-1----:R-:W-:Y:S01]  /*59b0*/  HMMA.16816.F32.BF16 R108, R4, R16, R12 ;  /* 0x00000010046c723c */ /* 0x002fe2000004180c */
[----:B------:R-:W-:Y:S01]  /*59c0*/  MOV R35, R37 ;  /* 0x0000002500237202 */ /* 0x000fe20000000f00 */
[----:B------:R-:W-:Y:S01]  /*59d0*/  IMAD.MOV.U32 R28, RZ, RZ, R155 ;  /* 0x000000ffff1c7224 */ /* 0x000fe200078e009b */
[----:B------:R-:W-:Y:S02]  /*59e0*/  MOV R36, R147 ;  /* 0x0000009300247202 */ /* 0x000fe40000000f00 */
[----:B------:R-:W-:Y:S01]  /*59f0*/  MOV R29, R154 ;  /* 0x0000009a001d7202 */ /* 0x000fe20000000f00 */
[----:B------:R-:W-:Y:S02]  /*5a00*/  IMAD.MOV.U32 R43, RZ, RZ, R65 ;  /* 0x000000ffff2b7224 */ /* 0x000fe400078e0041 */
[----:B------:R-:W-:Y:S01]  /*5a10*/  HMMA.16816.F32.BF16 R12, R8, R30, RZ ;  /* 0x0000001e080c723c */ /* 0x000fe200000418ff */
[----:B------:R-:W-:Y:S01]  /*5a20*/  MOV R42, R64 ;  /* 0x00000040002a7202 */ /* 0x000fe20000000f00 */
[----:B------:R-:W-:Y:S11]  /*5a30*/  IMAD.MOV.U32 R58, RZ, RZ, R161 ;  /* 0x000000ffff3a7224 */ /* 0x000ff600078e00a1 */
[----:B------:R-:W-:Y:S11]  /*5a40*/  @!UPT UIADD3 URZ, URZ, URZ, URZ ;  /* 0x0000003f3f3ff290 */ /* 0x000ff6000fffe03f */
[----:B------:R-:W-:Y:S01]  /*5a50*/  HMMA.16816.F32.BF16 R116, R4, R18, R12 ;  /* 0x000000120474723c */ /* 0x000fe2000004180c */
[----:B------:R-:W1:Y:S01]  /*5a60*/  LDSM.16.MT88.4 R16, [R241+0x9080] ;  /* 0x00908000f110783b */ /* 0x000e620000004200 */
[----:B------:R-:W-:Y:S02]  /*5a70*/  IMAD.MOV.U32 R37, RZ, RZ, R146 ;  /* 0x000000ffff257224 */ /* 0x000fe400078e0092 */
[----:B------:R-:W-:Y:S01]  /*5a80*/  IMAD.MOV.U32 R30, RZ, RZ, R153 ;  /* 0x000000ffff1e7224 */ /* 0x000fe200078e0099 */
[----:B------:R-:W-:Y:S01]  /*5a90*/  MOV R65, R134 ;  /* 0x0000008600417202 */ /* 0x000fe20000000f00 */
[----:B------:R-:W-:Y:S01]  /*5aa0*/  IMAD.MOV.U32 R31, RZ, RZ, R152 ;  /* 0x000000ffff1f7224 */ /* 0x000fe200078e0098 */
[----:B------:R3:W5:Y:S01]  /*5ab0*/  LDL.LU R161, [R1+0x78] ;  /* 0x0000780001a17983 */ /* 0x0007620000300800 */
[----:B--2---:R-:W-:Y:S03]  /*5ac0*/  HMMA.16816.F32.BF16 R12, R8, R20, RZ ;  /* 0x00000014080c723c */ /* 0x004fe600000418ff */
[----:B------:R-:W-:Y:S04]  /*5ad0*/  LDSM.16.MT88.4 R152, [R237+0x5080] ;  /* 0x00508000ed98783b */ /* 0x000fe80000004200 */
[----:B------:R-:W-:Y:S01]  /*5ae0*/  FADD.FTZ R20, R79, R0 ;  /* 0x000000004f147221 */ /* 0x000fe20000010000 */
[----:B------:R-:W-:Y:S01]  /*5af0*/  MOV R79, R33 ;  /* 0x00000021004f7202 */ /* 0x000fe20000000f00 */
[----:B------:R-:W-:-:S02]  /*5b00*/  IMAD.MOV.U32 R33, RZ, RZ, R63 ;  /* 0x000000ffff217224 */ /* 0x000fc400078e003f */
[----:B------:R-:W-:Y:S11]  /*5b10*/  FFMA.FTZ R21, R89, c[0x0][0x2d0], -R3 ;  /* 0x0000b40059157a23 */ /* 0x000ff60000010803 */
[----:B------:R-:W-:Y:S02]  /*5b20*/  @!UPT UIADD3 URZ, URZ, URZ, URZ ;  /* 0x0000003f3f3ff290 */ /* 0x000fe4000fffe03f */
[----:B-1----:R-:W-:Y:S01]  /*5b30*/  HMMA.16816.F32.BF16 R168, R4, R16, R12 ;  /* 0x0000001004a8723c */ /* 0x002fe2000004180c */
[----:B------:R-:W-:Y:S02]  /*5b40*/  FFMA.FTZ R0, R84, c[0x0][0x2d0], -R2 ;  /* 0x0000b40054007a23 */ /* 0x000fe40000010802 */
[----:B------:R-:W-:Y:S02]  /*5b50*/  IMAD.MOV.U32 R63, RZ, RZ, R41 ;  /* 0x000000ffff3f7224 */ /* 0x000fe400078e0029 */
[----:B------:R-:W-:Y:S01]  /*5b60*/  IMAD.MOV.U32 R89, RZ, RZ, R33 ;  /* 0x000000ffff597224 */ /* 0x000fe200078e0021 */
[----:B------:R-:W-:Y:S02]  /*5b70*/  MUFU.EX2 R21, R21 ;  /* 0x0000001500157308 */ /* 0x000fe40000000800 */
[----:B------:R-:W-:Y:S01]  /*5b80*/  HMMA.16816.F32.BF16 R12, R8, R22, RZ ;  /* 0x00000016080c723c */ /* 0x000fe200000418ff */
[----:B------:R-:W-:Y:S01]  /*5b90*/  IMAD.MOV.U32 R33, RZ, RZ, R39 ;  /* 0x000000ffff217224 */ /* 0x000fe200078e0027 */
[----:B------:R-:W-:-:S05]  /*5ba0*/  MOV R41, R59 ;  /* 0x0000003b00297202 */ /* 0x000fca0000000f00 */
[--C-:B------:R-:W-:Y:S02]  /*5bb0*/  FFMA.FTZ R22, R90, c[0x0][0x2d0], -R3.reuse ;  /* 0x0000b4005a167a23 */ /* 0x100fe40000010803 */
[--C-:B------:R-:W-:Y:S11]  /*5bc0*/  FFMA.FTZ R23, R91, c[0x0][0x2d0], -R3.reuse ;  /* 0x0000b4005b177a23 */ /* 0x100ff60000010803 */
[----:B------:R-:W-:Y:S04]  /*5bd0*/  @!UPT UIADD3 URZ, URZ, URZ, URZ ;  /* 0x0000003f3f3ff290 */ /* 0x000fe8000fffe03f */
[----:B------:R-:W-:Y:S01]  /*5be0*/  HMMA.16816.F32.BF16 R124, R4, R18, R12 ;  /* 0x00000012047c723c */ /* 0x000fe2000004180c */
[----:B------:R-:W1:Y:S01]  /*5bf0*/  LDSM.16.MT88.4 R12, [R240+0x8880] ;  /* 0x00888000f00c783b */ /* 0x000e620000004200 */
[----:B------:R-:W-:Y:S01]  /*5c00*/  MOV R39, R144 ;  /* 0x0000009000277202 */ /* 0x000fe20000000f00 */
[----:B------:R-:W-:-:S05]  /*5c10*/  FFMA.FTZ R3, R87, c[0x0][0x2d0], -R3 ;  /* 0x0000b40057037a23 */ /* 0x000fca0000010803 */
[C---:B-1----:R-:W-:Y:S08]  /*5c20*/  HMMA.16816.F32.BF16 R16, R8.reuse, R12, RZ ;  /* 0x0000000c0810723c */ /* 0x042ff000000418ff */
[----:B------:R-:W-:Y:S01]  /*5c30*/  HMMA.16816.F32.BF16 R8, R8, R14, RZ ;  /* 0x0000000e0808723c */ /* 0x000fe200000418ff */
[----:B------:R-:W1:Y:S01]  /*5c40*/  LDSM.16.MT88.4 R12, [R240+0x9080] ;  /* 0x00908000f00c783b */ /* 0x000e620000004200 */
[----:B------:R-:W-:Y:S01]  /*5c50*/  IMAD.MOV.U32 R90, RZ, RZ, R62 ;  /* 0x000000ffff5a7224 */ /* 0x000fe200078e003e */
[----:B------:R-:W-:Y:S01]  /*5c60*/  MOV R91, R63 ;  /* 0x0000003f005b7202 */ /* 0x000fe20000000f00 */
[----:B------:R-:W-:Y:S11]  /*5c70*/  IMAD.MOV.U32 R62, RZ, RZ, R40 ;  /* 0x000000ffff3e7224 */ /* 0x000ff600078e0028 */
[----:B------:R-:W-:Y:S01]  /*5c80*/  @!UPT UIADD3 URZ, URZ, URZ, URZ ;  /* 0x0000003f3f3ff290 */ /* 0x000fe2000fffe03f */
[C---:B-1----:R-:W-:Y:S08]  /*5c90*/  HMMA.16816.F32.BF16 R16, R4.reuse, R12, R16 ;  /* 0x0000000c0410723c */ /* 0x042ff00000041810 */
[----:B------:R-:W-:Y:S07]  /*5ca0*/  HMMA.16816.F32.BF16 R12, R4, R14, R8 ;  /* 0x0000000e040c723c */ /* 0x000fee0000041808 */
[----:B------:R-:W-:Y:S01]  /*5cb0*/  FFMA.FTZ R4, R88, c[0x0][0x2d0], -R2 ;  /* 0x0000b40058047a23 */ /* 0x000fe20000010802 */
[----:B------:R-:W-:-:S02]  /*5cc0*/  MOV R88, R32 ;  /* 0x0000002000587202 */ /* 0x000fc40000000f00 */
[----:B------:R-:W-:Y:S01]  /*5cd0*/  MOV R32, R38 ;  /* 0x0000002600207202 */ /* 0x000fe20000000f00 */
[----:B------:R-:W-:Y:S02]  /*5ce0*/  IMAD.MOV.U32 R38, RZ, RZ, R145 ;  /* 0x000000ffff267224 */ /* 0x000fe400078e0091 */
[----:B------:R-:W1:Y:S01]  /*5cf0*/  LDSM.16.MT88.4 R144, [R238+0x5080] ;  /* 0x00508000ee90783b */ /* 0x000e620000004200 */
[----:B------:R2:W-:Y:S08]  /*5d00*/  MUFU.EX2 R7, R0 ;  /* 0x0000000000077308 */ /* 0x0005f00000000800 */
[----:B------:R-:W-:Y:S01]  /*5d10*/  MUFU.EX2 R8, R22 ;  /* 0x0000001600087308 */ /* 0x000fe20000000800 */
[----:B--2---:R-:W-:-:S02]  /*5d20*/  FFMA.FTZ R0, R86, c[0x0][0x2d0], -R2 ;  /* 0x0000b40056007a23 */ /* 0x004fc40000010802 */
[----:B------:R-:W-:-:S05]  /*5d30*/  FFMA.FTZ R2, R85, c[0x0][0x2d0], -R2 ;  /* 0x0000b40055027a23 */ /* 0x000fca0000010802 */
[----:B------:R-:W-:Y:S08]  /*5d40*/  MUFU.EX2 R5, R4 ;  /* 0x0000000400057308 */ /* 0x000ff00000000800 */
[----:B------:R-:W2:Y:S08]  /*5d50*/  MUFU.EX2 R9, R23 ;  /* 0x0000001700097308 */ /* 0x000eb00000000800 */
[----:B------:R4:W1:Y:S08]  /*5d60*/  MUFU.EX2 R22, R3 ;  /* 0x0000000300167308 */ /* 0x0008700000000800 */
[----:B------:R-:W1:Y:S08]  /*5d70*/  MUFU.EX2 R6, R0 ;  /* 0x0000000000067308 */ /* 0x000e700000000800 */
[----:B------:R-:W3:Y:S01]  /*5d80*/  MUFU.EX2 R4, R2 ;  /* 0x0000000200047308 */ /* 0x000ee20000000800 */
[----:B------:R-:W-:-:S02]  /*5d90*/  IMAD.MOV.U32 R63, RZ, RZ, R41 ;  /* 0x000000ffff3f7224 */ /* 0x000fc400078e0029 */
[----:B------:R-:W-:Y:S02]  /*5da0*/  IMAD.MOV.U32 R40, RZ, RZ, R66 ;  /* 0x000000ffff287224 */ /* 0x000fe400078e0042 */
[----:B------:R-:W-:Y:S01]  /*5db0*/  IMAD.MOV.U32 R41, RZ, RZ, R67 ;  /* 0x000000ffff297224 */ /* 0x000fe200078e0043 */
[----:B------:R-:W-:Y:S01]  /*5dc0*/  MOV R67, R130 ;  /* 0x0000008200437202 */ /* 0x000fe20000000f00 */
[----:B------:R-:W-:Y:S01]  /*5dd0*/  IMAD.MOV.U32 R66, RZ, RZ, R131 ;  /* 0x000000ffff427224 */ /* 0x000fe200078e0083 */
[----:B--2---:R-:W-:Y:S01]  /*5de0*/  F2FP.BF16.PACK_AB R128, R8, R9 ;  /* 0x000000090880723e */ /* 0x004fe200000010ff */
[----:B----4-:R-:W-:Y:S01]  /*5df0*/  FADD.FTZ R3, R129, R24 ;  /* 0x0000001881037221 */ /* 0x010fe20000010000 */
[----:B-1----:R-:W-:Y:S02]  /*5e00*/  F2FP.BF16.PACK_AB R130, R22, R21 ;  /* 0x000000151682723e */ /* 0x002fe400000010ff */
[----:B------:R-:W-:Y:S02]  /*5e10*/  F2FP.BF16.PACK_AB R129, R6, R7 ;  /* 0x000000070681723e */ /* 0x000fe400000010ff */
[----:B---3--:R-:W-:-:S07]  /*5e20*/  F2FP.BF16.PACK_AB R131, R4, R5 ;  /* 0x000000050483723e */ /* 0x008fce00000010ff */
[C---:B------:R-:W-:Y:S08]  /*5e30*/  HMMA.16816.F32.BF16 R148, R128.reuse, R144, R148 ;  /* 0x000000908094723c */ /* 0x040ff00000041894 */
[C---:B------:R-:W-:Y:S01]  /*5e40*/  HMMA.16816.F32.BF16 R144, R128.reuse, R146, R136 ;  /* 0x000000928090723c */ /* 0x040fe20000041888 */
[----:B------:R-:W1:Y:S07]  /*5e50*/  LDSM.16.MT88.4 R136, [R241+0x5080] ;  /* 0x00508000f188783b */ /* 0x000e6e0000004200 */
[C---:B------:R-:W-:Y:S08]  /*5e60*/  HMMA.16816.F32.BF16 R156, R128.reuse, R152, R156 ;  /* 0x00000098809c723c */ /* 0x040ff0000004189c */
[C---:B------:R-:W-:Y:S01]  /*5e70*/  HMMA.16816.F32.BF16 R152, R128.reuse, R154, R32 ;  /* 0x0000009a8098723c */ /* 0x040fe20000041820 */
[----:B------:R-:W2:Y:S07]  /*5e80*/  LDSM.16.MT88.4 R32, [R240+0x5080] ;  /* 0x00508000f020783b */ /* 0x000eae0000004200 */
[C---:B-1----:R-:W-:Y:S08]  /*5e90*/  HMMA.16816.F32.BF16 R140, R128.reuse, R136, R140 ;  /* 0x00000088808c723c */ /* 0x042ff0000004188c */
[C---:B------:R-:W-:Y:S08]  /*5ea0*/  HMMA.16816.F32.BF16 R136, R128.reuse, R138, R28 ;  /* 0x0000008a8088723c */ /* 0x040ff0000004181c */
[C---:B--2---:R-:W-:Y:S01]  /*5eb0*/  HMMA.16816.F32.BF16 R28, R128.reuse, R32, R40 ;  /* 0x00000020801c723c */ /* 0x044fe20000041828 */
[----:B------:R-:W1:Y:S07]  /*5ec0*/  LDSM.16.MT88.4 R40, [R237+0x6880] ;  /* 0x00688000ed28783b */ /* 0x000e6e0000004200 */
[----:B------:R-:W-:Y:S01]  /*5ed0*/  HMMA.16816.F32.BF16 R32, R128, R34, R48 ;  /* 0x000000228020723c */ /* 0x000fe20000041830 */
[----:B------:R-:W2:Y:S01]  /*5ee0*/  LDSM.16.MT88.4 R48, [R238+0x6880] ;  /* 0x00688000ee30783b */ /* 0x000ea20000004200 */
[----:B------:R-:W-:-:S02]  /*5ef0*/  IMAD.MOV.U32 R59, RZ, RZ, R160 ;  /* 0x000000ffff3b7224 */ /* 0x000fc400078e00a0 */
[----:B------:R-:W-:Y:S01]  /*5f00*/  IMAD.MOV.U32 R64, RZ, RZ, R135 ;  /* 0x000000ffff407224 */ /* 0x000fe200078e0087 */
[----:B------:R3:W5:Y:S03]  /*5f10*/  LDL.LU R160, [R1+0x74] ;  /* 0x0000740001a07983 */ /* 0x0007660000300800 */
[C---:B-1----:R-:W-:Y:S08]  /*5f20*/  HMMA.16816.F32.BF16 R36, R128.reuse, R40, R36 ;  /* 0x000000288024723c */ /* 0x042ff00000041824 */
[C---:B------:R-:W-:Y:S08]  /*5f30*/  HMMA.16816.F32.BF16 R40, R128.reuse, R42, R44 ;  /* 0x0000002a8028723c */ /* 0x040ff0000004182c */
[C---:B--2---:R-:W-:Y:S01]  /*5f40*/  HMMA.16816.F32.BF16 R44, R128.reuse, R48, R56 ;  /* 0x00000030802c723c */ /* 0x044fe20000041838 */
[----:B------:R-:W1:Y:S07]  /*5f50*/  LDSM.16.MT88.4 R56, [R241+0x6880] ;  /* 0x00688000f138783b */ /* 0x000e6e0000004200 */
[----:B------:R-:W-:Y:S01]  /*5f60*/  HMMA.16816.F32.BF16 R48, R128, R50, R64 ;  /* 0x000000328030723c */ /* 0x000fe20000041840 */
[----:B------:R-:W2:Y:S01]  /*5f70*/  LDSM.16.MT88.4 R64, [R240+0x6880] ;  /* 0x00688000f040783b */ /* 0x000ea20000004200 */
[----:B------:R-:W-:-:S04]  /*5f80*/  FADD.FTZ R0, R80, R20 ;  /* 0x0000001450007221 */ /* 0x000fc80000010000 */
[----:B------:R-:W-:-:S04]  /*5f90*/  FADD.FTZ R0, R81, R0 ;  /* 0x0000000051007221 */ /* 0x000fc80000010000 */
[----:B------:R-:W-:-:S04]  /*5fa0*/  FADD.FTZ R2, R83, R0 ;  /* 0x0000000053027221 */ /* 0x000fc80000010000 */
[----:B------:R-:W-:Y:S02]  /*5fb0*/  FADD.FTZ R2, R82, R2 ;  /* 0x0000000252027221 */ /* 0x000fe40000010000 */
[----:B------:R-:W-:Y:S01]  /*5fc0*/  LDSM.16.MT88.4 R80, [R238+0x8080] ;  /* 0x00808000ee50783b */ /* 0x000fe20000004200 */
[C---:B-1----:R-:W-:Y:S08]  /*5fd0*/  HMMA.16816.F32.BF16 R52, R128.reuse, R56, R52 ;  /* 0x000000388034723c */ /* 0x042ff00000041834 */
[C---:B------:R-:W-:Y:S08]  /*5fe0*/  HMMA.16816.F32.BF16 R56, R128.reuse, R58, R60 ;  /* 0x0000003a8038723c */ /* 0x040ff0000004183c */
[C---:B--2---:R-:W-:Y:S01]  /*5ff0*/  HMMA.16816.F32.BF16 R60, R128.reuse, R64, R72 ;  /* 0x00000040803c723c */ /* 0x044fe20000041848 */
[----:B------:R-:W1:Y:S07]  /*6000*/  LDSM.16.MT88.4 R72, [R237+0x8080] ;  /* 0x00808000ed48783b */ /* 0x000e6e0000004200 */
[C---:B------:R-:W-:Y:S08]  /*6010*/  HMMA.16816.F32.BF16 R64, R128.reuse, R66, R68 ;  /* 0x000000428040723c */ /* 0x040ff00000041844 */
[C---:B-1----:R-:W-:Y:S01]  /*6020*/  HMMA.16816.F32.BF16 R68, R128.reuse, R72, R88 ;  /* 0x000000488044723c */ /* 0x042fe20000041858 */
[----:B------:R-:W-:Y:S07]  /*6030*/  LDSM.16.MT88.4 R88, [R241+0x8080] ;  /* 0x00808000f158783b */ /* 0x000fee0000004200 */
[C---:B------:R-:W-:Y:S08]  /*6040*/  HMMA.16816.F32.BF16 R72, R128.reuse, R74, R76 ;  /* 0x0000004a8048723c */ /* 0x040ff0000004184c */
[C---:B------:R-:W-:Y:S01]  /*6050*/  HMMA.16816.F32.BF16 R76, R128.reuse, R80, R96 ;  /* 0x00000050804c723c */ /* 0x040fe20000041860 */
[----:B------:R-:W1:Y:S07]  /*6060*/  LDSM.16.MT88.4 R96, [R240+0x8080] ;  /* 0x00808000f060783b */ /* 0x000e6e0000004200 */
[C---:B------:R-:W-:Y:S08]  /*6070*/  HMMA.16816.F32.BF16 R80, R128.reuse, R82, R92 ;  /* 0x000000528050723c */ /* 0x040ff0000004185c */
[----:B-1----:R-:W-:Y:S01]  /*6080*/  HMMA.16816.F32.BF16 R92, R128, R96, R104 ;  /* 0x00000060805c723c */ /* 0x002fe20000041868 */
[----:B------:R-:W1:Y:S01]  /*6090*/  LDSM.16.MT88.4 R104, [R237+0x9880] ;  /* 0x00988000ed68783b */ /* 0x000e620000004200 */
[----:B------:R-:W-:-:S06]  /*60a0*/  FADD.FTZ R0, R9, R3 ;  /* 0x0000000309007221 */ /* 0x000fcc0000010000 */
[C---:B------:R-:W-:Y:S01]  /*60b0*/  HMMA.16816.F32.BF16 R84, R128.reuse, R88, R176 ;  /* 0x000000588054723c */ /* 0x040fe200000418b0 */
[----:B------:R-:W-:Y:S02]  /*60c0*/  FADD.FTZ R0, R8, R0 ;  /* 0x0000000008007221 */ /* 0x000fe40000010000 */
[----:B------:R-:W-:Y:S05]  /*60d0*/  LDSM.16.MT88.4 R8, [R240+0x9880] ;  /* 0x00988000f008783b */ /* 0x000fea0000004200 */
[C---:B------:R-:W-:Y:S01]  /*60e0*/  HMMA.16816.F32.BF16 R88, R128.reuse, R90, R112 ;  /* 0x0000005a8058723c */ /* 0x040fe20000041870 */
[----:B------:R-:W2:Y:S07]  /*60f0*/  LDSM.16.MT88.4 R112, [R238+0x9880] ;  /* 0x00988000ee70783b */ /* 0x000eae0000004200 */
[----:B------:R-:W-:Y:S01]  /*6100*/  HMMA.16816.F32.BF16 R96, R128, R98, R100 ;  /* 0x000000628060723c */ /* 0x000fe20000041864 */
[----:B------:R-:W-:-:S07]  /*6110*/  FADD.FTZ R7, R7, R2 ;  /* 0x0000000207077221 */ /* 0x000fce0000010000 */
[C---:B-1----:R-:W-:Y:S08]  /*6120*/  HMMA.16816.F32.BF16 R100, R128.reuse, R104, R172 ;  /* 0x000000688064723c */ /* 0x042ff000000418ac */
[----:B------:R-:W-:Y:S01]  /*6130*/  HMMA.16816.F32.BF16 R104, R128, R106, R120 ;  /* 0x0000006a8068723c */ /* 0x000fe20000041878 */
[----:B------:R-:W1:Y:S01]  /*6140*/  LDSM.16.MT88.4 R120, [R241+0x9880] ;  /* 0x00988000f178783b */ /* 0x000e620000004200 */
[----:B------:R-:W-:-:S02]  /*6150*/  FADD.FTZ R6, R6, R7 ;  /* 0x0000000706067221 */ /* 0x000fc40000010000 */
[----:B------:R-:W-:Y:S02]  /*6160*/  FADD.FTZ R0, R21, R0 ;  /* 0x0000000015007221 */ /* 0x000fe40000010000 */
[----:B------:R-:W-:Y:S02]  /*6170*/  FADD.FTZ R5, R5, R6 ;  /* 0x0000000605057221 */ /* 0x000fe40000010000 */
[----:B------:R-:W-:Y:S02]  /*6180*/  FADD.FTZ R2, R22, R0 ;  /* 0x0000000016027221 */ /* 0x000fe40000010000 */
[----:B------:R-:W-:Y:S01]  /*6190*/  FADD.FTZ R0, R4, R5 ;  /* 0x0000000504007221 */ /* 0x000fe20000010000 */
[----:B------:R-:W-:Y:S02]  /*61a0*/  @UP5 USHF.L.U32 UR28, UR28, 0x7, URZ ;  /* 0x000000071c1c5899 */ /* 0x000fe4000800063f */
[----:B------:R3:W-:Y:S04]  /*61b0*/  STL [R1+0x44], R2 ;  /* 0x0000440201007387 */ /* 0x0007e80000100800 */
[----:B------:R3:W-:Y:S01]  /*61c0*/  STL [R1+0x4c], R0 ;  /* 0x00004c0001007387 */ /* 0x0007e20000100800 */
[----:B------:R-:W-:Y:S01]  /*61d0*/  UIMAD.WIDE.U32 UR28, UR28, UR4, URZ ;  /* 0x000000041c1c72a5 */ /* 0x000fe2000f8e003f */
[----:B------:R-:W-:-:S03]  /*61e0*/  PLOP3.LUT P0, PT, PT, PT, UP6, 0x40, 0x0 ;  /* 0x000000000000781c */ /* 0x000fc60003f0e868 */
[----:B------:R-:W-:Y:S01]  /*61f0*/  @UP5 USHF.R.U32.HI UR23, URZ, UR5, UR29 ;  /* 0x000000053f175299 */ /* 0x000fe2000801161d */
[----:B--2---:R-:W-:Y:S03]  /*6200*/  HMMA.16816.F32.BF16 R108, R128, R112, R108 ;  /* 0x00000070806c723c */ /* 0x004fe6000004186c */
[----:B------:R-:W-:-:S03]  /*6210*/  UIADD3 UR4, UR20, UR23, URZ ;  /* 0x0000001714047290 */ /* 0x000fc6000fffe03f */
[----:B------:R-:W-:Y:S02]  /*6220*/  ULDC UR20, c[0x0][0x328] ;  /* 0x0000ca0000147ab9 */ /* 0x000fe40000000800 */
[----:B------:R-:W-:Y:S01]  /*6230*/  HMMA.16816.F32.BF16 R112, R128, R114, R116 ;  /* 0x000000728070723c */ /* 0x000fe20000041874 */
[----:B------:R-:W-:Y:S02]  /*6240*/  UIADD3 UR21, UR21, -0x2, URZ ;  /* 0xfffffffe15157890 */ /* 0x000fe4000fffe03f */
[----:B------:R-:W-:-:S05]  /*6250*/  UIADD3 UR20, UR4, UR20, URZ ;  /* 0x0000001404147290 */ /* 0x000fca000fffe03f */
[C---:B-1----:R-:W-:Y:S08]  /*6260*/  HMMA.16816.F32.BF16 R116, R128.reuse, R120, R168 ;  /* 0x000000788074723c */ /* 0x042ff000000418a8 */
[C---:B------:R-:W-:Y:S08]  /*6270*/  HMMA.16816.F32.BF16 R120, R128.reuse, R122, R124 ;  /* 0x0000007a8078723c */ /* 0x040ff0000004187c */
[C---:B------:R-:W-:Y:S08]  /*6280*/  HMMA.16816.F32.BF16 R124, R128.reuse, R8, R16 ;  /* 0x00000008807c723c */ /* 0x040ff00000041810 */
[----:B------:R-:W-:Y:S01]  /*6290*/  HMMA.16816.F32.BF16 R128, R128, R10, R12 ;  /* 0x0000000a8080723c */ /* 0x000fe2000004180c */
[----:B------:R-:W-:Y:S07]  /*62a0*/  @P0 BRA `(.L_x_275) ;  /* 0x0000016000000947 */ /* 0x000fee0003800000 */
[----:B---3--:R-:W-:Y:S01]  /*62b0*/  ISETP.LT.AND P0, PT, RZ, UR4, PT ;  /* 0x00000004ff007c0c */ /* 0x008fe2000bf01270 */
[----:B------:R-:W-:-:S12]  /*62c0*/  UIADD3 UR23, UR4, -0x1, URZ ;  /* 0xffffffff04177890 */ /* 0x000fd8000fffe03f */
[----:B------:R-:W-:Y:S05]  /*62d0*/  @P0 BRA `(.L_x_276) ;  /* 0x0000009000000947 */ /* 0x000fea0003800000 */
[----:B------:R-:W-:Y:S02]  /*62e0*/  UMOV UR23, 0x1 ;  /* 0x0000000100177882 */ /* 0x000fe40000000000 */
[----:B------:R-:W-:Y:S02]  /*62f0*/  ULDC UR5, c[0x0][0x32c] ;  /* 0x0000cb0000057ab9 */ /* 0x000fe40000000800 */
[----:B------:R-:W-:Y:S02]  /*6300*/  UISETP.NE.AND UP0, UPT, UR23, UR5, UPT ;  /* 0x000000051700728c */ /* 0x000fe4000bf05270 */
[----:B------:R-:W-:-:S03]  /*6310*/  UIADD3 UR23, -UR4, URZ, URZ ;  /* 0x0000003f04177290 */ /* 0x000fc6000fffe13f */
[----:B------:R-:W-:Y:S02]  /*6320*/  ULDC.64 UR4, c[0x0][0x330] ;  /* 0x0000cc0000047ab9 */ /* 0x000fe40000000a00 */
[----:B------:R-:W-:-:S04]  /*6330*/  UIMAD.WIDE.U32 UR28, UR23, UR4, URZ ;  /* 0x00000004171c72a5 */ /* 0x000fc8000f8e003f */
[----:B------:R-:W-:-:S04]  /*6340*/  @UP0 USHF.R.U32.HI UR23, URZ, UR5, UR29 ;  /* 0x000000053f170299 */ /* 0x000fc8000801161d */
[----:B------:R-:W-:Y:S01]  /*6350*/  ULOP3.LUT UR23, URZ, UR23, URZ, 0x33, !UPT ;  /* 0x000000173f177292 */ /* 0x000fe2000f8e333f */
[----:B------:R-:W-:Y:S05]  /*6360*/  BRA `(.L_x_277) ;  /* 0x0000006000007947 */ /* 0x000fea0003800000 */
.L_x_276:
[----:B------:R-:W-:Y:S02]  /*6370*/  UMOV UR5, 0x1 ;  /* 0x0000000100057882 */ /* 0x000fe40000000000 */
[----:B------:R-:W-:Y:S02]  /*6380*/  ULDC UR4, c[0x0][0x32c] ;  /* 0x0000cb0000047ab9 */ /* 0x000fe40000000800 */
[----:B------:R-:W-:-:S03]  /*6390*/  UISETP.NE.AND UP0, UPT, UR5, UR4, UPT ;  /* 0x000000040500728c */ /* 0x000fc6000bf05270 */
[----:B------:R-:W-:Y:S02]  /*63a0*/  ULDC.64 UR4, c[0x0][0x330] ;  /* 0x0000cc0000047ab9 */ /* 0x000fe40000000a00 */
[----:B------:R-:W-:-:S06]  /*63b0*/  UIMAD.WIDE.U32 UR28, UR23, UR4, URZ ;  /* 0x00000004171c72a5 */ /* 0x000fcc000f8e003f */
[----:B------:R-:W-:Y:S02]  /*63c0*/  @UP0 USHF.R.U32.HI UR23, URZ, UR5, UR29 ;  /* 0x000000053f170299 */ /* 0x000fe4000801161d */
.L_x_277:
[----:B------:R-:W-:Y:S02]  /*63d0*/  ULDC UR4, c[0x0][0x32c] ;  /* 0x0000cb0000047ab9 */ /* 0x000fe40000000800 */
[----:B------:R-:W-:-:S04]  /*63e0*/  UIMAD UR4, UR23, UR4, UR4 ;  /* 0x00000004170472a4 */ /* 0x000fc8000f8e0204 */
[----:B------:R-:W-:-:S04]  /*63f0*/  UISETP.LT.AND UP0, UPT, UR20, UR4, UPT ;  /* 0x000000041400728c */ /* 0x000fc8000bf01270 */
[----:B------:R-:W-:-:S04]  /*6400*/  USEL UR20, UR20, UR4, UP0 ;  /* 0x0000000414147287 */ /* 0x000fc80008000000 */
.L_x_275:
        /* <DEDUP_REMOVED lines=29> */
.L_x_291:
        /* <DEDUP_REMOVED lines=63> */
.L_x_333:
        /* <DEDUP_REMOVED lines=24> */
.L_x_280:
[----:B------:R-:W-:Y:S05]  /*6b50*/  BSYNC B0 ;  /* 0x0000000000007941 */ /* 0x000fea0003800000 */
.L_x_279:
        /* <DEDUP_REMOVED lines=228> */
.L_x_282:
        /* <DEDUP_REMOVED lines=16> */
[----:B---3--:R-:W-:Y:S04]  /*7aa0*/  IADD3 R0, -R170, 0x1, R0 ;  /* 0x00000001aa007810 */ /* 0x008fe80007ffe100 */
[----:B------:R-:W-:Y:S04]  /*7ab0*/  IADD3 R0, -R2, UR8, R0 ;  /* 0x0000000802007c10 */ /* 0x000fe8000fffe100 */
[C---:B------:R-:W-:Y:S02]  /*7ac0*/  IADD3 R169, R0.reuse, c[0x0][0x328], RZ ;  /* 0x0000ca0000a97a10 */ /* 0x040fe40007ffe0ff */
[----:B------:R-:W-:Y:S03]  /*7ad0*/  IADD3 R133, R0, UR24, RZ ;  /* 0x0000001800857c10 */ /* 0x000fe6000fffe0ff */
[--C-:B-1----:R-:W-:Y:S02]  /*7ae0*/  IMAD.IADD R2, R169, 0x1, R3.reuse ;  /* 0x00000001a9027824 */ /* 0x102fe400078e0203 */
[----:B------:R-:W-:Y:S01]  /*7af0*/  IMAD.IADD R0, R133, 0x1, R3 ;  /* 0x0000000185007824 */ /* 0x000fe200078e0203 */
[----:B------:R-:W-:-:S05]  /*7b00*/  @P0 BRA `(.L_x_283) ;  /* 0x0000019000000947 */ /* 0x000fca0003800000 */
[----:B------:R-:W-:Y:S01]  /*7b10*/  IMAD.U32 R168, RZ, RZ, UR12 ;  /* 0x0000000cffa87e24 */ /* 0x000fe2000f8e00ff */
[----:B------:R-:W-:Y:S04]  /*7b20*/  BSSY B0, `(.L_x_284) ;  /* 0x0000012000007945 */ /* 0x000fe80003800000 */
[----:B------:R-:W-:Y:S04]  /*7b30*/  IADD3 R3, -R168, UR8, R3 ;  /* 0x00000008a8037c10 */ /* 0x000fe8000fffe103 */
        /* <DEDUP_REMOVED lines=11> */
.L_x_285:
[----:B------:R-:W-:Y:S04]  /*7bf0*/  MOV R168, 0x1 ;  /* 0x0000000100a87802 */ /* 0x000fe80000000f00 */
[----:B------:R-:W-:Y:S11]  /*7c00*/  ISETP.NE.AND P0, PT, R168, c[0x0][0x32c], PT ;  /* 0x0000cb00a8007a0c */ /* 0x000ff60003f05270 */
[----:B------:R-:W-:Y:S02]  /*7c10*/  @!UPT UIADD3 URZ, URZ, URZ, URZ ;  /* 0x0000003f3f3ff290 */ /* 0x000fe4000fffe03f */
[----:B------:R-:W-:Y:S05]  /*7c20*/  @P0 IMAD.HI.U32 R168, R3, c[0x0][0x330], RZ ;  /* 0x0000cc0003a80a27 */ /* 0x000fea00078e00ff */
[----:B------:R-:W-:Y:S02]  /*7c30*/  @P0 SHF.R.U32.HI R3, RZ, c[0x0][0x334], R168 ;  /* 0x0000cd00ff030a19 */ /* 0x000fe400000116a8 */
.L_x_286:
[----:B------:R-:W-:Y:S05]  /*7c40*/  BSYNC B0 ;  /* 0x0000000000007941 */ /* 0x000fea0003800000 */
.L_x_284:
[----:B------:R-:W-:Y:S05]  /*7c50*/  IADD3 R168, -R170, UR20, RZ ;  /* 0x00000014aaa87c10 */ /* 0x000fea000fffe1ff */
[----:B------:R-:W-:Y:S05]  /*7c60*/  IMAD R3, R3, c[0x0][0x32c], R168 ;  /* 0x0000cb0003037a24 */ /* 0x000fea00078e02a8 */
[----:B------:R-:W-:Y:S02]  /*7c70*/  IMNMX R0, R0, R3, !PT ;  /* 0x0000000300007217 */ /* 0x000fe40007800200 */
[----:B------:R-:W-:Y:S04]  /*7c80*/  IADD3 R3, R3, c[0x0][0x32c], RZ ;  /* 0x0000cb0003037a10 */ /* 0x000fe80007ffe0ff */
[----:B------:R-:W-:Y:S02]  /*7c90*/  IMNMX R2, R2, R3, PT ;  /* 0x0000000302027217 */ /* 0x000fe40003800200 */
.L_x_283:
        /* <DEDUP_REMOVED lines=87> */
.L_x_289:
[----:B------:R-:W-:Y:S04]  /*8210*/  MOV R4, 0x1 ;  /* 0x0000000100047802 */ /* 0x000fe80000000f00 */
[----:B------:R-:W-:Y:S11]  /*8220*/  ISETP.NE.AND P0, PT, R4, c[0x0][0x32c], PT ;  /* 0x0000cb0004007a0c */ /* 0x000ff60003f05270 */
[----:B------:R-:W-:Y:S02]  /*8230*/  @!UPT UIADD3 URZ, URZ, URZ, URZ ;  /* 0x0000003f3f3ff290 */ /* 0x000fe4000fffe03f */
[----:B------:R-:W-:Y:S05]  /*8240*/  @P0 IMAD.HI.U32 R4, R0, c[0x0][0x330], RZ ;  /* 0x0000cc0000040a27 */ /* 0x000fea00078e00ff */
[----:B------:R-:W-:Y:S02]  /*8250*/  @P0 SHF.R.U32.HI R0, RZ, c[0x0][0x334], R4 ;  /* 0x0000cd00ff000a19 */ /* 0x000fe40000011604 */
.L_x_290:
[----:B------:R-:W-:Y:S05]  /*8260*/  BSYNC B0 ;  /* 0x0000000000007941 */ /* 0x000fea0003800000 */
.L_x_288:
[----:B------:R-:W-:Y:S05]  /*8270*/  IADD3 R4, -R170, UR20, RZ ;  /* 0x00000014aa047c10 */ /* 0x000fea000fffe1ff */
[----:B------:R-:W-:Y:S05]  /*8280*/  IMAD R0, R0, c[0x0][0x32c], R4 ;  /* 0x0000cb0000007a24 */ /* 0x000fea00078e0204 */
[----:B------:R-:W-:Y:S02]  /*8290*/  IMNMX R2, R2, R0, !PT ;  /* 0x0000000002027217 */ /* 0x000fe40007800200 */
[----:B------:R-:W-:Y:S04]  /*82a0*/  IADD3 R0, R0, c[0x0][0x32c], RZ ;  /* 0x0000cb0000007a10 */ /* 0x000fe80007ffe0ff */
[----:B------:R-:W-:Y:S02]  /*82b0*/  IMNMX R3, R3, R0, PT ;  /* 0x0000000003037217 */ /* 0x000fe40003800200 */
.L_x_287:
        /* <DEDUP_REMOVED lines=16> */
[----:B------:R-:W-:Y:S03]  /*83c0*/  UIADD3 UR21, UR5, -0x1, URZ ;  /* 0xffffffff05157890 */ /* 0x000fe6000fffe03f */
        /* <DEDUP_REMOVED lines=19> */
[--C-:B------:R-:W-:Y:S02]  /*8500*/  FFMA.FTZ R168, R168, c[0x0][0x2d0], -R4.reuse ;  /* 0x0000b400a8a87a23 */ /* 0x100fe40000010804 */
        /* <DEDUP_REMOVED lines=455> */
.L_x_278:
[----:B------:R-:W1:Y:S01]  /*a180*/  S2UR UR20, SR_CTAID.X ;  /* 0x00000000001479c3 */ /* 0x000e620000002500 */
[----:B------:R-:W-:-:S02]  /*a190*/  UISETP.NE.AND UP1, UPT, UR15, URZ, UPT ;  /* 0x0000003f0f00728c */ /* 0x000fc4000bf25270 */
[----:B------:R-:W-:Y:S02]  /*a1a0*/  ULDC.64 UR4, c[0x0][0x2c8] ;  /* 0x0000b20000047ab9 */ /* 0x000fe40000000a00 */
[----:B------:R-:W-:-:S06]  /*a1b0*/  UISETP.NE.AND UP0, UPT, UR14, URZ, UPT ;  /* 0x0000003f0e00728c */ /* 0x000fcc000bf05270 */
[----:B------:R-:W-:Y:S01]  /*a1c0*/  PLOP3.LUT P0, PT, PT, PT, UP0, 0x40, 0x0 ;  /* 0x000000000000781c */ /* 0x000fe20003f0e808 */
[----:B-1----:R-:W-:-:S04]  /*a1d0*/  ULEA UR20, UR20, 0x7f, 0x7 ;  /* 0x0000007f14147891 */ /* 0x002fc8000f8e383f */
[----:B------:R-:W-:Y:S02]  /*a1e0*/  UIMAD.WIDE.U32 UR28, UR20, UR4, URZ ;  /* 0x00000004141c72a5 */ /* 0x000fe4000f8e003f */
[----:B------:R-:W-:-:S05]  /*a1f0*/  UIADD3 UR4, UR8, 0x1, -UR12 ;  /* 0x0000000108047890 */ /* 0x000fca000fffe80c */
[----:B------:R-:W-:Y:S02]  /*a200*/  @UP1 UMOV UR23, UR29 ;  /* 0x0000001d00171c82 */ /* 0x000fe40008000000 */
[----:B------:R-:W-:-:S04]  /*a210*/  @UP1 USHF.R.U32.HI UR20, URZ, UR5, UR23 ;  /* 0x000000053f141299 */ /* 0x000fc80008011617 */
[----:B------:R-:W-:-:S03]  /*a220*/  UIADD3 UR23, UR4, UR20, URZ ;  /* 0x0000001404177290 */ /* 0x000fc6000fffe03f */
[----:B------:R-:W-:Y:S02]  /*a230*/  ULDC UR20, c[0x0][0x324] ;  /* 0x0000c90000147ab9 */ /* 0x000fe40000000800 */
[----:B------:R-:W-:Y:S01]  /*a240*/  UIADD3 UR20, UR23, -UR20, URZ ;  /* 0x8000001417147290 */ /* 0x000fe2000fffe03f */
[----:B------:R-:W-:Y:S05]  /*a250*/  @P0 BRA `(.L_x_292) ;  /* 0x0000016000000947 */ /* 0x000fea0003800000 */
[----:B------:R-:W-:-:S06]  /*a260*/  UISETP.GT.AND UP0, UPT, UR23, -0x1, UPT ;  /* 0xffffffff1700788c */ /* 0x000fcc000bf04270 */
[----:B------:R-:W-:-:S13]  /*a270*/  PLOP3.LUT P0, PT, PT, PT, UP0, 0x80, 0x0 ;  /* 0x000000000000781c */ /* 0x000fda0003f0f008 */
[----:B------:R-:W-:Y:S05]  /*a280*/  @P0 BRA `(.L_x_293) ;  /* 0x0000009000000947 */ /* 0x000fea0003800000 */
[----:B------:R-:W-:Y:S02]  /*a290*/  UMOV UR5, 0x1 ;  /* 0x0000000100057882 */ /* 0x000fe40000000000 */
[----:B------:R-:W-:Y:S02]  /*a2a0*/  ULDC UR4, c[0x0][0x32c] ;  /* 0x0000cb0000047ab9 */ /* 0x000fe40000000800 */
[----:B------:R-:W-:Y:S02]  /*a2b0*/  UISETP.NE.AND UP0, UPT, UR5, UR4, UPT ;  /* 0x000000040500728c */ /* 0x000fe4000bf05270 */
[----:B------:R-:W-:Y:S02]  /*a2c0*/  ULOP3.LUT UR23, URZ, UR23, URZ, 0x33, !UPT ;  /* 0x000000173f177292 */ /* 0x000fe4000f8e333f */
[----:B------:R-:W-:Y:S02]  /*a2d0*/  ULDC.64 UR4, c[0x0][0x330] ;  /* 0x0000cc0000047ab9 */ /* 0x000fe40000000a00 */
[----:B------:R-:W-:-:S05]  /*a2e0*/  UIMAD.WIDE.U32 UR28, UR23, UR4, URZ ;  /* 0x00000004171c72a5 */ /* 0x000fca000f8e003f */
[----:B------:R-:W-:-:S04]  /*a2f0*/  @UP0 USHF.R.U32.HI UR23, URZ, UR5, UR29 ;  /* 0x000000053f170299 */ /* 0x000fc8000801161d */
[----:B------:R-:W-:Y:S01]  /*a300*/  ULOP3.LUT UR23, URZ, UR23, URZ, 0x33, !UPT ;  /* 0x000000173f177292 */ /* 0x000fe2000f8e333f */
[----:B------:R-:W-:Y:S05]  /*a310*/  BRA `(.L_x_294) ;  /* 0x0000006000007947 */ /* 0x000fea0003800000 */
.L_x_293:
[----:B------:R-:W-:Y:S02]  /*a320*/  UMOV UR5, 0x1 ;  /* 0x0000000100057882 */ /* 0x000fe40000000000 */
[----:B------:R-:W-:Y:S02]  /*a330*/  ULDC UR4, c[0x0][0x32c] ;  /* 0x0000cb0000047ab9 */ /* 0x000fe40000000800 */
[----:B------:R-:W-:-:S03]  /*a340*/  UISETP.NE.AND UP0, UPT, UR5, UR4, UPT ;  /* 0x000000040500728c */ /* 0x000fc6000bf05270 */
[----:B------:R-:W-:Y:S02]  /*a350*/  ULDC.64 UR4, c[0x0][0x330] ;  /* 0x0000cc0000047ab9 */ /* 0x000fe40000000a00 */
[----:B------:R-:W-:-:S06]  /*a360*/  UIMAD.WIDE.U32 UR28, UR23, UR4, URZ ;  /* 0x00000004171c72a5 */ /* 0x000fcc000f8e003f */
[----:B------:R-:W-:Y:S02]  /*a370*/  @UP0 USHF.R.U32.HI UR23, URZ, UR5, UR29 ;  /* 0x000000053f170299 */ /* 0x000fe4000801161d */
.L_x_294:
[----:B------:R-:W-:Y:S02]  /*a380*/  ULDC UR4, c[0x0][0x32c] ;  /* 0x0000cb0000047ab9 */ /* 0x000fe40000000800 */
[----:B------:R-:W-:-:S04]  /*a390*/  UIMAD UR4, UR23, UR4, URZ ;  /* 0x00000004170472a4 */ /* 0x000fc8000f8e023f */
[----:B------:R-:W-:-:S04]  /*a3a0*/  UISETP.LT.AND UP0, UPT, UR20, UR4, UPT ;  /* 0x000000041400728c */ /* 0x000fc8000bf01270 */
[----:B------:R-:W-:-:S04]  /*a3b0*/  USEL UR20, UR20, UR4, !UP0 ;  /* 0x0000000414147287 */ /* 0x000fc8000c000000 */
.L_x_292:
        /* <DEDUP_REMOVED lines=27> */
.L_x_300:
        /* <DEDUP_REMOVED lines=28> */
[C---:B------:R-:W-:Y:S01]  /*a730*/  IMAD.WIDE.U32 R2, R5.reuse, c[0x0][0x208], RZ ;  /* 0x0000820005027a25 */ /* 0x040fe200078e00ff */
        /* <DEDUP_REMOVED lines=22> */
[C---:B------:R-:W-:Y:S02]  /*a8a0*/  IMAD.X R5, R3.reuse, 0x1, R14, P0 ;  /* 0x0000000103057824 */ /* 0x040fe400000e060e */
        /* <DEDUP_REMOVED lines=12> */
.L_x_334:
        /* <DEDUP_REMOVED lines=24> */
.L_x_297:
[----:B------:R-:W-:Y:S05]  /*aaf0*/  BSYNC B0 ;  /* 0x0000000000007941 */ /* 0x000fea0003800000 */
.L_x_296:
        /* <DEDUP_REMOVED lines=224> */
.L_x_299:
        /* <DEDUP_REMOVED lines=419> */
.L_x_295:
        /* <DEDUP_REMOVED lines=16> */
.L_x_314:
[----:B------:R-:W2:Y:S01]  /*d430*/  LDL R4, [R1+0x28] ;  /* 0x0000280001047983 */ /* 0x000ea20000100800 */
[----:B------:R-:W-:Y:S04]  /*d440*/  DEPBAR.LE SB0, 0x0 ;  /* 0x000080000000791a */ /* 0x000fe80000000000 */
[----:B------:R-:W3:Y:S01]  /*d450*/  LDL R8, [R1+0x38] ;  /* 0x0000380001087983 */ /* 0x000ee20000100800 */
[----:B------:R-:W-:Y:S03]  /*d460*/  BSSY B0, `(.L_x_302) ;  /* 0x000005f000007945 */ /* 0x000fe60003800000 */
[----:B------:R-:W4:Y:S04]  /*d470*/  LDL R6, [R1+0x24] ;  /* 0x0000240001067983 */ /* 0x000f280000100800 */
[----:B------:R-:W2:Y:S04]  /*d480*/  LDL R132, [R1+0x4] ;  /* 0x0000040001847983 */ /* 0x000ea80000100800 */
[----:B------:R-:W3:Y:S04]  /*d490*/  LDL R133, [R1+0x30] ;  /* 0x0000300001857983 */ /* 0x000ee80000100800 */
[----:B------:R-:W4:Y:S04]  /*d4a0*/  LDL R23, [R1] ;  /* 0x0000000001177983 */ /* 0x000f280000100800 */
[----:B------:R-:W4:Y:S04]  /*d4b0*/  LDL R5, [R1+0x40] ;  /* 0x0000400001057983 */ /* 0x000f280000100800 */
[----:B------:R-:W4:Y:S04]  /*d4c0*/  LDL R7, [R1+0x8] ;  /* 0x0000080001077983 */ /* 0x000f280000100800 */
        /* <DEDUP_REMOVED lines=9> */
[----:B------:R-:W-:Y:S04]  /*d560*/  LDSM.16.M88.4 R168, [R243] ;  /* 0x00000000f3a8783b */ /* 0x000fe80000000200 */
[----:B--2---:R-:W-:Y:S01]  /*d570*/  LDSM.16.M88.4 R172, [R132] ;  /* 0x0000000084ac783b */ /* 0x004fe20000000200 */
[----:B-1----:R-:W-:Y:S01]  /*d580*/  SHF.R.S32.HI R0, RZ, 0x1f, R4 ;  /* 0x0000001fff007819 */ /* 0x002fe20000011404 */
[----:B------:R-:W-:Y:S01]  /*d590*/  IMAD.WIDE.U32 R2, R4, c[0x0][0x208], RZ ;  /* 0x0000820004027a25 */ /* 0x000fe200078e00ff */
[----:B---3--:R-:W-:Y:S03]  /*d5a0*/  ISETP.GE.AND P1, PT, R133, c[0x0][0x1d4], PT ;  /* 0x0000750085007a0c */ /* 0x008fe60003f26270 */
[----:B------:R-:W-:Y:S01]  /*d5b0*/  IMAD R0, R0, c[0x0][0x208], RZ ;  /* 0x0000820000007a24 */ /* 0x000fe200078e02ff */
[----:B----4-:R-:W-:Y:S03]  /*d5c0*/  LDSM.16.M88.4 R176, [R23] ;  /* 0x0000000017b0783b */ /* 0x010fe60000000200 */
[----:B------:R-:W-:Y:S01]  /*d5d0*/  IMAD R0, R4, c[0x0][0x20c], R0 ;  /* 0x0000830004007a24 */ /* 0x000fe200078e0200 */
[----:B------:R-:W-:Y:S03]  /*d5e0*/  SHF.R.S32.HI R4, RZ, 0x1f, R6 ;  /* 0x0000001fff047819 */ /* 0x000fe60000011406 */
[----:B------:R-:W-:Y:S02]  /*d5f0*/  IMAD.IADD R3, R3, 0x1, R0 ;  /* 0x0000000103037824 */ /* 0x000fe400078e0200 */
[----:B------:R-:W-:Y:S02]  /*d600*/  IMAD R4, R4, c[0x0][0x218], RZ ;  /* 0x0000860004047a24 */ /* 0x000fe400078e02ff */
[C---:B------:R-:W-:Y:S04]  /*d610*/  IMAD.WIDE.U32 R2, R6.reuse, c[0x0][0x218], R2 ;  /* 0x0000860006027a25 */ /* 0x040fe800078e0002 */
[----:B------:R-:W-:Y:S01]  /*d620*/  IMAD R4, R6, c[0x0][0x21c], R4 ;  /* 0x0000870006047a24 */ /* 0x000fe200078e0204 */
[----:B------:R-:W-:Y:S01]  /*d630*/  IADD3 R0, P0, R2, UR30, RZ ;  /* 0x0000001e02007c10 */ /* 0x000fe2000ff1e0ff */
[C---:B------:R-:W-:Y:S01]  /*d640*/  IMAD.SHL.U32 R21, R14.reuse, 0x2, RZ ;  /* 0x000000020e157824 */ /* 0x040fe200078e00ff */
[----:B------:R-:W-:Y:S02]  /*d650*/  SHF.L.U64.HI R14, R14, 0x1, R22 ;  /* 0x000000010e0e7819 */ /* 0x000fe40000010216 */
[----:B------:R-:W-:Y:S02]  /*d660*/  IADD3.X R3, R3, UR25, R4, P0, !PT ;  /* 0x0000001903037c10 */ /* 0x000fe400087fe404 */
[----:B------:R-:W-:Y:S01]  /*d670*/  STL [R1+0x18], R21 ;  /* 0x0000181501007387 */ /* 0x000fe20000100800 */
[C---:B------:R-:W-:Y:S03]  /*d680*/  LEA R6, P0, R0.reuse, c[0x0][0x1f8], 0x1 ;  /* 0x00007e0000067a11 */ /* 0x040fe600078008ff */
[----:B------:R-:W-:Y:S01]  /*d690*/  STL [R1+0x1c], R14 ;  /* 0x00001c0e01007387 */ /* 0x000fe20000100800 */
[----:B------:R-:W-:Y:S03]  /*d6a0*/  LEA.HI.X R3, R0, c[0x0][0x1fc], R3, 0x1, P0 ;  /* 0x00007f0000037a11 */ /* 0x000fe600000f0c03 */
        /* <DEDUP_REMOVED lines=32> */
.L_x_335:
        /* <DEDUP_REMOVED lines=26> */
.L_x_303:
[----:B-1----:R-:W-:Y:S05]  /*da50*/  BSYNC B0 ;  /* 0x0000000000007941 */ /* 0x002fea0003800000 */
.L_x_302:
        /* <DEDUP_REMOVED lines=225> */
.L_x_305:
        /* <DEDUP_REMOVED lines=37> */
.L_x_308:
[----:B------:R-:W-:Y:S04]  /*eac0*/  MOV R168, 0x1 ;  /* 0x0000000100a87802 */ /* 0x000fe80000000f00 */
[----:B------:R-:W-:Y:S11]  /*ead0*/  ISETP.NE.AND P0, PT, R168, c[0x0][0x32c], PT ;  /* 0x0000cb00a8007a0c */ /* 0x000ff60003f05270 */
[----:B------:R-:W-:Y:S02]  /*eae0*/  @!UPT UIADD3 URZ, URZ, URZ, URZ ;  /* 0x0000003f3f3ff290 */ /* 0x000fe4000fffe03f */
[----:B------:R-:W-:Y:S05]  /*eaf0*/  @P0 IMAD.HI.U32 R168, R3, c[0x0][0x330], RZ ;  /* 0x0000cc0003a80a27 */ /* 0x000fea00078e00ff */
[----:B------:R-:W-:Y:S02]  /*eb00*/  @P0 SHF.R.U32.HI R3, RZ, c[0x0][0x334], R168 ;  /* 0x0000cd00ff030a19 */ /* 0x000fe400000116a8 */
.L_x_309:
[----:B------:R-:W-:Y:S05]  /*eb10*/  BSYNC B0 ;  /* 0x0000000000007941 */ /* 0x000fea0003800000 */
.L_x_307:
[----:B------:R-:W-:Y:S05]  /*eb20*/  IMAD R3, R3, c[0x0][0x32c], R170 ;  /* 0x0000cb0003037a24 */ /* 0x000fea00078e02aa */
[----:B------:R-:W-:Y:S02]  /*eb30*/  IMNMX R0, R0, R3, !PT ;  /* 0x0000000300007217 */ /* 0x000fe40007800200 */
[----:B------:R-:W-:Y:S04]  /*eb40*/  IADD3 R3, R3, c[0x0][0x32c], RZ ;  /* 0x0000cb0003037a10 */ /* 0x000fe80007ffe0ff */
[----:B------:R-:W-:Y:S02]  /*eb50*/  IMNMX R2, R2, R3, PT ;  /* 0x0000000302027217 */ /* 0x000fe40003800200 */
.L_x_306:
        /* <DEDUP_REMOVED lines=87> */
.L_x_312:
[----:B------:R-:W-:Y:S04]  /*f0d0*/  MOV R4, 0x1 ;  /* 0x0000000100047802 */ /* 0x000fe80000000f00 */
[----:B------:R-:W-:Y:S11]  /*f0e0*/  ISETP.NE.AND P0, PT, R4, c[0x0][0x32c], PT ;  /* 0x0000cb0004007a0c */ /* 0x000ff60003f05270 */
[----:B------:R-:W-:Y:S02]  /*f0f0*/  @!UPT UIADD3 URZ, URZ, URZ, URZ ;  /* 0x0000003f3f3ff290 */ /* 0x000fe4000fffe03f */
[----:B------:R-:W-:Y:S05]  /*f100*/  @P0 IMAD.HI.U32 R4, R0, c[0x0][0x330], RZ ;  /* 0x0000cc0000040a27 */ /* 0x000fea00078e00ff */
[----:B------:R-:W-:Y:S02]  /*f110*/  @P0 SHF.R.U32.HI R0, RZ, c[0x0][0x334], R4 ;  /* 0x0000cd00ff000a19 */ /* 0x000fe40000011604 */
.L_x_313:
[----:B------:R-:W-:Y:S05]  /*f120*/  BSYNC B0 ;  /* 0x0000000000007941 */ /* 0x000fea0003800000 */
.L_x_311:
[----:B------:R-:W-:Y:S05]  /*f130*/  IMAD R0, R0, c[0x0][0x32c], R170 ;  /* 0x0000cb0000007a24 */ /* 0x000fea00078e02aa */
[----:B------:R-:W-:Y:S02]  /*f140*/  IMNMX R2, R2, R0, !PT ;  /* 0x0000000002027217 */ /* 0x000fe40007800200 */
[----:B------:R-:W-:Y:S04]  /*f150*/  IADD3 R0, R0, c[0x0][0x32c], RZ ;  /* 0x0000cb0000007a10 */ /* 0x000fe80007ffe0ff */
[----:B------:R-:W-:Y:S02]  /*f160*/  IMNMX R3, R3, R0, PT ;  /* 0x0000000003037217 */ /* 0x000fe40003800200 */
.L_x_310:
        /* <DEDUP_REMOVED lines=492> */
.L_x_301:
        /* <DEDUP_REMOVED lines=47> */
[----:B------:R-:W-:Y:S01]  /*11320*/  MOV R56, 0xff800000 ;  /* 0xff80000000387802 */ /* 0x000fe20000000f00 */
[C---:B------:R-:W-:Y:S01]  /*11330*/  FMUL.FTZ R16, R2.reuse, R57 ;  /* 0x0000003902107220 */ /* 0x040fe20000410000 */
[----:B------:R-:W-:Y:S01]  /*11340*/  MOV R57, 0xff800000 ;  /* 0xff80000000397802 */ /* 0x000fe20000000f00 */
        /* <DEDUP_REMOVED lines=35> */
[----:B------:R-:W-:Y:S01]  /*11580*/  FMUL.FTZ R129, R2, R129 ;  /* 0x0000008102817220 */ /* 0x000fe20000410000 */
[----:B------:R-:W-:Y:S01]  /*11590*/  @P0 MOV R2, 0x3f317218 ;  /* 0x3f31721800020802 */ /* 0x000fe20000000f00 */
[----:B------:R-:W-:Y:S02]  /*115a0*/  @P1 FMUL.FTZ R4, R3, c[0x0][0x2d0] ;  /* 0x0000b40003041a20 */ /* 0x000fe40000410000 */
[----:B--2---:R-:W-:Y:S02]  /*115b0*/  @P1 FMUL.FTZ R5, R5, 0.69314718246459960938 ;  /* 0x3f31721805051820 */ /* 0x004fe40000410000 */
[----:B---3--:R-:W-:-:S02]  /*115c0*/  @P0 FMUL.FTZ R3, R6, 0.69314718246459960938 ;  /* 0x3f31721806030820 */ /* 0x008fc40000410000 */
[----:B------:R-:W-:Y:S02]  /*115d0*/  @P0 FMUL.FTZ R2, R2, c[0x0][0x2d0] ;  /* 0x0000b40002020a20 */ /* 0x000fe40000410000 */
[C---:B----4-:R-:W-:Y:S02]  /*115e0*/  FMUL.FTZ R158, R0.reuse, R158 ;  /* 0x0000009e009e7220 */ /* 0x050fe40000410000 */
        /* <DEDUP_REMOVED lines=62> */
[----:B------:R-:W-:Y:S02]  /*119d0*/  FMUL.FTZ R10, R0, R131 ;  /* 0x00000083000a7220 */ /* 0x000fe40000410000 */
[----:B------:R-:W-:-:S02]  /*119e0*/  @P1 FFMA.FTZ R56, R4, R133, R5 ;  /* 0x0000008504381223 */ /* 0x000fc40000010005 */
[----:B------:R-:W-:Y:S02]  /*119f0*/  @P0 FFMA.FTZ R57, R2, R132, R3 ;  /* 0x0000008402390223 */ /* 0x000fe40000010003 */
.L_x_259:
        /* <DEDUP_REMOVED lines=10> */
[----:B------:R-:W-:Y:S02]  /*11aa0*/  F2FP.BF16.PACK_AB R37, R12, R22 ;  /* 0x000000160c25723e */ /* 0x000fe400000010ff */
[----:B------:R-:W-:Y:S01]  /*11ab0*/  F2FP.BF16.PACK_AB R38, R9, R40 ;  /* 0x000000280926723e */ /* 0x000fe200000010ff */
[----:B------:R-:W-:Y:S01]  /*11ac0*/  ULDC.64 UR4, c[0x0][0x500] ;  /* 0x0001400000047ab9 */ /* 0x000fe20000000a00 */
[----:B------:R-:W-:Y:S01]  /*11ad0*/  F2FP.BF16.PACK_AB R8, R8, R156 ;  /* 0x0000009c0808723e */ /* 0x000fe200000010ff */
[----:B------:R-:W-:Y:S01]  /*11ae0*/  UIMAD.WIDE UR4, UR13, UR6, UR4 ;  /* 0x000000060d0472a5 */ /* 0x000fe2000f8e0204 */
[----:B------:R-:W-:-:S02]  /*11af0*/  F2FP.BF16.PACK_AB R158, R159, R158 ;  /* 0x0000009e9f9e723e */ /* 0x000fc400000010ff */
[----:B------:R-:W-:Y:S02]  /*11b00*/  F2FP.BF16.PACK_AB R6, R153, R152 ;  /* 0x000000989906723e */ /* 0x000fe400000010ff */
[----:B------:R-:W-:Y:S02]  /*11b10*/  F2FP.BF16.PACK_AB R154, R155, R154 ;  /* 0x0000009a9b9a723e */ /* 0x000fe400000010ff */
[----:B------:R-:W-:Y:S02]  /*11b20*/  F2FP.BF16.PACK_AB R5, R149, R148 ;  /* 0x000000949505723e */ /* 0x000fe400000010ff */
[----:B------:R-:W-:Y:S02]  /*11b30*/  F2FP.BF16.PACK_AB R150, R151, R150 ;  /* 0x000000969796723e */ /* 0x000fe400000010ff */
[----:B-1----:R-:W-:Y:S02]  /*11b40*/  SHF.R.S32.HI R47, RZ, 0x1f, R65 ;  /* 0x0000001fff2f7819 */ /* 0x002fe40000011441 */
[----:B------:R-:W-:-:S02]  /*11b50*/  F2FP.BF16.PACK_AB R7, R7, R144 ;  /* 0x000000900707723e */ /* 0x000fc400000010ff */
[CC--:B------:R-:W-:Y:S02]  /*11b60*/  LEA.HI R2, R47.reuse, R65.reuse, RZ, 0x2 ;  /* 0x000000412f027211 */ /* 0x0c0fe400078f10ff */
[----:B------:R-:W-:Y:S02]  /*11b70*/  LEA.HI R43, R47, R65, RZ, 0x5 ;  /* 0x000000412f2b7211 */ /* 0x000fe400078f28ff */
[--C-:B------:R-:W-:Y:S02]  /*11b80*/  SHF.R.S32.HI R4, RZ, 0x2, R2.reuse ;  /* 0x00000002ff047819 */ /* 0x100fe40000011402 */
[----:B------:R-:W-:Y:S02]  /*11b90*/  SHF.R.S32.HI R0, RZ, 0x1f, R2 ;  /* 0x0000001fff007819 */ /* 0x000fe40000011402 */
[----:B------:R-:W-:Y:S02]  /*11ba0*/  SHF.R.S32.HI R40, RZ, 0x5, R43 ;  /* 0x00000005ff287819 */ /* 0x000fe4000001142b */
[----:B------:R-:W-:-:S02]  /*11bb0*/  LEA.HI R0, R0, R4, RZ, 0x3 ;  /* 0x0000000400007211 */ /* 0x000fc400078f18ff */
[----:B------:R-:W-:Y:S02]  /*11bc0*/  F2FP.BF16.PACK_AB R146, R147, R146 ;  /* 0x000000929392723e */ /* 0x000fe400000010ff */
[----:B------:R-:W-:Y:S02]  /*11bd0*/  LOP3.LUT R0, R0, 0xfffffff8, RZ, 0xc0, !PT ;  /* 0xfffffff800007812 */ /* 0x000fe400078ec0ff */
[----:B------:R-:W-:Y:S02]  /*11be0*/  F2FP.BF16.PACK_AB R53, R141, R140 ;  /* 0x0000008c8d35723e */ /* 0x000fe400000010ff */
[----:B------:R-:W-:Y:S01]  /*11bf0*/  F2FP.BF16.PACK_AB R142, R143, R142 ;  /* 0x0000008e8f8e723e */ /* 0x000fe200000010ff */
[----:B------:R-:W-:Y:S01]  /*11c00*/  IMAD.IADD R4, R4, 0x1, -R0 ;  /* 0x0000000104047824 */ /* 0x000fe200078e0a00 */
[----:B------:R-:W-:Y:S02]  /*11c10*/  LOP3.LUT R0, R2, 0xfffffffc, RZ, 0xc0, !PT ;  /* 0xfffffffc02007812 */ /* 0x000fe400078ec0ff */
[----:B------:R-:W-:Y:S01]  /*11c20*/  F2FP.BF16.PACK_AB R52, R137, R136 ;  /* 0x000000888934723e */ /* 0x000fe200000010ff */
[C---:B------:R-:W-:Y:S01]  /*11c30*/  IMAD.SHL.U32 R2, R4.reuse, 0x40, RZ ;  /* 0x0000004004027824 */ /* 0x040fe200078e00ff */
[----:B------:R-:W-:Y:S01]  /*11c40*/  LOP3.LUT R3, R4, 0x1, RZ, 0xc0, !PT ;  /* 0x0000000104037812 */ /* 0x000fe200078ec0ff */
[----:B------:R-:W-:Y:S01]  /*11c50*/  IMAD.IADD R22, R65, 0x1, -R0 ;  /* 0x0000000141167824 */ /* 0x000fe200078e0a00 */
[----:B------:R-:W-:-:S02]  /*11c60*/  F2FP.BF16.PACK_AB R138, R139, R138 ;  /* 0x0000008a8b8a723e */ /* 0x000fc400000010ff */
[----:B------:R-:W-:Y:S01]  /*11c70*/  LOP3.LUT R0, R2, 0x1c0, RZ, 0xc0, !PT ;  /* 0x000001c002007812 */ /* 0x000fe200078ec0ff */
[----:B------:R-:W-:Y:S01]  /*11c80*/  IMAD R2, R40, 0x200, R22 ;  /* 0x0000020028027824 */ /* 0x000fe200078e0216 */
[----:B------:R-:W-:Y:S02]  /*11c90*/  ISETP.NE.U32.AND P0, PT, R3, 0x1, PT ;  /* 0x000000010300780c */ /* 0x000fe40003f05070 */
[----:B------:R-:W-:Y:S02]  /*11ca0*/  LEA.HI R0, R0, R0, RZ, 0x1d ;  /* 0x0000000000007211 */ /* 0x000fe400078fe8ff */
[----:B------:R-:W-:Y:S01]  /*11cb0*/  R2P PR, R4, 0x6 ;  /* 0x0000000604007804 */ /* 0x000fe20000000000 */
[----:B------:R-:W-:Y:S01]  /*11cc0*/  IMAD.MOV.U32 R4, RZ, RZ, 0x20 ;  /* 0x00000020ff047424 */ /* 0x000fe200078e00ff */
[----:B------:R-:W-:Y:S01]  /*11cd0*/  F2FP.BF16.PACK_AB R49, R29, R18 ;  /* 0x000000121d31723e */ /* 0x000fe200000010ff */
[----:B------:R-:W-:Y:S01]  /*11ce0*/  IMAD.U32 R0, R2, 0x2, R0 ;  /* 0x0000000202007824 */ /* 0x000fe200078e0000 */
[----:B------:R-:W-:-:S02]  /*11cf0*/  F2FP.BF16.PACK_AB R48, R31, R30 ;  /* 0x0000001e1f30723e */ /* 0x000fc400000010ff */
[----:B------:R-:W-:Y:S01]  /*11d00*/  SEL R4, R4, 0xffffffe0, !P1 ;  /* 0xffffffe004047807 */ /* 0x000fe20004800000 */
[----:B------:R-:W-:Y:S01]  /*11d10*/  IMAD.SHL.U32 R0, R0, 0x2, RZ ;  /* 0x0000000200007824 */ /* 0x000fe200078e00ff */
[----:B------:R-:W-:Y:S01]  /*11d20*/  BAR.SYNC.DEFER_BLOCKING 0x1, 0x100 ;  /* 0x0044000000007b1d */ /* 0x000fe20000010000 */
[----:B------:R-:W-:Y:S02]  /*11d30*/  F2FP.BF16.PACK_AB R45, R33, R20 ;  /* 0x00000014212d723e */ /* 0x000fe400000010ff */
[----:B------:R-:W-:Y:S02]  /*11d40*/  F2FP.BF16.PACK_AB R44, R35, R34 ;  /* 0x00000022232c723e */ /* 0x000fe400000010ff */
[C---:B------:R-:W-:Y:S02]  /*11d50*/  IADD3 R3, R0.reuse, 0x80, RZ ;  /* 0x0000008000037810 */ /* 0x040fe40007ffe0ff */
[C---:B------:R-:W-:Y:S02]  /*11d60*/  IADD3 R2, R0.reuse, 0x70, RZ ;  /* 0x0000007000027810 */ /* 0x040fe40007ffe0ff */
[----:B------:R-:W-:Y:S01]  /*11d70*/  @P0 IADD3 R2, R3, 0x10, RZ ;  /* 0x0000001003020810 */ /* 0x000fe20007ffe0ff */
[----:B------:R-:W-:Y:S01]  /*11d80*/  IMAD.IADD R3, R0, 0x1, R4 ;  /* 0x0000000100037824 */ /* 0x000fe200078e0204 */
[----:B------:R-:W-:-:S02]  /*11d90*/  F2FP.BF16.PACK_AB R36, R36, R23 ;  /* 0x000000172424723e */ /* 0x000fc400000010ff */
[----:B------:R-:W-:Y:S02]  /*11da0*/  F2FP.BF16.PACK_AB R50, R51, R50 ;  /* 0x000000323332723e */ /* 0x000fe400000010ff */
        /* <DEDUP_REMOVED lines=48> */
[----:B------:R-:W-:Y:S01]  /*120b0*/  F2FP.BF16.PACK_AB R13, R13, R118 ;  /* 0x000000760d0d723e */ /* 0x000fe200000010ff */
        /* <DEDUP_REMOVED lines=88> */
.L_x_316:
        /* <DEDUP_REMOVED lines=9> */
[----:B------:R-:W-:Y:S01]  /*126d0*/  USHF.R.S32.HI UR11, URZ, 0x1f, UR13 ;  /* 0x0000001f3f0b7899 */ /* 0x000fe2000801140d */
[----:B------:R-:W-:Y:S01]  /*126e0*/  LEA.HI R6, R47, R65, RZ, 0x3 ;  /* 0x000000412f067211 */ /* 0x000fe200078f18ff */
[----:B------:R-:W-:Y:S01]  /*126f0*/  ULDC.64 UR4, c[0x0][0x3a0] ;  /* 0x0000e80000047ab9 */ /* 0x000fe20000000a00 */
[----:B------:R-:W-:Y:S01]  /*12700*/  SHF.R.S32.HI R2, RZ, 0x1f, R3 ;  /* 0x0000001fff027819 */ /* 0x000fe20000011403 */
[----:B------:R-:W-:Y:S01]  /*12710*/  IMAD.IADD R4, R40, 0x1, -R0 ;  /* 0x0000000128047824 */ /* 0x000fe200078e0a00 */
[----:B------:R-:W-:Y:S01]  /*12720*/  LEA.HI R0, R22, R22, RZ, 0x1 ;  /* 0x0000001616007211 */ /* 0x000fe200078f08ff */
[----:B------:R-:W-:Y:S01]  /*12730*/  UIMAD UR8, UR9, UR6, URZ ;  /* 0x00000006090872a4 */ /* 0x000fe2000f8e023f */
[----:B------:R-:W-:Y:S01]  /*12740*/  LEA.HI R2, R2, R3, RZ, 0x2 ;  /* 0x0000000302027211 */ /* 0x000fe200078f10ff */
[----:B------:R-:W-:Y:S01]  /*12750*/  UMOV UR14, UR20 ;  /* 0x00000014000e7c82 */ /* 0x000fe20008000000 */
[----:B------:R-:W-:Y:S01]  /*12760*/  LOP3.LUT R0, R0, 0x1ffffffe, RZ, 0xc0, !PT ;  /* 0x1ffffffe00007812 */ /* 0x000fe200078ec0ff */
[----:B------:R-:W-:Y:S01]  /*12770*/  UMOV UR15, UR21 ;  /* 0x00000015000f7c82 */ /* 0x000fe20008000000 */
[----:B------:R-:W-:Y:S01]  /*12780*/  SHF.R.S32.HI R2, RZ, 0x2, R2 ;  /* 0x00000002ff027819 */ /* 0x000fe20000011402 */
[----:B------:R-:W-:Y:S01]  /*12790*/  UIMAD UR12, UR21, UR4, URZ ;  /* 0x00000004150c72a4 */ /* 0x000fe2000f8e023f */
[----:B------:R-:W-:Y:S01]  /*127a0*/  LOP3.LUT P2, RZ, R3, 0x3, RZ, 0xc0, !PT ;  /* 0x0000000303ff7812 */ /* 0x000fe2000784c0ff */
[----:B------:R-:W-:Y:S01]  /*127b0*/  IMAD.IADD R0, R22, 0x1, -R0 ;  /* 0x0000000116007824 */ /* 0x000fe200078e0a00 */
[----:B------:R-:W-:Y:S01]  /*127c0*/  USEL UR11, UR11, URZ, !UP1 ;  /* 0x0000003f0b0b7287 */ /* 0x000fe2000c800000 */
[----:B------:R-:W-:Y:S01]  /*127d0*/  IMAD R15, R4, 0x10, R2 ;  /* 0x00000010040f7824 */ /* 0x000fe200078e0202 */
[----:B------:R-:W-:Y:S01]  /*127e0*/  UIMAD.WIDE.U32 UR14, UR10, UR6, UR14 ;  /* 0x000000060a0e72a5 */ /* 0x000fe2000f8e000e */
[----:B------:R-:W-:Y:S01]  /*127f0*/  LOP3.LUT R4, R6, 0xfffffff8, RZ, 0xc0, !PT ;  /* 0xfffffff806047812 */ /* 0x000fe200078ec0ff */
[----:B------:R-:W-:Y:S01]  /*12800*/  UIMAD UR8, UR10, UR7, UR8 ;  /* 0x000000070a0872a4 */ /* 0x000fe2000f8e0208 */
[----:B------:R-:W-:Y:S01]  /*12810*/  IMAD R0, R0, 0x8, R15 ;  /* 0x0000000800007824 */ /* 0x000fe200078e020f */
[----:B------:R-:W-:Y:S01]  /*12820*/  UIMAD.WIDE.U32 UR16, UR20, UR4, URZ ;  /* 0x00000004141072a5 */ /* 0x000fe2000f8e003f */
[----:B------:R-:W-:Y:S01]  /*12830*/  SHF.R.S32.HI R14, RZ, 0x3, R6 ;  /* 0x00000003ff0e7819 */ /* 0x000fe20000011406 */
[----:B------:R-:W-:Y:S01]  /*12840*/  ULDC.64 UR6, c[0x0][0x498] ;  /* 0x0001260000067ab9 */ /* 0x000fe20000000a00 */
[----:B------:R-:W-:Y:S01]  /*12850*/  IMAD.IADD R7, R65, 0x1, -R4 ;  /* 0x0000000141077824 */ /* 0x000fe200078e0a04 */
[----:B-1----:R-:W-:Y:S01]  /*12860*/  LEA R0, R28, R0, 0x7 ;  /* 0x000000001c007211 */ /* 0x002fe200078e38ff */
[----:B------:R-:W-:Y:S01]  /*12870*/  UIMAD UR12, UR20, UR5, UR12 ;  /* 0x00000005140c72a4 */ /* 0x000fe2000f8e020c */
        /* <DEDUP_REMOVED lines=121> */
.L_x_318:
[----:B--234-:R-:W-:Y:S05]  /*13010*/  BSYNC B0 ;  /* 0x0000000000007941 */ /* 0x01cfea0003800000 */
.L_x_317:
        /* <DEDUP_REMOVED lines=30> */
.L_x_320:
[----:B------:R-:W-:Y:S05]  /*13200*/  BSYNC B0 ;  /* 0x0000000000007941 */ /* 0x000fea0003800000 */
.L_x_319:
        /* <DEDUP_REMOVED lines=30> */
.L_x_322:
[----:B------:R-:W-:Y:S05]  /*133f0*/  BSYNC B0 ;  /* 0x0000000000007941 */ /* 0x000fea0003800000 */
.L_x_321:
        /* <DEDUP_REMOVED lines=31> */
.L_x_315:
        /* <DEDUP_REMOVED lines=31> */
.L_x_323:
[----:B-1----:R-:W1:Y:S01]  /*137e0*/  S2R R8, SR_TID.X ;  /* 0x0000000000087919 */ /* 0x002e620000002100 */
[----:B------:R-:W-:Y:S01]  /*137f0*/  USHF.R.S32.HI UR6, URZ, 0x1f, UR13 ;  /* 0x0000001f3f067899 */ /* 0x000fe2000801140d */
[----:B------:R-:W-:Y:S01]  /*13800*/  BSSY B0, `(.L_x_324) ;  /* 0x0000029000007945 */ /* 0x000fe20003800000 */
[----:B------:R-:W-:-:S02]  /*13810*/  USEL UR13, UR13, URZ, !UP1 ;  /* 0x0000003f0d0d7287 */ /* 0x000fc4000c800000 */
[----:B------:R-:W-:Y:S01]  /*13820*/  USEL UR6, UR6, URZ, !UP1 ;  /* 0x0000003f06067287 */ /* 0x000fe2000c800000 */
[----:B-1----:R-:W-:-:S13]  /*13830*/  ISETP.GT.AND P0, PT, R8, 0x7f, PT ;  /* 0x0000007f0800780c */ /* 0x002fda0003f04270 */
        /* <DEDUP_REMOVED lines=37> */
.L_x_325:
[----:B------:R-:W-:Y:S05]  /*13a90*/  BSYNC B0 ;  /* 0x0000000000007941 */ /* 0x000fea0003800000 */
.L_x_324:
        /* <DEDUP_REMOVED lines=17> */
[----:B------:R-:W-:Y:S02]  /*13bb0*/  LEA R0, R8, R7, 0x5 ;  /* 0x0000000708007211 */ /* 0x000fe400078e28ff */
[----:B------:R-:W-:Y:S02]  /*13bc0*/  UIMAD UR7, UR10, UR5, UR7 ;  /* 0x000000050a0772a4 */ /* 0x000fe4000f8e0207 */
[----:B------:R-:W-:Y:S01]  /*13bd0*/  UIMAD.WIDE.U32 UR10, UR10, UR4, UR16 ;  /* 0x000000040a0a72a5 */ /* 0x000fe2000f8e0010 */
[C---:B--2---:R-:W-:Y:S02]  /*13be0*/  IMAD R0, R14.reuse, 0x80, R0 ;  /* 0x000000800e007824 */ /* 0x044fe400078e0200 */
        /* <DEDUP_REMOVED lines=56> */
.L_x_327:
[----:B------:R-:W-:Y:S05]  /*13f70*/  BSYNC B0 ;  /* 0x0000000000007941 */ /* 0x000fea0003800000 */
.L_x_326:
        /* <DEDUP_REMOVED lines=27> */
.L_x_329:
[----:B------:R-:W-:Y:S05]  /*14130*/  BSYNC B0 ;  /* 0x0000000000007941 */ /* 0x000fea0003800000 */
.L_x_328:
        /* <DEDUP_REMOVED lines=27> */
.L_x_331:
[----:B------:R-:W-:Y:S05]  /*142f0*/  BSYNC B0 ;  /* 0x0000000000007941 */ /* 0x000fea0003800000 */
.L_x_330:
        /* <DEDUP_REMOVED lines=28> */
.L_x_262:
[----:B-1----:R-:W-:Y:S01]  /*144c0*/  IMAD.MOV.U32 R3, RZ, RZ, R8 ;  /* 0x000000ffff037224 */ /* 0x002fe200078e0008 */
[----:B------:R-:W-:Y:S01]  /*144d0*/  MOV R15, 0x1 ;  /* 0x00000001000f7802 */ /* 0x000fe20000000f00 */
[----:B------:R-:W-:Y:S01]  /*144e0*/  IMAD.MOV.U32 R14, RZ, RZ, 0x181f ;  /* 0x0000181fff0e7424 */ /* 0x000fe200078e00ff */
[----:B------:R-:W-:Y:S02]  /*144f0*/  MOV R2, 0x14510 ;  /* 0x0001451000027802 */ /* 0x000fe40000000f00 */
[----:B------:R-:W-:Y:S05]  /*14500*/  CALL.REL.NOINC `($__internal_1_$__cuda_sm70_shflsync_idx_p) ;  /* 0x000002d000007944 */ /* 0x000fea0003c00000 */
[----:B------:R-:W-:Y:S01]  /*14510*/  IMAD.MOV.U32 R8, RZ, RZ, R14 ;  /* 0x000000ffff087224 */ /* 0x000fe200078e000e */
[----:B------:R-:W-:Y:S01]  /*14520*/  MOV R15, 0x1 ;  /* 0x00000001000f7802 */ /* 0x000fe20000000f00 */
[----:B------:R-:W-:Y:S01]  /*14530*/  IMAD.MOV.U32 R3, RZ, RZ, R13 ;  /* 0x000000ffff037224 */ /* 0x000fe200078e000d */
[----:B------:R-:W-:Y:S02]  /*14540*/  MOV R14, 0x181f ;  /* 0x0000181f000e7802 */ /* 0x000fe40000000f00 */
[----:B------:R-:W-:Y:S02]  /*14550*/  MOV R2, 0x14570 ;  /* 0x0001457000027802 */ /* 0x000fe40000000f00 */
[----:B-1---5:R-:W-:Y:S05]  /*14560*/  CALL.REL.NOINC `($__internal_1_$__cuda_sm70_shflsync_idx_p) ;  /* 0x0000027000007944 */ /* 0x022fea0003c00000 */
[----:B------:R-:W-:Y:S01]  /*14570*/  MOV R2, R14 ;  /* 0x0000000e00027202 */ /* 0x000fe20000000f00 */
[----:B-1---5:R-:W-:Y:S05]  /*14580*/  BRA `(.L_x_332) ;  /* 0xfffee32000007947 */ /* 0x022fea000383ffff */
.L_x_281:
[----:B--2---:R-:W-:Y:S01]  /*14590*/  MOV R14, 0x181f ;  /* 0x0000181f000e7802 */ /* 0x004fe20000000f00 */
[----:B------:R-:W-:Y:S01]  /*145a0*/  IMAD.MOV.U32 R15, RZ, RZ, 0x1 ;  /* 0x00000001ff0f7424 */ /* 0x000fe200078e00ff */
[----:B------:R-:W-:Y:S02]  /*145b0*/  MOV R2, 0x145d0 ;  /* 0x000145d000027802 */ /* 0x000fe40000000f00 */
[----:B-1---5:R-:W-:Y:S05]  /*145c0*/  CALL.REL.NOINC `($__internal_1_$__cuda_sm70_shflsync_idx_p) ;  /* 0x0000021000007944 */ /* 0x022fea0003c00000 */
[----:B------:R-:W-:Y:S01]  /*145d0*/  MOV R15, 0x1 ;  /* 0x00000001000f7802 */ /* 0x000fe20000000f00 */
[----:B------:R-:W-:Y:S01]  /*145e0*/  IMAD.MOV.U32 R4, RZ, RZ, R14 ;  /* 0x000000ffff047224 */ /* 0x000fe200078e000e */
[----:B------:R-:W-:Y:S01]  /*145f0*/  MOV R14, 0x181f ;  /* 0x0000181f000e7802 */ /* 0x000fe20000000f00 */
[----:B------:R-:W-:Y:S01]  /*14600*/  IMAD.MOV.U32 R3, RZ, RZ, R12 ;  /* 0x000000ffff037224 */ /* 0x000fe200078e000c */
[----:B------:R-:W-:Y:S02]  /*14610*/  MOV R2, 0x14630 ;  /* 0x0001463000027802 */ /* 0x000fe40000000f00 */
[----:B-1---5:R-:W-:Y:S05]  /*14620*/  CALL.REL.NOINC `($__internal_1_$__cuda_sm70_shflsync_idx_p) ;  /* 0x000001b000007944 */ /* 0x022fea0003c00000 */
[----:B-----5:R-:W-:Y:S01]  /*14630*/  MOV R0, R14 ;  /* 0x0000000e00007202 */ /* 0x020fe20000000f00 */
[----:B-1----:R-:W-:-:S05]  /*14640*/  BRA `(.L_x_333) ;  /* 0xffff238000007947 */ /* 0x002fca000383ffff */
.L_x_298:
[----:B------:R-:W-:Y:S01]  /*14650*/  MOV R15, 0x1 ;  /* 0x00000001000f7802 */ /* 0x000fe20000000f00 */
[----:B--2---:R-:W-:Y:S01]  /*14660*/  IMAD.MOV.U32 R3, RZ, RZ, R6 ;  /* 0x000000ffff037224 */ /* 0x004fe200078e0006 */
[----:B------:R-:W-:Y:S01]  /*14670*/  MOV R2, 0x146a0 ;  /* 0x000146a000027802 */ /* 0x000fe20000000f00 */
[----:B------:R-:W-:Y:S02]  /*14680*/  IMAD.MOV.U32 R14, RZ, RZ, 0x181f ;  /* 0x0000181fff0e7424 */ /* 0x000fe400078e00ff */
[----:B-1---5:R-:W-:Y:S05]  /*14690*/  CALL.REL.NOINC `($__internal_1_$__cuda_sm70_shflsync_idx_p) ;  /* 0x0000014000007944 */ /* 0x022fea0003c00000 */
[----:B------:R-:W-:Y:S01]  /*146a0*/  MOV R15, 0x1 ;  /* 0x00000001000f7802 */ /* 0x000fe20000000f00 */
[----:B------:R-:W-:Y:S01]  /*146b0*/  IMAD.MOV.U32 R4, RZ, RZ, R14 ;  /* 0x000000ffff047224 */ /* 0x000fe200078e000e */
[----:B------:R-:W-:Y:S01]  /*146c0*/  MOV R14, 0x181f ;  /* 0x0000181f000e7802 */ /* 0x000fe20000000f00 */
[----:B------:R-:W-:Y:S01]  /*146d0*/  IMAD.MOV.U32 R3, RZ, RZ, R7 ;  /* 0x000000ffff037224 */ /* 0x000fe200078e0007 */
[----:B------:R-:W-:Y:S02]  /*146e0*/  MOV R2, 0x14700 ;  /* 0x0001470000027802 */ /* 0x000fe40000000f00 */
[----:B-1---5:R-:W-:Y:S05]  /*146f0*/  CALL.REL.NOINC `($__internal_1_$__cuda_sm70_shflsync_idx_p) ;  /* 0x000000e000007944 */ /* 0x022fea0003c00000 */
[----:B------:R-:W-:Y:S01]  /*14700*/  MOV R2, R14 ;  /* 0x0000000e00027202 */ /* 0x000fe20000000f00 */
[----:B-1---5:R-:W-:-:S05]  /*14710*/  BRA `(.L_x_334) ;  /* 0xffff625000007947 */ /* 0x022fca000383ffff */
.L_x_304:
[----:B----4-:R-:W-:Y:S01]  /*14720*/  MOV R14, 0x181f ;  /* 0x0000181f000e7802 */ /* 0x010fe20000000f00 */
[----:B------:R-:W-:Y:S01]  /*14730*/  IMAD.MOV.U32 R15, RZ, RZ, 0x1 ;  /* 0x00000001ff0f7424 */ /* 0x000fe200078e00ff */
[----:B------:R-:W-:Y:S02]  /*14740*/  MOV R2, 0x14760 ;  /* 0x0001476000027802 */ /* 0x000fe40000000f00 */
[----:B-----5:R-:W-:Y:S05]  /*14750*/  CALL.REL.NOINC `($__internal_1_$__cuda_sm70_shflsync_idx_p) ;  /* 0x0000008000007944 */ /* 0x020fea0003c00000 */
        /* <DEDUP_REMOVED lines=8> */
        .weak           $__internal_1_$__cuda_sm70_shflsync_idx_p
        .type           $__internal_1_$__cuda_sm70_shflsync_idx_p,@function
        .size           $__internal_1_$__cuda_sm70_shflsync_idx_p,(.L_x_1771 - $__internal_1_$__cuda_sm70_shflsync_idx_p)
$__internal_1_$__cuda_sm70_shflsync_idx_p:
[----:B------:R1:W-:Y:S02]  /*147e0*/  STL [R1+0x74], R0 ;  /* 0x0000740001007387 */ /* 0x0003e40000100800 */
[----:B-1----:R-:W-:-:S04]  /*147f0*/  MOV R0, 0xffffffff ;  /* 0xffffffff00007802 */ /* 0x002fc80000000f00 */
[----:B------:R-:W-:Y:S04]  /*14800*/  WARPSYNC R0 ;  /* 0x0000000000007348 */ /* 0x000fe80003800000 */
[----:B------:R1:W2:Y:S04]  /*14810*/  SHFL.IDX PT, R14, R3, R15, R14 ;  /* 0x0000000f030e7389 */ /* 0x0002a800000e000e */
[----:B-1----:R1:W5:Y:S01]  /*14820*/  LDL.LU R0, [R1+0x74] ;  /* 0x0000740001007983 */ /* 0x0023620000300800 */
[----:B------:R-:W-:-:S04]  /*14830*/  MOV R3, 0x0 ;  /* 0x0000000000037802 */ /* 0x000fc80000000f00 */
[----:B--2---:R-:W-:Y:S05]  /*14840*/  RET.REL.NODEC R2 `(_ZN7cutlass13device_kernelIN5flash19enable_sm80_to_sm89INS1_16FlashAttnFwdSm80INS1_25CollectiveMainloopFwdSm80ILi8ELi1ELb1EN4cute5tupleIJNS5_1CILi128EEENS7_ILi48EEENS7_ILi256EEEEEELi256ENS_10bfloat16_tEfNS_4arch4Sm80ELb0ELb1ELb0ELb1ELb1ELb0ELb1ELb0EEENS1_21CollectiveEpilogueFwdINS6_IJS8_SA_S9_EEENS6_IJNS7_ILi1EEESI_SI_EEESC_SE_Li256ELb1ELb1ELb0ELb0EEENS1_19SingleTileSchedulerILb1ELb0ELb1ELi128EEEEEEEEEvNT_6ParamsE) ;  /* 0xfffeb7b002007950 */ /* 0x004fea0003c3ffff */
.L_x_336:
        /* <DEDUP_REMOVED lines=11> */
.L_x_1771:


//--------------------- .text._ZN7cutlass13device_kernelIN5flash19enable_sm80_to_sm89INS1_16FlashAttnFwdSm80INS1_25CollectiveMainloopFwdSm80ILi8ELi1ELb0EN4cute5tupleIJNS5_1CILi128EEENS7_ILi32EEENS7_ILi256EEEEEELi256ENS_10bfloat16_tEfNS_4arch4Sm80ELb0ELb1ELb0ELb1ELb1ELb1ELb1ELb0EEENS1_21CollectiveEpilogueFwdINS6_IJS8_SA_S9_EEENS6_IJNS7_ILi1EEESI_SI_EEESC_SE_Li256ELb1ELb1ELb0ELb0EEENS1_19SingleTileSchedulerILb1ELb0ELb1ELi128EEEEEEEEEvNT_6ParamsE --------------------------
	.section	.text._ZN7cutlass13device_kernelIN5flash19enable_sm80_to_sm89INS1_16FlashAttnFwdSm80INS1_25CollectiveMainloopFwdSm80ILi8ELi1ELb0EN4cute5tupleIJNS5_1CILi128EEENS7_ILi32EEENS7_ILi256EEEEEELi256ENS_10bfloat16_tEfNS_4arch4Sm80ELb0ELb1ELb0ELb1ELb1ELb1ELb1ELb0EEENS1_21CollectiveEpilogueFwdINS6_IJS8_SA_S9_EEENS6_IJNS7_ILi1EEESI_SI_EEESC_SE_Li256ELb1ELb1ELb0ELb0EEENS1_19SingleTileSchedulerILb1ELb0ELb1ELi128EEEEEEEEEvNT_6ParamsE,"ax",@progbits
	.sectioninfo	@"SHI_REGISTERS=249"
	.align	128
.text._ZN7cutlass13device_kernelIN5flash19enable_sm80_to_sm89INS1_16FlashAttnFwdSm80INS1_25CollectiveMainloopFwdSm80ILi8ELi1ELb0EN4cute5tupleIJNS5_1CILi128EEENS7_ILi32EEENS7_ILi256EEEEEELi256ENS_10bfloat16_tEfNS_4arch4Sm80ELb0ELb1ELb0ELb1ELb1ELb1ELb1ELb0EEENS1_21CollectiveEpilogueFwdINS6_IJS8_SA_S9_EEENS6_IJNS7_ILi1EEESI_SI_EEESC_SE_Li256ELb1ELb1ELb0ELb0EEENS1_19SingleTileSchedulerILb1ELb0ELb1ELi128EEEEEEEEEvNT_6ParamsE:
        .type           _ZN7cutlass13device_kernelIN5flash19enable_sm80_to_sm89INS1_16FlashAttnFwdSm80INS1_25CollectiveMainloopFwdSm80ILi8ELi1ELb0EN4cute5tupleIJNS5_1CILi128EEENS7_ILi32EEENS7_ILi256EEEEEELi256ENS_10bfloat16_tEfNS_4arch4Sm80ELb0ELb1ELb0ELb1ELb1ELb1ELb1ELb0EEENS1_21CollectiveEpilogueFwdINS6_IJS8_SA_S9_EEENS6_IJNS7_ILi1EEESI_SI_EEESC_SE_Li256ELb1ELb1ELb0ELb0EEENS1_19SingleTileSchedulerILb1ELb0ELb1ELi128EEEEEEEEEvNT_6ParamsE,@function
        .size           _ZN7cutlass13device_kernelIN5flash19enable_sm80_to_sm89INS1_16FlashAttnFwdSm80INS1_25CollectiveMainloopFwdSm80ILi8ELi1ELb0EN4cute5tupleIJNS5_1CILi128EEENS7_ILi32EEENS7_ILi256EEEEEELi256ENS_10bfloat16_tEfNS_4arch4Sm80ELb0ELb1ELb0ELb1ELb1ELb1ELb1ELb0EEENS1_21CollectiveEpilogueFwdINS6_IJS8_SA_S9_EEENS6_IJNS7_ILi1EEESI_SI_EEESC_SE_Li256ELb1ELb1ELb0ELb0EEENS1_19SingleTileSchedulerILb1ELb0ELb1ELi128EEEEEEEEEvNT_6ParamsE,(.L_x_1773 - _ZN7cutlass13device_kernelIN5flash19enable_sm80_to_sm89INS1_16FlashAttnFwdSm80INS1_25CollectiveMainloopFwdSm80ILi8ELi1ELb0EN4cute5tupleIJNS5_1CILi128EEENS7_ILi32EEENS7_ILi256EEEEEELi256ENS_10bfloat16_tEfNS_4arch4Sm80ELb0ELb1ELb0ELb1ELb1ELb1ELb1ELb0EEENS1_21CollectiveEpilogueFwdINS6_IJS8_SA_S9_EEENS6_IJNS7_ILi1EEESI_SI_EEESC_SE_Li256ELb1ELb1ELb0ELb0EEENS1_19SingleTileSchedulerILb1ELb0ELb1ELi128EEEEEEEEEvNT_6ParamsE)
        .other          _ZN7cutlass13device_kernelIN5flash19enable_sm80_to_sm89INS1_16FlashAttnFwdSm80INS1_25CollectiveMainloopFwdSm80ILi8ELi1ELb0EN4cute5tupleIJNS5_1CILi128EEENS7_ILi32EEENS7_ILi256EEEEEELi256ENS_10bfloat16_tEfNS_4arch4Sm80ELb0ELb1ELb0ELb1ELb1ELb1ELb1ELb0EEENS1_21CollectiveEpilogueFwdINS6_IJS8_SA_S9_EEENS6_IJNS7_ILi1EEESI_SI_EEESC_SE_Li256ELb1ELb1ELb0ELb0EEENS1_19SingleTileSchedulerILb1ELb0ELb1ELi128EEEEEEEEEvNT_6ParamsE,@"STO_CUDA_ENTRY STV_DEFAULT"
_ZN7cutlass13device_kernelIN5flash19enable_sm80_to_sm89INS1_16FlashAttnFwdSm80INS1_25CollectiveMainloopFwdSm80ILi8ELi1ELb0EN4cute5tupleIJNS5_1CILi128EEENS7_ILi32EEENS7_ILi256EEEEEELi256ENS_10bfloat16_tEfNS_4arch4Sm80ELb0ELb1ELb0ELb1ELb1ELb1ELb1ELb0EEENS1_21CollectiveEpilogueFwdINS6_IJS8_SA_S9_EEENS6_IJNS7_ILi1EEESI_SI_EEESC_SE_Li256ELb1ELb1ELb0ELb0EEENS1_19SingleTileSchedulerILb1ELb0ELb1ELi128EEEEEEEEEvNT_6ParamsE:
        /* <DEDUP_REMOVED lines=20> */
.L_x_338:
        /* <DEDUP_REMOVED lines=13> */
.L_x_340:
[----:B------:R-:W-:Y:S02]  /*0210*/  ULDC UR5, c[0x0][0x54c] ;  /* 0x0001530000057ab9 */ /* 0x000fe40000000800 */
.L_x_339:
[----:B------:R-:W-:Y:S02]  /*0220*/  ULDC UR4, c[0x0][0x548] ;  /* 0x0001520000047ab9 */ /* 0x000fe40000000800 */
[----:B------:R-:W-:-:S02]  /*0230*/  USHF.L.U32 UR15, UR14, 0x7, URZ ;  /* 0x000000070e0f7899 */ /* 0x000fc4000800063f */
[----:B------:R-:W-:-:S04]  /*0240*/  UIMAD UR4, UR5, UR4, URZ ;  /* 0x00000004050472a4 */ /* 0x000fc8000f8e023f */
[----:B------:R-:W-:-:S04]  /*0250*/  UISETP.GE.AND UP0, UPT, UR15, UR4, UPT ;  /* 0x000000040f00728c */ /* 0x000fc8000bf06270 */
[----:B------:R-:W-:Y:S01]  /*0260*/  USEL UR21, UR21, 0xffffffff, !UP0 ;  /* 0xffffffff15157887 */ /* 0x000fe2000c000000 */
[----:B------:R-:W-:Y:S05]  /*0270*/  BRA `(.L_x_341) ;  /* 0x000001b000007947 */ /* 0x000fea0003800000 */
.L_x_337:
        /* <DEDUP_REMOVED lines=8> */
.L_x_342:
        /* <DEDUP_REMOVED lines=13> */
.L_x_344:
[----:B------:R-:W-:Y:S02]  /*03d0*/  ULDC UR5, c[0x0][0x54c] ;  /* 0x0001530000057ab9 */ /* 0x000fe40000000800 */
.L_x_343:
[----:B------:R-:W-:Y:S02]  /*03e0*/  ULDC UR4, c[0x0][0x548] ;  /* 0x0001520000047ab9 */ /* 0x000fe40000000800 */
[----:B------:R-:W-:-:S02]  /*03f0*/  USHF.L.U32 UR15, UR14, 0x7, URZ ;  /* 0x000000070e0f7899 */ /* 0x000fc4000800063f */
[----:B------:R-:W-:-:S04]  /*0400*/  UIMAD UR4, UR5, UR4, URZ ;  /* 0x00000004050472a4 */ /* 0x000fc8000f8e023f */
[----:B------:R-:W-:-:S04]  /*0410*/  UISETP.GE.AND UP0, UPT, UR15, UR4, UPT ;  /* 0x000000040f00728c */ /* 0x000fc8000bf06270 */
[----:B------:R-:W-:-:S06]  /*0420*/  USEL UR21, UR21, 0xffffffff, !UP0 ;  /* 0xffffffff15157887 */ /* 0x000fcc000c000000 */
.L_x_341:
        /* <DEDUP_REMOVED lines=16> */
[----:B------:R-:W-:-:S03]  /*0530*/  UIMAD.WIDE UR6, UR21, UR22, UR6 ;  /* 0x00000016150672a5 */ /* 0x000fc6000f8e0206 */
[----:B------:R-:W-:Y:S01]  /*0540*/  @UP1 UIMAD.WIDE UR8, UR21, UR22, UR8 ;  /* 0x00000016150812a5 */ /* 0x000fe2000f8e0208 */
[----:B------:R-:W-:Y:S01]  /*0550*/  IMAD.U32 R6, RZ, RZ, UR4 ;  /* 0x00000004ff067e24 */ /* 0x000fe2000f8e00ff */
[----:B------:R-:W-:Y:S01]  /*0560*/  MOV R7, UR5 ;  /* 0x0000000500077c02 */ /* 0x000fe20008000f00 */
[----:B------:R-:W-:Y:S01]  /*0570*/  ULDC.64 UR4, c[0x0][0x358] ;  /* 0x0000d60000047ab9 */ /* 0x000fe20000000a00 */
[----:B------:R-:W-:Y:S01]  /*0580*/  ISETP.NE.U32.AND P4, PT, RZ, c[0x0][0x350], PT ;  /* 0x0000d400ff007a0c */ /* 0x000fe20003f85070 */
[----:B------:R-:W-:Y:S01]  /*0590*/  UISETP.NE.U32.AND UP1, UPT, URZ, UR4, UPT ;  /* 0x000000043f00728c */ /* 0x000fe2000bf25070 */
[----:B------:R-:W-:Y:S01]  /*05a0*/  IMAD.U32 R10, RZ, RZ, UR6 ;  /* 0x00000006ff0a7e24 */ /* 0x000fe2000f8e00ff */
[----:B------:R1:W2:Y:S01]  /*05b0*/  @P1 LDG.E R2, [R6.64] ;  /* 0x0000001806021981 */ /* 0x0002a2000c1e1900 */
[----:B------:R-:W-:Y:S01]  /*05c0*/  IMAD.U32 R11, RZ, RZ, UR7 ;  /* 0x00000007ff0b7e24 */ /* 0x000fe2000f8e00ff */
[----:B------:R-:W-:Y:S01]  /*05d0*/  UISETP.NE.AND.EX UP1, UPT, URZ, UR5, UPT, UP1 ;  /* 0x000000053f00728c */ /* 0x000fe2000bf25310 */
[----:B------:R-:W-:Y:S01]  /*05e0*/  IMAD.U32 R4, RZ, RZ, UR8 ;  /* 0x00000008ff047e24 */ /* 0x000fe2000f8e00ff */
[----:B------:R-:W-:Y:S01]  /*05f0*/  ULDC.64 UR6, c[0x0][0x350] ;  /* 0x0000d40000067ab9 */ /* 0x000fe20000000a00 */
[----:B------:R-:W-:Y:S01]  /*0600*/  ISETP.NE.AND.EX P4, PT, RZ, c[0x0][0x354], PT, P4 ;  /* 0x0000d500ff007a0c */ /* 0x000fe20003f85340 */
[----:B------:R-:W-:Y:S01]  /*0610*/  ULDC.64 UR4, c[0x0][0x358] ;  /* 0x0000d60000047ab9 */ /* 0x000fe20000000a00 */
[----:B------:R-:W-:Y:S01]  /*0620*/  IMAD.U32 R5, RZ, RZ, UR9 ;  /* 0x00000009ff057e24 */ /* 0x000fe2000f8e00ff */
        /* <DEDUP_REMOVED lines=32> */
.L_x_345:
        /* <DEDUP_REMOVED lines=10> */
.L_x_346:
[----:B------:R-:W-:Y:S05]  /*08d0*/  @!P4 BRA `(.L_x_347) ;  /* 0x000000500000c947 */ /* 0x000fea0003800000 */
[----:B-1--4-:R-:W4:Y:S04]  /*08e0*/  LDG.E R2, [R8.64] ;  /* 0x0000001808027981 */ /* 0x012f28000c1e1900 */
[----:B---3--:R-:W3:Y:S01]  /*08f0*/  LDG.E R3, [R8.64+0x4] ;  /* 0x0000041808037981 */ /* 0x008ee2000c1e1900 */
[----:B----4-:R-:W1:Y:S08]  /*0900*/  R2UR UR19, R2 ;  /* 0x00000000021373c2 */ /* 0x010e7000000e0000 */
[----:B---3--:R-:W1:Y:S02]  /*0910*/  R2UR UR4, R3 ;  /* 0x00000000030473c2 */ /* 0x008e6400000e0000 */
[----:B-1----:R-:W-:-:S06]  /*0920*/  UIADD3 UR19, -UR19, UR4, URZ ;  /* 0x0000000413137290 */ /* 0x002fcc000fffe13f */
.L_x_347:
[----:B-1--4-:R-:W4:Y:S01]  /*0930*/  @P0 LDG.E R2, [R6.64] ;  /* 0x0000001806020981 */ /* 0x012f22000c1e1900 */
[----:B------:R-:W-:-:S03]  /*0940*/  ULDC.64 UR4, c[0x0][0x378] ;  /* 0x0000de0000047ab9 */ /* 0x000fc60000000a00 */
[----:B---3--:R-:W3:Y:S01]  /*0950*/  @P0 LDG.E R3, [R6.64+0x4] ;  /* 0x0000041806030981 */ /* 0x008ee2000c1e1900 */
[----:B------:R-:W-:Y:S01]  /*0960*/  UISETP.NE.U32.AND UP0, UPT, URZ, UR4, UPT ;  /* 0x000000043f00728c */ /* 0x000fe2000bf05070 */
[----:B------:R-:W-:-:S03]  /*0970*/  IMAD.U32 R67, RZ, RZ, UR19 ;  /* 0x00000013ff437e24 */ /* 0x000fc6000f8e00ff */
[----:B------:R-:W-:-:S03]  /*0980*/  UISETP.NE.AND.EX UP0, UPT, URZ, UR5, UPT, UP0 ;  /* 0x000000053f00728c */ /* 0x000fc6000bf05300 */
[----:B------:R-:W-:Y:S02]  /*0990*/  ULDC.64 UR4, c[0x0][0x378] ;  /* 0x0000de0000047ab9 */ /* 0x000fe40000000a00 */
[----:B------:R-:W-:Y:S01]  /*09a0*/  UIADD3 UR23, -UR16, UR19, URZ ;  /* 0x0000001310177290 */ /* 0x000fe2000fffe13f */
[----:B------:R-:W-:-:S05]  /*09b0*/  PLOP3.LUT P1, PT, PT, PT, UP0, 0x80, 0x0 ;  /* 0x000000000000781c */ /* 0x000fca0003f2f008 */
[----:B------:R-:W-:-:S06]  /*09c0*/  @UP0 UIMAD.WIDE UR4, UR21, UR22, UR4 ;  /* 0x00000016150402a5 */ /* 0x000fcc000f8e0204 */
[----:B------:R-:W-:Y:S01]  /*09d0*/  IMAD.U32 R4, RZ, RZ, UR4 ;  /* 0x00000004ff047e24 */ /* 0x000fe2000f8e00ff */
[----:B------:R-:W-:Y:S01]  /*09e0*/  ULDC UR4, c[0x0][0x2c4] ;  /* 0x0000b10000047ab9 */ /* 0x000fe20000000800 */
[----:B------:R-:W-:Y:S01]  /*09f0*/  MOV R5, UR5 ;  /* 0x0000000500057c02 */ /* 0x000fe20008000f00 */
[----:B------:R-:W-:-:S03]  /*0a00*/  UISETP.NE.AND UP3, UPT, UR4, 0x1, UPT ;  /* 0x000000010400788c */ /* 0x000fc6000bf65270 */
[----:B------:R-:W-:Y:S01]  /*0a10*/  ULDC.64 UR4, c[0x0][0x2c8] ;  /* 0x0000b20000047ab9 */ /* 0x000fe20000000a00 */
[----:B------:R1:W5:Y:S07]  /*0a20*/  @P1 LDG.E R67, [R4.64] ;  /* 0x0000001804431981 */ /* 0x00036e000c1e1900 */
[----:B------:R-:W-:-:S04]  /*0a30*/  @UP3 UIADD3 UR8, UR15, 0x7f, URZ ;  /* 0x0000007f0f083890 */ /* 0x000fc8000fffe03f */
[----:B------:R-:W-:Y:S01]  /*0a40*/  UIMAD.WIDE.U32 UR8, UR8, UR4, URZ ;  /* 0x00000004080872a5 */ /* 0x000fe2000f8e003f */
[----:B----4-:R-:W4:Y:S08]  /*0a50*/  @P0 R2UR UR6, R2 ;  /* 0x00000000020603c2 */ /* 0x010f3000000e0000 */
[----:B---3--:R-:W4:Y:S02]  /*0a60*/  @P0 R2UR UR7, R3 ;  /* 0x00000000030703c2 */ /* 0x008f2400000e0000 */
[----:B----4-:R-:W-:-:S02]  /*0a70*/  @UP1 UIADD3 UR18, -UR6, UR7, URZ ;  /* 0x0000000706121290 */ /* 0x010fc4000fffe13f */
[----:B------:R-:W-:Y:S02]  /*0a80*/  UIADD3 UR6, UR15, 0x7f, URZ ;  /* 0x0000007f0f067890 */ /* 0x000fe4000fffe03f */
[----:B------:R-:W-:Y:S02]  /*0a90*/  @UP3 USHF.R.U32.HI UR6, URZ, UR5, UR9 ;  /* 0x000000053f063299 */ /* 0x000fe40008011609 */
[----:B------:R-:W-:Y:S02]  /*0aa0*/  UIADD3 UR11, UR23, UR18, URZ ;  /* 0x00000012170b7290 */ /* 0x000fe4000fffe03f */
[----:B------:R-:W-:Y:S02]  /*0ab0*/  ULDC.64 UR4, c[0x0][0x328] ;  /* 0x0000ca0000047ab9 */ /* 0x000fe40000000a00 */
[----:B------:R-:W-:Y:S02]  /*0ac0*/  UISETP.GE.AND UP2, UPT, UR5, 0x1, UPT ;  /* 0x000000010500788c */ /* 0x000fe4000bf46270 */
[----:B--2---:R-:W-:-:S04]  /*0ad0*/  UIADD3 UR10, UR11, 0x1, -UR20 ;  /* 0x000000010b0a7890 */ /* 0x004fc8000fffe814 */
[----:B------:R-:W-:Y:S01]  /*0ae0*/  PLOP3.LUT P0, PT, PT, PT, UP2, 0x40, 0x0 ;  /* 0x000000000000781c */ /* 0x000fe20003f0e828 */
[----:B------:R-:W-:-:S04]  /*0af0*/  UIADD3 UR6, UR10, UR6, URZ ;  /* 0x000000060a067290 */ /* 0x000fc8000fffe03f */
[----:B------:R-:W-:-:S06]  /*0b00*/  UIADD3 UR4, UR6, UR4, URZ ;  /* 0x0000000406047290 */ /* 0x000fcc000fffe03f */
[----:B-1----:R-:W-:Y:S02]  /*0b10*/  IMAD.U32 R4, RZ, RZ, UR4 ;  /* 0x00000004ff047e24 */ /* 0x002fe4000f8e00ff */
        /* <DEDUP_REMOVED lines=11> */
.L_x_349:
[----:B------:R-:W-:Y:S02]  /*0bd0*/  UISETP.NE.AND UP0, UPT, UR5, 0x1, UPT ;  /* 0x000000010500788c */ /* 0x000fe4000bf05270 */
[----:B------:R-:W-:Y:S02]  /*0be0*/  ULDC.64 UR6, c[0x0][0x330] ;  /* 0x0000cc0000067ab9 */ /* 0x000fe40000000a00 */
[----:B------:R-:W-:-:S07]  /*0bf0*/  UIMAD.WIDE.U32 UR8, UR4, UR6, URZ ;  /* 0x00000006040872a5 */ /* 0x000fce000f8e003f */
[----:B------:R-:W-:Y:S02]  /*0c00*/  @UP0 USHF.R.U32.HI UR4, URZ, UR7, UR9 ;  /* 0x000000073f040299 */ /* 0x000fe40008011609 */
.L_x_350:
[----:B------:R-:W-:Y:S02]  /*0c10*/  ULDC UR6, c[0x0][0x32c] ;  /* 0x0000cb0000067ab9 */ /* 0x000fe40000000800 */
[----:B------:R-:W-:-:S06]  /*0c20*/  UIMAD UR6, UR4, UR5, UR6 ;  /* 0x00000005040672a4 */ /* 0x000fcc000f8e0206 */
[----:B------:R-:W-:Y:S02]  /*0c30*/  IMNMX R4, R4, UR6, PT ;  /* 0x0000000604047c17 */ /* 0x000fe4000b800200 */
.L_x_348:
[----:B------:R-:W-:Y:S01]  /*0c40*/  ULDC.64 UR6, c[0x0][0x2c8] ;  /* 0x0000b20000067ab9 */ /* 0x000fe20000000a00 */
[----:B------:R-:W-:Y:S01]  /*0c50*/  PLOP3.LUT P0, PT, PT, PT, UP2, 0x40, 0x0 ;  /* 0x000000000000781c */ /* 0x000fe20003f0e828 */
[----:B------:R-:W-:Y:S02]  /*0c60*/  UIMAD.WIDE.U32 UR26, UR15, UR6, URZ ;  /* 0x000000060f1a72a5 */ /* 0x000fe4000f8e003f */
[----:B------:R-:W-:Y:S02]  /*0c70*/  UIADD3 UR9, UR11, -UR20, URZ ;  /* 0x800000140b097290 */ /* 0x000fe4000fffe03f */
[----:B------:R-:W-:Y:S02]  /*0c80*/  UMOV UR6, UR15 ;  /* 0x0000000f00067c82 */ /* 0x000fe40008000000 */
[----:B------:R-:W-:Y:S02]  /*0c90*/  @UP3 USHF.R.U32.HI UR6, URZ, UR7, UR27 ;  /* 0x000000073f063299 */ /* 0x000fe4000801161b */
[----:B------:R-:W-:-:S02]  /*0ca0*/  UIADD3 UR4, UR11, 0x1f, URZ ;  /* 0x0000001f0b047890 */ /* 0x000fc4000fffe03f */
[----:B------:R-:W-:Y:S02]  /*0cb0*/  UIADD3 UR6, UR9, UR6, URZ ;  /* 0x0000000609067290 */ /* 0x000fe4000fffe03f */
[----:B------:R-:W-:Y:S02]  /*0cc0*/  ULDC UR7, c[0x0][0x324] ;  /* 0x0000c90000077ab9 */ /* 0x000fe40000000800 */
[----:B------:R-:W-:Y:S02]  /*0cd0*/  USHF.R.S32.HI UR8, URZ, 0x1f, UR4 ;  /* 0x0000001f3f087899 */ /* 0x000fe40008011404 */
[----:B------:R-:W-:Y:S02]  /*0ce0*/  UIADD3 UR7, UR6, -UR7, URZ ;  /* 0x8000000706077290 */ /* 0x000fe4000fffe03f */
[----:B------:R-:W-:-:S04]  /*0cf0*/  ULEA.HI UR8, UR8, UR4, URZ, 0x5 ;  /* 0x0000000408087291 */ /* 0x000fc8000f8f283f */
[----:B------:R-:W-:Y:S01]  /*0d00*/  USHF.R.S32.HI UR8, URZ, 0x5, UR8 ;  /* 0x000000053f087899 */ /* 0x000fe20008011408 */
[----:B------:R-:W-:Y:S01]  /*0d10*/  MOV R5, UR7 ;  /* 0x0000000700057c02 */ /* 0x000fe20008000f00 */
[----:B------:R-:W-:Y:S05]  /*0d20*/  @P0 BRA `(.L_x_351) ;  /* 0x0000013000000947 */ /* 0x000fea0003800000 */
        /* <DEDUP_REMOVED lines=11> */
.L_x_352:
[----:B------:R-:W-:-:S03]  /*0de0*/  UISETP.NE.AND UP0, UPT, UR5, 0x1, UPT ;  /* 0x000000010500788c */ /* 0x000fc6000bf05270 */
[----:B------:R-:W-:Y:S02]  /*0df0*/  ULDC.64 UR4, c[0x0][0x330] ;  /* 0x0000cc0000047ab9 */ /* 0x000fe40000000a00 */
[----:B------:R-:W-:-:S07]  /*0e00*/  UIMAD.WIDE.U32 UR26, UR6, UR4, URZ ;  /* 0x00000004061a72a5 */ /* 0x000fce000f8e003f */
[----:B------:R-:W-:Y:S02]  /*0e10*/  @UP0 UMOV UR7, UR27 ;  /* 0x0000001b00070c82 */ /* 0x000fe40008000000 */
[----:B------:R-:W-:Y:S02]  /*0e20*/  @UP0 USHF.R.U32.HI UR6, URZ, UR5, UR7 ;  /* 0x000000053f060299 */ /* 0x000fe40008011607 */
.L_x_353:
[----:B------:R-:W-:Y:S02]  /*0e30*/  ULDC UR4, c[0x0][0x32c] ;  /* 0x0000cb0000047ab9 */ /* 0x000fe40000000800 */
[----:B------:R-:W-:-:S06]  /*0e40*/  UIMAD UR4, UR6, UR4, URZ ;  /* 0x00000004060472a4 */ /* 0x000fcc000f8e023f */
[----:B------:R-:W-:Y:S02]  /*0e50*/  IMNMX R5, R5, UR4, !PT ;  /* 0x0000000405057c17 */ /* 0x000fe4000f800200 */
.L_x_351:
[----:B------:R-:W-:Y:S02]  /*0e60*/  IADD3 R4, R4, 0x1f, RZ ;  /* 0x0000001f04047810 */ /* 0x000fe40007ffe0ff */
[----:B------:R-:W-:Y:S02]  /*0e70*/  SHF.R.S32.HI R2, RZ, 0x1f, R5 ;  /* 0x0000001fff027819 */ /* 0x000fe40000011405 */
[----:B------:R-:W-:Y:S02]  /*0e80*/  SHF.R.S32.HI R3, RZ, 0x1f, R4 ;  /* 0x0000001fff037819 */ /* 0x000fe40000011404 */
[----:B------:R-:W-:Y:S02]  /*0e90*/  LEA.HI R2, R2, R5, RZ, 0x5 ;  /* 0x0000000502027211 */ /* 0x000fe400078f28ff */
[----:B------:R-:W-:Y:S02]  /*0ea0*/  LEA.HI R3, R3, R4, RZ, 0x5 ;  /* 0x0000000403037211 */ /* 0x000fe400078f28ff */
[----:B------:R-:W-:-:S02]  /*0eb0*/  SHF.R.S32.HI R80, RZ, 0x5, R2 ;  /* 0x00000005ff507819 */ /* 0x000fc40000011402 */
[----:B------:R-:W-:Y:S02]  /*0ec0*/  SHF.R.S32.HI R2, RZ, 0x5, R3 ;  /* 0x00000005ff027819 */ /* 0x000fe40000011403 */
[----:B------:R-:W-:Y:S02]  /*0ed0*/  IMNMX R80, RZ, R80, !PT ;  /* 0x00000050ff507217 */ /* 0x000fe40007800200 */
[----:B------:R-:W-:Y:S02]  /*0ee0*/  IMNMX R2, R2, UR8, PT ;  /* 0x0000000802027c17 */ /* 0x000fe4000b800200 */
[----:B------:R-:W-:Y:S02]  /*0ef0*/  LEA R80, R80, -UR23, 0x5 ;  /* 0x8000001750507c11 */ /* 0x000fe4000f8e28ff */
[----:B------:R-:W-:Y:S02]  /*0f00*/  LEA R2, R2, -UR23, 0x5 ;  /* 0x8000001702027c11 */ /* 0x000fe4000f8e28ff */
[----:B------:R-:W-:-:S02]  /*0f10*/  IMNMX R80, RZ, R80, !PT ;  /* 0x00000050ff507217 */ /* 0x000fc40007800200 */
[----:B------:R-:W-:-:S04]  /*0f20*/  IMNMX R5, R2, UR18, PT ;  /* 0x0000001202057c17 */ /* 0x000fc8000b800200 */
[----:B------:R-:W-:Y:S02]  /*0f30*/  ISETP.GT.AND P0, PT, R5, R80, PT ;  /* 0x000000500500720c */ /* 0x000fe40003f04270 */
[----:B------:R-:W-:-:S05]  /*0f40*/  SHF.R.U32.HI R80, RZ, 0x5, R80 ;  /* 0x00000005ff507819 */ /* 0x000fca0000011650 */
[----:B------:R-:W-:-:S06]  /*0f50*/  IMAD.MOV.U32 R3, RZ, RZ, R80 ;  /* 0x000000ffff037224 */ /* 0x000fcc00078e0050 */
[----:B------:R-:W-:-:S04]  /*0f60*/  @P0 IADD3 R5, R5, 0x1f, RZ ;  /* 0x0000001f05050810 */ /* 0x000fc80007ffe0ff */
[----:B------:R-:W-:-:S04]  /*0f70*/  @P0 SHF.R.S32.HI R2, RZ, 0x1f, R5 ;  /* 0x0000001fff020819 */ /* 0x000fc80000011405 */
[----:B------:R-:W-:-:S04]  /*0f80*/  @P0 LEA.HI R2, R2, R5, RZ, 0x5 ;  /* 0x0000000502020211 */ /* 0x000fc800078f28ff */
[----:B------:R-:W-:-:S04]  /*0f90*/  @P0 SHF.R.S32.HI R3, RZ, 0x5, R2 ;  /* 0x00000005ff030819 */ /* 0x000fc80000011402 */
[----:B------:R-:W-:-:S13]  /*0fa0*/  ISETP.GT.AND P0, PT, R3, R80, PT ;  /* 0x000000500300720c */ /* 0x000fda0003f04270 */
[----:B------:R-:W-:Y:S05]  /*0fb0*/  @!P0 BRA `(.L_x_354) ;  /* 0x00003e4000008947 */ /* 0x000fea0003800000 */
[----:B------:R-:W-:Y:S02]  /*0fc0*/  ULDC.64 UR4, c[0x0][0x340] ;  /* 0x0000d00000047ab9 */ /* 0x000fe40000000a00 */
[----:B------:R-:W-:Y:S01]  /*0fd0*/  UISETP.NE.U32.AND UP0, UPT, URZ, UR4, UPT ;  /* 0x000000043f00728c */ /* 0x000fe2000bf05070 */
[----:B------:R-:W-:Y:S01]  /*0fe0*/  SHF.R.S32.HI R105, RZ, 0x1f, R66 ;  /* 0x0000001fff697819 */ /* 0x000fe20000011442 */
[----:B------:R-:W-:Y:S02]  /*0ff0*/  UMOV UR26, 0x5 ;  /* 0x00000005001a7882 */ /* 0x000fe40000000000 */
[----:B------:R-:W-:Y:S01]  /*1000*/  UISETP.NE.AND.EX UP0, UPT, URZ, UR5, UPT, UP0 ;  /* 0x000000053f00728c */ /* 0x000fe2000bf05300 */
[----:B------:R-:W-:Y:S01]  /*1010*/  IADD3 R103, R3, -0x1, RZ ;  /* 0xffffffff03677810 */ /* 0x000fe20007ffe0ff */
[----:B------:R-:W-:Y:S02]  /*1020*/  ULDC.64 UR6, c[0x0][0x238] ;  /* 0x00008e0000067ab9 */ /* 0x000fe40000000a00 */
[----:B------:R-:W-:-:S02]  /*1030*/  ULDC.64 UR4, c[0x0][0x340] ;  /* 0x0000d00000047ab9 */ /* 0x000fc40000000a00 */
[----:B------:R-:W-:-:S05]  /*1040*/  PLOP3.LUT P1, PT, PT, PT, UP0, 0x80, 0x0 ;  /* 0x000000000000781c */ /* 0x000fca0003f2f008 */
[----:B------:R-:W-:-:S06]  /*1050*/  @UP0 UIMAD.WIDE UR4, UR21, UR22, UR4 ;  /* 0x00000016150402a5 */ /* 0x000fcc000f8e0204 */
[----:B------:R-:W-:Y:S02]  /*1060*/  IMAD.U32 R8, RZ, RZ, UR4 ;  /* 0x00000004ff087e24 */ /* 0x000fe4000f8e00ff */
[----:B------:R-:W-:Y:S01]  /*1070*/  IMAD.U32 R9, RZ, RZ, UR5 ;  /* 0x00000005ff097e24 */ /* 0x000fe2000f8e00ff */
[----:B------:R-:W-:Y:S01]  /*1080*/  LEA.HI R7, R105, R66, RZ, 0x3 ;  /* 0x0000004269077211 */ /* 0x000fe200078f18ff */
[----:B------:R-:W-:-:S03]  /*1090*/  ULDC.64 UR4, c[0x0][0x240] ;  /* 0x0000900000047ab9 */ /* 0x000fc60000000a00 */
[----:B------:R-:W2:Y:S01]  /*10a0*/  @P1 LDG.E R5, [R8.64] ;  /* 0x0000001808051981 */ /* 0x000ea2000c1e1900 */
        /* <DEDUP_REMOVED lines=9> */
[----:B------:R-:W-:Y:S01]  /*1140*/  IMAD.U32 R122, RZ, RZ, UR13 ;  /* 0x0000000dff7a7e24 */ /* 0x000fe2000f8e00ff */
[----:B------:R-:W-:Y:S01]  /*1150*/  LEA.HI.X.SX32 R125, R0, R2, 0x1, P0 ;  /* 0x00000002007d7211 */ /* 0x000fe200000f0eff */
[C---:B------:R-:W-:Y:S01]  /*1160*/  IMAD.SHL.U32 R16, R4.reuse, 0x8, RZ ;  /* 0x0000000804107824 */ /* 0x040fe200078e00ff */
[----:B------:R-:W-:Y:S01]  /*1170*/  USHF.R.S32.HI UR6, URZ, 0x1f, UR21 ;  /* 0x0000001f3f067899 */ /* 0x000fe20008011415 */
[----:B------:R-:W-:Y:S01]  /*1180*/  IMAD.SHL.U32 R14, R4, 0x4, RZ ;  /* 0x00000004040e7824 */ /* 0x000fe200078e00ff */
[----:B------:R-:W-:Y:S01]  /*1190*/  UIMAD UR7, UR13, UR5, UR4 ;  /* 0x000000050d0772a4 */ /* 0x000fe2000f8e0204 */
[----:B------:R-:W-:Y:S01]  /*11a0*/  IMAD R7, R125, c[0x0][0x238], RZ ;  /* 0x00008e007d077a24 */ /* 0x000fe200078e02ff */
[--C-:B------:R-:W-:Y:S01]  /*11b0*/  SHF.R.S32.HI R17, RZ, 0x1f, R16.reuse ;  /* 0x0000001fff117819 */ /* 0x100fe20000011410 */
[----:B------:R-:W-:Y:S01]  /*11c0*/  IMAD R3, R103, -0x20, R81 ;  /* 0xffffffe067037824 */ /* 0x000fe200078e0251 */
[----:B------:R-:W-:Y:S01]  /*11d0*/  IADD3 R12, R14, 0x40, RZ ;  /* 0x000000400e0c7810 */ /* 0x000fe20007ffe0ff */
[C---:B------:R-:W-:Y:S01]  /*11e0*/  IMAD R0, R124.reuse, c[0x0][0x23c], R7 ;  /* 0x00008f007c007a24 */ /* 0x040fe200078e0207 */
[----:B------:R-:W-:Y:S01]  /*11f0*/  LEA.HI R105, R105, R66, RZ, 0x6 ;  /* 0x0000004269697211 */ /* 0x000fe200078f30ff */
[----:B------:R-:W-:Y:S01]  /*1200*/  IMAD.WIDE.U32 R6, R124, c[0x0][0x238], R16 ;  /* 0x00008e007c067a25 */ /* 0x000fe200078e0010 */
[----:B------:R-:W-:Y:S01]  /*1210*/  USEL UR32, UR21, URZ, !UP1 ;  /* 0x0000003f15207287 */ /* 0x000fe2000c800000 */
[----:B------:R-:W-:Y:S01]  /*1220*/  ISETP.GT.AND P3, PT, R3, RZ, PT ;  /* 0x000000ff0300720c */ /* 0x000fe20003f64270 */
[----:B------:R-:W-:Y:S01]  /*1230*/  USEL UR31, UR6, URZ, !UP1 ;  /* 0x0000003f061f7287 */ /* 0x000fe2000c800000 */
[----:B------:R-:W-:Y:S01]  /*1240*/  IMAD.IADD R11, R14, 0x1, R12 ;  /* 0x000000010e0b7824 */ /* 0x000fe200078e020c */
[----:B------:R-:W-:Y:S01]  /*1250*/  ULDC.64 UR4, c[0x0][0x248] ;  /* 0x0000920000047ab9 */ /* 0x000fe20000000a00 */
[----:B------:R-:W-:Y:S01]  /*1260*/  IMAD.IADD R7, R7, 0x1, R0 ;  /* 0x0000000107077824 */ /* 0x000fe200078e0200 */
[----:B------:R-:W-:Y:S01]  /*1270*/  ISETP.GE.AND P2, PT, R16, c[0x0][0x1d4], PT ;  /* 0x0000750010007a0c */ /* 0x000fe20003f46270 */
[----:B------:R-:W-:Y:S01]  /*1280*/  IMAD.SHL.U32 R107, R111, 0x40, RZ ;  /* 0x000000406f6b7824 */ /* 0x000fe200078e00ff */
[----:B------:R-:W-:Y:S01]  /*1290*/  ISETP.GE.AND P0, PT, R11, c[0x0][0x1d4], PT ;  /* 0x000075000b007a0c */ /* 0x000fe20003f06270 */
[----:B------:R-:W-:Y:S01]  /*12a0*/  IMAD.WIDE.U32 R122, R122, c[0x0][0x240], R6 ;  /* 0x000090007a7a7a25 */ /* 0x000fe200078e0006 */
[----:B------:R-:W-:Y:S01]  /*12b0*/  UIMAD UR4, UR31, UR4, URZ ;  /* 0x000000041f0472a4 */ /* 0x000fe2000f8e023f */
[----:B------:R-:W-:Y:S01]  /*12c0*/  IADD3 R109, R16, 0x80, RZ ;  /* 0x00000080106d7810 */ /* 0x000fe20007ffe0ff */
[----:B------:R-:W-:Y:S01]  /*12d0*/  BSSY B0, `(.L_x_355) ;  /* 0x0000034000007945 */ /* 0x000fe20003800000 */
[----:B------:R-:W-:Y:S01]  /*12e0*/  SEL R0, RZ, 0xffffffff, P0 ;  /* 0xffffffffff007807 */ /* 0x000fe20000000000 */
[----:B------:R-:W-:Y:S01]  /*12f0*/  IMAD.SHL.U32 R105, R105, 0x8, RZ ;  /* 0x0000000869697824 */ /* 0x000fe200078e00ff */
[----:B------:R-:W-:Y:S01]  /*1300*/  IADD3 R123, R123, UR7, RZ ;  /* 0x000000077b7b7c10 */ /* 0x000fe2000fffe0ff */
[----:B------:R-:W-:Y:S01]  /*1310*/  IMAD.U32 R120, RZ, RZ, UR32 ;  /* 0x00000020ff787e24 */ /* 0x000fe2000f8e00ff */
[----:B------:R-:W-:Y:S01]  /*1320*/  LOP3.LUT R107, R107, 0x1c0, RZ, 0xc0, !PT ;  /* 0x000001c06b6b7812 */ /* 0x000fe200078ec0ff */
[----:B------:R-:W-:Y:S01]  /*1330*/  IMAD.SHL.U32 R0, R0, 0x2, RZ ;  /* 0x0000000200007824 */ /* 0x000fe200078e00ff */
[----:B------:R-:W-:Y:S01]  /*1340*/  IADD3 R108, R16, 0xc0, RZ ;  /* 0x000000c0106c7810 */ /* 0x000fe20007ffe0ff */
[----:B------:R-:W-:Y:S01]  /*1350*/  UIMAD UR5, UR32, UR5, UR4 ;  /* 0x00000005200572a4 */ /* 0x000fe2000f8e0204 */
[----:B------:R-:W-:Y:S01]  /*1360*/  SEL R3, RZ, 0x1, P2 ;  /* 0x00000001ff037807 */ /* 0x000fe20001000000 */
[----:B------:R-:W-:Y:S01]  /*1370*/  IMAD.WIDE.U32 R122, R120, c[0x0][0x248], R122 ;  /* 0x00009200787a7a25 */ /* 0x000fe200078e007a */
[----:B------:R-:W-:-:S02]  /*1380*/  LOP3.LUT R105, R105, 0xfffffe00, RZ, 0xc0, !PT ;  /* 0xfffffe0069697812 */ /* 0x000fc400078ec0ff */
[----:B------:R-:W-:Y:S02]  /*1390*/  LOP3.LUT R104, R107, 0x38, R16, 0xf8, !PT ;  /* 0x000000386b687812 */ /* 0x000fe400078ef810 */
[----:B------:R-:W-:Y:S02]  /*13a0*/  SHF.R.U32.HI R106, RZ, 0x3, R107 ;  /* 0x00000003ff6a7819 */ /* 0x000fe4000001166b */
[----:B------:R-:W-:Y:S02]  /*13b0*/  ISETP.GE.AND P0, PT, R108, c[0x0][0x1d4], PT ;  /* 0x000075006c007a0c */ /* 0x000fe40003f06270 */
[----:B------:R-:W-:Y:S02]  /*13c0*/  LOP3.LUT R0, R0, 0x2, R3, 0xe2, !PT ;  /* 0x0000000200007812 */ /* 0x000fe400078ee203 */
[----:B------:R-:W-:Y:S02]  /*13d0*/  LOP3.LUT R104, R105, R104, R106, 0xf6, !PT ;  /* 0x0000006869687212 */ /* 0x000fe400078ef66a */
[----:B------:R-:W-:-:S02]  /*13e0*/  SEL R98, RZ, 0x8, P0 ;  /* 0x00000008ff627807 */ /* 0x000fc40000000000 */
[----:B------:R-:W-:Y:S01]  /*13f0*/  IADD3 R127, R123, UR5, RZ ;  /* 0x000000057b7f7c10 */ /* 0x000fe2000fffe0ff */
[----:B------:R-:W-:Y:S01]  /*1400*/  IMAD.SHL.U32 R104, R104, 0x2, RZ ;  /* 0x0000000268687824 */ /* 0x000fe200078e00ff */
[----:B--2---:R-:W1:Y:S01]  /*1410*/  @P1 R2UR UR28, R5 ;  /* 0x00000000051c13c2 */ /* 0x004e6200000e0000 */
        /* <DEDUP_REMOVED lines=14> */
[----:B------:R-:W-:Y:S01]  /*1500*/  IMAD.SHL.U32 R6, R3, 0x8, RZ ;  /* 0x0000000803067824 */ /* 0x000fe200078e00ff */
        /* <DEDUP_REMOVED lines=16> */
.L_x_356:
[----:B------:R-:W-:Y:S05]  /*1610*/  BSYNC B0 ;  /* 0x0000000000007941 */ /* 0x000fea0003800000 */
.L_x_355:
[----:B------:R-:W-:Y:S01]  /*1620*/  IMAD.U32 R3, RZ, RZ, UR13 ;  /* 0x0000000dff037e24 */ /* 0x000fe2000f8e00ff */
[----:B------:R-:W-:Y:S01]  /*1630*/  ISETP.GE.AND P3, PT, R16, c[0x0][0x27c], PT ;  /* 0x00009f0010007a0c */ /* 0x000fe20003f66270 */
[----:B------:R-:W-:Y:S01]  /*1640*/  ULDC.64 UR4, c[0x0][0x260] ;  /* 0x0000980000047ab9 */ /* 0x000fe20000000a00 */
[----:B------:R-:W-:Y:S01]  /*1650*/  ISETP.GE.AND P4, PT, R11, c[0x0][0x27c], PT ;  /* 0x00009f000b007a0c */ /* 0x000fe20003f86270 */
[----:B------:R-:W-:Y:S01]  /*1660*/  IMAD.WIDE.U32 R8, R3, c[0x0][0x260], R16 ;  /* 0x0000980003087a25 */ /* 0x000fe200078e0010 */
[----:B------:R-:W-:Y:S01]  /*1670*/  SEL R3, RZ, c[0x0][0x27c], !P3 ;  /* 0x00009f00ff037a07 */ /* 0x000fe20005800000 */
[----:B------:R-:W-:Y:S01]  /*1680*/  UIMAD UR4, UR12, UR4, URZ ;  /* 0x000000040c0472a4 */ /* 0x000fe2000f8e023f */
[----:B-1----:R-:W-:Y:S01]  /*1690*/  SEL R6, RZ, c[0x0][0x27c], !P4 ;  /* 0x00009f00ff067a07 */ /* 0x002fe20006000000 */
[----:B------:R-:W-:Y:S01]  /*16a0*/  IMAD R114, R2, c[0x0][0x290], RZ ;  /* 0x0000a40002727a24 */ /* 0x000fe200078e02ff */
[----:B------:R-:W-:Y:S01]  /*16b0*/  ULDC.64 UR6, c[0x0][0x290] ;  /* 0x0000a40000067ab9 */ /* 0x000fe20000000a00 */
[----:B------:R-:W-:Y:S01]  /*16c0*/  IMAD.IADD R0, R16, 0x1, R3 ;  /* 0x0000000110007824 */ /* 0x000fe200078e0203 */
[----:B------:R-:W-:Y:S01]  /*16d0*/  UIMAD UR33, UR13, UR5, UR4 ;  /* 0x000000050d2172a4 */ /* 0x000fe2000f8e0204 */
[----:B------:R-:W-:Y:S01]  /*16e0*/  IMAD.IADD R6, R11, 0x1, R6 ;  /* 0x000000010b067824 */ /* 0x000fe200078e0206 */
[----:B------:R-:W-:Y:S01]  /*16f0*/  USHF.L.U64.HI UR27, UR6, UR26, UR7 ;  /* 0x0000001a061b7299 */ /* 0x000fe20008010207 */
[----:B------:R-:W-:Y:S01]  /*1700*/  IMAD R112, R2, c[0x0][0x280], RZ ;  /* 0x0000a00002707a24 */ /* 0x000fe200078e02ff */
[----:B------:R-:W-:Y:S01]  /*1710*/  SHF.R.S32.HI R3, RZ, 0x1f, R0 ;  /* 0x0000001fff037819 */ /* 0x000fe20000011400 */
[----:B------:R-:W-:Y:S01]  /*1720*/  ULDC.64 UR4, c[0x0][0x268] ;  /* 0x00009a0000047ab9 */ /* 0x000fe20000000a00 */
[----:B------:R-:W-:Y:S01]  /*1730*/  SHF.R.S32.HI R89, RZ, 0x1f, R6 ;  /* 0x0000001fff597819 */ /* 0x000fe20000011406 */
[----:B------:R-:W-:Y:S01]  /*1740*/  UIMAD UR4, UR31, UR4, URZ ;  /* 0x000000041f0472a4 */ /* 0x000fe2000f8e023f */
[CC--:B------:R-:W-:Y:S01]  /*1750*/  LEA.HI R2, R3.reuse, R0.reuse, RZ, 0x3 ;  /* 0x0000000003027211 */ /* 0x0c0fe200078f18ff */
[----:B------:R-:W-:Y:S01]  /*1760*/  USHF.L.U32 UR30, UR6, 0x5, URZ ;  /* 0x00000005061e7899 */ /* 0x000fe2000800063f */
[----:B------:R-:W-:Y:S01]  /*1770*/  LEA.HI R3, R3, R0, RZ, 0x6 ;  /* 0x0000000003037211 */ /* 0x000fe200078f30ff */
[----:B------:R-:W-:Y:S01]  /*1780*/  UIMAD UR32, UR32, UR5, UR4 ;  /* 0x00000005202072a4 */ /* 0x000fe2000f8e0204 */
[CC--:B------:R-:W-:Y:S01]  /*1790*/  LEA.HI R0, R89.reuse, R6.reuse, RZ, 0x3 ;  /* 0x0000000659007211 */ /* 0x0c0fe200078f18ff */
[----:B------:R-:W-:Y:S01]  /*17a0*/  ULDC.64 UR6, c[0x0][0x280] ;  /* 0x0000a00000067ab9 */ /* 0x000fe20000000a00 */
[----:B------:R-:W-:Y:S01]  /*17b0*/  LEA.HI R89, R89, R6, RZ, 0x6 ;  /* 0x0000000659597211 */ /* 0x000fe200078f30ff */
[----:B------:R-:W-:Y:S01]  /*17c0*/  ULDC.64 UR4, c[0x0][0x210] ;  /* 0x0000840000047ab9 */ /* 0x000fe20000000a00 */
[----:B------:R-:W-:Y:S01]  /*17d0*/  LOP3.LUT R5, R107, 0x38, R0, 0xf8, !PT ;  /* 0x000000386b057812 */ /* 0x000fe200078ef800 */
[----:B------:R-:W0:Y:S01]  /*17e0*/  LDGDEPBAR ;  /* 0x00000000000079af */ /* 0x000e220000000000 */
[----:B------:R-:W-:Y:S01]  /*17f0*/  USHF.L.U64.HI UR7, UR6, UR26, UR7 ;  /* 0x0000001a06077299 */ /* 0x000fe20008010207 */
[----:B------:R-:W-:Y:S01]  /*1800*/  IMAD.SHL.U32 R89, R89, 0x20, RZ ;  /* 0x0000002059597824 */ /* 0x000fe200078e00ff */
[-C--:B------:R-:W-:Y:S01]  /*1810*/  LOP3.LUT R6, R5, R106.reuse, RZ, 0x3c, !PT ;  /* 0x0000006a05067212 */ /* 0x080fe200078e3cff */
[----:B------:R-:W-:Y:S01]  /*1820*/  UIMAD UR26, UR12, UR4, URZ ;  /* 0x000000040c1a72a4 */ /* 0x000fe2000f8e023f */
[----:B------:R-:W-:Y:S01]  /*1830*/  SHF.R.S32.HI R15, RZ, 0x1f, R14 ;  /* 0x0000001fff0f7819 */ /* 0x000fe2000001140e */
[----:B------:R-:W-:Y:S01]  /*1840*/  IMAD R99, R4, 0x20, R111 ;  /* 0x0000002004637824 */ /* 0x000fe200078e026f */
[----:B------:R-:W-:Y:S01]  /*1850*/  LOP3.LUT R89, R89, 0x7ffff800, RZ, 0xc0, !PT ;  /* 0x7ffff80059597812 */ /* 0x000fe200078ec0ff */
[----:B------:R-:W-:Y:S01]  /*1860*/  UIMAD.WIDE.U32 UR34, UR13, UR4, URZ ;  /* 0x000000040d2272a5 */ /* 0x000fe2000f8e003f */
[----:B------:R-:W-:Y:S01]  /*1870*/  SHF.R.S32.HI R4, RZ, 0x1f, R67 ;  /* 0x0000001fff047819 */ /* 0x000fe20000011443 */
[----:B------:R-:W-:Y:S01]  /*1880*/  UIMAD UR26, UR13, UR5, UR26 ;  /* 0x000000050d1a72a4 */ /* 0x000fe2000f8e021a */
[----:B------:R-:W-:Y:S01]  /*1890*/  IADD3 R89, R6, R89, R105 ;  /* 0x0000005906597210 */ /* 0x000fe20007ffe069 */
[----:B------:R-:W-:Y:S01]  /*18a0*/  IMAD.SHL.U32 R3, R3, 0x20, RZ ;  /* 0x0000002003037824 */ /* 0x000fe200078e00ff */
[----:B------:R-:W-:Y:S01]  /*18b0*/  SHF.R.S32.HI R6, RZ, 0x1f, R11 ;  /* 0x0000001fff067819 */ /* 0x000fe2000001140b */
[----:B------:R-:W-:Y:S01]  /*18c0*/  ULDC.64 UR4, c[0x0][0x1e8] ;  /* 0x00007a0000047ab9 */ /* 0x000fe20000000a00 */
[----:B------:R-:W-:Y:S01]  /*18d0*/  IMAD.WIDE.U32 R118, R111, c[0x0][0x290], R16 ;  /* 0x0000a4006f767a25 */ /* 0x000fe200078e0010 */
[----:B------:R-:W-:Y:S01]  /*18e0*/  LOP3.LUT R7, R107, 0x38, R2, 0xf8, !PT ;  /* 0x000000386b077812 */ /* 0x000fe200078ef802 */
[----:B------:R-:W-:Y:S01]  /*18f0*/  UIMAD UR31, UR12, UR4, URZ ;  /* 0x000000040c1f72a4 */ /* 0x000fe2000f8e023f */
[----:B------:R-:W-:Y:S01]  /*1900*/  SHF.R.S32.HI R96, RZ, 0x1f, R109 ;  /* 0x0000001fff607819 */ /* 0x000fe2000001146d */
[C---:B------:R-:W-:Y:S01]  /*1910*/  IMAD R114, R111.reuse, c[0x0][0x294], R114 ;  /* 0x0000a5006f727a24 */ /* 0x040fe200078e0272 */
[----:B------:R-:W-:Y:S01]  /*1920*/  SHF.R.S32.HI R95, RZ, 0x1f, R108 ;  /* 0x0000001fff5f7819 */ /* 0x000fe2000001146c */
[----:B------:R-:W-:Y:S01]  /*1930*/  IMAD.WIDE.U32 R116, R111, c[0x0][0x280], R16 ;  /* 0x0000a0006f747a25 */ /* 0x000fe200078e0010 */
[----:B------:R-:W-:Y:S01]  /*1940*/  LEA.HI R97, R6, R11, RZ, 0x3 ;  /* 0x0000000b06617211 */ /* 0x000fe200078f18ff */
[----:B------:R-:W-:Y:S01]  /*1950*/  UIMAD.WIDE.U32 UR36, UR13, UR4, URZ ;  /* 0x000000040d2472a5 */ /* 0x000fe2000f8e003f */
[----:B------:R-:W-:Y:S01]  /*1960*/  IADD3 R9, R9, UR33, RZ ;  /* 0x0000002109097c10 */ /* 0x000fe2000fffe0ff */
[----:B------:R-:W-:Y:S01]  /*1970*/  IMAD R112, R111, c[0x0][0x284], R112 ;  /* 0x0000a1006f707a24 */ /* 0x000fe200078e0270 */
[----:B------:R-:W-:Y:S01]  /*1980*/  LOP3.LUT R3, R3, 0x7ffff800, RZ, 0xc0, !PT ;  /* 0x7ffff80003037812 */ /* 0x000fe200078ec0ff */
[--C-:B------:R-:W-:Y:S01]  /*1990*/  IMAD.WIDE.U32 R20, R111, c[0x0][0x290], R14.reuse ;  /* 0x0000a4006f147a25 */ /* 0x100fe200078e000e */
[----:B------:R-:W-:Y:S01]  /*19a0*/  LOP3.LUT R90, R7, R106, RZ, 0x3c, !PT ;  /* 0x0000006a075a7212 */ /* 0x000fe200078e3cff */
[----:B------:R-:W-:Y:S01]  /*19b0*/  UIMAD UR31, UR13, UR5, UR31 ;  /* 0x000000050d1f72a4 */ /* 0x000fe2000f8e021f */
[----:B------:R-:W-:Y:S01]  /*19c0*/  LOP3.LUT R83, R2, 0xfffffff8, RZ, 0xc0, !PT ;  /* 0xfffffff802537812 */ /* 0x000fe200078ec0ff */
[----:B------:R-:W-:Y:S01]  /*19d0*/  IMAD.WIDE.U32 R18, R111, c[0x0][0x280], R14 ;  /* 0x0000a0006f127a25 */ /* 0x000fe200078e000e */
[----:B------:R-:W-:Y:S01]  /*19e0*/  LOP3.LUT R85, R0, 0xfffffff8, RZ, 0xc0, !PT ;  /* 0xfffffff800557812 */ /* 0x000fe200078ec0ff */
[----:B------:R-:W-:Y:S01]  /*19f0*/  ULDC.64 UR4, c[0x0][0x2b0] ;  /* 0x0000ac0000047ab9 */ /* 0x000fe20000000a00 */
[----:B------:R-:W-:Y:S01]  /*1a00*/  LEA.HI R96, R96, R109, RZ, 0x3 ;  /* 0x0000006d60607211 */ /* 0x000fe200078f18ff */
[C---:B------:R-:W-:Y:S01]  /*1a10*/  IMAD.SHL.U32 R102, R98.reuse, 0x10, RZ ;  /* 0x0000001062667824 */ /* 0x040fe200078e00ff */
[----:B------:R-:W-:Y:S01]  /*1a20*/  LOP3.LUT R98, R98, 0xff, RZ, 0xc0, !PT ;  /* 0x000000ff62627812 */ /* 0x000fe200078ec0ff */
[----:B------:R-:W-:Y:S01]  /*1a30*/  IMAD R6, R4, c[0x0][0x290], RZ ;  /* 0x0000a40004067a24 */ /* 0x000fe200078e02ff */
[----:B------:R-:W-:Y:S01]  /*1a40*/  LEA.HI R95, R95, R108, RZ, 0x3 ;  /* 0x0000006c5f5f7211 */ /* 0x000fe200078f18ff */
[----:B------:R-:W-:Y:S01]  /*1a50*/  IMAD.IADD R119, R119, 0x1, R114 ;  /* 0x0000000177777824 */ /* 0x000fe200078e0272 */
[----:B------:R-:W-:Y:S01]  /*1a60*/  SHF.R.S32.HI R94, RZ, 0x3, R2 ;  /* 0x00000003ff5e7819 */ /* 0x000fe20000011402 */
[----:B------:R-:W-:Y:S01]  /*1a70*/  IMAD.IADD R117, R117, 0x1, R112 ;  /* 0x0000000175757824 */ /* 0x000fe200078e0270 */
[----:B------:R-:W-:Y:S01]  /*1a80*/  SHF.R.S32.HI R93, RZ, 0x3, R0 ;  /* 0x00000003ff5d7819 */ /* 0x000fe20000011400 */
[----:B------:R-:W-:Y:S01]  /*1a90*/  IMAD.IADD R115, R114, 0x1, R21 ;  /* 0x0000000172737824 */ /* 0x000fe200078e0215 */
[----:B------:R-:W-:Y:S01]  /*1aa0*/  UIMAD UR29, UR29, UR4, URZ ;  /* 0x000000041d1d72a4 */ /* 0x000fe2000f8e023f */
[----:B------:R-:W-:Y:S01]  /*1ab0*/  IMAD.IADD R113, R112, 0x1, R19 ;  /* 0x0000000170717824 */ /* 0x000fe200078e0213 */
[----:B------:R-:W-:Y:S01]  /*1ac0*/  IADD3 R90, R90, R3, R105 ;  /* 0x000000035a5a7210 */ /* 0x000fe20007ffe069 */
[----:B------:R-:W-:Y:S01]  /*1ad0*/  IMAD R4, R4, c[0x0][0x280], RZ ;  /* 0x0000a00004047a24 */ /* 0x000fe200078e02ff */
[----:B------:R-:W-:Y:S01]  /*1ae0*/  SHF.R.S32.HI R82, RZ, 0x1f, R83 ;  /* 0x0000001fff527819 */ /* 0x000fe20000011453 */
[----:B------:R-:W-:Y:S01]  /*1af0*/  IMAD.MOV.U32 R114, RZ, RZ, R20 ;  /* 0x000000ffff727224 */ /* 0x000fe200078e0014 */
[----:B------:R-:W-:Y:S01]  /*1b00*/  SHF.R.S32.HI R84, RZ, 0x1f, R85 ;  /* 0x0000001fff547819 */ /* 0x000fe20000011455 */
[----:B------:R-:W-:Y:S01]  /*1b10*/  IMAD.MOV.U32 R112, RZ, RZ, R18 ;  /* 0x000000ffff707224 */ /* 0x000fe200078e0012 */
[----:B------:R-:W-:Y:S01]  /*1b20*/  LOP3.LUT R97, R97, 0xfffffff8, RZ, 0xc0, !PT ;  /* 0xfffffff861617812 */ /* 0x000fe200078ec0ff */
[----:B------:R-:W-:Y:S01]  /*1b30*/  IMAD.SHL.U32 R101, R98, 0x8, RZ ;  /* 0x0000000862657824 */ /* 0x000fe200078e00ff */
[----:B------:R-:W-:Y:S01]  /*1b40*/  LOP3.LUT R96, R96, 0xfffffff8, RZ, 0xc0, !PT ;  /* 0xfffffff860607812 */ /* 0x000fe200078ec0ff */
[----:B------:R-:W-:Y:S01]  /*1b50*/  IMAD.SHL.U32 R100, R98, 0x4, RZ ;  /* 0x0000000462647824 */ /* 0x000fe200078e00ff */
[----:B------:R-:W-:Y:S01]  /*1b60*/  LOP3.LUT R95, R95, 0xfffffff8, RZ, 0xc0, !PT ;  /* 0xfffffff85f5f7812 */ /* 0x000fe200078ec0ff */
[----:B------:R-:W-:Y:S01]  /*1b70*/  IMAD.WIDE.U32 R120, R120, c[0x0][0x268], R8 ;  /* 0x00009a0078787a25 */ /* 0x000fe200078e0008 */
[----:B------:R-:W-:Y:S01]  /*1b80*/  UIMAD.WIDE.U32 UR38, UR28, UR4, URZ ;  /* 0x000000041c2672a5 */ /* 0x000fe2000f8e003f */
[----:B------:R-:W-:Y:S01]  /*1b90*/  SHF.L.U64.HI R82, R83, 0x1, R82 ;  /* 0x0000000153527819 */ /* 0x000fe20000010252 */
[----:B------:R-:W-:Y:S01]  /*1ba0*/  UIMAD UR29, UR28, UR5, UR29 ;  /* 0x000000051c1d72a4 */ /* 0x000fe2000f8e021d */
[----:B------:R-:W-:Y:S01]  /*1bb0*/  IMAD.SHL.U32 R98, R98, 0x2, RZ ;  /* 0x0000000262627824 */ /* 0x000fe200078e00ff */
[----:B------:R-:W-:Y:S01]  /*1bc0*/  SHF.L.U64.HI R84, R85, 0x1, R84 ;  /* 0x0000000155547819 */ /* 0x000fe20000010254 */
[----:B------:R-:W-:Y:S01]  /*1bd0*/  IMAD R73, R67, c[0x0][0x284], R4 ;  /* 0x0000a10043497a24 */ /* 0x000fe200078e0204 */
[----:B------:R-:W-:Y:S01]  /*1be0*/  IADD3 R77, R77, UR19, RZ ;  /* 0x000000134d4d7c10 */ /* 0x000fe2000fffe0ff */
[----:B------:R-:W-:Y:S01]  /*1bf0*/  IMAD.WIDE.U32 R116, R67, c[0x0][0x280], R116 ;  /* 0x0000a00043747a25 */ /* 0x000fe200078e0074 */
[C---:B------:R-:W-:Y:S01]  /*1c00*/  IADD3 R10, R14.reuse, 0x20, RZ ;  /* 0x000000200e0a7810 */ /* 0x040fe20007ffe0ff */
[----:B------:R-:W-:Y:S01]  /*1c10*/  USHF.L.U32 UR6, UR6, 0x5, URZ ;  /* 0x0000000506067899 */ /* 0x000fe2000800063f */
[----:B------:R-:W-:Y:S01]  /*1c20*/  IADD3 R9, R14, 0x60, RZ ;  /* 0x000000600e097810 */ /* 0x000fe20007ffe0ff */
[----:B------:R-:W-:Y:S01]  /*1c30*/  IMAD.MOV.U32 R2, RZ, RZ, c[0x0][0x2b8] ;  /* 0x0000ae00ff027624 */ /* 0x000fe200078e00ff */
[----:B------:R-:W-:Y:S01]  /*1c40*/  LOP3.LUT R102, R102, 0x10, RZ, 0xc0, !PT ;  /* 0x0000001066667812 */ /* 0x000fe200078ec0ff */
[----:B------:R-:W-:Y:S01]  /*1c50*/  IMAD.MOV.U32 R0, RZ, RZ, c[0x0][0x27c] ;  /* 0x00009f00ff007624 */ /* 0x000fe200078e00ff */
[----:B------:R-:W-:Y:S01]  /*1c60*/  LOP3.LUT R101, R101, 0x10, RZ, 0xc0, !PT ;  /* 0x0000001065657812 */ /* 0x000fe200078ec0ff */
[----:B------:R-:W-:Y:S01]  /*1c70*/  IMAD.MOV.U32 R91, RZ, RZ, c[0x0][0x27c] ;  /* 0x00009f00ff5b7624 */ /* 0x000fe200078e00ff */
[----:B------:R-:W-:Y:S01]  /*1c80*/  LOP3.LUT R100, R100, 0x10, RZ, 0xc0, !PT ;  /* 0x0000001064647812 */ /* 0x000fe200078ec0ff */
[C---:B------:R-:W-:Y:S01]  /*1c90*/  IMAD R3, R67.reuse, c[0x0][0x294], R6 ;  /* 0x0000a50043037a24 */ /* 0x040fe200078e0206 */
[----:B------:R-:W-:Y:S01]  /*1ca0*/  LOP3.LUT R98, R98, 0x10, RZ, 0xc0, !PT ;  /* 0x0000001062627812 */ /* 0x000fe200078ec0ff */
[C---:B------:R-:W-:Y:S01]  /*1cb0*/  IMAD.WIDE.U32 R118, R67.reuse, c[0x0][0x290], R118 ;  /* 0x0000a40043767a25 */ /* 0x040fe200078e0076 */
[----:B------:R-:W-:Y:S01]  /*1cc0*/  SHF.R.S32.HI R88, RZ, 0x1f, R97 ;  /* 0x0000001fff587819 */ /* 0x000fe20000011461 */
[----:B------:R-:W-:Y:S01]  /*1cd0*/  UIADD3 UR26, UR35, UR26, URZ ;  /* 0x0000001a231a7290 */ /* 0x000fe2000fffe03f */
[----:B------:R-:W-:Y:S01]  /*1ce0*/  SHF.R.S32.HI R87, RZ, 0x1f, R96 ;  /* 0x0000001fff577819 */ /* 0x000fe20000011460 */
[----:B------:R-:W-:Y:S01]  /*1cf0*/  IMAD.WIDE.U32 R114, R67, c[0x0][0x290], R114 ;  /* 0x0000a40043727a25 */ /* 0x000fe200078e0072 */
[----:B------:R-:W-:Y:S01]  /*1d00*/  SHF.R.S32.HI R86, RZ, 0x1f, R95 ;  /* 0x0000001fff567819 */ /* 0x000fe2000001145f */
[----:B------:R-:W-:Y:S01]  /*1d10*/  UIADD3 UR31, UR37, UR31, URZ ;  /* 0x0000001f251f7290 */ /* 0x000fe2000fffe03f */
[----:B------:R-:W-:Y:S01]  /*1d20*/  IADD3 R79, R121, UR32, RZ ;  /* 0x00000020794f7c10 */ /* 0x000fe2000fffe0ff */
[----:B------:R-:W-:Y:S01]  /*1d30*/  IMAD.WIDE.U32 R112, R67, c[0x0][0x280], R112 ;  /* 0x0000a00043707a25 */ /* 0x000fe200078e0070 */
[----:B------:R-:W-:Y:S01]  /*1d40*/  ISETP.NE.AND P5, PT, R2, 0x1, PT ;  /* 0x000000010200780c */ /* 0x000fe20003fa5270 */
[----:B------:R-:W-:Y:S01]  /*1d50*/  UIADD3 UR29, UR39, UR29, URZ ;  /* 0x0000001d271d7290 */ /* 0x000fe2000fffe03f */
[----:B------:R-:W-:Y:S01]  /*1d60*/  ISETP.GE.AND P6, PT, R0, 0x1, PT ;  /* 0x000000010000780c */ /* 0x000fe20003fc6270 */
[----:B------:R-:W-:Y:S01]  /*1d70*/  IMAD.IADD R75, R117, 0x1, R73 ;  /* 0x00000001754b7824 */ /* 0x000fe200078e0249 */
[----:B------:R-:W-:Y:S01]  /*1d80*/  ULDC.U8 UR4, c[0x0][0x298] ;  /* 0x0000a60000047ab9 */ /* 0x000fe20000000000 */
[----:B------:R-:W-:-:S02]  /*1d90*/  IMAD.SHL.U32 R91, R91, 0x2, RZ ;  /* 0x000000025b5b7824 */ /* 0x000fc400078e00ff */
[----:B------:R-:W-:Y:S02]  /*1da0*/  IMAD.IADD R76, R119, 0x1, R3 ;  /* 0x00000001774c7824 */ /* 0x000fe400078e0203 */
[----:B------:R-:W-:Y:S02]  /*1db0*/  IMAD.IADD R74, R3, 0x1, R115 ;  /* 0x00000001034a7824 */ /* 0x000fe400078e0273 */
[----:B------:R-:W-:Y:S02]  /*1dc0*/  IMAD.IADD R73, R73, 0x1, R113 ;  /* 0x0000000149497824 */ /* 0x000fe400078e0271 */
[----:B------:R-:W-:Y:S02]  /*1dd0*/  IMAD.SHL.U32 R83, R83, 0x2, RZ ;  /* 0x0000000253537824 */ /* 0x000fe400078e00ff */
[----:B------:R-:W-:Y:S02]  /*1de0*/  IMAD.SHL.U32 R85, R85, 0x2, RZ ;  /* 0x0000000255557824 */ /* 0x000fe400078e00ff */
[----:B------:R-:W-:-:S02]  /*1df0*/  IMAD.SHL.U32 R90, R90, 0x2, RZ ;  /* 0x000000025a5a7824 */ /* 0x000fc400078e00ff */
[----:B------:R-:W-:Y:S01]  /*1e00*/  IMAD.SHL.U32 R89, R89, 0x2, RZ ;  /* 0x0000000259597824 */ /* 0x000fe200078e00ff */
[----:B------:R-:W-:Y:S06]  /*1e10*/  BAR.SYNC.DEFER_BLOCKING 0x0 ;  /* 0x0000000000007b1d */ /* 0x000fec0000010000 */
.L_x_375:
        /* <DEDUP_REMOVED lines=19> */
[----:B--2---:R-:W2:Y:S04]  /*1f50*/  @!P0 LDG.E R92, [R4.64] ;  /* 0x00000018045c8981 */ /* 0x004ea8000c1e1900 */
[----:B------:R-:W-:Y:S01]  /*1f60*/  IMAD R0, R70, c[0x0][0x1e0], RZ ;  /* 0x0000780046007a24 */ /* 0x000fe200078e02ff */
[----:B------:R-:W-:Y:S03]  /*1f70*/  BAR.SYNC.DEFER_BLOCKING 0x0 ;  /* 0x0000000000007b1d */ /* 0x000fe60000010000 */
[----:B------:R-:W-:Y:S05]  /*1f80*/  IMAD R0, R71, c[0x0][0x1e4], R0 ;  /* 0x0000790047007a24 */ /* 0x000fea00078e0200 */
[----:B------:R-:W-:Y:S02]  /*1f90*/  IADD3 R3, R3, R0, RZ ;  /* 0x0000000003037210 */ /* 0x000fe40007ffe0ff */
[----:B--2---:R-:W-:Y:S03]  /*1fa0*/  SHF.R.S32.HI R69, RZ, 0x1f, R92 ;  /* 0x0000001fff457819 */ /* 0x004fe6000001145c */
[----:B------:R-:W-:Y:S04]  /*1fb0*/  IMAD.WIDE.U32 R2, R92, c[0x0][0x1f0], R2 ;  /* 0x00007c005c027a25 */ /* 0x000fe800078e0002 */
[----:B------:R-:W-:Y:S01]  /*1fc0*/  IMAD R0, R69, c[0x0][0x1f0], RZ ;  /* 0x00007c0045007a24 */ /* 0x000fe200078e02ff */
[----:B------:R-:W-:Y:S03]  /*1fd0*/  IADD3 R55, P1, R2, UR36, RZ ;  /* 0x0000002402377c10 */ /* 0x000fe6000ff3e0ff */
[----:B------:R-:W-:Y:S01]  /*1fe0*/  IMAD R0, R92, c[0x0][0x1f4], R0 ;  /* 0x00007d005c007a24 */ /* 0x000fe200078e0200 */
[----:B------:R-:W-:Y:S04]  /*1ff0*/  LEA R54, P0, R55, c[0x0][0x1c8], 0x1 ;  /* 0x0000720037367a11 */ /* 0x000fe800078008ff */
[----:B------:R-:W-:Y:S04]  /*2000*/  IADD3.X R0, R3, UR31, R0, P1, !PT ;  /* 0x0000001f03007c10 */ /* 0x000fe80008ffe400 */
[----:B------:R-:W-:Y:S01]  /*2010*/  LEA.HI.X R55, R55, c[0x0][0x1cc], R0, 0x1, P0 ;  /* 0x0000730037377a11 */ /* 0x000fe200000f0c00 */
[----:B-1----:R-:W-:-:S05]  /*2020*/  @!P6 BRA `(.L_x_358) ;  /* 0x000026a00000e947 */ /* 0x002fca0003800000 */
[C---:B------:R-:W-:Y:S01]  /*2030*/  IMAD R13, R103.reuse, UR7, RZ ;  /* 0x00000007670d7c24 */ /* 0x040fe2000f8e02ff */
[----:B------:R-:W-:Y:S01]  /*2040*/  ISETP.NE.AND P0, PT, RZ, UR4, PT ;  /* 0x00000004ff007c0c */ /* 0x000fe2000bf05270 */
[C---:B------:R-:W-:Y:S01]  /*2050*/  IMAD R3, R103.reuse, UR27, RZ ;  /* 0x0000001b67037c24 */ /* 0x040fe2000f8e02ff */
[----:B------:R-:W-:Y:S01]  /*2060*/  SHF.R.S32.HI R0, RZ, 0x1f, R103 ;  /* 0x0000001fff007819 */ /* 0x000fe20000011467 */
[C---:B------:R-:W-:Y:S01]  /*2070*/  IMAD.WIDE.U32 R6, R103.reuse, UR6, RZ ;  /* 0x0000000667067c25 */ /* 0x040fe2000f8e00ff */
        /* <DEDUP_REMOVED lines=47> */
.L_x_361:
[----:B------:R-:W-:Y:S05]  /*2370*/  BSYNC B0 ;  /* 0x0000000000007941 */ /* 0x000fea0003800000 */
.L_x_360:
[----:B------:R-:W2:Y:S04]  /*2380*/  SHFL.IDX PT, R55, R55, RZ, 0x181f ;  /* 0x00181fff37377589 */ /* 0x000ea800000e0000 */
[----:B------:R-:W3:Y:S01]  /*2390*/  SHFL.IDX PT, R54, R54, RZ, 0x181f ;  /* 0x00181fff36367589 */ /* 0x000ee200000e0000 */
[----:B------:R-:W-:-:S05]  /*23a0*/  @P2 BRA `(.L_x_362) ;  /* 0x000024d000002947 */ /* 0x000fca0003800000 */
[----:B------:R-:W-:Y:S01]  /*23b0*/  ISETP.GE.AND P0, PT, R16, c[0x0][0x1d4], PT ;  /* 0x0000750010007a0c */ /* 0x000fe20003f06270 */
[----:B-1---5:R-:W-:Y:S01]  /*23c0*/  IMAD.MOV.U32 R2, RZ, RZ, R26 ;  /* 0x000000ffff027224 */ /* 0x022fe200078e001a */
[----:B------:R-:W-:Y:S01]  /*23d0*/  BSSY B0, `(.L_x_363) ;  /* 0x0000052000007945 */ /* 0x000fe20003800000 */
[----:B------:R-:W-:Y:S02]  /*23e0*/  IMAD.MOV.U32 R0, RZ, RZ, R27 ;  /* 0x000000ffff007224 */ /* 0x000fe400078e001b */
        /* <DEDUP_REMOVED lines=27> */
[C---:B---3--:R-:W-:Y:S01]  /*25a0*/  LEA R62, P1, R16.reuse, R54, 0x1 ;  /* 0x00000036103e7211 */ /* 0x048fe200078208ff */
[----:B------:R-:W-:Y:S02]  /*25b0*/  IMAD.MOV.U32 R25, RZ, RZ, R31 ;  /* 0x000000ffff197224 */ /* 0x000fe400078e001f */
[----:B------:R-:W-:Y:S01]  /*25c0*/  IMAD.MOV.U32 R39, RZ, RZ, R53 ;  /* 0x000000ffff277224 */ /* 0x000fe200078e0035 */
[----:B--2---:R-:W-:Y:S05]  /*25d0*/  LEA.HI.X R63, R16, R55, R17, 0x1, P1 ;  /* 0x00000037103f7211 */ /* 0x004fea00008f0c11 */
        /* <DEDUP_REMOVED lines=49> */
.L_x_364:
[----:B------:R-:W-:Y:S05]  /*28f0*/  BSYNC B0 ;  /* 0x0000000000007941 */ /* 0x000fea0003800000 */
.L_x_363:
[----:B------:R-:W-:Y:S01]  /*2900*/  ISETP.GE.AND P0, PT, R11, c[0x0][0x1d4], PT ;  /* 0x000075000b007a0c */ /* 0x000fe20003f06270 */
[----:B------:R-:W-:Y:S01]  /*2910*/  @!UPT UIADD3 URZ, URZ, URZ, URZ ;  /* 0x0000003f3f3ff290 */ /* 0x000fe2000fffe03f */
[----:B------:R-:W-:Y:S11]  /*2920*/  BSSY B0, `(.L_x_365) ;  /* 0x0000037000007945 */ /* 0x000ff60003800000 */
[----:B------:R-:W-:-:S05]  /*2930*/  @P0 BRA `(.L_x_366) ;  /* 0x0000035000000947 */ /* 0x000fca0003800000 */
[----:B------:R-:W-:Y:S01]  /*2940*/  ISETP.GE.AND P0, PT, R10, c[0x0][0x27c], PT ;  /* 0x00009f000a007a0c */ /* 0x000fe20003f06270 */
[----:B-1----:R-:W1:Y:S01]  /*2950*/  LDS.128 R20, [R104+0xd080] ;  /* 0x00d0800068147984 */ /* 0x002e620000000c00 */
[C---:B---3--:R-:W-:Y:S04]  /*2960*/  LEA R58, P1, R97.reuse, R54, 0x1 ;  /* 0x00000036613a7211 */ /* 0x048fe800078208ff */
[----:B--2---:R-:W-:Y:S07]  /*2970*/  LEA.HI.X R59, R97, R55, R88, 0x1, P1 ;  /* 0x00000037613b7211 */ /* 0x004fee00008f0c58 */
        /* <DEDUP_REMOVED lines=49> */
.L_x_366:
[----:B------:R-:W-:Y:S05]  /*2c90*/  BSYNC B0 ;  /* 0x0000000000007941 */ /* 0x000fea0003800000 */
.L_x_365:
        /* <DEDUP_REMOVED lines=57> */
.L_x_368:
[----:B------:R-:W-:Y:S05]  /*3030*/  BSYNC B0 ;  /* 0x0000000000007941 */ /* 0x000fea0003800000 */
.L_x_367:
[----:B------:R-:W-:Y:S11]  /*3040*/  ISETP.GE.AND P0, PT, R108, c[0x0][0x1d4], PT ;  /* 0x000075006c007a0c */ /* 0x000ff60003f06270 */
[----:B------:R-:W-:Y:S02]  /*3050*/  @!UPT UIADD3 URZ, URZ, URZ, URZ ;  /* 0x0000003f3f3ff290 */ /* 0x000fe4000fffe03f */
        /* <DEDUP_REMOVED lines=55> */
.L_x_359:
        /* <DEDUP_REMOVED lines=29> */
.L_x_370:
[----:B------:R-:W-:Y:S05]  /*35a0*/  BSYNC B0 ;  /* 0x0000000000007941 */ /* 0x000fea0003800000 */
.L_x_369:
[----:B------:R2:W3:Y:S04]  /*35b0*/  SHFL.IDX PT, R129, R55, RZ, 0x181f ;  /* 0x00181fff37817589 */ /* 0x0004e800000e0000 */
[----:B------:R2:W4:Y:S01]  /*35c0*/  SHFL.IDX PT, R128, R54, RZ, 0x181f ;  /* 0x00181fff36807589 */ /* 0x00052200000e0000 */
[----:B------:R-:W-:-:S05]  /*35d0*/  @P2 BRA `(.L_x_362) ;  /* 0x000012a000002947 */ /* 0x000fca0003800000 */
[----:B------:R-:W-:Y:S01]  /*35e0*/  ISETP.GE.AND P0, PT, R16, c[0x0][0x1d4], PT ;  /* 0x0000750010007a0c */ /* 0x000fe20003f06270 */
[----:B-----5:R-:W-:Y:S01]  /*35f0*/  IMAD.MOV.U32 R4, RZ, RZ, R26 ;  /* 0x000000ffff047224 */ /* 0x020fe200078e001a */
[----:B------:R-:W-:Y:S01]  /*3600*/  IADD3 R110, -R91, c[0x0][0x1d4], RZ ;  /* 0x000075005b6e7a10 */ /* 0x000fe20007ffe1ff */
[----:B------:R-:W-:Y:S01]  /*3610*/  IMAD.MOV.U32 R3, RZ, RZ, R27 ;  /* 0x000000ffff037224 */ /* 0x000fe200078e001b */
[----:B------:R-:W-:Y:S01]  /*3620*/  BSSY B0, `(.L_x_371) ;  /* 0x000008e000007945 */ /* 0x000fe20003800000 */
[----:B------:R-:W-:Y:S01]  /*3630*/  IMAD.MOV.U32 R2, RZ, RZ, R24 ;  /* 0x000000ffff027224 */ /* 0x000fe200078e0018 */
        /* <DEDUP_REMOVED lines=8> */
[----:B--2---:R-:W-:Y:S01]  /*36c0*/  PRMT R55, R8, 0x7610, R55 ;  /* 0x0000761008377816 */ /* 0x004fe20000000037 */
        /* <DEDUP_REMOVED lines=26> */
[----:B------:R-:W-:Y:S02]  /*3870*/  @!P0 SHF.R.U64 R42, R42, 0x10, R43 ;  /* 0x000000102a2a8819 */ /* 0x000fe4000000122b */
        /* <DEDUP_REMOVED lines=84> */
[----:B------:R-:W-:Y:S01]  /*3dc0*/  @!P0 F2FP.BF16.PACK_AB R131, R4, R3 ;  /* 0x000000030483823e */ /* 0x000fe200000010ff */
[----:B------:R-:W-:Y:S02]  /*3dd0*/  @!P0 FMUL.FTZ R8, R32, R29 ;  /* 0x0000001d20088220 */ /* 0x000fe40000410000 */
[----:B------:R-:W-:Y:S02]  /*3de0*/  @!P0 FFMA.FTZ R6, R47, R49, R6 ;  /* 0x000000312f068223 */ /* 0x000fe40000010006 */
[----:B------:R-:W-:Y:S01]  /*3df0*/  @!P0 IMAD.MOV.U32 R62, RZ, RZ, R134 ;  /* 0x000000ffff3e8224 */ /* 0x000fe200078e0086 */
[----:B----4-:R-:W-:Y:S01]  /*3e00*/  IADD3 R134, P2, R128, R83, RZ ;  /* 0x0000005380867210 */ /* 0x010fe20007f5e0ff */
[----:B------:R-:W-:Y:S01]  /*3e10*/  @!P0 FFMA.FTZ R7, R50, R51, R7 ;  /* 0x0000003332078223 */ /* 0x000fe20000010007 */
[----:B------:R-:W-:Y:S01]  /*3e20*/  @!P0 F2FP.BF16.PACK_AB R132, R6, R5 ;  /* 0x000000050684823e */ /* 0x000fe200000010ff */
[----:B------:R-:W-:Y:S01]  /*3e30*/  @!P0 FFMA.FTZ R8, R53, R52, R8 ;  /* 0x0000003435088223 */ /* 0x000fe20000010008 */
[----:B---3--:R-:W-:Y:S01]  /*3e40*/  IADD3.X R135, R129, R82, RZ, P2, !PT ;  /* 0x0000005281877210 */ /* 0x008fe200017fe4ff */
[----:B------:R-:W-:Y:S01]  /*3e50*/  @!P0 IMAD.MOV.U32 R60, RZ, RZ, R130 ;  /* 0x000000ffff3c8224 */ /* 0x000fe200078e0082 */
[----:B------:R-:W-:Y:S01]  /*3e60*/  @!P0 F2FP.BF16.PACK_AB R130, R2, R0 ;  /* 0x000000000282823e */ /* 0x000fe200000010ff */
[----:B------:R-:W-:Y:S01]  /*3e70*/  @!P0 IMAD.MOV.U32 R63, RZ, RZ, R137 ;  /* 0x000000ffff3f8224 */ /* 0x000fe200078e0089 */
[----:B------:R-:W-:Y:S01]  /*3e80*/  @!P0 F2FP.BF16.PACK_AB R133, R8, R7 ;  /* 0x000000070885823e */ /* 0x000fe200000010ff */
[----:B------:R-:W-:Y:S01]  /*3e90*/  @!P1 IMAD.WIDE R136, R78, 0x2, R128 ;  /* 0x000000024e889825 */ /* 0x000fe200078e0280 */
[----:B------:R-:W-:Y:S02]  /*3ea0*/  @!P0 MOV R22, R132 ;  /* 0x0000008400168202 */ /* 0x000fe40000000f00 */
[----:B------:R1:W-:Y:S01]  /*3eb0*/  ST.E.128 [R134.64], R60 ;  /* 0x0000003c86007985 */ /* 0x0003e2000c101d18 */
[----:B------:R-:W-:Y:S02]  /*3ec0*/  @!P0 IMAD.MOV.U32 R20, RZ, RZ, R130 ;  /* 0x000000ffff148224 */ /* 0x000fe400078e0082 */
[----:B------:R-:W-:Y:S02]  /*3ed0*/  @!P0 IMAD.MOV.U32 R21, RZ, RZ, R131 ;  /* 0x000000ffff158224 */ /* 0x000fe400078e0083 */
[----:B------:R-:W-:Y:S05]  /*3ee0*/  @!P0 IMAD.MOV.U32 R23, RZ, RZ, R133 ;  /* 0x000000ffff178224 */ /* 0x000fea00078e0085 */
[----:B------:R1:W-:Y:S02]  /*3ef0*/  @!P1 ST.E.128 [R136.64], R20 ;  /* 0x0000001488009985 */ /* 0x0003e4000c101d18 */
.L_x_372:
[----:B------:R-:W-:Y:S05]  /*3f00*/  BSYNC B0 ;  /* 0x0000000000007941 */ /* 0x000fea0003800000 */
.L_x_371:
[----:B------:R-:W-:Y:S11]  /*3f10*/  ISETP.GE.AND P0, PT, R11, c[0x0][0x1d4], PT ;  /* 0x000075000b007a0c */ /* 0x000ff60003f06270 */
[----:B------:R-:W-:Y:S02]  /*3f20*/  @!UPT UIADD3 URZ, URZ, URZ, URZ ;  /* 0x0000003f3f3ff290 */ /* 0x000fe4000fffe03f */
[----:B------:R-:W-:-:S05]  /*3f30*/  @P0 BRA `(.L_x_362) ;  /* 0x0000094000000947 */ /* 0x000fca0003800000 */
[----:B------:R-:W-:Y:S01]  /*3f40*/  SEL R110, R91, R110, !P4 ;  /* 0x0000006e5b6e7207 */ /* 0x000fe20006000000 */
[----:B------:R-:W2:Y:S01]  /*3f50*/  LDS.128 R48, [R89+0xc080] ;  /* 0x00c0800059307984 */ /* 0x000ea20000000c00 */
        /* <DEDUP_REMOVED lines=21> */
[C---:B--2---:R-:W-:Y:S01]  /*40b0*/  @!P0 LOP3.LUT R36, R49.reuse, 0xffff0000, RZ, 0xc0, !PT ;  /* 0xffff000031248812 */ /* 0x044fe200078ec0ff */
        /* <DEDUP_REMOVED lines=44> */
[----:B----4-:R-:W-:Y:S01]  /*4380*/  IADD3 R52, P1, R128, R85, RZ ;  /* 0x0000005580347210 */ /* 0x010fe20007f3e0ff */
        /* <DEDUP_REMOVED lines=19> */
[----:B---3--:R-:W-:Y:S01]  /*44c0*/  IMAD.X R53, R129, 0x1, R84, P1 ;  /* 0x0000000181357824 */ /* 0x008fe200008e0654 */
        /* <DEDUP_REMOVED lines=32> */
.L_x_358:
[----:B------:R-:W1:Y:S01]  /*46d0*/  SHFL.IDX PT, R55, R55, RZ, 0x181f ;  /* 0x00181fff37377589 */ /* 0x000e6200000e0000 */
[----:B------:R-:W-:Y:S03]  /*46e0*/  IADD3 R68, -R72, UR18, RZ ;  /* 0x0000001248447c10 */ /* 0x000fe6000fffe1ff */
[----:B------:R-:W2:Y:S01]  /*46f0*/  SHFL.IDX PT, R54, R54, RZ, 0x181f ;  /* 0x00181fff36367589 */ /* 0x000ea200000e0000 */
[----:B------:R-:W-:Y:S04]  /*4700*/  IMNMX R68, R68, 0x20, PT ;  /* 0x0000002044447817 */ /* 0x000fe80003800200 */
[----:B------:R-:W-:Y:S11]  /*4710*/  ISETP.GT.AND P0, PT, R68, R111, PT ;  /* 0x0000006f4400720c */ /* 0x000ff60003f04270 */
[----:B------:R-:W-:Y:S02]  /*4720*/  @!UPT UIADD3 URZ, URZ, URZ, URZ ;  /* 0x0000003f3f3ff290 */ /* 0x000fe4000fffe03f */
[----:B------:R-:W-:-:S05]  /*4730*/  @!P0 BRA `(.L_x_362) ;  /* 0x0000014000008947 */ /* 0x000fca0003800000 */
[C---:B------:R-:W-:Y:S02]  /*4740*/  ISETP.GE.AND P0, PT, R16.reuse, c[0x0][0x1d4], PT ;  /* 0x0000750010007a0c */ /* 0x040fe40003f06270 */
[----:B------:R-:W-:Y:S11]  /*4750*/  ISETP.GE.AND P2, PT, R11, c[0x0][0x1d4], PT ;  /* 0x000075000b007a0c */ /* 0x000ff60003f46270 */
[----:B------:R-:W3:Y:S01]  /*4760*/  @!P0 LDS.128 R4, [R104+0xc080] ;  /* 0x00c0800068048984 */ /* 0x000ee20000000c00 */
[CC--:B--2---:R-:W-:Y:S04]  /*4770*/  @!P0 LEA R28, P1, R16.reuse, R54.reuse, 0x1 ;  /* 0x00000036101c8211 */ /* 0x0c4fe800078208ff */
[-C--:B-1----:R-:W-:Y:S02]  /*4780*/  @!P0 LEA.HI.X R29, R16, R55.reuse, R17, 0x1, P1 ;  /* 0x00000037101d8211 */ /* 0x082fe400008f0c11 */
[----:B------:R-:W-:Y:S03]  /*4790*/  ISETP.GE.AND P1, PT, R109, c[0x0][0x1d4], PT ;  /* 0x000075006d007a0c */ /* 0x000fe60003f26270 */
[----:B---3--:R-:W-:Y:S01]  /*47a0*/  @!P0 ST.E.128 [R28.64], R4 ;  /* 0x000000041c008985 */ /* 0x008fe2000c101d18 */
[CC--:B------:R-:W-:Y:S03]  /*47b0*/  @!P2 LEA R18, P0, R97.reuse, R54.reuse, 0x1 ;  /* 0x000000366112a211 */ /* 0x0c0fe600078008ff */
[----:B------:R-:W1:Y:S01]  /*47c0*/  @!P2 LDS.128 R24, [R104+0xd080] ;  /* 0x00d080006818a984 */ /* 0x000e620000000c00 */
[-C--:B------:R-:W-:Y:S02]  /*47d0*/  @!P2 LEA.HI.X R19, R97, R55.reuse, R88, 0x1, P0 ;  /* 0x000000376113a211 */ /* 0x080fe400000f0c58 */
[----:B------:R-:W-:Y:S03]  /*47e0*/  ISETP.GE.AND P0, PT, R108, c[0x0][0x1d4], PT ;  /* 0x000075006c007a0c */ /* 0x000fe60003f06270 */
[----:B-1----:R-:W-:Y:S01]  /*47f0*/  @!P2 ST.E.128 [R18.64], R24 ;  /* 0x000000181200a985 */ /* 0x002fe2000c101d18 */
[CC--:B------:R-:W-:Y:S03]  /*4800*/  @!P1 LEA R2, P2, R96.reuse, R54.reuse, 0x1 ;  /* 0x0000003660029211 */ /* 0x0c0fe600078408ff */
[----:B------:R-:W1:Y:S01]  /*4810*/  @!P1 LDS.128 R20, [R104+0xe080] ;  /* 0x00e0800068149984 */ /* 0x000e620000000c00 */
[-C--:B------:R-:W-:Y:S05]  /*4820*/  @!P1 LEA.HI.X R3, R96, R55.reuse, R87, 0x1, P2 ;  /* 0x0000003760039211 */ /* 0x080fea00010f0c57 */
[----:B-1----:R-:W-:Y:S01]  /*4830*/  @!P1 ST.E.128 [R2.64], R20 ;  /* 0x0000001402009985 */ /* 0x002fe2000c101d18 */
[C---:B------:R-:W-:Y:S03]  /*4840*/  @!P0 LEA R54, P1, R95.reuse, R54, 0x1 ;  /* 0x000000365f368211 */ /* 0x040fe600078208ff */
[----:B------:R-:W1:Y:S01]  /*4850*/  @!P0 LDS.128 R4, [R104+0xf080] ;  /* 0x00f0800068048984 */ /* 0x000e620000000c00 */
[----:B------:R-:W-:Y:S05]  /*4860*/  @!P0 LEA.HI.X R55, R95, R55, R86, 0x1, P1 ;  /* 0x000000375f378211 */ /* 0x000fea00008f0c56 */
[----:B-1----:R1:W-:Y:S04]  /*4870*/  @!P0 ST.E.128 [R54.64], R4 ;  /* 0x0000000436008985 */ /* 0x0023e8000c101d18 */
.L_x_362:
[----:B------:R-:W-:Y:S05]  /*4880*/  BSYNC B1 ;  /* 0x0000000000017941 */ /* 0x000fea0003800000 */
.L_x_357:
[----:B------:R-:W-:Y:S01]  /*4890*/  IMAD.IADD R72, R81, 0x1, -R72 ;  /* 0x0000000151487824 */ /* 0x000fe200078e0a48 */
[----:B------:R-:W-:Y:S04]  /*48a0*/  BSSY B0, `(.L_x_373) ;  /* 0x000003c000007945 */ /* 0x000fe80003800000 */
[----:B------:R-:W-:Y:S11]  /*48b0*/  ISETP.GE.AND P0, PT, R72, 0x1, PT ;  /* 0x000000014800780c */ /* 0x000ff60003f06270 */
[----:B------:R-:W-:Y:S02]  /*48c0*/  @!UPT UIADD3 URZ, URZ, URZ, URZ ;  /* 0x0000003f3f3ff290 */ /* 0x000fe4000fffe03f */
[----:B-1----:R-:W-:Y:S01]  /*48d0*/  @P0 IMAD.WIDE R4, R103, 0x20, R124 ;  /* 0x0000002067040825 */ /* 0x002fe200078e027c */
[----:B------:R-:W-:Y:S03]  /*48e0*/  @P0 ISETP.NE.U32.AND P2, PT, R102, RZ, PT ;  /* 0x000000ff6600020c */ /* 0x000fe60003f45070 */
[----:B------:R-:W-:Y:S02]  /*48f0*/  @P0 IMAD.MOV.U32 R78, RZ, RZ, R120 ;  /* 0x000000ffff4e0224 */ /* 0x000fe400078e0078 */
[----:B------:R-:W-:Y:S02]  /*4900*/  @P0 IMAD R0, R5, c[0x0][0x258], RZ ;  /* 0x0000960005000a24 */ /* 0x000fe400078e02ff */
[C---:B------:R-:W-:Y:S04]  /*4910*/  @P0 IMAD.WIDE.U32 R2, R4.reuse, c[0x0][0x258], R78 ;  /* 0x0000960004020a25 */ /* 0x040fe800078e004e */
[----:B------:R-:W-:Y:S01]  /*4920*/  @P0 IMAD R0, R4, c[0x0][0x25c], R0 ;  /* 0x0000970004000a24 */ /* 0x000fe200078e0200 */
[C---:B------:R-:W-:Y:S04]  /*4930*/  @P0 LEA R6, P1, R2.reuse, c[0x0][0x250], 0x1 ;  /* 0x0000940002060a11 */ /* 0x040fe800078208ff */
[----:B------:R-:W-:Y:S04]  /*4940*/  @P0 IADD3 R0, R3, R0, RZ ;  /* 0x0000000003000210 */ /* 0x000fe80007ffe0ff */
[----:B------:R-:W-:Y:S01]  /*4950*/  @P0 LEA.HI.X R7, R2, c[0x0][0x254], R0, 0x1, P1 ;  /* 0x0000950002070a11 */ /* 0x000fe200008f0c00 */
[----:B------:R-:W-:Y:S01]  /*4960*/  IMAD R0, R70, c[0x0][0x208], RZ ;  /* 0x0000820046007a24 */ /* 0x000fe200078e02ff */
[----:B------:R-:W-:Y:S01]  /*4970*/  @P0 ISETP.NE.U32.AND P1, PT, R101, RZ, PT ;  /* 0x000000ff6500020c */ /* 0x000fe20003f25070 */
[C---:B------:R-:W-:Y:S02]  /*4980*/  IMAD.WIDE.U32 R2, R71.reuse, c[0x0][0x208], RZ ;  /* 0x0000820047027a25 */ /* 0x040fe400078e00ff */
        /* <DEDUP_REMOVED lines=10> */
[C---:B-----5:R-:W-:Y:S02]  /*4a30*/  IMAD.WIDE.U32 R18, R92.reuse, c[0x0][0x218], R2 ;  /* 0x000086005c127a25 */ /* 0x060fe400078e0002 */
        /* <DEDUP_REMOVED lines=8> */
[----:B------:R1:W4:Y:S01]  /*4ac0*/  SHFL.IDX PT, R0, R2, RZ, 0x181f ;  /* 0x00181fff02007589 */ /* 0x00032200000e0000 */
[----:B------:R-:W-:Y:S03]  /*4ad0*/  ISETP.GT.AND P0, PT, R68, R111, PT ;  /* 0x0000006f4400720c */ /* 0x000fe60003f04270 */
[----:B------:R1:W3:Y:S01]  /*4ae0*/  SHFL.IDX PT, R3, R4, RZ, 0x181f ;  /* 0x00181fff04037589 */ /* 0x0002e200000e0000 */
[----:B------:R-:W-:Y:S04]  /*4af0*/  DEPBAR.LE SB0, 0x0 ;  /* 0x000080000000791a */ /* 0x000fe80000000000 */
[----:B------:R-:W-:Y:S06]  /*4b00*/  BAR.SYNC.DEFER_BLOCKING 0x0 ;  /* 0x0000000000007b1d */ /* 0x000fec0000010000 */
[----:B------:R-:W-:-:S05]  /*4b10*/  @!P0 BRA `(.L_x_374) ;  /* 0x0000014000008947 */ /* 0x000fca0003800000 */
[C---:B----4-:R-:W-:Y:S02]  /*4b20*/  ISETP.GE.AND P0, PT, R16.reuse, c[0x0][0x1d4], PT ;  /* 0x0000750010007a0c */ /* 0x050fe40003f06270 */
[----:B------:R-:W-:Y:S11]  /*4b30*/  ISETP.GE.AND P2, PT, R11, c[0x0][0x1d4], PT ;  /* 0x000075000b007a0c */ /* 0x000ff60003f46270 */
[----:B-1----:R-:W1:Y:S01]  /*4b40*/  @!P0 LDS.128 R4, [R104+0x8080] ;  /* 0x0080800068048984 */ /* 0x002e620000000c00 */
[CC--:B------:R-:W-:Y:S04]  /*4b50*/  @!P0 LEA R30, P1, R16.reuse, R0.reuse, 0x1 ;  /* 0x00000000101e8211 */ /* 0x0c0fe800078208ff */
[-C--:B---3--:R-:W-:Y:S02]  /*4b60*/  @!P0 LEA.HI.X R31, R16, R3.reuse, R17, 0x1, P1 ;  /* 0x00000003101f8211 */ /* 0x088fe400008f0c11 */
[----:B------:R-:W-:Y:S03]  /*4b70*/  ISETP.GE.AND P1, PT, R109, c[0x0][0x1d4], PT ;  /* 0x000075006d007a0c */ /* 0x000fe60003f26270 */
[----:B-1----:R-:W-:Y:S01]  /*4b80*/  @!P0 ST.E.128 [R30.64], R4 ;  /* 0x000000041e008985 */ /* 0x002fe2000c101d18 */
        /* <DEDUP_REMOVED lines=13> */
.L_x_374:
[----:B----4-:R-:W-:Y:S05]  /*4c60*/  BSYNC B0 ;  /* 0x0000000000007941 */ /* 0x010fea0003800000 */
.L_x_373:
[C---:B------:R-:W-:Y:S02]  /*4c70*/  ISETP.GT.AND P0, PT, R103.reuse, R80, PT ;  /* 0x000000506700720c */ /* 0x040fe40003f04270 */
[----:B------:R-:W-:Y:S11]  /*4c80*/  IADD3 R103, R103, -0x1, RZ ;  /* 0xffffffff67677810 */ /* 0x000ff60007ffe0ff */
[----:B-1-3--:R-:W-:Y:S01]  /*4c90*/  @P0 SHF.R.S32.HI R3, RZ, 0x1f, R103 ;  /* 0x0000001fff030819 */ /* 0x00afe20000011467 */
        /* <DEDUP_REMOVED lines=22> */
.L_x_354:
[----:B------:R-:W-:Y:S01]  /*4e00*/  UIADD3 UR6, UR15, 0x7f, URZ ;  /* 0x0000007f0f067890 */ /* 0x000fe2000fffe03f */
[----:B------:R-:W-:Y:S01]  /*4e10*/  PLOP3.LUT P0, PT, PT, PT, UP2, 0x40, 0x0 ;  /* 0x000000000000781c */ /* 0x000fe20003f0e828 */
[----:B------:R-:W-:-:S02]  /*4e20*/  ULDC.64 UR4, c[0x0][0x2c8] ;  /* 0x0000b20000047ab9 */ /* 0x000fc40000000a00 */
[----:B------:R-:W-:Y:S02]  /*4e30*/  UIMAD.WIDE.U32 UR18, UR6, UR4, URZ ;  /* 0x00000004061272a5 */ /* 0x000fe4000f8e003f */
[----:B------:R-:W-:Y:S02]  /*4e40*/  ULDC UR7, c[0x0][0x328] ;  /* 0x0000ca0000077ab9 */ /* 0x000fe40000000800 */
[----:B------:R-:W-:-:S04]  /*4e50*/  @UP3 USHF.R.U32.HI UR6, URZ, UR5, UR19 ;  /* 0x000000053f063299 */ /* 0x000fc80008011613 */
[----:B------:R-:W-:-:S04]  /*4e60*/  UIADD3 UR4, UR10, UR6, URZ ;  /* 0x000000060a047290 */ /* 0x000fc8000fffe03f */
[----:B------:R-:W-:Y:S01]  /*4e70*/  UIADD3 UR7, UR4, UR7, URZ ;  /* 0x0000000704077290 */ /* 0x000fe2000fffe03f */
[----:B------:R-:W-:Y:S05]  /*4e80*/  @P0 BRA `(.L_x_376) ;  /* 0x0000013000000947 */ /* 0x000fea0003800000 */
[----:B------:R-:W-:Y:S01]  /*4e90*/  ISETP.LT.AND P0, PT, RZ, UR4, PT ;  /* 0x00000004ff007c0c */ /* 0x000fe2000bf01270 */
[----:B------:R-:W-:Y:S02]  /*4ea0*/  UIADD3 UR10, UR4, -0x1, URZ ;  /* 0xffffffff040a7890 */ /* 0x000fe4000fffe03f */
        /* <DEDUP_REMOVED lines=9> */
.L_x_377:
[----:B------:R-:W-:Y:S02]  /*4f40*/  UISETP.NE.AND UP0, UPT, UR6, 0x1, UPT ;  /* 0x000000010600788c */ /* 0x000fe4000bf05270 */
[----:B------:R-:W-:Y:S02]  /*4f50*/  ULDC.64 UR4, c[0x0][0x330] ;  /* 0x0000cc0000047ab9 */ /* 0x000fe40000000a00 */
[----:B------:R-:W-:-:S07]  /*4f60*/  UIMAD.WIDE.U32 UR18, UR10, UR4, URZ ;  /* 0x000000040a1272a5 */ /* 0x000fce000f8e003f */
[----:B------:R-:W-:Y:S02]  /*4f70*/  @UP0 USHF.R.U32.HI UR10, URZ, UR5, UR19 ;  /* 0x000000053f0a0299 */ /* 0x000fe40008011613 */
.L_x_378:
[----:B------:R-:W-:Y:S02]  /*4f80*/  ULDC UR4, c[0x0][0x32c] ;  /* 0x0000cb0000047ab9 */ /* 0x000fe40000000800 */
[----:B------:R-:W-:-:S04]  /*4f90*/  UIMAD UR4, UR10, UR6, UR4 ;  /* 0x000000060a0472a4 */ /* 0x000fc8000f8e0204 */
[----:B------:R-:W-:-:S04]  /*4fa0*/  UISETP.LT.AND UP0, UPT, UR7, UR4, UPT ;  /* 0x000000040700728c */ /* 0x000fc8000bf01270 */
[----:B------:R-:W-:-:S04]  /*4fb0*/  USEL UR7, UR7, UR4, UP0 ;  /* 0x0000000407077287 */ /* 0x000fc80008000000 */
.L_x_376:
[----:B------:R-:W-:Y:S01]  /*4fc0*/  UIADD3 UR6, UR7, 0x1f, URZ ;  /* 0x0000001f07067890 */ /* 0x000fe2000fffe03f */
[----:B------:R-:W-:Y:S01]  /*4fd0*/  PLOP3.LUT P0, PT, PT, PT, UP2, 0x40, 0x0 ;  /* 0x000000000000781c */ /* 0x000fe20003f0e828 */
[----:B------:R-:W-:Y:S02]  /*4fe0*/  ULDC.64 UR4, c[0x0][0x2c8] ;  /* 0x0000b20000047ab9 */ /* 0x000fe40000000a00 */
[----:B------:R-:W-:Y:S02]  /*4ff0*/  USHF.R.S32.HI UR10, URZ, 0x1f, UR6 ;  /* 0x0000001f3f0a7899 */ /* 0x000fe40008011406 */
[----:B------:R-:W-:Y:S02]  /*5000*/  UIMAD.WIDE.U32 UR18, UR15, UR4, URZ ;  /* 0x000000040f1272a5 */ /* 0x000fe4000f8e003f */
[----:B------:R-:W-:Y:S02]  /*5010*/  ULEA.HI UR10, UR10, UR6, URZ, 0x5 ;  /* 0x000000060a0a7291 */ /* 0x000fe4000f8f283f */
[----:B------:R-:W-:-:S02]  /*5020*/  ULDC UR4, c[0x0][0x324] ;  /* 0x0000c90000047ab9 */ /* 0x000fc40000000800 */
[----:B------:R-:W-:Y:S02]  /*5030*/  UMOV UR6, UR15 ;  /* 0x0000000f00067c82 */ /* 0x000fe40008000000 */
[----:B------:R-:W-:Y:S02]  /*5040*/  USHF.R.S32.HI UR10, URZ, 0x5, UR10 ;  /* 0x000000053f0a7899 */ /* 0x000fe4000801140a */
[----:B------:R-:W-:Y:S02]  /*5050*/  @UP3 USHF.R.U32.HI UR6, URZ, UR5, UR19 ;  /* 0x000000053f063299 */ /* 0x000fe40008011613 */
[----:B------:R-:W-:Y:S02]  /*5060*/  UISETP.LT.AND UP0, UPT, UR10, UR8, UPT ;  /* 0x000000080a00728c */ /* 0x000fe4000bf01270 */
[----:B------:R-:W-:Y:S02]  /*5070*/  UIADD3 UR5, UR9, UR6, URZ ;  /* 0x0000000609057290 */ /* 0x000fe4000fffe03f */
[----:B------:R-:W-:-:S02]  /*5080*/  USEL UR10, UR10, UR8, UP0 ;  /* 0x000000080a0a7287 */ /* 0x000fc40008000000 */
[----:B------:R-:W-:Y:S01]  /*5090*/  UIADD3 UR6, UR5, -UR4, URZ ;  /* 0x8000000405067290 */ /* 0x000fe2000fffe03f */
        /* <DEDUP_REMOVED lines=13> */
.L_x_380:
[----:B------:R-:W-:Y:S02]  /*5170*/  ULDC UR4, c[0x0][0x32c] ;  /* 0x0000cb0000047ab9 */ /* 0x000fe40000000800 */
[----:B------:R-:W-:-:S03]  /*5180*/  UISETP.NE.AND UP0, UPT, UR4, 0x1, UPT ;  /* 0x000000010400788c */ /* 0x000fc6000bf05270 */
[----:B------:R-:W-:Y:S02]  /*5190*/  ULDC.64 UR4, c[0x0][0x330] ;  /* 0x0000cc0000047ab9 */ /* 0x000fe40000000a00 */
[----:B------:R-:W-:-:S06]  /*51a0*/  UIMAD.WIDE.U32 UR18, UR7, UR4, URZ ;  /* 0x00000004071272a5 */ /* 0x000fcc000f8e003f */
[----:B------:R-:W-:Y:S02]  /*51b0*/  @UP0 USHF.R.U32.HI UR7, URZ, UR5, UR19 ;  /* 0x000000053f070299 */ /* 0x000fe40008011613 */
.L_x_381:
[----:B------:R-:W-:Y:S02]  /*51c0*/  ULDC UR4, c[0x0][0x32c] ;  /* 0x0000cb0000047ab9 */ /* 0x000fe40000000800 */
[----:B------:R-:W-:-:S04]  /*51d0*/  UIMAD UR4, UR7, UR4, URZ ;  /* 0x00000004070472a4 */ /* 0x000fc8000f8e023f */
[----:B------:R-:W-:-:S04]  /*51e0*/  UISETP.LT.AND UP0, UPT, UR6, UR4, UPT ;  /* 0x000000040600728c */ /* 0x000fc8000bf01270 */
[----:B------:R-:W-:-:S04]  /*51f0*/  USEL UR6, UR6, UR4, !UP0 ;  /* 0x0000000406067287 */ /* 0x000fc8000c000000 */
.L_x_379:
[----:B------:R-:W-:Y:S01]  /*5200*/  USHF.R.S32.HI UR4, URZ, 0x1f, UR6 ;  /* 0x0000001f3f047899 */ /* 0x000fe20008011406 */
[----:B------:R-:W-:Y:S01]  /*5210*/  PLOP3.LUT P2, PT, PT, PT, PT, 0x80, 0x0 ;  /* 0x000000000000781c */ /* 0x000fe20003f4f070 */
[----:B------:R-:W-:Y:S01]  /*5220*/  IMAD.MOV.U32 R3, RZ, RZ, RZ ;  /* 0x000000ffff037224 */ /* 0x000fe200078e00ff */
[----:B------:R-:W-:Y:S01]  /*5230*/  CS2R R128, SRZ ;  /* 0x0000000000807805 */ /* 0x000fe2000001ff00 */
[----:B------:R-:W-:Y:S01]  /*5240*/  ULEA.HI UR4, UR4, UR6, URZ, 0x5 ;  /* 0x0000000604047291 */ /* 0x000fe2000f8f283f */
[----:B------:R-:W-:Y:S01]  /*5250*/  IMAD.MOV.U32 R130, RZ, RZ, RZ ;  /* 0x000000ffff827224 */ /* 0x000fe200078e00ff */
[----:B------:R-:W-:Y:S01]  /*5260*/  CS2R R126, SRZ ;  /* 0x00000000007e7805 */ /* 0x000fe2000001ff00 */
[----:B------:R-:W-:Y:S01]  /*5270*/  CS2R R124, SRZ ;  /* 0x00000000007c7805 */ /* 0x000fe2000001ff00 */
[----:B------:R-:W-:Y:S01]  /*5280*/  USHF.R.S32.HI UR8, URZ, 0x5, UR4 ;  /* 0x000000053f087899 */ /* 0x000fe20008011404 */
[----:B------:R-:W-:Y:S01]  /*5290*/  CS2R R122, SRZ ;  /* 0x00000000007a7805 */ /* 0x000fe2000001ff00 */
[----:B------:R-:W-:Y:S01]  /*52a0*/  CS2R R120, SRZ ;  /* 0x0000000000787805 */ /* 0x000fe2000001ff00 */
[----:B------:R-:W-:Y:S01]  /*52b0*/  CS2R R118, SRZ ;  /* 0x0000000000767805 */ /* 0x000fe2000001ff00 */
[----:B------:R-:W-:Y:S01]  /*52c0*/  UISETP.LT.AND UP0, UPT, URZ, UR8, UPT ;  /* 0x000000083f00728c */ /* 0x000fe2000bf01270 */
[----:B------:R-:W-:Y:S01]  /*52d0*/  CS2R R116, SRZ ;  /* 0x0000000000747805 */ /* 0x000fe2000001ff00 */
[----:B------:R-:W-:Y:S01]  /*52e0*/  CS2R R114, SRZ ;  /* 0x0000000000727805 */ /* 0x000fe2000001ff00 */
[----:B------:R-:W-:Y:S01]  /*52f0*/  CS2R R112, SRZ ;  /* 0x0000000000707805 */ /* 0x000fe2000001ff00 */
[----:B------:R-:W-:Y:S01]  /*5300*/  USEL UR8, URZ, UR8, !UP0 ;  /* 0x000000083f087287 */ /* 0x000fe2000c000000 */
[----:B------:R-:W-:Y:S01]  /*5310*/  CS2R R110, SRZ ;  /* 0x00000000006e7805 */ /* 0x000fe2000001ff00 */
[----:B------:R-:W-:Y:S01]  /*5320*/  CS2R R108, SRZ ;  /* 0x00000000006c7805 */ /* 0x000fe2000001ff00 */
[----:B------:R-:W-:Y:S01]  /*5330*/  CS2R R106, SRZ ;  /* 0x00000000006a7805 */ /* 0x000fe2000001ff00 */
[----:B------:R-:W-:Y:S01]  /*5340*/  UISETP.GT.AND UP0, UPT, UR10, UR8, UPT ;  /* 0x000000080a00728c */ /* 0x000fe2000bf04270 */
[----:B-1----:R-:W-:Y:S01]  /*5350*/  CS2R R104, SRZ ;  /* 0x0000000000687805 */ /* 0x002fe2000001ff00 */
[----:B------:R-:W-:Y:S01]  /*5360*/  CS2R R102, SRZ ;  /* 0x0000000000667805 */ /* 0x000fe2000001ff00 */
        /* <DEDUP_REMOVED lines=25> */
[----:B--2---:R-:W-:Y:S01]  /*5500*/  CS2R R54, SRZ ;  /* 0x0000000000367805 */ /* 0x004fe2000001ff00 */
        /* <DEDUP_REMOVED lines=36> */
[----:B------:R-:W-:Y:S01]  /*5750*/  SHF.R.S32.HI R45, RZ, 0x1f, R66 ;  /* 0x0000001fff2d7819 */ /* 0x000fe20000011442 */
[----:B------:R-:W-:Y:S02]  /*5760*/  USHF.R.S32.HI UR6, URZ, 0x1f, UR17 ;  /* 0x0000001f3f067899 */ /* 0x000fe40008011411 */
[----:B------:R-:W-:Y:S01]  /*5770*/  ULDC.64 UR4, c[0x0][0x178] ;  /* 0x00005e0000047ab9 */ /* 0x000fe20000000a00 */
[----:B------:R1:W2:Y:S01]  /*5780*/  @P2 LDG.E R2, [R2.64] ;  /* 0x0000001802022981 */ /* 0x0002a2000c1e1900 */
[CC--:B------:R-:W-:Y:S01]  /*5790*/  LEA.HI R31, R45.reuse, R66.reuse, RZ, 0x3 ;  /* 0x000000422d1f7211 */ /* 0x0c0fe200078f18ff */
[----:B------:R-:W-:Y:S01]  /*57a0*/  UIMAD UR6, UR6, UR4, URZ ;  /* 0x00000004060672a4 */ /* 0x000fe2000f8e023f */
[----:B------:R-:W-:Y:S01]  /*57b0*/  PLOP3.LUT P1, PT, PT, PT, UP3, 0x80, 0x0 ;  /* 0x000000000000781c */ /* 0x000fe20003f2f038 */
[----:B------:R-:W-:Y:S01]  /*57c0*/  UIMAD.WIDE.U32 UR18, UR17, UR4, URZ ;  /* 0x00000004111272a5 */ /* 0x000fe2000f8e003f */
[----:B------:R-:W-:Y:S01]  /*57d0*/  PLOP3.LUT P0, PT, PT, PT, UP3, 0x80, 0x0 ;  /* 0x000000000000781c */ /* 0x000fe20003f0f038 */
[----:B------:R-:W-:Y:S01]  /*57e0*/  UIMAD UR17, UR17, UR5, UR6 ;  /* 0x00000005111172a4 */ /* 0x000fe2000f8e0206 */
[CC--:B------:R-:W-:Y:S01]  /*57f0*/  LEA.HI R51, R45.reuse, R66.reuse, RZ, 0x4 ;  /* 0x000000422d337211 */ /* 0x0c0fe200078f20ff */
[----:B------:R-:W-:Y:S01]  /*5800*/  ULDC UR29, c[0x0][0x2c4] ;  /* 0x0000b100001d7ab9 */ /* 0x000fe20000000800 */
[----:B------:R-:W-:Y:S01]  /*5810*/  LEA.HI R145, R45, R66, RZ, 0x6 ;  /* 0x000000422d917211 */ /* 0x000fe200078f30ff */
[----:B------:R-:W-:Y:S01]  /*5820*/  ULDC.64 UR6, c[0x0][0x348] ;  /* 0x0000d20000067ab9 */ /* 0x000fe20000000a00 */
[----:B------:R-:W-:Y:S01]  /*5830*/  BSSY B0, `(.L_x_383) ;  /* 0x0000061000007945 */ /* 0x000fe20003800000 */
[----:B------:R-:W-:-:S02]  /*5840*/  UISETP.NE.U32.AND UP0, UPT, URZ, UR6, UPT ;  /* 0x000000063f00728c */ /* 0x000fc4000bf05070 */
[----:B------:R-:W-:Y:S01]  /*5850*/  ULDC.64 UR4, c[0x0][0x1b8] ;  /* 0x00006e0000047ab9 */ /* 0x000fe20000000a00 */
[----:B------:R-:W-:Y:S01]  /*5860*/  IMAD.SHL.U32 R145, R145, 0x8, RZ ;  /* 0x0000000891917824 */ /* 0x000fe200078e00ff */
[----:B------:R-:W-:Y:S02]  /*5870*/  UISETP.NE.AND.EX UP0, UPT, URZ, UR7, UPT, UP0 ;  /* 0x000000073f00728c */ /* 0x000fe4000bf05300 */
[----:B------:R-:W-:Y:S02]  /*5880*/  UIADD3 UR19, UR19, UR17, URZ ;  /* 0x0000001113137290 */ /* 0x000fe4000fffe03f */
[----:B------:R-:W-:Y:S01]  /*5890*/  UIMAD UR6, UR12, UR4, URZ ;  /* 0x000000040c0672a4 */ /* 0x000fe2000f8e023f */
[----:B------:R-:W-:Y:S01]  /*58a0*/  LOP3.LUT R145, R145, 0xfffffe00, RZ, 0xc0, !PT ;  /* 0xfffffe0091917812 */ /* 0x000fe200078ec0ff */
[----:B------:R-:W-:Y:S02]  /*58b0*/  USHF.R.S32.HI UR7, URZ, 0x1f, UR21 ;  /* 0x0000001f3f077899 */ /* 0x000fe40008011415 */
[----:B------:R-:W-:Y:S01]  /*58c0*/  UIMAD UR6, UR13, UR5, UR6 ;  /* 0x000000050d0672a4 */ /* 0x000fe2000f8e0206 */
[----:B-1----:R-:W-:Y:S01]  /*58d0*/  LOP3.LUT R3, R31, 0xfffffff8, RZ, 0xc0, !PT ;  /* 0xfffffff81f037812 */ /* 0x002fe200078ec0ff */
[----:B------:R-:W-:Y:S01]  /*58e0*/  UIMAD.WIDE.U32 UR18, UR13, UR4, UR18 ;  /* 0x000000040d1272a5 */ /* 0x000fe2000f8e0012 */
[----:B------:R-:W-:Y:S01]  /*58f0*/  SHF.R.S32.HI R31, RZ, 0x3, R31 ;  /* 0x00000003ff1f7819 */ /* 0x000fe2000001141f */
[----:B------:R-:W-:-:S02]  /*5900*/  USEL UR7, UR7, URZ, !UP0 ;  /* 0x0000003f07077287 */ /* 0x000fc4000c000000 */
[----:B------:R-:W-:Y:S01]  /*5910*/  IMAD.IADD R0, R66, 0x1, -R3 ;  /* 0x0000000142007824 */ /* 0x000fe200078e0a03 */
[----:B------:R-:W-:Y:S01]  /*5920*/  ULDC.64 UR4, c[0x0][0x1c0] ;  /* 0x0000700000047ab9 */ /* 0x000fe20000000a00 */
[----:B------:R-:W-:Y:S01]  /*5930*/  IMAD.SHL.U32 R148, R31, 0x40, RZ ;  /* 0x000000401f947824 */ /* 0x000fe200078e00ff */
[----:B------:R-:W-:Y:S01]  /*5940*/  USEL UR17, UR21, URZ, !UP0 ;  /* 0x0000003f15117287 */ /* 0x000fe2000c000000 */
[C---:B------:R-:W-:Y:S01]  /*5950*/  IMAD R216, R0.reuse, 0x20, R31 ;  /* 0x0000002000d87824 */ /* 0x040fe200078e021f */
[----:B------:R-:W-:Y:S01]  /*5960*/  UIMAD UR7, UR7, UR4, URZ ;  /* 0x00000004070772a4 */ /* 0x000fe2000f8e023f */
[----:B------:R-:W-:Y:S01]  /*5970*/  IMAD.SHL.U32 R225, R0, 0x8, RZ ;  /* 0x0000000800e17824 */ /* 0x000fe200078e00ff */
[----:B------:R-:W-:Y:S01]  /*5980*/  UIADD3 UR19, UR19, UR6, URZ ;  /* 0x0000000613137290 */ /* 0x000fe2000fffe03f */
[----:B------:R-:W-:Y:S01]  /*5990*/  LOP3.LUT R148, R148, 0x1c0, RZ, 0xc0, !PT ;  /* 0x000001c094947812 */ /* 0x000fe200078ec0ff */
[----:B------:R-:W-:Y:S01]  /*59a0*/  UIMAD UR5, UR17, UR5, UR7 ;  /* 0x00000005110572a4 */ /* 0x000fe2000f8e0207 */
[----:B------:R-:W-:Y:S01]  /*59b0*/  IADD3 R3, R216, UR15, RZ ;  /* 0x0000000fd8037c10 */ /* 0x000fe2000fffe0ff */
[----:B------:R-:W-:Y:S01]  /*59c0*/  UIMAD.WIDE.U32 UR18, UR17, UR4, UR18 ;  /* 0x00000004111272a5 */ /* 0x000fe2000f8e0012 */
[C---:B------:R-:W-:Y:S01]  /*59d0*/  IADD3 R29, R225.reuse, 0x80, RZ ;  /* 0x00000080e11d7810 */ /* 0x040fe20007ffe0ff */
[----:B------:R-:W-:Y:S01]  /*59e0*/  UIMAD UR29, UR20, UR29, URZ ;  /* 0x0000001d141d72a4 */ /* 0x000fe2000f8e023f */
[----:B------:R-:W-:Y:S01]  /*59f0*/  IADD3 R28, R225, 0xc0, RZ ;  /* 0x000000c0e11c7810 */ /* 0x000fe20007ffe0ff */
[----:B------:R-:W-:Y:S01]  /*5a00*/  @P1 IMAD.HI.U32 R4, R3, c[0x0][0x2c8], RZ ;  /* 0x0000b20003041a27 */ /* 0x000fe200078e00ff */
[----:B------:R-:W-:Y:S01]  /*5a10*/  UIADD3 UR5, UR19, UR5, URZ ;  /* 0x0000000513057290 */ /* 0x000fe2000fffe03f */
[----:B------:R-:W-:-:S02]  /*5a20*/  IADD3 R219, R225, 0x40, RZ ;  /* 0x00000040e1db7810 */ /* 0x000fc40007ffe0ff */
[--C-:B------:R-:W-:Y:S01]  /*5a30*/  IMAD.MOV.U32 R8, RZ, RZ, R3.reuse ;  /* 0x000000ffff087224 */ /* 0x100fe200078e0003 */
[----:B------:R-:W-:Y:S01]  /*5a40*/  @P0 SHF.R.U32.HI R8, RZ, c[0x0][0x2cc], R4 ;  /* 0x0000b300ff080a19 */ /* 0x000fe20000011604 */
[----:B------:R-:W-:Y:S01]  /*5a50*/  IMAD.U32 R7, RZ, RZ, UR19 ;  /* 0x00000013ff077e24 */ /* 0x000fe2000f8e00ff */
[----:B------:R-:W-:Y:S01]  /*5a60*/  SHF.R.U32.HI R146, RZ, 0x3, R148 ;  /* 0x00000003ff927819 */ /* 0x000fe20000011694 */
[----:B------:R-:W-:Y:S01]  /*5a70*/  IMAD.U32 R6, RZ, RZ, UR18 ;  /* 0x00000012ff067e24 */ /* 0x000fe2000f8e00ff */
[--C-:B------:R-:W-:Y:S01]  /*5a80*/  SHF.R.S32.HI R5, RZ, 0x1f, R8.reuse ;  /* 0x0000001fff057819 */ /* 0x100fe20000011408 */
[----:B------:R-:W-:Y:S01]  /*5a90*/  IMAD.MOV R4, RZ, RZ, -R8 ;  /* 0x000000ffff047224 */ /* 0x000fe200078e0a08 */
[----:B------:R-:W-:Y:S01]  /*5aa0*/  ISETP.GE.AND P4, PT, R225, c[0x0][0x198], PT ;  /* 0x00006600e1007a0c */ /* 0x000fe20003f86270 */
[----:B------:R-:W-:Y:S01]  /*5ab0*/  IMAD.U32 R7, RZ, RZ, UR5 ;  /* 0x00000005ff077e24 */ /* 0x000fe2000f8e00ff */
        /* <DEDUP_REMOVED lines=8> */
[----:B------:R-:W-:Y:S02]  /*5b40*/  IMAD.IADD R3, R66, 0x1, -R3 ;  /* 0x0000000142037824 */ /* 0x000fe400078e0a03 */
[----:B------:R-:W-:Y:S02]  /*5b50*/  IMAD R7, R7, c[0x0][0x1a8], RZ ;  /* 0x00006a0007077a24 */ /* 0x000fe400078e02ff */
[----:B------:R-:W-:Y:S01]  /*5b60*/  IMAD.IADD R9, R9, 0x1, R5 ;  /* 0x0000000109097824 */ /* 0x000fe200078e0205 */
[----:B------:R-:W-:Y:S01]  /*5b70*/  SHF.R.S32.HI R6, RZ, 0x1f, R3 ;  /* 0x0000001fff067819 */ /* 0x000fe20000011403 */
[C---:B------:R-:W-:Y:S02]  /*5b80*/  IMAD R7, R4.reuse, c[0x0][0x1ac], R7 ;  /* 0x00006b0004077a24 */ /* 0x040fe400078e0207 */
[----:B------:R-:W-:Y:S01]  /*5b90*/  IMAD.WIDE.U32 R4, R4, c[0x0][0x1a8], R8 ;  /* 0x00006a0004047a25 */ /* 0x000fe200078e0008 */
[----:B------:R-:W-:-:S03]  /*5ba0*/  LEA.HI R47, R6, R3, RZ, 0x3 ;  /* 0x00000003062f7211 */ /* 0x000fc600078f18ff */
[----:B------:R-:W-:Y:S01]  /*5bb0*/  IMAD.IADD R7, R5, 0x1, R7 ;  /* 0x0000000105077824 */ /* 0x000fe200078e0207 */
[----:B------:R-:W-:Y:S02]  /*5bc0*/  IADD3 R5, R31, UR15, RZ ;  /* 0x0000000f1f057c10 */ /* 0x000fe4000fffe0ff */
[----:B------:R-:W-:Y:S02]  /*5bd0*/  LOP3.LUT R46, R47, 0xfffffff8, RZ, 0xc0, !PT ;  /* 0xfffffff82f2e7812 */ /* 0x000fe400078ec0ff */
[----:B------:R-:W-:Y:S02]  /*5be0*/  ISETP.GE.AND P6, PT, R5, UR29, PT ;  /* 0x0000001d05007c0c */ /* 0x000fe4000bfc6270 */
[----:B------:R-:W-:Y:S01]  /*5bf0*/  LEA R13, P0, R4, c[0x0][0x160], 0x1 ;  /* 0x00005800040d7a11 */ /* 0x000fe200078008ff */
[----:B------:R-:W-:Y:S01]  /*5c00*/  IMAD.IADD R46, R3, 0x1, -R46 ;  /* 0x00000001032e7824 */ /* 0x000fe200078e0a2e */
[----:B------:R-:W-:Y:S02]  /*5c10*/  LOP3.LUT R3, R148, 0x38, R225, 0xf8, !PT ;  /* 0x0000003894037812 */ /* 0x000fe400078ef8e1 */
[----:B------:R-:W-:Y:S01]  /*5c20*/  LEA.HI.X R7, R4, c[0x0][0x164], R7, 0x1, P0 ;  /* 0x0000590004077a11 */ /* 0x000fe200000f0c07 */
[----:B------:R1:W3:Y:S01]  /*5c30*/  SHFL.IDX PT, R14, R13, RZ, 0x181f ;  /* 0x00181fff0d0e7589 */ /* 0x0002e200000e0000 */
[----:B------:R-:W-:-:S02]  /*5c40*/  ISETP.GE.AND P0, PT, R219, c[0x0][0x198], PT ;  /* 0x00006600db007a0c */ /* 0x000fc40003f06270 */
[----:B------:R-:W-:Y:S01]  /*5c50*/  LOP3.LUT R30, R3, R146, RZ, 0x3c, !PT ;  /* 0x00000092031e7212 */ /* 0x000fe200078e3cff */
[----:B------:R-:W-:Y:S01]  /*5c60*/  IMAD.MOV.U32 R3, RZ, RZ, 0x20 ;  /* 0x00000020ff037424 */ /* 0x000fe200078e00ff */
[----:B------:R1:W4:Y:S01]  /*5c70*/  SHFL.IDX PT, R15, R7, RZ, 0x181f ;  /* 0x00181fff070f7589 */ /* 0x00032200000e0000 */
[----:B------:R-:W-:Y:S02]  /*5c80*/  P2R R6, PR, RZ, 0x40 ;  /* 0x00000040ff067803 */ /* 0x000fe40000000000 */
[----:B------:R-:W-:Y:S01]  /*5c90*/  IMAD.IADD R30, R30, 0x1, R145 ;  /* 0x000000011e1e7824 */ /* 0x000fe200078e0291 */
[----:B--2---:R2:W5:Y:S01]  /*5ca0*/  @P2 R2UR UR7, R2 ;  /* 0x00000000020723c2 */ /* 0x00456200000e0000 */
[----:B------:R-:W-:Y:S01]  /*5cb0*/  R2P PR, R46, 0x6 ;  /* 0x000000062e007804 */ /* 0x000fe20000000000 */
[----:B-----5:R-:W-:-:S04]  /*5cc0*/  @!UP1 UMOV UR7, UR21 ;  /* 0x0000001500079c82 */ /* 0x020fc80008000000 */
[----:B------:R-:W-:Y:S01]  /*5cd0*/  SEL R3, R3, 0xffffffe0, !P2 ;  /* 0xffffffe003037807 */ /* 0x000fe20005000000 */
[----:B--2---:R-:W-:-:S05]  /*5ce0*/  IMAD.MOV.U32 R2, RZ, RZ, 0x10 ;  /* 0x00000010ff027424 */ /* 0x004fca00078e00ff */
[----:B------:R-:W-:Y:S01]  /*5cf0*/  SEL R2, R2, 0xfffffff0, !P1 ;  /* 0xfffffff002027807 */ /* 0x000fe20004800000 */
[----:B------:R-:W-:Y:S05]  /*5d00*/  @P6 BRA `(.L_x_384) ;  /* 0x0000013000006947 */ /* 0x000fea0003800000 */
[----:B-1-34-:R-:W-:Y:S01]  /*5d10*/  SHF.R.S32.HI R4, RZ, 0x1f, R219 ;  /* 0x0000001fff047819 */ /* 0x01afe200000114db */
        /* <DEDUP_REMOVED lines=18> */
.L_x_384:
[----:B-1-34-:R-:W-:Y:S05]  /*5e40*/  BSYNC B0 ;  /* 0x0000000000007941 */ /* 0x01afea0003800000 */
.L_x_383:
[----:B------:R-:W-:Y:S01]  /*5e50*/  IADD3 R4, R5, 0x20, RZ ;  /* 0x0000002005047810 */ /* 0x000fe20007ffe0ff */
[----:B------:R1:W2:Y:S01]  /*5e60*/  SHFL.IDX PT, R15, R7, 0x1, 0x181f ;  /* 0x00381f00070f7f89 */ /* 0x0002a200000e0000 */
[----:B------:R-:W-:Y:S02]  /*5e70*/  BSSY B0, `(.L_x_385) ;  /* 0x0000018000007945 */ /* 0x000fe40003800000 */
[----:B------:R-:W-:Y:S01]  /*5e80*/  ISETP.GE.AND P1, PT, R4, UR29, PT ;  /* 0x0000001d04007c0c */ /* 0x000fe2000bf26270 */
[----:B------:R1:W3:Y:S03]  /*5e90*/  SHFL.IDX PT, R14, R13, 0x1, 0x181f ;  /* 0x00381f000d0e7f89 */ /* 0x0002e600000e0000 */
[----:B------:R-:W-:-:S09]  /*5ea0*/  P2R R9, PR, RZ, 0x2 ;  /* 0x00000002ff097803 */ /* 0x000fd20000000000 */
[----:B------:R-:W-:Y:S05]  /*5eb0*/  @P1 BRA `(.L_x_386) ;  /* 0x0000013000001947 */ /* 0x000fea0003800000 */
[----:B------:R-:W-:Y:S01]  /*5ec0*/  SHF.R.S32.HI R10, RZ, 0x1f, R219 ;  /* 0x0000001fff0a7819 */ /* 0x000fe200000114db */
[----:B--23--:R-:W-:Y:S01]  /*5ed0*/  IMAD.WIDE R16, R225, 0x2, R14 ;  /* 0x00000002e1107825 */ /* 0x00cfe200078e020e */
[----:B------:R-:W-:Y:S02]  /*5ee0*/  SHF.R.S32.HI R8, RZ, 0x1f, R29 ;  /* 0x0000001fff087819 */ /* 0x000fe4000001141d */
[----:B------:R-:W-:Y:S02]  /*5ef0*/  SHF.R.S32.HI R11, RZ, 0x1f, R28 ;  /* 0x0000001fff0b7819 */ /* 0x000fe4000001141c */
[----:B------:R-:W-:Y:S02]  /*5f00*/  LEA.HI R10, R10, R219, RZ, 0x3 ;  /* 0x000000db0a0a7211 */ /* 0x000fe400078f18ff */
[----:B------:R-:W-:Y:S02]  /*5f10*/  LEA.HI R8, R8, R29, RZ, 0x3 ;  /* 0x0000001d08087211 */ /* 0x000fe400078f18ff */
[----:B------:R-:W-:Y:S01]  /*5f20*/  LEA.HI R4, R11, R28, RZ, 0x3 ;  /* 0x0000001c0b047211 */ /* 0x000fe200078f18ff */
[----:B------:R-:W-:Y:S01]  /*5f30*/  IMAD.SHL.U32 R11, R30, 0x2, RZ ;  /* 0x000000021e0b7824 */ /* 0x000fe200078e00ff */
[----:B------:R-:W-:-:S02]  /*5f40*/  LOP3.LUT R10, R10, 0xfffffff8, RZ, 0xc0, !PT ;  /* 0xfffffff80a0a7812 */ /* 0x000fc400078ec0ff */
[----:B------:R-:W-:Y:S02]  /*5f50*/  LOP3.LUT R8, R8, 0xfffffff8, RZ, 0xc0, !PT ;  /* 0xfffffff808087812 */ /* 0x000fe400078ec0ff */
[----:B------:R-:W-:Y:S01]  /*5f60*/  LOP3.LUT R4, R4, 0xfffffff8, RZ, 0xc0, !PT ;  /* 0xfffffff804047812 */ /* 0x000fe200078ec0ff */
[--C-:B------:R-:W-:Y:S01]  /*5f70*/  IMAD.WIDE R18, R10, 0x2, R14.reuse ;  /* 0x000000020a127825 */ /* 0x100fe200078e020e */
[----:B------:R-:W-:Y:S01]  /*5f80*/  @!PT LDS RZ, [RZ] ;  /* 0x00000000fffff984 */ /* 0x000fe20000000800 */
[----:B------:R2:W-:Y:S03]  /*5f90*/  LDGSTS.E.BYPASS.LTC128B.128 [R11+0x11080], [R16.64], !P4 ;  /* 0x11080000100b7fae */ /* 0x0005e6000e101d58 */
[--C-:B------:R-:W-:Y:S01]  /*5fa0*/  IMAD.WIDE R20, R8, 0x2, R14.reuse ;  /* 0x0000000208147825 */ /* 0x100fe200078e020e */
[----:B------:R2:W-:Y:S03]  /*5fb0*/  LDGSTS.E.BYPASS.LTC128B.128 [R11+0x15080], [R18.64], !P0 ;  /* 0x15080000120b7fae */ /* 0x0005e6000c101d58 */
[----:B------:R-:W-:Y:S01]  /*5fc0*/  IMAD.WIDE R14, R4, 0x2, R14 ;  /* 0x00000002040e7825 */ /* 0x000fe200078e020e */
[----:B------:R2:W-:Y:S04]  /*5fd0*/  LDGSTS.E.BYPASS.LTC128B.128 [R11+0x19080], [R20.64], !P3 ;  /* 0x19080000140b7fae */ /* 0x0005e8000d901d58 */
[----:B------:R2:W-:Y:S02]  /*5fe0*/  LDGSTS.E.BYPASS.LTC128B.128 [R11+0x1d080], [R14.64], !P5 ;  /* 0x1d0800000e0b7fae */ /* 0x0005e4000e901d58 */
.L_x_386:
[----:B------:R-:W-:Y:S05]  /*5ff0*/  BSYNC B0 ;  /* 0x0000000000007941 */ /* 0x000fea0003800000 */
.L_x_385:
[----:B------:R-:W-:Y:S01]  /*6000*/  IADD3 R4, R5, 0x40, RZ ;  /* 0x0000004005047810 */ /* 0x000fe20007ffe0ff */
[----:B--2---:R2:W4:Y:S01]  /*6010*/  SHFL.IDX PT, R15, R7, 0x2, 0x181f ;  /* 0x00581f00070f7f89 */ /* 0x00452200000e0000 */
[----:B------:R-:W-:Y:S02]  /*6020*/  BSSY B0, `(.L_x_387) ;  /* 0x0000018000007945 */ /* 0x000fe40003800000 */
[----:B------:R-:W-:Y:S01]  /*6030*/  ISETP.GE.AND P1, PT, R4, UR29, PT ;  /* 0x0000001d04007c0c */ /* 0x000fe2000bf26270 */
[----:B---3--:R2:W3:Y:S03]  /*6040*/  SHFL.IDX PT, R14, R13, 0x2, 0x181f ;  /* 0x00581f000d0e7f89 */ /* 0x0084e600000e0000 */
[----:B------:R-:W-:-:S09]  /*6050*/  P2R R4, PR, RZ, 0x2 ;  /* 0x00000002ff047803 */ /* 0x000fd20000000000 */
[----:B------:R-:W-:Y:S05]  /*6060*/  @P1 BRA `(.L_x_388) ;  /* 0x0000013000001947 */ /* 0x000fea0003800000 */
[----:B------:R-:W-:Y:S01]  /*6070*/  SHF.R.S32.HI R8, RZ, 0x1f, R219 ;  /* 0x0000001fff087819 */ /* 0x000fe200000114db */
[----:B------:R-:W-:Y:S01]  /*6080*/  IMAD.SHL.U32 R12, R30, 0x2, RZ ;  /* 0x000000021e0c7824 */ /* 0x000fe200078e00ff */
[----:B------:R-:W-:Y:S02]  /*6090*/  SHF.R.S32.HI R10, RZ, 0x1f, R29 ;  /* 0x0000001fff0a7819 */ /* 0x000fe4000001141d */
[----:B------:R-:W-:Y:S02]  /*60a0*/  SHF.R.S32.HI R17, RZ, 0x1f, R28 ;  /* 0x0000001fff117819 */ /* 0x000fe4000001141c */
[----:B------:R-:W-:Y:S02]  /*60b0*/  LEA.HI R11, R8, R219, RZ, 0x3 ;  /* 0x000000db080b7211 */ /* 0x000fe400078f18ff */
[----:B------:R-:W-:Y:S02]  /*60c0*/  LEA.HI R10, R10, R29, RZ, 0x3 ;  /* 0x0000001d0a0a7211 */ /* 0x000fe400078f18ff */
[----:B------:R-:W-:Y:S01]  /*60d0*/  LEA.HI R8, R17, R28, RZ, 0x3 ;  /* 0x0000001c11087211 */ /* 0x000fe200078f18ff */
[----:B---34-:R-:W-:Y:S01]  /*60e0*/  IMAD.WIDE R16, R225, 0x2, R14 ;  /* 0x00000002e1107825 */ /* 0x018fe200078e020e */
        /* <DEDUP_REMOVED lines=11> */
.L_x_388:
[----:B------:R-:W-:Y:S05]  /*61a0*/  BSYNC B0 ;  /* 0x0000000000007941 */ /* 0x000fea0003800000 */
.L_x_387:
[----:B------:R-:W-:Y:S01]  /*61b0*/  IADD3 R8, R5, 0x60, RZ ;  /* 0x0000006005087810 */ /* 0x000fe20007ffe0ff */
[----:B---3--:R-:W-:Y:S01]  /*61c0*/  SHFL.IDX PT, R14, R13, 0x3, 0x181f ;  /* 0x00781f000d0e7f89 */ /* 0x008fe200000e0000 */
[----:B------:R-:W-:Y:S01]  /*61d0*/  UIADD3 UR17, UR10, -0x1, URZ ;  /* 0xffffffff0a117890 */ /* 0x000fe2000fffe03f */
[----:B------:R-:W-:Y:S01]  /*61e0*/  IMAD.MOV.U32 R215, RZ, RZ, c[0x0][0x2b8] ;  /* 0x0000ae00ffd77624 */ /* 0x000fe200078e00ff */
[----:B------:R-:W-:Y:S01]  /*61f0*/  ISETP.GE.AND P6, PT, R8, UR29, PT ;  /* 0x0000001d08007c0c */ /* 0x000fe2000bfc6270 */
[----:B----4-:R3:W4:Y:S01]  /*6200*/  SHFL.IDX PT, R15, R7, 0x3, 0x181f ;  /* 0x00781f00070f7f89 */ /* 0x01072200000e0000 */
[----:B------:R-:W-:Y:S01]  /*6210*/  USHF.L.U32 UR28, UR17, 0x5, URZ ;  /* 0x00000005111c7899 */ /* 0x000fe2000800063f */
[----:B------:R-:W-:Y:S01]  /*6220*/  LOP3.LUT R12, R12, 0xfffffff7, RZ, 0xc0, !PT ;  /* 0xfffffff70c0c7812 */ /* 0x000fe200078ec0ff */
[----:B------:R-:W-:Y:S01]  /*6230*/  USHF.R.S32.HI UR6, URZ, 0x1f, UR7 ;  /* 0x0000001f3f067899 */ /* 0x000fe20008011407 */
[----:B------:R-:W-:Y:S01]  /*6240*/  ISETP.NE.AND P1, PT, R215, 0x1, PT ;  /* 0x00000001d700780c */ /* 0x000fe20003f25270 */
[----:B------:R-:W-:Y:S01]  /*6250*/  ULDC.64 UR4, c[0x0][0x2b0] ;  /* 0x0000ac0000047ab9 */ /* 0x000fe20000000a00 */
[----:B------:R-:W-:Y:S01]  /*6260*/  IMAD.MOV.U32 R217, RZ, RZ, RZ ;  /* 0x000000ffffd97224 */ /* 0x000fe200078e00ff */
[----:B------:R-:W-:Y:S01]  /*6270*/  IADD3 R218, R216, UR28, RZ ;  /* 0x0000001cd8da7c10 */ /* 0x000fe2000fffe0ff */
[----:B------:R-:W-:-:S02]  /*6280*/  UIMAD UR6, UR6, UR4, URZ ;  /* 0x00000004060672a4 */ /* 0x000fc4000f8e023f */
[----:B------:R-:W-:Y:S02]  /*6290*/  UIMAD.WIDE.U32 UR18, UR7, UR4, URZ ;  /* 0x00000004071272a5 */ /* 0x000fe4000f8e003f */
[----:B------:R-:W-:Y:S01]  /*62a0*/  @!P6 SHF.R.S32.HI R8, RZ, 0x1f, R219 ;  /* 0x0000001fff08e819 */ /* 0x000fe200000114db */
[----:B------:R-:W-:Y:S01]  /*62b0*/  @!P6 IMAD.SHL.U32 R10, R30, 0x2, RZ ;  /* 0x000000021e0ae824 */ /* 0x000fe200078e00ff */
[----:B------:R-:W-:Y:S02]  /*62c0*/  UIMAD UR6, UR7, UR5, UR6 ;  /* 0x00000005070672a4 */ /* 0x000fe4000f8e0206 */
[----:B------:R-:W-:Y:S01]  /*62d0*/  @!P6 LEA.HI R19, R8, R219, RZ, 0x3 ;  /* 0x000000db0813e211 */ /* 0x000fe200078f18ff */
[----:B------:R-:W-:Y:S01]  /*62e0*/  ULDC.64 UR4, c[0x0][0x1e8] ;  /* 0x00007a0000047ab9 */ /* 0x000fe20000000a00 */
[----:B------:R-:W-:Y:S01]  /*62f0*/  @!P6 SHF.R.S32.HI R8, RZ, 0x1f, R29 ;  /* 0x0000001fff08e819 */ /* 0x000fe2000001141d */
[----:B------:R-:W-:Y:S01]  /*6300*/  UIADD3 UR6, UR19, UR6, URZ ;  /* 0x0000000613067290 */ /* 0x000fe2000fffe03f */
[----:B------:R-:W-:-:S02]  /*6310*/  @!P6 LOP3.LUT R19, R19, 0xfffffff8, RZ, 0xc0, !PT ;  /* 0xfffffff81313e812 */ /* 0x000fc400078ec0ff */
[----:B------:R-:W-:Y:S02]  /*6320*/  @!P6 LEA.HI R17, R8, R29, RZ, 0x3 ;  /* 0x0000001d0811e211 */ /* 0x000fe400078f18ff */
[----:B-123--:R-:W-:Y:S01]  /*6330*/  @!P6 SHF.R.S32.HI R7, RZ, 0x1f, R28 ;  /* 0x0000001fff07e819 */ /* 0x00efe2000001141c */
[--C-:B----4-:R-:W-:Y:S01]  /*6340*/  @!P6 IMAD.WIDE R20, R225, 0x2, R14.reuse ;  /* 0x00000002e114e825 */ /* 0x110fe200078e020e */
[----:B------:R-:W-:Y:S02]  /*6350*/  @!P6 LOP3.LUT R17, R17, 0xfffffff8, RZ, 0xc0, !PT ;  /* 0xfffffff81111e812 */ /* 0x000fe400078ec0ff */
[----:B------:R-:W-:Y:S01]  /*6360*/  @!P6 LEA.HI R8, R7, R28, RZ, 0x3 ;  /* 0x0000001c0708e211 */ /* 0x000fe200078f18ff */
[--C-:B------:R-:W-:Y:S01]  /*6370*/  @!P6 IMAD.WIDE R18, R19, 0x2, R14.reuse ;  /* 0x000000021312e825 */ /* 0x100fe200078e020e */
[----:B------:R-:W-:Y:S01]  /*6380*/  @!PT LDS RZ, [RZ] ;  /* 0x00000000fffff984 */ /* 0x000fe20000000800 */
[----:B------:R1:W-:Y:S01]  /*6390*/  @!P6 LDGSTS.E.BYPASS.LTC128B.128 [R10+0x13080], [R20.64], !P4 ;  /* 0x13080000140aefae */ /* 0x0003e2000e101d58 */
[----:B------:R-:W-:Y:S02]  /*63a0*/  @P1 LOP3.LUT R12, R12, 0x8, RZ, 0xfc, !PT ;  /* 0x000000080c0c1812 */ /* 0x000fe400078efcff */
[----:B------:R-:W-:Y:S01]  /*63b0*/  @!P6 IMAD.WIDE R16, R17, 0x2, R14 ;  /* 0x000000021110e825 */ /* 0x000fe200078e020e */
[----:B------:R-:W-:Y:S01]  /*63c0*/  @!P6 LOP3.LUT R8, R8, 0xfffffff8, RZ, 0xc0, !PT ;  /* 0xfffffff80808e812 */ /* 0x000fe200078ec0ff */
[----:B------:R1:W-:Y:S01]  /*63d0*/  @!P6 LDGSTS.E.BYPASS.LTC128B.128 [R10+0x17080], [R18.64], !P0 ;  /* 0x17080000120aefae */ /* 0x0003e2000c101d58 */
[----:B------:R-:W-:-:S02]  /*63e0*/  ISETP.GE.AND P0, PT, R218, UR11, PT ;  /* 0x0000000bda007c0c */ /* 0x000fc4000bf06270 */
[----:B------:R-:W-:Y:S01]  /*63f0*/  IADD3 R218, R218, UR16, RZ ;  /* 0x00000010dada7c10 */ /* 0x000fe2000fffe0ff */
[----:B------:R2:W-:Y:S01]  /*6400*/  @!P6 LDGSTS.E.BYPASS.LTC128B.128 [R10+0x1b080], [R16.64], !P3 ;  /* 0x1b080000100aefae */ /* 0x0005e2000d901d58 */
[----:B------:R-:W-:-:S03]  /*6410*/  ISETP.GT.OR P0, PT, R216, 0x1f, P0 ;  /* 0x0000001fd800780c */ /* 0x000fc60000704670 */
[----:B------:R-:W-:-:S04]  /*6420*/  @P1 IMAD.HI.U32 R11, R218, c[0x0][0x2bc], RZ ;  /* 0x0000af00da0b1a27 */ /* 0x000fc800078e00ff */
[----:B------:R-:W-:Y:S01]  /*6430*/  IMAD.MOV.U32 R7, RZ, RZ, R218 ;  /* 0x000000ffff077224 */ /* 0x000fe200078e00da */
[----:B------:R-:W-:-:S05]  /*6440*/  @P1 SHF.R.U32.HI R7, RZ, c[0x0][0x2c0], R11 ;  /* 0x0000b000ff071a19 */ /* 0x000fca000001160b */
[----:B------:R-:W-:Y:S01]  /*6450*/  @!P0 IADD3 R11, P1, R7, UR18, RZ ;  /* 0x00000012070b8c10 */ /* 0x000fe2000ff3e0ff */
[----:B--2---:R-:W-:-:S03]  /*6460*/  @!P6 IMAD.WIDE R16, R8, 0x2, R14 ;  /* 0x000000020810e825 */ /* 0x004fc600078e020e */
[----:B------:R-:W-:Y:S02]  /*6470*/  @!P0 LEA.HI.X.SX32 R8, R7, UR6, 0x1, P1 ;  /* 0x0000000607088c11 */ /* 0x000fe400088f0eff */
[C---:B------:R-:W-:Y:S01]  /*6480*/  @!P0 LEA R14, P1, R11.reuse, c[0x0][0x2a0], 0x2 ;  /* 0x0000a8000b0e8a11 */ /* 0x040fe200078210ff */
[----:B------:R1:W-:Y:S03]  /*6490*/  @!P6 LDGSTS.E.BYPASS.LTC128B.128 [R10+0x1f080], [R16.64], !P5 ;  /* 0x1f080000100aefae */ /* 0x0003e6000e901d58 */
[----:B------:R-:W-:Y:S01]  /*64a0*/  @!P0 LEA.HI.X R15, R11, c[0x0][0x2a4], R8, 0x2, P1 ;  /* 0x0000a9000b0f8a11 */ /* 0x000fe200008f1408 */
[----:B------:R-:W0:Y:S04]  /*64b0*/  LDGDEPBAR ;  /* 0x00000000000079af */ /* 0x000e280000000000 */
[----:B------:R-:W-:Y:S06]  /*64c0*/  BAR.SYNC.DEFER_BLOCKING 0x0 ;  /* 0x0000000000007b1d */ /* 0x000fec0000010000 */
[----:B------:R-:W2:Y:S01]  /*64d0*/  @!P0 LDG.E R217, [R14.64] ;  /* 0x000000180ed98981 */ /* 0x000ea2000c1e1900 */
[----:B------:R-:W-:Y:S01]  /*64e0*/  IMAD.MOV R7, RZ, RZ, -R7 ;  /* 0x000000ffff077224 */ /* 0x000fe200078e0a07 */
[----:B------:R-:W-:Y:S01]  /*64f0*/  UIMAD UR7, UR12, UR4, URZ ;  /* 0x000000040c0772a4 */ /* 0x000fe2000f8e023f */
[----:B------:R-:W-:Y:S01]  /*6500*/  ISETP.GE.AND P5, PT, R225, c[0x0][0x1d4], PT ;  /* 0x00007500e1007a0c */ /* 0x000fe20003fa6270 */
[----:B------:R-:W-:Y:S01]  /*6510*/  UIMAD.WIDE.U32 UR22, UR13, UR4, URZ ;  /* 0x000000040d1672a5 */ /* 0x000fe2000f8e003f */
[----:B------:R-:W-:Y:S01]  /*6520*/  IMAD R218, R7, c[0x0][0x2b8], R218 ;  /* 0x0000ae0007da7a24 */ /* 0x000fe200078e02da */
[----:B------:R-:W-:Y:S01]  /*6530*/  UIMAD UR7, UR13, UR5, UR7 ;  /* 0x000000050d0772a4 */ /* 0x000fe2000f8e0207 */
[----:B------:R-:W-:Y:S01]  /*6540*/  ISETP.GE.AND P2, PT, R219, c[0x0][0x1d4], PT ;  /* 0x00007500db007a0c */ /* 0x000fe20003f46270 */
[----:B------:R-:W-:Y:S01]  /*6550*/  UIADD3 UR30, UR11, -UR28, URZ ;  /* 0x8000001c0b1e7290 */ /* 0x000fe2000fffe03f */
[----:B-1----:R-:W-:Y:S01]  /*6560*/  IMAD.WIDE.U32 R10, R218, c[0x0][0x1e0], RZ ;  /* 0x00007800da0a7a25 */ /* 0x002fe200078e00ff */
[----:B------:R-:W-:Y:S01]  /*6570*/  SHF.R.S32.HI R50, RZ, 0x1f, R218 ;  /* 0x0000001fff327819 */ /* 0x000fe200000114da */
[----:B------:R-:W-:Y:S01]  /*6580*/  UIADD3 UR7, UR23, UR7, URZ ;  /* 0x0000000717077290 */ /* 0x000fe2000fffe03f */
[----:B------:R-:W-:Y:S01]  /*6590*/  ISETP.GE.AND P4, PT, R29, c[0x0][0x1d4], PT ;  /* 0x000075001d007a0c */ /* 0x000fe20003f86270 */
[----:B------:R-:W-:Y:S01]  /*65a0*/  ULDC.64 UR4, c[0x0][0x210] ;  /* 0x0000840000047ab9 */ /* 0x000fe20000000a00 */
[----:B------:R-:W-:Y:S01]  /*65b0*/  ISETP.GE.AND P3, PT, R28, c[0x0][0x1d4], PT ;  /* 0x000075001c007a0c */ /* 0x000fe20003f66270 */
[----:B------:R-:W-:Y:S01]  /*65c0*/  IMAD R7, R50, c[0x0][0x1e0], RZ ;  /* 0x0000780032077a24 */ /* 0x000fe200078e02ff */
[----:B------:R-:W-:Y:S01]  /*65d0*/  UIMAD UR12, UR12, UR4, URZ ;  /* 0x000000040c0c72a4 */ /* 0x000fe2000f8e023f */
[----:B------:R-:W-:Y:S01]  /*65e0*/  LOP3.LUT R12, R12, 0xfffffffe, RZ, 0xc0, !PT ;  /* 0xfffffffe0c0c7812 */ /* 0x000fe200078ec0ff */
[----:B------:R-:W-:Y:S01]  /*65f0*/  UIMAD.WIDE.U32 UR26, UR13, UR4, URZ ;  /* 0x000000040d1a72a5 */ /* 0x000fe2000f8e003f */
[----:B------:R-:W-:Y:S01]  /*6600*/  IMAD R7, R218, c[0x0][0x1e4], R7 ;  /* 0x00007900da077a24 */ /* 0x000fe200078e0207 */
[----:B------:R-:W-:Y:S01]  /*6610*/  UIMAD UR12, UR13, UR5, UR12 ;  /* 0x000000050d0c72a4 */ /* 0x000fe2000f8e020c */
[----:B------:R-:W-:-:S02]  /*6620*/  LEA.HI R48, R45, R66, RZ, 0x5 ;  /* 0x000000422d307211 */ /* 0x000fc400078f28ff */
[----:B------:R-:W-:Y:S01]  /*6630*/  IMAD.IADD R11, R11, 0x1, R7 ;  /* 0x000000010b0b7824 */ /* 0x000fe200078e0207 */
[----:B------:R-:W-:Y:S01]  /*6640*/  UIADD3 UR12, UR27, UR12, URZ ;  /* 0x0000000c1b0c7290 */ /* 0x000fe2000fffe03f */
[----:B------:R-:W-:Y:S01]  /*6650*/  IMAD.U32 R7, RZ, RZ, UR13 ;  /* 0x0000000dff077e24 */ /* 0x000fe2000f8e00ff */
[----:B------:R-:W-:Y:S02]  /*6660*/  @P2 LOP3.LUT R12, R12, 0x1, RZ, 0xfc, !PT ;  /* 0x000000010c0c2812 */ /* 0x000fe400078efcff */
[----:B------:R-:W-:Y:S02]  /*6670*/  SHF.R.S32.HI R44, RZ, 0x5, R48 ;  /* 0x00000005ff2c7819 */ /* 0x000fe40000011430 */
[----:B--2---:R-:W-:Y:S01]  /*6680*/  SHF.R.S32.HI R49, RZ, 0x1f, R217 ;  /* 0x0000001fff317819 */ /* 0x004fe200000114d9 */
[----:B------:R-:W-:-:S04]  /*6690*/  IMAD.WIDE.U32 R14, R217, c[0x0][0x1f0], R10 ;  /* 0x00007c00d90e7a25 */ /* 0x000fc800078e000a */
[----:B------:R-:W-:Y:S01]  /*66a0*/  IMAD R8, R49, c[0x0][0x1f0], RZ ;  /* 0x00007c0031087a24 */ /* 0x000fe200078e02ff */
[----:B------:R-:W-:Y:S01]  /*66b0*/  IADD3 R10, P0, R14, UR22, RZ ;  /* 0x000000160e0a7c10 */ /* 0x000fe2000ff1e0ff */
[----:B------:R-:W-:Y:S02]  /*66c0*/  IMAD R7, R7, c[0x0][0x1e8], R14 ;  /* 0x00007a0007077a24 */ /* 0x000fe400078e020e */
[----:B------:R-:W-:Y:S01]  /*66d0*/  IMAD R8, R217, c[0x0][0x1f4], R8 ;  /* 0x00007d00d9087a24 */ /* 0x000fe200078e0208 */
[----:B------:R-:W-:Y:S02]  /*66e0*/  LEA RZ, P1, R10, c[0x0][0x1c8], 0x1 ;  /* 0x000072000aff7a11 */ /* 0x000fe400078208ff */
[----:B------:R-:W-:Y:S01]  /*66f0*/  LEA R16, R7, c[0x0][0x1c8], 0x1 ;  /* 0x0000720007107a11 */ /* 0x000fe200078e08ff */
[----:B------:R-:W-:-:S04]  /*6700*/  IMAD.IADD R8, R15, 0x1, R8 ;  /* 0x000000010f087824 */ /* 0x000fc800078e0208 */
[----:B------:R-:W-:Y:S01]  /*6710*/  SHFL.IDX PT, R14, R16, RZ, 0x181f ;  /* 0x00181fff100e7589 */ /* 0x000fe200000e0000 */
[----:B------:R-:W-:Y:S02]  /*6720*/  IADD3.X R11, R8, UR7, RZ, P0, !PT ;  /* 0x00000007080b7c10 */ /* 0x000fe400087fe4ff */
[----:B------:R-:W-:Y:S02]  /*6730*/  IADD3 R8, -R31, UR30, RZ ;  /* 0x0000001e1f087c10 */ /* 0x000fe4000fffe1ff */
[----:B------:R-:W-:Y:S02]  /*6740*/  LEA.HI.X R13, R10, c[0x0][0x1cc], R11, 0x1, P1 ;  /* 0x000073000a0d7a11 */ /* 0x000fe400008f0c0b */
[----:B------:R-:W-:-:S03]  /*6750*/  ISETP.GE.AND P0, PT, R8, 0x1, PT ;  /* 0x000000010800780c */ /* 0x000fc60003f06270 */
[----:B------:R-:W1:Y:S10]  /*6760*/  SHFL.IDX PT, R15, R13, RZ, 0x181f ;  /* 0x00181fff0d0f7589 */ /* 0x000e7400000e0000 */
[----:B------:R-:W-:Y:S01]  /*6770*/  @P0 SHF.R.S32.HI R10, RZ, 0x1f, R219 ;  /* 0x0000001fff0a0819 */ /* 0x000fe200000114db */
[----:B------:R-:W-:Y:S01]  /*6780*/  @P0 IMAD.SHL.U32 R11, R30, 0x2, RZ ;  /* 0x000000021e0b0824 */ /* 0x000fe200078e00ff */
[----:B------:R-:W-:-:S02]  /*6790*/  @P0 SHF.R.S32.HI R8, RZ, 0x1f, R29 ;  /* 0x0000001fff080819 */ /* 0x000fc4000001141d */
[----:B------:R-:W-:Y:S02]  /*67a0*/  @P0 SHF.R.S32.HI R7, RZ, 0x1f, R28 ;  /* 0x0000001fff070819 */ /* 0x000fe4000001141c */
[----:B------:R-:W-:Y:S02]  /*67b0*/  @P0 LEA.HI R10, R10, R219, RZ, 0x3 ;  /* 0x000000db0a0a0211 */ /* 0x000fe400078f18ff */
[----:B------:R-:W-:Y:S02]  /*67c0*/  @P0 LEA.HI R8, R8, R29, RZ, 0x3 ;  /* 0x0000001d08080211 */ /* 0x000fe400078f18ff */
[----:B------:R-:W-:Y:S02]  /*67d0*/  @P0 LEA.HI R7, R7, R28, RZ, 0x3 ;  /* 0x0000001c07070211 */ /* 0x000fe400078f18ff */
[----:B------:R-:W-:Y:S02]  /*67e0*/  @P0 LOP3.LUT R10, R10, 0xfffffff8, RZ, 0xc0, !PT ;  /* 0xfffffff80a0a0812 */ /* 0x000fe400078ec0ff */
[----:B------:R-:W-:Y:S01]  /*67f0*/  @P0 LOP3.LUT R8, R8, 0xfffffff8, RZ, 0xc0, !PT ;  /* 0xfffffff808080812 */ /* 0x000fe200078ec0ff */
[----:B-1----:R-:W-:Y:S01]  /*6800*/  @P0 IMAD.WIDE R16, R225, 0x2, R14 ;  /* 0x00000002e1100825 */ /* 0x002fe200078e020e */
[----:B------:R-:W-:-:S03]  /*6810*/  @P0 LOP3.LUT R7, R7, 0xfffffff8, RZ, 0xc0, !PT ;  /* 0xfffffff807070812 */ /* 0x000fc600078ec0ff */
[--C-:B------:R-:W-:Y:S01]  /*6820*/  @P0 IMAD.WIDE R18, R10, 0x2, R14.reuse ;  /* 0x000000020a120825 */ /* 0x100fe200078e020e */
[----:B------:R-:W-:Y:S01]  /*6830*/  @!PT LDS RZ, [RZ] ;  /* 0x00000000fffff984 */ /* 0x000fe20000000800 */
[----:B------:R1:W-:Y:S03]  /*6840*/  @P0 LDGSTS.E.BYPASS.LTC128B.128 [R11+0xc080], [R16.64], !P5 ;  /* 0x0c080000100b0fae */ /* 0x0003e6000e901d58 */
[--C-:B------:R-:W-:Y:S01]  /*6850*/  @P0 IMAD.WIDE R20, R8, 0x2, R14.reuse ;  /* 0x0000000208140825 */ /* 0x100fe200078e020e */
[----:B------:R1:W-:Y:S01]  /*6860*/  @P0 LDGSTS.E.BYPASS.LTC128B.128 [R11+0xd080], [R18.64], !P2 ;  /* 0x0d080000120b0fae */ /* 0x0003e2000d101d58 */
[----:B------:R-:W-:Y:S02]  /*6870*/  ISETP.GT.AND P2, PT, R216, 0x1f, PT ;  /* 0x0000001fd800780c */ /* 0x000fe40003f44270 */
        /* <DEDUP_REMOVED lines=8> */
.L_x_389:
[----:B------:R-:W-:Y:S01]  /*6900*/  ULDC.U8 UR4, c[0x0][0x298] ;  /* 0x0000a60000047ab9 */ /* 0x000fe20000000000 */
[----:B------:R-:W-:Y:S01]  /*6910*/  SHF.R.S32.HI R8, RZ, 0x1f, R67 ;  /* 0x0000001fff087819 */ /* 0x000fe20000011443 */
[C---:B-1----:R-:W-:Y:S01]  /*6920*/  IMAD.WIDE.U32 R10, R67.reuse, c[0x0][0x280], RZ ;  /* 0x0000a000430a7a25 */ /* 0x042fe200078e00ff */
[----:B------:R-:W-:Y:S01]  /*6930*/  ISETP.NE.AND P0, PT, RZ, UR4, PT ;  /* 0x00000004ff007c0c */ /* 0x000fe2000bf05270 */
[----:B------:R-:W-:Y:S01]  /*6940*/  BSSY B2, `(.L_x_390) ;  /* 0x00009a1000027945 */ /* 0x000fe20003800000 */
[----:B------:R-:W-:Y:S01]  /*6950*/  LEA R5, R0, R5, 0x5 ;  /* 0x0000000500057211 */ /* 0x000fe200078e28ff */
[----:B------:R-:W-:Y:S01]  /*6960*/  IMAD R12, R8, c[0x0][0x280], RZ ;  /* 0x0000a000080c7a24 */ /* 0x000fe200078e02ff */
[----:B------:R-:W-:Y:S01]  /*6970*/  SHF.L.U32 R147, R30, 0x1, RZ ;  /* 0x000000011e937819 */ /* 0x000fe200000006ff */
[----:B------:R-:W-:Y:S02]  /*6980*/  IMAD R8, R8, c[0x0][0x290], RZ ;  /* 0x0000a40008087a24 */ /* 0x000fe400078e02ff */
[----:B------:R-:W-:-:S02]  /*6990*/  IMAD R7, R67, c[0x0][0x284], R12 ;  /* 0x0000a10043077a24 */ /* 0x000fc400078e020c */
[C---:B------:R-:W-:Y:S02]  /*69a0*/  IMAD R15, R67.reuse, c[0x0][0x294], R8 ;  /* 0x0000a500430f7a24 */ /* 0x040fe400078e0208 */
[----:B------:R-:W-:Y:S01]  /*69b0*/  IMAD.WIDE.U32 R12, R67, c[0x0][0x290], RZ ;  /* 0x0000a400430c7a25 */ /* 0x000fe200078e00ff */
[----:B------:R-:W-:-:S04]  /*69c0*/  IADD3 R7, R7, R11, RZ ;  /* 0x0000000b07077210 */ /* 0x000fc80007ffe0ff */
[----:B------:R-:W-:Y:S01]  /*69d0*/  IADD3 R15, R15, R13, RZ ;  /* 0x0000000d0f0f7210 */ /* 0x000fe20007ffe0ff */
[----:B------:R-:W-:Y:S05]  /*69e0*/  @!P0 BRA `(.L_x_391) ;  /* 0x00004ae000008947 */ /* 0x000fea0003800000 */
[----:B------:R-:W-:Y:S01]  /*69f0*/  PLOP3.LUT P0, PT, PT, PT, UP3, 0x80, 0x0 ;  /* 0x000000000000781c */ /* 0x000fe20003f0f038 */
[----:B------:R-:W-:Y:S01]  /*6a00*/  BSSY B0, `(.L_x_392) ;  /* 0x000004b000007945 */ /* 0x000fe20003800000 */
[----:B------:R-:W-:Y:S01]  /*6a10*/  ISETP.NE.AND P1, PT, R6, RZ, PT ;  /* 0x000000ff0600720c */ /* 0x000fe20003f25270 */
[----:B------:R-:W-:Y:S01]  /*6a20*/  IMAD.SHL.U32 R16, R0, 0x4, RZ ;  /* 0x0000000400107824 */ /* 0x000fe200078e00ff */
        /* <DEDUP_REMOVED lines=9> */
[----:B------:R-:W-:Y:S01]  /*6ac0*/  @P0 IMAD.HI.U32 R6, R5, c[0x0][0x2c8], RZ ;  /* 0x0000b20005060a27 */ /* 0x000fe200078e00ff */
[----:B------:R-:W-:-:S13]  /*6ad0*/  PLOP3.LUT P0, PT, PT, PT, UP3, 0x80, 0x0 ;  /* 0x000000000000781c */ /* 0x000fda0003f0f038 */
[----:B------:R-:W-:Y:S01]  /*6ae0*/  @P0 SHF.R.U32.HI R5, RZ, c[0x0][0x2cc], R6 ;  /* 0x0000b300ff050a19 */ /* 0x000fe20000011606 */
[----:B------:R-:W-:-:S03]  /*6af0*/  IMAD.MOV.U32 R6, RZ, RZ, R10 ;  /* 0x000000ffff067224 */ /* 0x000fc600078e000a */
[----:B------:R-:W-:Y:S01]  /*6b00*/  SHF.R.S32.HI R8, RZ, 0x1f, R5 ;  /* 0x0000001fff087819 */ /* 0x000fe20000011405 */
[----:B------:R-:W-:-:S04]  /*6b10*/  IMAD.WIDE.U32 R6, R5, c[0x0][0x280], R6 ;  /* 0x0000a00005067a25 */ /* 0x000fc800078e0006 */
[----:B------:R-:W-:Y:S01]  /*6b20*/  IMAD R14, R8, c[0x0][0x280], RZ ;  /* 0x0000a000080e7a24 */ /* 0x000fe200078e02ff */
[----:B------:R-:W-:Y:S01]  /*6b30*/  LEA R10, P0, R6, c[0x0][0x270], 0x1 ;  /* 0x00009c00060a7a11 */ /* 0x000fe200078008ff */
[----:B------:R-:W-:Y:S02]  /*6b40*/  IMAD R8, R8, c[0x0][0x290], RZ ;  /* 0x0000a40008087a24 */ /* 0x000fe400078e02ff */
[----:B------:R-:W-:Y:S02]  /*6b50*/  IMAD R13, R5, c[0x0][0x284], R14 ;  /* 0x0000a100050d7a24 */ /* 0x000fe400078e020e */
[----:B------:R-:W-:Y:S01]  /*6b60*/  IMAD.MOV.U32 R14, RZ, RZ, R12 ;  /* 0x000000ffff0e7224 */ /* 0x000fe200078e000c */
[----:B------:R1:W2:Y:S02]  /*6b70*/  SHFL.IDX PT, R18, R10, RZ, 0x181f ;  /* 0x00181fff0a127589 */ /* 0x0002a400000e0000 */
[----:B------:R-:W-:Y:S01]  /*6b80*/  IADD3 R13, R7, R13, RZ ;  /* 0x0000000d070d7210 */ /* 0x000fe20007ffe0ff */
[----:B------:R-:W-:-:S03]  /*6b90*/  IMAD.WIDE.U32 R14, R5, c[0x0][0x290], R14 ;  /* 0x0000a400050e7a25 */ /* 0x000fc600078e000e */
[----:B------:R-:W-:Y:S01]  /*6ba0*/  LEA.HI.X R13, R6, c[0x0][0x274], R13, 0x1, P0 ;  /* 0x00009d00060d7a11 */ /* 0x000fe200000f0c0d */
[----:B------:R-:W-:Y:S01]  /*6bb0*/  IMAD R5, R5, c[0x0][0x294], R8 ;  /* 0x0000a50005057a24 */ /* 0x000fe200078e0208 */
[----:B------:R-:W-:-:S03]  /*6bc0*/  LEA R8, P0, R14, c[0x0][0x288], 0x1 ;  /* 0x0000a2000e087a11 */ /* 0x000fc600078008ff */
[----:B------:R1:W3:Y:S01]  /*6bd0*/  SHFL.IDX PT, R19, R13, RZ, 0x181f ;  /* 0x00181fff0d137589 */ /* 0x0002e200000e0000 */
[----:B------:R-:W-:-:S04]  /*6be0*/  IADD3 R5, R15, R5, RZ ;  /* 0x000000050f057210 */ /* 0x000fc80007ffe0ff */
[----:B------:R-:W-:Y:S02]  /*6bf0*/  LEA.HI.X R12, R14, c[0x0][0x28c], R5, 0x1, P0 ;  /* 0x0000a3000e0c7a11 */ /* 0x000fe400000f0c05 */
[----:B------:R1:W4:Y:S04]  /*6c00*/  SHFL.IDX PT, R14, R8, RZ, 0x181f ;  /* 0x00181fff080e7589 */ /* 0x00032800000e0000 */
[----:B------:R1:W1:Y:S01]  /*6c10*/  SHFL.IDX PT, R15, R12, RZ, 0x181f ;  /* 0x00181fff0c0f7589 */ /* 0x00026200000e0000 */
[----:B------:R-:W-:Y:S05]  /*6c20*/  @P1 BRA `(.L_x_393) ;  /* 0x0000028000001947 */ /* 0x000fea0003800000 */
[C---:B------:R-:W-:Y:S01]  /*6c30*/  ISETP.GE.AND P0, PT, R16.reuse, c[0x0][0x27c], PT ;  /* 0x00009f0010007a0c */ /* 0x040fe20003f06270 */
[----:B------:R-:W-:Y:S01]  /*6c40*/  CS2R R134, SRZ ;  /* 0x0000000000867805 */ /* 0x000fe2000001ff00 */
[----:B------:R-:W-:Y:S01]  /*6c50*/  CS2R R130, SRZ ;  /* 0x0000000000827805 */ /* 0x000fe2000001ff00 */
[----:B------:R-:W-:-:S10]  /*6c60*/  IADD3 R5, R16, 0x20, RZ ;  /* 0x0000002010057810 */ /* 0x000fd40007ffe0ff */
[----:B--23--:R-:W-:-:S04]  /*6c70*/  @!P0 IMAD.WIDE R22, R16, 0x2, R18 ;  /* 0x0000000210168825 */ /* 0x00cfc800078e0212 */
[----:B-1--4-:R-:W-:Y:S01]  /*6c80*/  @!P0 IMAD.WIDE R20, R16, 0x2, R14 ;  /* 0x0000000210148825 */ /* 0x012fe200078e020e */
[----:B------:R1:W5:Y:S04]  /*6c90*/  @!P0 LD.E.64 R134, [R22.64] ;  /* 0x0000001816868980 */ /* 0x000368000c101b00 */
[----:B------:R2:W5:Y:S01]  /*6ca0*/  @!P0 LD.E.64 R130, [R20.64] ;  /* 0x0000001814828980 */ /* 0x000562000c101b00 */
[----:B------:R-:W-:Y:S01]  /*6cb0*/  ISETP.GE.AND P0, PT, R5, c[0x0][0x27c], PT ;  /* 0x00009f0005007a0c */ /* 0x000fe20003f06270 */
[----:B------:R-:W-:Y:S01]  /*6cc0*/  CS2R R156, SRZ ;  /* 0x00000000009c7805 */ /* 0x000fe2000001ff00 */
[----:B------:R-:W-:-:S11]  /*6cd0*/  CS2R R154, SRZ ;  /* 0x00000000009a7805 */ /* 0x000fd6000001ff00 */
[----:B------:R-:W-:-:S04]  /*6ce0*/  @!P0 SHF.R.S32.HI R6, RZ, 0x1f, R5 ;  /* 0x0000001fff068819 */ /* 0x000fc80000011405 */
[----:B------:R-:W-:-:S04]  /*6cf0*/  @!P0 LEA.HI R5, R6, R5, RZ, 0x2 ;  /* 0x0000000506058211 */ /* 0x000fc800078f10ff */
[----:B------:R-:W-:-:S05]  /*6d00*/  @!P0 LOP3.LUT R5, R5, 0xfffffffc, RZ, 0xc0, !PT ;  /* 0xfffffffc05058812 */ /* 0x000fca00078ec0ff */
[----:B------:R-:W-:-:S04]  /*6d10*/  @!P0 IMAD.WIDE R24, R5, 0x2, R18 ;  /* 0x0000000205188825 */ /* 0x000fc800078e0212 */
[----:B------:R-:W-:Y:S01]  /*6d20*/  @!P0 IMAD.WIDE R26, R5, 0x2, R14 ;  /* 0x00000002051a8825 */ /* 0x000fe200078e020e */
[----:B------:R-:W-:Y:S01]  /*6d30*/  IADD3 R5, R16, 0x40, RZ ;  /* 0x0000004010057810 */ /* 0x000fe20007ffe0ff */
        /* <DEDUP_REMOVED lines=8> */
[----:B--2---:R-:W-:-:S04]  /*6dc0*/  @!P0 IMAD.WIDE R20, R5, 0x2, R18 ;  /* 0x0000000205148825 */ /* 0x004fc800078e0212 */
[----:B-1----:R-:W-:Y:S01]  /*6dd0*/  @!P0 IMAD.WIDE R22, R5, 0x2, R14 ;  /* 0x0000000205168825 */ /* 0x002fe200078e020e */
        /* <DEDUP_REMOVED lines=11> */
[----:B------:R3:W5:Y:S04]  /*6e90*/  @!P0 LD.E.64 R148, [R18.64] ;  /* 0x0000001812948980 */ /* 0x000768000c101b00 */
[----:B------:R3:W5:Y:S02]  /*6ea0*/  @!P0 LD.E.64 R144, [R14.64] ;  /* 0x000000180e908980 */ /* 0x000764000c101b00 */
.L_x_393:
[----:B------:R-:W-:Y:S05]  /*6eb0*/  BSYNC B0 ;  /* 0x0000000000007941 */ /* 0x000fea0003800000 */
.L_x_392:
[----:B------:R-:W-:Y:S01]  /*6ec0*/  ISETP.NE.AND P0, PT, R9, RZ, PT ;  /* 0x000000ff0900720c */ /* 0x000fe20003f05270 */
[----:B-----5:R-:W-:Y:S01]  /*6ed0*/  IMAD.MOV.U32 R9, RZ, RZ, R148 ;  /* 0x000000ffff097224 */ /* 0x020fe200078e0094 */
[----:B---3--:R3:W4:Y:S01]  /*6ee0*/  SHFL.IDX PT, R19, R13, 0x1, 0x181f ;  /* 0x00381f000d137f89 */ /* 0x00872200000e0000 */
[----:B------:R-:W-:Y:S01]  /*6ef0*/  IMAD.MOV.U32 R7, RZ, RZ, R149 ;  /* 0x000000ffff077224 */ /* 0x000fe200078e0095 */
[----:B------:R-:W-:Y:S01]  /*6f00*/  BSSY B0, `(.L_x_394) ;  /* 0x0000052000007945 */ /* 0x000fe20003800000 */
        /* <DEDUP_REMOVED lines=25> */
[----:B--2---:R3:W2:Y:S01]  /*70a0*/  SHFL.IDX PT, R18, R10, 0x1, 0x181f ;  /* 0x00381f000a127f89 */ /* 0x0046a200000e0000 */
[----:B------:R-:W-:Y:S01]  /*70b0*/  IMAD.MOV.U32 R5, RZ, RZ, R131 ;  /* 0x000000ffff057224 */ /* 0x000fe200078e0083 */
[----:B------:R-:W-:Y:S01]  /*70c0*/  PRMT R119, R9, 0x7610, R119 ;  /* 0x0000761009777816 */ /* 0x000fe20000000077 */
[----:B------:R-:W-:Y:S01]  /*70d0*/  CS2R R116, SRZ ;  /* 0x0000000000747805 */ /* 0x000fe2000001ff00 */
[----:B-1----:R3:W1:Y:S01]  /*70e0*/  SHFL.IDX PT, R15, R12, 0x1, 0x181f ;  /* 0x00381f000c0f7f89 */ /* 0x00266200000e0000 */
[----:B------:R-:W-:Y:S01]  /*70f0*/  PRMT R118, R7, 0x7610, R118 ;  /* 0x0000761007767816 */ /* 0x000fe20000000076 */
[----:B------:R-:W-:Y:S01]  /*7100*/  CS2R R124, SRZ ;  /* 0x00000000007c7805 */ /* 0x000fe2000001ff00 */
[----:B------:R-:W-:Y:S01]  /*7110*/  PRMT R127, R6, 0x7610, R127 ;  /* 0x00007610067f7816 */ /* 0x000fe2000000007f */
[----:B----4-:R3:W4:Y:S01]  /*7120*/  SHFL.IDX PT, R14, R8, 0x1, 0x181f ;  /* 0x00381f00080e7f89 */ /* 0x01072200000e0000 */
[----:B------:R-:W-:Y:S01]  /*7130*/  PRMT R126, R5, 0x7610, R126 ;  /* 0x00007610057e7816 */ /* 0x000fe2000000007e */
[----:B------:R-:W-:Y:S01]  /*7140*/  CS2R R138, SRZ ;  /* 0x00000000008a7805 */ /* 0x000fe2000001ff00 */
[----:B------:R-:W-:Y:S01]  /*7150*/  CS2R R106, SRZ ;  /* 0x00000000006a7805 */ /* 0x000fe2000001ff00 */
[----:B------:R-:W-:Y:S01]  /*7160*/  CS2R R114, SRZ ;  /* 0x0000000000727805 */ /* 0x000fe2000001ff00 */
[----:B------:R-:W-:Y:S01]  /*7170*/  CS2R R122, SRZ ;  /* 0x00000000007a7805 */ /* 0x000fe2000001ff00 */
[----:B------:R-:W-:Y:S01]  /*7180*/  CS2R R132, SRZ ;  /* 0x0000000000847805 */ /* 0x000fe2000001ff00 */
[----:B------:R-:W-:Y:S05]  /*7190*/  @P0 BRA `(.L_x_395) ;  /* 0x0000028000000947 */ /* 0x000fea0003800000 */
[C---:B------:R-:W-:Y:S01]  /*71a0*/  ISETP.GE.AND P0, PT, R16.reuse, c[0x0][0x27c], PT ;  /* 0x00009f0010007a0c */ /* 0x040fe20003f06270 */
[----:B------:R-:W-:Y:S01]  /*71b0*/  CS2R R138, SRZ ;  /* 0x00000000008a7805 */ /* 0x000fe2000001ff00 */
[----:B------:R-:W-:Y:S01]  /*71c0*/  CS2R R132, SRZ ;  /* 0x0000000000847805 */ /* 0x000fe2000001ff00 */
[----:B------:R-:W-:-:S10]  /*71d0*/  IADD3 R6, R16, 0x20, RZ ;  /* 0x0000002010067810 */ /* 0x000fd40007ffe0ff */
[----:B--2---:R-:W-:-:S04]  /*71e0*/  @!P0 IMAD.WIDE R22, R16, 0x2, R18 ;  /* 0x0000000210168825 */ /* 0x004fc800078e0212 */
        /* <DEDUP_REMOVED lines=8> */
[----:B------:R-:W-:Y:S02]  /*7270*/  @!P0 LOP3.LUT R5, R5, 0xfffffffc, RZ, 0xc0, !PT ;  /* 0xfffffffc05058812 */ /* 0x000fe400078ec0ff */
[----:B------:R-:W-:-:S03]  /*7280*/  IADD3 R6, R16, 0x40, RZ ;  /* 0x0000004010067810 */ /* 0x000fc60007ffe0ff */
        /* <DEDUP_REMOVED lines=11> */
[----:B--2---:R-:W-:-:S04]  /*7340*/  @!P0 IMAD.WIDE R20, R5, 0x2, R18 ;  /* 0x0000000205148825 */ /* 0x004fc800078e0212 */
[----:B-1----:R-:W-:Y:S01]  /*7350*/  @!P0 IMAD.WIDE R22, R5, 0x2, R14 ;  /* 0x0000000205168825 */ /* 0x002fe200078e020e */
        /* <DEDUP_REMOVED lines=12> */
.L_x_395:
[----:B------:R-:W-:Y:S05]  /*7420*/  BSYNC B0 ;  /* 0x0000000000007941 */ /* 0x000fea0003800000 */
.L_x_394:
[----:B------:R-:W-:Y:S01]  /*7430*/  ISETP.NE.AND P0, PT, R4, RZ, PT ;  /* 0x000000ff0400720c */ /* 0x000fe20003f05270 */
[----:B-----5:R-:W-:Y:S01]  /*7440*/  IMAD.MOV.U32 R5, RZ, RZ, R116 ;  /* 0x000000ffff057224 */ /* 0x020fe200078e0074 */
[----:B-1--4-:R1:W4:Y:S01]  /*7450*/  SHFL.IDX PT, R15, R13, 0x2, 0x181f ;  /* 0x00581f000d0f7f89 */ /* 0x01232200000e0000 */
        /* <DEDUP_REMOVED lines=27> */
[----:B------:R1:W3:Y:S01]  /*7610*/  SHFL.IDX PT, R14, R10, 0x2, 0x181f ;  /* 0x00581f000a0e7f89 */ /* 0x0002e200000e0000 */
[----:B------:R-:W-:Y:S01]  /*7620*/  IMAD.MOV.U32 R4, RZ, RZ, R133 ;  /* 0x000000ffff047224 */ /* 0x000fe200078e0085 */
[----:B------:R-:W-:Y:S01]  /*7630*/  PRMT R85, R11, 0x7610, R85 ;  /* 0x000076100b557816 */ /* 0x000fe20000000055 */
[----:B------:R-:W-:Y:S01]  /*7640*/  CS2R R32, SRZ ;  /* 0x0000000000207805 */ /* 0x000fe2000001ff00 */
[----:B------:R1:W2:Y:S01]  /*7650*/  SHFL.IDX PT, R7, R12, 0x2, 0x181f ;  /* 0x00581f000c077f89 */ /* 0x0002a200000e0000 */
[----:B------:R-:W-:Y:S01]  /*7660*/  PRMT R84, R9, 0x7610, R84 ;  /* 0x0000761009547816 */ /* 0x000fe20000000054 */
[----:B------:R-:W-:Y:S01]  /*7670*/  CS2R R80, SRZ ;  /* 0x0000000000507805 */ /* 0x000fe2000001ff00 */
[----:B------:R-:W-:Y:S01]  /*7680*/  PRMT R95, R5, 0x7610, R95 ;  /* 0x00007610055f7816 */ /* 0x000fe2000000005f */
[----:B------:R1:W1:Y:S01]  /*7690*/  SHFL.IDX PT, R6, R8, 0x2, 0x181f ;  /* 0x00581f0008067f89 */ /* 0x00026200000e0000 */
[----:B------:R-:W-:Y:S01]  /*76a0*/  PRMT R94, R4, 0x7610, R94 ;  /* 0x00007610045e7816 */ /* 0x000fe2000000005e */
[----:B------:R-:W-:Y:S01]  /*76b0*/  CS2R R88, SRZ ;  /* 0x0000000000587805 */ /* 0x000fe2000001ff00 */
[----:B------:R-:W-:Y:S01]  /*76c0*/  CS2R R92, SRZ ;  /* 0x00000000005c7805 */ /* 0x000fe2000001ff00 */
[----:B------:R-:W-:Y:S01]  /*76d0*/  CS2R R100, SRZ ;  /* 0x0000000000647805 */ /* 0x000fe2000001ff00 */
[----:B------:R-:W-:Y:S01]  /*76e0*/  CS2R R78, SRZ ;  /* 0x00000000004e7805 */ /* 0x000fe2000001ff00 */
[----:B------:R-:W-:Y:S01]  /*76f0*/  CS2R R82, SRZ ;  /* 0x0000000000527805 */ /* 0x000fe2000001ff00 */
[----:B------:R-:W-:Y:S01]  /*7700*/  CS2R R90, SRZ ;  /* 0x00000000005a7805 */ /* 0x000fe2000001ff00 */
[----:B------:R-:W-:Y:S01]  /*7710*/  CS2R R98, SRZ ;  /* 0x0000000000627805 */ /* 0x000fe2000001ff00 */
[----:B------:R-:W-:Y:S05]  /*7720*/  @P0 BRA `(.L_x_397) ;  /* 0x0000028000000947 */ /* 0x000fea0003800000 */
[C---:B----4-:R-:W-:Y:S01]  /*7730*/  ISETP.GE.AND P0, PT, R16.reuse, c[0x0][0x27c], PT ;  /* 0x00009f0010007a0c */ /* 0x050fe20003f06270 */
[----:B------:R-:W-:Y:S01]  /*7740*/  CS2R R100, SRZ ;  /* 0x0000000000647805 */ /* 0x000fe2000001ff00 */
[----:B------:R-:W-:Y:S01]  /*7750*/  CS2R R98, SRZ ;  /* 0x0000000000627805 */ /* 0x000fe2000001ff00 */
[----:B------:R-:W-:-:S10]  /*7760*/  IADD3 R5, R16, 0x20, RZ ;  /* 0x0000002010057810 */ /* 0x000fd40007ffe0ff */
[----:B---3--:R-:W-:-:S04]  /*7770*/  @!P0 IMAD.WIDE R20, R16, 0x2, R14 ;  /* 0x0000000210148825 */ /* 0x008fc800078e020e */
[----:B-12---:R-:W-:Y:S01]  /*7780*/  @!P0 IMAD.WIDE R18, R16, 0x2, R6 ;  /* 0x0000000210128825 */ /* 0x006fe200078e0206 */
        /* <DEDUP_REMOVED lines=34> */
.L_x_397:
[----:B----4-:R-:W-:Y:S05]  /*79b0*/  BSYNC B0 ;  /* 0x0000000000007941 */ /* 0x010fea0003800000 */
.L_x_396:
[----:B--2--5:R-:W-:Y:S01]  /*79c0*/  IMAD.MOV.U32 R7, RZ, RZ, R80 ;  /* 0x000000ffff077224 */ /* 0x024fe200078e0050 */
[----:B------:R2:W4:Y:S01]  /*79d0*/  SHFL.IDX PT, R11, R13, 0x3, 0x181f ;  /* 0x00781f000d0b7f89 */ /* 0x00052200000e0000 */
[----:B-1----:R-:W-:Y:S01]  /*79e0*/  IMAD.MOV.U32 R6, RZ, RZ, R81 ;  /* 0x000000ffff067224 */ /* 0x002fe200078e0051 */
[----:B------:R-:W-:Y:S01]  /*79f0*/  BSSY B0, `(.L_x_398) ;  /* 0x0000052000007945 */ /* 0x000fe20003800000 */
[----:B---3--:R-:W-:Y:S01]  /*7a00*/  IMAD.MOV.U32 R5, RZ, RZ, R88 ;  /* 0x000000ffff057224 */ /* 0x008fe200078e0058 */
        /* <DEDUP_REMOVED lines=24> */
[----:B------:R-:W1:Y:S01]  /*7b90*/  SHFL.IDX PT, R10, R10, 0x3, 0x181f ;  /* 0x00781f000a0a7f89 */ /* 0x000e6200000e0000 */
[----:B------:R-:W-:Y:S01]  /*7ba0*/  IMAD.MOV.U32 R4, RZ, RZ, R99 ;  /* 0x000000ffff047224 */ /* 0x000fe200078e0063 */
[----:B------:R-:W-:Y:S01]  /*7bb0*/  PRMT R56, R7, 0x7610, R56 ;  /* 0x0000761007387816 */ /* 0x000fe20000000038 */
[----:B------:R-:W-:Y:S01]  /*7bc0*/  CS2R R22, SRZ ;  /* 0x0000000000167805 */ /* 0x000fe2000001ff00 */
[----:B------:R2:W3:Y:S01]  /*7bd0*/  SHFL.IDX PT, R9, R12, 0x3, 0x181f ;  /* 0x00781f000c097f89 */ /* 0x0004e200000e0000 */
[----:B------:R-:W-:Y:S01]  /*7be0*/  PRMT R55, R6, 0x7610, R55 ;  /* 0x0000761006377816 */ /* 0x000fe20000000037 */
[----:B------:R-:W-:Y:S01]  /*7bf0*/  CS2R R64, SRZ ;  /* 0x0000000000407805 */ /* 0x000fe2000001ff00 */
[----:B------:R-:W-:Y:S01]  /*7c00*/  PRMT R60, R5, 0x7610, R60 ;  /* 0x00007610053c7816 */ /* 0x000fe2000000003c */
[----:B------:R-:W1:Y:S01]  /*7c10*/  SHFL.IDX PT, R8, R8, 0x3, 0x181f ;  /* 0x00781f0008087f89 */ /* 0x000e6200000e0000 */
[----:B------:R-:W-:Y:S01]  /*7c20*/  PRMT R59, R4, 0x7610, R59 ;  /* 0x00007610043b7816 */ /* 0x000fe2000000003b */
        /* <DEDUP_REMOVED lines=10> */
[----:B-12---:R-:W-:-:S04]  /*7cd0*/  @!P0 IMAD.WIDE R12, R16, 0x2, R10 ;  /* 0x00000002100c8825 */ /* 0x006fc800078e020a */
[----:B---3--:R-:W-:Y:S01]  /*7ce0*/  @!P0 IMAD.WIDE R6, R16, 0x2, R8 ;  /* 0x0000000210068825 */ /* 0x008fe200078e0208 */
        /* <DEDUP_REMOVED lines=20> */
[----:B--2---:R-:W-:-:S04]  /*7e30*/  @!P0 IMAD.WIDE R6, R4, 0x2, R10 ;  /* 0x0000000204068825 */ /* 0x004fc800078e020a */
[----:B-1----:R-:W-:Y:S01]  /*7e40*/  @!P0 IMAD.WIDE R12, R4, 0x2, R8 ;  /* 0x00000002040c8825 */ /* 0x002fe200078e0208 */
[----:B------:R3:W5:Y:S04]  /*7e50*/  @!P0 LD.E.64 R22, [R6.64] ;  /* 0x0000001806168980 */ /* 0x000768000c101b00 */
[----:B------:R3:W5:Y:S01]  /*7e60*/  @!P0 LD.E.64 R18, [R12.64] ;  /* 0x000000180c128980 */ /* 0x000762000c101b00 */
[----:B------:R-:W-:Y:S01]  /*7e70*/  ISETP.GE.AND P0, PT, R5, c[0x0][0x27c], PT ;  /* 0x00009f0005007a0c */ /* 0x000fe20003f06270 */
[----:B------:R-:W-:Y:S01]  /*7e80*/  CS2R R32, SRZ ;  /* 0x0000000000207805 */ /* 0x000fe2000001ff00 */
[----:B----4-:R-:W-:-:S11]  /*7e90*/  CS2R R20, SRZ ;  /* 0x0000000000147805 */ /* 0x010fd6000001ff00 */
[----:B------:R-:W-:-:S04]  /*7ea0*/  @!P0 SHF.R.S32.HI R4, RZ, 0x1f, R5 ;  /* 0x0000001fff048819 */ /* 0x000fc80000011405 */
[----:B------:R-:W-:-:S04]  /*7eb0*/  @!P0 LEA.HI R4, R4, R5, RZ, 0x2 ;  /* 0x0000000504048211 */ /* 0x000fc800078f10ff */
[----:B------:R-:W-:-:S05]  /*7ec0*/  @!P0 LOP3.LUT R4, R4, 0xfffffffc, RZ, 0xc0, !PT ;  /* 0xfffffffc04048812 */ /* 0x000fca00078ec0ff */
[----:B------:R-:W-:-:S04]  /*7ed0*/  @!P0 IMAD.WIDE R10, R4, 0x2, R10 ;  /* 0x00000002040a8825 */ /* 0x000fc800078e020a */
[----:B------:R-:W-:Y:S01]  /*7ee0*/  @!P0 IMAD.WIDE R4, R4, 0x2, R8 ;  /* 0x0000000204048825 */ /* 0x000fe200078e0208 */
[----:B------:R3:W5:Y:S04]  /*7ef0*/  @!P0 LD.E.64 R32, [R10.64] ;  /* 0x000000180a208980 */ /* 0x000768000c101b00 */
[----:B------:R3:W5:Y:S02]  /*7f00*/  @!P0 LD.E.64 R20, [R4.64] ;  /* 0x0000001804148980 */ /* 0x000764000c101b00 */
.L_x_399:
[----:B----4-:R-:W-:Y:S05]  /*7f10*/  BSYNC B0 ;  /* 0x0000000000007941 */ /* 0x010fea0003800000 */
.L_x_398:
[----:B---3-5:R-:W-:Y:S01]  /*7f20*/  IMAD.MOV.U32 R4, RZ, RZ, R32 ;  /* 0x000000ffff047224 */ /* 0x028fe200078e0020 */
[----:B------:R-:W-:Y:S01]  /*7f30*/  UIADD3 UR4, -UR15, UR29, URZ ;  /* 0x0000001d0f047290 */ /* 0x000fe2000fffe13f */
[----:B------:R-:W-:Y:S01]  /*7f40*/  IMAD.MOV.U32 R6, RZ, RZ, R22 ;  /* 0x000000ffff067224 */ /* 0x000fe200078e0016 */
[----:B------:R-:W-:-:S04]  /*7f50*/  DEPBAR.LE SB0, 0x1 ;  /* 0x000080400000791a */ /* 0x000fc80000000000 */
[----:B------:R-:W-:Y:S01]  /*7f60*/  UISETP.LT.AND UP0, UPT, UR4, 0x80, UPT ;  /* 0x000000800400788c */ /* 0x000fe2000bf01270 */
[----:B------:R-:W-:Y:S01]  /*7f70*/  PRMT R15, R4, 0x7610, R15 ;  /* 0x00007610040f7816 */ /* 0x000fe2000000000f */
[----:B------:R-:W-:Y:S01]  /*7f80*/  IMAD.MOV.U32 R5, RZ, RZ, R23 ;  /* 0x000000ffff057224 */ /* 0x000fe200078e0017 */
[----:B--2---:R-:W-:Y:S01]  /*7f90*/  PRMT R13, R6, 0x7610, R13 ;  /* 0x00007610060d7816 */ /* 0x004fe2000000000d */
[----:B------:R-:W-:Y:S01]  /*7fa0*/  IMAD.MOV.U32 R4, RZ, RZ, R64 ;  /* 0x000000ffff047224 */ /* 0x000fe200078e0040 */
[----:B------:R-:W-:Y:S01]  /*7fb0*/  USEL UR4, UR4, 0x80, UP0 ;  /* 0x0000008004047887 */ /* 0x000fe20008000000 */
[----:B------:R-:W-:Y:S01]  /*7fc0*/  IMAD.MOV.U32 R7, RZ, RZ, R33 ;  /* 0x000000ffff077224 */ /* 0x000fe200078e0021 */
[----:B------:R-:W-:Y:S01]  /*7fd0*/  PRMT R12, R5, 0x7610, R12 ;  /* 0x00007610050c7816 */ /* 0x000fe2000000000c */
[----:B------:R-:W-:Y:S01]  /*7fe0*/  IMAD.MOV.U32 R6, RZ, RZ, R72 ;  /* 0x000000ffff067224 */ /* 0x000fe200078e0048 */
[----:B------:R-:W-:Y:S01]  /*7ff0*/  PRMT R26, R4, 0x7610, R26 ;  /* 0x00007610041a7816 */ /* 0x000fe2000000001a */
[----:B------:R-:W-:Y:S01]  /*8000*/  IMAD.MOV.U32 R5, RZ, RZ, R73 ;  /* 0x000000ffff057224 */ /* 0x000fe200078e0049 */
[----:B------:R-:W-:Y:S01]  /*8010*/  BAR.SYNC.DEFER_BLOCKING 0x0 ;  /* 0x0000000000007b1d */ /* 0x000fe20000010000 */
[----:B------:R-:W-:Y:S01]  /*8020*/  IMAD.MOV.U32 R4, RZ, RZ, R20 ;  /* 0x000000ffff047224 */ /* 0x000fe200078e0014 */
[----:B------:R-:W-:-:S02]  /*8030*/  ISETP.GE.AND P0, PT, R31, UR4, PT ;  /* 0x000000041f007c0c */ /* 0x000fc4000bf06270 */
        /* <DEDUP_REMOVED lines=16> */
[----:B------:R-:W-:Y:S01]  /*8140*/  BSSY B1, `(.L_x_400) ;  /* 0x00000cf000017945 */ /* 0x000fe20003800000 */
[----:B------:R-:W-:-:S02]  /*8150*/  PRMT R24, R7, 0x7610, R24 ;  /* 0x0000761007187816 */ /* 0x000fc40000000018 */
[----:B------:R-:W-:Y:S02]  /*8160*/  PRMT R17, R6, 0x7610, R17 ;  /* 0x0000761006117816 */ /* 0x000fe40000000011 */
[----:B------:R-:W-:Y:S02]  /*8170*/  PRMT R34, R5, 0x7610, R34 ;  /* 0x0000761005227816 */ /* 0x000fe40000000022 */
[----:B------:R-:W-:Y:S01]  /*8180*/  PRMT R27, R4, 0x7610, R27 ;  /* 0x00007610041b7816 */ /* 0x000fe2000000001b */
[----:B------:R-:W-:Y:S05]  /*8190*/  @P0 BRA `(.L_x_401) ;  /* 0x00000c9000000947 */ /* 0x000fea0003800000 */
[----:B------:R-:W-:Y:S01]  /*81a0*/  ISETP.GE.AND P0, PT, R16, c[0x0][0x27c], PT ;  /* 0x00009f0010007a0c */ /* 0x000fe20003f06270 */
[----:B------:R-:W-:-:S12]  /*81b0*/  BSSY B0, `(.L_x_402) ;  /* 0x0000030000007945 */ /* 0x000fd80003800000 */
[----:B------:R-:W-:Y:S05]  /*81c0*/  @P0 BRA `(.L_x_403) ;  /* 0x000002e000000947 */ /* 0x000fea0003800000 */
[----:B------:R-:W1:Y:S01]  /*81d0*/  LDS.128 R4, [R147+0x10080] ;  /* 0x0100800093047984 */ /* 0x000e620000000c00 */
[----:B------:R-:W-:Y:S02]  /*81e0*/  SHF.R.U64 R130, R130, 0x10, R131 ;  /* 0x0000001082827819 */ /* 0x000fe40000001283 */
[----:B------:R-:W-:Y:S02]  /*81f0*/  SHF.R.U64 R134, R134, 0x10, R135 ;  /* 0x0000001086867819 */ /* 0x000fe40000001287 */
[----:B------:R-:W-:Y:S02]  /*8200*/  SHF.R.U32.HI R131, RZ, 0x10, R131 ;  /* 0x00000010ff837819 */ /* 0x000fe40000011683 */
[----:B------:R-:W-:Y:S02]  /*8210*/  SHF.R.U32.HI R135, RZ, 0x10, R135 ;  /* 0x00000010ff877819 */ /* 0x000fe40000011687 */
[----:B------:R-:W-:Y:S02]  /*8220*/  PRMT R126, R126, 0x5410, R131 ;  /* 0x000054107e7e7816 */ /* 0x000fe40000000083 */
[----:B------:R-:W-:-:S02]  /*8230*/  PRMT R128, R128, 0x5410, R135 ;  /* 0x0000541080807816 */ /* 0x000fc40000000087 */
[----:B------:R-:W-:Y:S02]  /*8240*/  PRMT R127, R127, 0x5410, R130 ;  /* 0x000054107f7f7816 */ /* 0x000fe40000000082 */
[----:B------:R-:W-:Y:S02]  /*8250*/  PRMT R129, R129, 0x5410, R134 ;  /* 0x0000541081817816 */ /* 0x000fe40000000086 */
[----:B------:R-:W-:Y:S02]  /*8260*/  LOP3.LUT R141, R126, 0xffff0000, RZ, 0xc0, !PT ;  /* 0xffff00007e8d7812 */ /* 0x000fe400078ec0ff */
[----:B------:R-:W-:Y:S01]  /*8270*/  LOP3.LUT R143, R128, 0xffff0000, RZ, 0xc0, !PT ;  /* 0xffff0000808f7812 */ /* 0x000fe200078ec0ff */
[C---:B-1----:R-:W-:Y:S01]  /*8280*/  IMAD.U32 R131, R6.reuse, 0x10000, RZ ;  /* 0x0001000006837824 */ /* 0x042fe200078e00ff */
[----:B------:R-:W-:Y:S01]  /*8290*/  LOP3.LUT R130, R6, 0xffff0000, RZ, 0xc0, !PT ;  /* 0xffff000006827812 */ /* 0x000fe200078ec0ff */
[----:B------:R-:W-:Y:S01]  /*82a0*/  IMAD.U32 R6, R7, 0x10000, RZ ;  /* 0x0001000007067824 */ /* 0x000fe200078e00ff */
[----:B------:R-:W-:-:S02]  /*82b0*/  SHF.L.U32 R137, R4, 0x10, RZ ;  /* 0x0000001004897819 */ /* 0x000fc400000006ff */
[----:B------:R-:W-:Y:S01]  /*82c0*/  LOP3.LUT R136, R4, 0xffff0000, RZ, 0xc0, !PT ;  /* 0xffff000004887812 */ /* 0x000fe200078ec0ff */
[----:B------:R-:W-:Y:S01]  /*82d0*/  IMAD.U32 R4, R126, 0x10000, RZ ;  /* 0x000100007e047824 */ /* 0x000fe200078e00ff */
[----:B------:R-:W-:Y:S01]  /*82e0*/  LOP3.LUT R134, R7, 0xffff0000, RZ, 0xc0, !PT ;  /* 0xffff000007867812 */ /* 0x000fe200078ec0ff */
[----:B------:R-:W-:Y:S01]  /*82f0*/  IMAD.U32 R7, R128, 0x10000, RZ ;  /* 0x0001000080077824 */ /* 0x000fe200078e00ff */
[C---:B------:R-:W-:Y:S01]  /*8300*/  SHF.L.U32 R135, R5.reuse, 0x10, RZ ;  /* 0x0000001005877819 */ /* 0x040fe200000006ff */
[CC--:B------:R-:W-:Y:S01]  /*8310*/  FMUL.FTZ R126, R130.reuse, R4.reuse ;  /* 0x00000004827e7220 */ /* 0x0c0fe20000410000 */
[----:B------:R-:W-:Y:S01]  /*8320*/  LOP3.LUT R128, R5, 0xffff0000, RZ, 0xc0, !PT ;  /* 0xffff000005807812 */ /* 0x000fe200078ec0ff */
[-C--:B------:R-:W-:Y:S02]  /*8330*/  FMUL.FTZ R130, R130, R7.reuse ;  /* 0x0000000782827220 */ /* 0x080fe40000410000 */
[----:B------:R-:W-:Y:S01]  /*8340*/  FFMA.FTZ R126, R131, R7, -R126 ;  /* 0x00000007837e7223 */ /* 0x000fe2000001087e */
[----:B------:R-:W-:Y:S01]  /*8350*/  SHF.L.U32 R7, R129, 0x10, RZ ;  /* 0x0000001081077819 */ /* 0x000fe200000006ff */
[----:B------:R-:W-:Y:S01]  /*8360*/  FFMA.FTZ R131, R131, R4, R130 ;  /* 0x0000000483837223 */ /* 0x000fe20000010082 */
[----:B------:R-:W-:Y:S01]  /*8370*/  LOP3.LUT R129, R129, 0xffff0000, RZ, 0xc0, !PT ;  /* 0xffff000081817812 */ /* 0x000fe200078ec0ff */
[----:B------:R-:W-:-:S02]  /*8380*/  FMUL.FTZ R5, R134, R141 ;  /* 0x0000008d86057220 */ /* 0x000fc40000410000 */
[C---:B------:R-:W-:Y:S01]  /*8390*/  IMAD.U32 R4, R127.reuse, 0x10000, RZ ;  /* 0x000100007f047824 */ /* 0x040fe200078e00ff */
[----:B------:R-:W-:Y:S01]  /*83a0*/  LOP3.LUT R127, R127, 0xffff0000, RZ, 0xc0, !PT ;  /* 0xffff00007f7f7812 */ /* 0x000fe200078ec0ff */
[-C--:B------:R-:W-:Y:S02]  /*83b0*/  FMUL.FTZ R134, R134, R143.reuse ;  /* 0x0000008f86867220 */ /* 0x080fe40000410000 */
[C---:B------:R-:W-:Y:S02]  /*83c0*/  FFMA.FTZ R5, R6.reuse, R143, -R5 ;  /* 0x0000008f06057223 */ /* 0x040fe40000010805 */
[----:B------:R-:W-:Y:S02]  /*83d0*/  FFMA.FTZ R134, R6, R141, R134 ;  /* 0x0000008d06867223 */ /* 0x000fe40000010086 */
[----:B------:R-:W-:Y:S02]  /*83e0*/  FMUL.FTZ R6, R136, R4 ;  /* 0x0000000488067220 */ /* 0x000fe40000410000 */
[----:B------:R-:W-:-:S02]  /*83f0*/  FMUL.FTZ R130, R128, R127 ;  /* 0x0000007f80827220 */ /* 0x000fc40000410000 */
[----:B------:R-:W-:Y:S02]  /*8400*/  FMUL.FTZ R136, R136, R7 ;  /* 0x0000000788887220 */ /* 0x000fe40000410000 */
[----:B------:R-:W-:Y:S02]  /*8410*/  FMUL.FTZ R128, R128, R129 ;  /* 0x0000008180807220 */ /* 0x000fe40000410000 */
[C---:B------:R-:W-:Y:S01]  /*8420*/  FFMA.FTZ R140, R137.reuse, R7, -R6 ;  /* 0x00000007898c7223 */ /* 0x040fe20000010806 */
[----:B------:R-:W-:Y:S01]  /*8430*/  F2FP.BF16.PACK_AB R7, R134, R5 ;  /* 0x000000058607723e */ /* 0x000fe200000010ff */
[----:B------:R-:W-:Y:S01]  /*8440*/  FFMA.FTZ R137, R137, R4, R136 ;  /* 0x0000000489897223 */ /* 0x000fe20000010088 */
[----:B------:R-:W-:Y:S01]  /*8450*/  F2FP.BF16.PACK_AB R6, R131, R126 ;  /* 0x0000007e8306723e */ /* 0x000fe200000010ff */
[C---:B------:R-:W-:Y:S02]  /*8460*/  FFMA.FTZ R130, R135.reuse, R129, -R130 ;  /* 0x0000008187827223 */ /* 0x040fe40000010882 */
[----:B------:R-:W-:Y:S01]  /*8470*/  FFMA.FTZ R127, R135, R127, R128 ;  /* 0x0000007f877f7223 */ /* 0x000fe20000010080 */
[----:B------:R-:W-:-:S04]  /*8480*/  F2FP.BF16.PACK_AB R4, R137, R140 ;  /* 0x0000008c8904723e */ /* 0x000fc800000010ff */
[----:B------:R-:W-:-:S05]  /*8490*/  F2FP.BF16.PACK_AB R5, R127, R130 ;  /* 0x000000827f05723e */ /* 0x000fca00000010ff */
[----:B------:R1:W-:Y:S02]  /*84a0*/  STS.128 [R147+0x10080], R4 ;  /* 0x0100800493007388 */ /* 0x0003e40000000c00 */
.L_x_403:
[----:B------:R-:W-:Y:S05]  /*84b0*/  BSYNC B0 ;  /* 0x0000000000007941 */ /* 0x000fea0003800000 */
.L_x_402:
[----:B-1----:R-:W-:Y:S01]  /*84c0*/  IADD3 R4, R16, 0x20, RZ ;  /* 0x0000002010047810 */ /* 0x002fe20007ffe0ff */
[----:B------:R-:W-:Y:S03]  /*84d0*/  BSSY B0, `(.L_x_404) ;  /* 0x0000031000007945 */ /* 0x000fe60003800000 */
[----:B------:R-:W-:-:S13]  /*84e0*/  ISETP.GE.AND P0, PT, R4, c[0x0][0x27c], PT ;  /* 0x00009f0004007a0c */ /* 0x000fda0003f06270 */
        /* <DEDUP_REMOVED lines=47> */
.L_x_405:
[----:B------:R-:W-:Y:S05]  /*87e0*/  BSYNC B0 ;  /* 0x0000000000007941 */ /* 0x000fea0003800000 */
.L_x_404:
        /* <DEDUP_REMOVED lines=50> */
.L_x_407:
[----:B------:R-:W-:Y:S05]  /*8b10*/  BSYNC B0 ;  /* 0x0000000000007941 */ /* 0x000fea0003800000 */
.L_x_406:
[----:B-1----:R-:W-:-:S04]  /*8b20*/  IADD3 R4, R16, 0x60, RZ ;  /* 0x0000006010047810 */ /* 0x002fc80007ffe0ff */
        /* <DEDUP_REMOVED lines=48> */
.L_x_401:
[----:B------:R-:W-:Y:S05]  /*8e30*/  BSYNC B1 ;  /* 0x0000000000017941 */ /* 0x000fea0003800000 */
.L_x_400:
        /* <DEDUP_REMOVED lines=53> */
.L_x_411:
[----:B------:R-:W-:Y:S05]  /*9190*/  BSYNC B0 ;  /* 0x0000000000007941 */ /* 0x000fea0003800000 */
.L_x_410:
        /* <DEDUP_REMOVED lines=50> */
.L_x_413:
[----:B------:R-:W-:Y:S05]  /*94c0*/  BSYNC B0 ;  /* 0x0000000000007941 */ /* 0x000fea0003800000 */
.L_x_412:
        /* <DEDUP_REMOVED lines=50> */
.L_x_415:
[----:B------:R-:W-:Y:S05]  /*97f0*/  BSYNC B0 ;  /* 0x0000000000007941 */ /* 0x000fea0003800000 */
.L_x_414:
        /* <DEDUP_REMOVED lines=12> */
[----:B------:R-:W-:Y:S01]  /*98c0*/  LOP3.LUT R87, R68, 0xffff0000, RZ, 0xc0, !PT ;  /* 0xffff000044577812 */ /* 0x000fe200078ec0ff */
[C---:B-1----:R-:W-:Y:S01]  /*98d0*/  IMAD.U32 R75, R6.reuse, 0x10000, RZ ;  /* 0x00010000064b7824 */ /* 0x042fe200078e00ff */
[----:B------:R-:W-:Y:S01]  /*98e0*/  LOP3.LUT R74, R6, 0xffff0000, RZ, 0xc0, !PT ;  /* 0xffff0000064a7812 */ /* 0x000fe200078ec0ff */
[----:B------:R-:W-:Y:S01]  /*98f0*/  IMAD.U32 R6, R7, 0x10000, RZ ;  /* 0x0001000007067824 */ /* 0x000fe200078e00ff */
[C---:B------:R-:W-:Y:S02]  /*9900*/  SHF.L.U32 R85, R4.reuse, 0x10, RZ ;  /* 0x0000001004557819 */ /* 0x040fe400000006ff */
[----:B------:R-:W-:Y:S01]  /*9910*/  LOP3.LUT R84, R4, 0xffff0000, RZ, 0xc0, !PT ;  /* 0xffff000004547812 */ /* 0x000fe200078ec0ff */
[----:B------:R-:W-:Y:S01]  /*9920*/  IMAD.U32 R4, R63, 0x10000, RZ ;  /* 0x000100003f047824 */ /* 0x000fe200078e00ff */
[----:B------:R-:W-:Y:S01]  /*9930*/  LOP3.LUT R76, R7, 0xffff0000, RZ, 0xc0, !PT ;  /* 0xffff0000074c7812 */ /* 0x000fe200078ec0ff */
[----:B------:R-:W-:Y:S01]  /*9940*/  IMAD.U32 R7, R68, 0x10000, RZ ;  /* 0x0001000044077824 */ /* 0x000fe200078e00ff */
[----:B------:R-:W-:Y:S01]  /*9950*/  LOP3.LUT R63, R63, 0xffff0000, RZ, 0xc0, !PT ;  /* 0xffff00003f3f7812 */ /* 0x000fe200078ec0ff */
[CC--:B------:R-:W-:Y:S01]  /*9960*/  FMUL.FTZ R68, R74.reuse, R4.reuse ;  /* 0x000000044a447220 */ /* 0x0c0fe20000410000 */
[C---:B------:R-:W-:Y:S01]  /*9970*/  SHF.L.U32 R77, R5.reuse, 0x10, RZ ;  /* 0x00000010054d7819 */ /* 0x040fe200000006ff */
[-C--:B------:R-:W-:Y:S01]  /*9980*/  FMUL.FTZ R74, R74, R7.reuse ;  /* 0x000000074a4a7220 */ /* 0x080fe20000410000 */
[----:B------:R-:W-:Y:S01]  /*9990*/  LOP3.LUT R86, R5, 0xffff0000, RZ, 0xc0, !PT ;  /* 0xffff000005567812 */ /* 0x000fe200078ec0ff */
        /* <DEDUP_REMOVED lines=23> */
.L_x_409:
[----:B------:R-:W-:Y:S05]  /*9b10*/  BSYNC B1 ;  /* 0x0000000000017941 */ /* 0x000fea0003800000 */
.L_x_408:
        /* <DEDUP_REMOVED lines=15> */
[----:B------:R-:W-:Y:S01]  /*9c10*/  PRMT R60, R60, 0x5410, R67 ;  /* 0x000054103c3c7816 */ /* 0x000fe20000000043 */
[C---:B------:R-:W-:Y:S01]  /*9c20*/  IMAD.U32 R68, R61.reuse, 0x10000, RZ ;  /* 0x000100003d447824 */ /* 0x040fe200078e00ff */
[----:B------:R-:W-:Y:S02]  /*9c30*/  LOP3.LUT R76, R61, 0xffff0000, RZ, 0xc0, !PT ;  /* 0xffff00003d4c7812 */ /* 0x000fe400078ec0ff */
[C---:B-1----:R-:W-:Y:S01]  /*9c40*/  LOP3.LUT R63, R6.reuse, 0xffff0000, RZ, 0xc0, !PT ;  /* 0xffff0000063f7812 */ /* 0x042fe200078ec0ff */
[----:B------:R-:W-:Y:S01]  /*9c50*/  IMAD.U32 R67, R6, 0x10000, RZ ;  /* 0x0001000006437824 */ /* 0x000fe200078e00ff */
[C---:B------:R-:W-:Y:S01]  /*9c60*/  SHF.L.U32 R75, R4.reuse, 0x10, RZ ;  /* 0x00000010044b7819 */ /* 0x040fe200000006ff */
[----:B------:R-:W-:Y:S01]  /*9c70*/  IMAD.U32 R6, R7, 0x10000, RZ ;  /* 0x0001000007067824 */ /* 0x000fe200078e00ff */
[----:B------:R-:W-:Y:S01]  /*9c80*/  LOP3.LUT R74, R4, 0xffff0000, RZ, 0xc0, !PT ;  /* 0xffff0000044a7812 */ /* 0x000fe200078ec0ff */
[----:B------:R-:W-:Y:S01]  /*9c90*/  IMAD.U32 R4, R59, 0x10000, RZ ;  /* 0x000100003b047824 */ /* 0x000fe200078e00ff */
[----:B------:R-:W-:-:S02]  /*9ca0*/  LOP3.LUT R7, R7, 0xffff0000, RZ, 0xc0, !PT ;  /* 0xffff000007077812 */ /* 0x000fc400078ec0ff */
[----:B------:R-:W-:Y:S01]  /*9cb0*/  LOP3.LUT R59, R59, 0xffff0000, RZ, 0xc0, !PT ;  /* 0xffff00003b3b7812 */ /* 0x000fe200078ec0ff */
[----:B------:R-:W-:Y:S01]  /*9cc0*/  FMUL.FTZ R61, R63, R4 ;  /* 0x000000043f3d7220 */ /* 0x000fe20000410000 */
[----:B------:R-:W-:Y:S01]  /*9cd0*/  SHF.L.U32 R69, R5, 0x10, RZ ;  /* 0x0000001005457819 */ /* 0x000fe200000006ff */
[----:B------:R-:W-:Y:S01]  /*9ce0*/  FMUL.FTZ R63, R63, R68 ;  /* 0x000000443f3f7220 */ /* 0x000fe20000410000 */
[----:B------:R-:W-:Y:S01]  /*9cf0*/  LOP3.LUT R77, R5, 0xffff0000, RZ, 0xc0, !PT ;  /* 0xffff0000054d7812 */ /* 0x000fe200078ec0ff */
[----:B------:R-:W-:Y:S02]  /*9d00*/  FMUL.FTZ R5, R7, R59 ;  /* 0x0000003b07057220 */ /* 0x000fe40000410000 */
[C---:B------:R-:W-:Y:S02]  /*9d10*/  FFMA.FTZ R4, R67.reuse, R4, R63 ;  /* 0x0000000443047223 */ /* 0x040fe4000001003f */
[----:B------:R-:W-:Y:S01]  /*9d20*/  FFMA.FTZ R61, R67, R68, -R61 ;  /* 0x00000044433d7223 */ /* 0x000fe2000001083d */
[----:B------:R-:W-:Y:S01]  /*9d30*/  SHF.L.U32 R67, R62, 0x10, RZ ;  /* 0x000000103e437819 */ /* 0x000fe200000006ff */
[C---:B------:R-:W-:Y:S01]  /*9d40*/  IMAD.U32 R63, R60.reuse, 0x10000, RZ ;  /* 0x000100003c3f7824 */ /* 0x040fe200078e00ff */
[----:B------:R-:W-:Y:S01]  /*9d50*/  LOP3.LUT R60, R60, 0xffff0000, RZ, 0xc0, !PT ;  /* 0xffff00003c3c7812 */ /* 0x000fe200078ec0ff */
[-C--:B------:R-:W-:Y:S01]  /*9d60*/  FMUL.FTZ R7, R7, R76.reuse ;  /* 0x0000004c07077220 */ /* 0x080fe20000410000 */
[----:B------:R-:W-:Y:S01]  /*9d70*/  LOP3.LUT R62, R62, 0xffff0000, RZ, 0xc0, !PT ;  /* 0xffff00003e3e7812 */ /* 0x000fe200078ec0ff */
[----:B------:R-:W-:-:S02]  /*9d80*/  FFMA.FTZ R5, R6, R76, -R5 ;  /* 0x0000004c06057223 */ /* 0x000fc40000010805 */
[----:B------:R-:W-:Y:S02]  /*9d90*/  FFMA.FTZ R68, R6, R59, R7 ;  /* 0x0000003b06447223 */ /* 0x000fe40000010007 */
[C---:B------:R-:W-:Y:S02]  /*9da0*/  FMUL.FTZ R6, R74.reuse, R63 ;  /* 0x0000003f4a067220 */ /* 0x040fe40000410000 */
[C---:B------:R-:W-:Y:S02]  /*9db0*/  FMUL.FTZ R7, R77.reuse, R60 ;  /* 0x0000003c4d077220 */ /* 0x040fe40000410000 */
[-C--:B------:R-:W-:Y:S02]  /*9dc0*/  FMUL.FTZ R74, R74, R67.reuse ;  /* 0x000000434a4a7220 */ /* 0x080fe40000410000 */
[----:B------:R-:W-:Y:S02]  /*9dd0*/  FMUL.FTZ R77, R77, R62 ;  /* 0x0000003e4d4d7220 */ /* 0x000fe40000410000 */
[C---:B------:R-:W-:Y:S01]  /*9de0*/  FFMA.FTZ R67, R75.reuse, R67, -R6 ;  /* 0x000000434b437223 */ /* 0x040fe20000010806 */
[----:B------:R-:W-:Y:S01]  /*9df0*/  F2FP.BF16.PACK_AB R6, R4, R61 ;  /* 0x0000003d0406723e */ /* 0x000fe200000010ff */
[----:B------:R-:W-:-:S02]  /*9e00*/  FFMA.FTZ R74, R75, R63, R74 ;  /* 0x0000003f4b4a7223 */ /* 0x000fc4000001004a */
[C---:B------:R-:W-:Y:S01]  /*9e10*/  FFMA.FTZ R62, R69.reuse, R62, -R7 ;  /* 0x0000003e453e7223 */ /* 0x040fe20000010807 */
[----:B------:R-:W-:Y:S01]  /*9e20*/  F2FP.BF16.PACK_AB R7, R68, R5 ;  /* 0x000000054407723e */ /* 0x000fe200000010ff */
[----:B------:R-:W-:Y:S01]  /*9e30*/  FFMA.FTZ R77, R69, R60, R77 ;  /* 0x0000003c454d7223 */ /* 0x000fe2000001004d */
[----:B------:R-:W-:-:S04]  /*9e40*/  F2FP.BF16.PACK_AB R4, R74, R67 ;  /* 0x000000434a04723e */ /* 0x000fc800000010ff */
[----:B------:R-:W-:-:S05]  /*9e50*/  F2FP.BF16.PACK_AB R5, R77, R62 ;  /* 0x0000003e4d05723e */ /* 0x000fca00000010ff */
[----:B------:R1:W-:Y:S02]  /*9e60*/  STS.128 [R147+0x12080], R4 ;  /* 0x0120800493007388 */ /* 0x0003e40000000c00 */
.L_x_419:
[----:B------:R-:W-:Y:S05]  /*9e70*/  BSYNC B0 ;  /* 0x0000000000007941 */ /* 0x000fea0003800000 */
.L_x_418:
        /* <DEDUP_REMOVED lines=23> */
[----:B------:R-:W-:Y:S01]  /*9ff0*/  FMUL.FTZ R57, R59, R4 ;  /* 0x000000043b397220 */ /* 0x000fe20000410000 */
[----:B------:R-:W-:Y:S01]  /*a000*/  SHF.L.U32 R62, R5, 0x10, RZ ;  /* 0x00000010053e7819 */ /* 0x000fe200000006ff */
[----:B------:R-:W-:Y:S01]  /*a010*/  FMUL.FTZ R59, R59, R7 ;  /* 0x000000073b3b7220 */ /* 0x000fe20000410000 */
[----:B------:R-:W-:Y:S01]  /*a020*/  LOP3.LUT R69, R5, 0xffff0000, RZ, 0xc0, !PT ;  /* 0xffff000005457812 */ /* 0x000fe200078ec0ff */
[----:B------:R-:W-:-:S02]  /*a030*/  FMUL.FTZ R5, R61, R55 ;  /* 0x000000373d057220 */ /* 0x000fc40000410000 */
[C---:B------:R-:W-:Y:S02]  /*a040*/  FFMA.FTZ R57, R60.reuse, R7, -R57 ;  /* 0x000000073c397223 */ /* 0x040fe40000010839 */
[----:B------:R-:W-:Y:S02]  /*a050*/  FFMA.FTZ R4, R60, R4, R59 ;  /* 0x000000043c047223 */ /* 0x000fe4000001003b */
[-C--:B------:R-:W-:Y:S02]  /*a060*/  FMUL.FTZ R61, R61, R68.reuse ;  /* 0x000000443d3d7220 */ /* 0x080fe40000410000 */
[----:B------:R-:W-:Y:S01]  /*a070*/  FFMA.FTZ R5, R6, R68, -R5 ;  /* 0x0000004406057223 */ /* 0x000fe20000010805 */
[----:B------:R-:W-:Y:S01]  /*a080*/  SHF.L.U32 R68, R58, 0x10, RZ ;  /* 0x000000103a447819 */ /* 0x000fe200000006ff */
[C---:B------:R-:W-:Y:S01]  /*a090*/  IMAD.U32 R60, R56.reuse, 0x10000, RZ ;  /* 0x00010000383c7824 */ /* 0x040fe200078e00ff */
[----:B------:R-:W-:Y:S01]  /*a0a0*/  LOP3.LUT R56, R56, 0xffff0000, RZ, 0xc0, !PT ;  /* 0xffff000038387812 */ /* 0x000fe200078ec0ff */
[----:B------:R-:W-:Y:S01]  /*a0b0*/  FFMA.FTZ R74, R6, R55, R61 ;  /* 0x00000037064a7223 */ /* 0x000fe2000001003d */
[----:B------:R-:W-:Y:S01]  /*a0c0*/  LOP3.LUT R58, R58, 0xffff0000, RZ, 0xc0, !PT ;  /* 0xffff00003a3a7812 */ /* 0x000fe200078ec0ff */
[----:B------:R-:W-:-:S02]  /*a0d0*/  FMUL.FTZ R6, R63, R60 ;  /* 0x0000003c3f067220 */ /* 0x000fc40000410000 */
[----:B------:R-:W-:Y:S02]  /*a0e0*/  FMUL.FTZ R7, R69, R56 ;  /* 0x0000003845077220 */ /* 0x000fe40000410000 */
[----:B------:R-:W-:Y:S02]  /*a0f0*/  FMUL.FTZ R63, R63, R68 ;  /* 0x000000443f3f7220 */ /* 0x000fe40000410000 */
[----:B------:R-:W-:Y:S02]  /*a100*/  FMUL.FTZ R69, R69, R58 ;  /* 0x0000003a45457220 */ /* 0x000fe40000410000 */
[C---:B------:R-:W-:Y:S01]  /*a110*/  FFMA.FTZ R68, R67.reuse, R68, -R6 ;  /* 0x0000004443447223 */ /* 0x040fe20000010806 */
[----:B------:R-:W-:Y:S01]  /*a120*/  F2FP.BF16.PACK_AB R6, R4, R57 ;  /* 0x000000390406723e */ /* 0x000fe200000010ff */
[----:B------:R-:W-:Y:S02]  /*a130*/  FFMA.FTZ R63, R67, R60, R63 ;  /* 0x0000003c433f7223 */ /* 0x000fe4000001003f */
[----:B------:R-:W-:Y:S01]  /*a140*/  FFMA.FTZ R58, R62, R58, -R7 ;  /* 0x0000003a3e3a7223 */ /* 0x000fe20000010807 */
[----:B------:R-:W-:Y:S01]  /*a150*/  F2FP.BF16.PACK_AB R7, R74, R5 ;  /* 0x000000054a07723e */ /* 0x000fe200000010ff */
[----:B------:R-:W-:Y:S01]  /*a160*/  FFMA.FTZ R69, R62, R56, R69 ;  /* 0x000000383e457223 */ /* 0x000fe20000010045 */
[----:B------:R-:W-:-:S04]  /*a170*/  F2FP.BF16.PACK_AB R4, R63, R68 ;  /* 0x000000443f04723e */ /* 0x000fc800000010ff */
[----:B------:R-:W-:-:S05]  /*a180*/  F2FP.BF16.PACK_AB R5, R69, R58 ;  /* 0x0000003a4505723e */ /* 0x000fca00000010ff */
[----:B------:R1:W-:Y:S02]  /*a190*/  STS.128 [R147+0x16080], R4 ;  /* 0x0160800493007388 */ /* 0x0003e40000000c00 */
.L_x_421:
[----:B------:R-:W-:Y:S05]  /*a1a0*/  BSYNC B0 ;  /* 0x0000000000007941 */ /* 0x000fea0003800000 */
.L_x_420:
[----:B-1----:R-:W-:Y:S01]  /*a1b0*/  IADD3 R4, R16, 0x40, RZ ;  /* 0x0000004010047810 */ /* 0x002fe20007ffe0ff */
[----:B------:R-:W-:Y:S03]  /*a1c0*/  BSSY B0, `(.L_x_422) ;  /* 0x0000031000007945 */ /* 0x000fe60003800000 */
[----:B------:R-:W-:-:S13]  /*a1d0*/  ISETP.GE.AND P0, PT, R4, c[0x0][0x27c], PT ;  /* 0x00009f0004007a0c */ /* 0x000fda0003f06270 */
[----:B------:R-:W-:Y:S05]  /*a1e0*/  @P0 BRA `(.L_x_423) ;  /* 0x000002e000000947 */ /* 0x000fea0003800000 */
[----:B------:R-:W1:Y:S01]  /*a1f0*/  LDS.128 R4, [R147+0x1a080] ;  /* 0x01a0800093047984 */ /* 0x000e620000000c00 */
[--C-:B------:R-:W-:Y:S02]  /*a200*/  SHF.R.U64 R57, R82, 0x10, R83.reuse ;  /* 0x0000001052397819 */ /* 0x100fe40000001253 */
[----:B------:R-:W-:Y:S02]  /*a210*/  SHF.R.U32.HI R82, RZ, 0x10, R83 ;  /* 0x00000010ff527819 */ /* 0x000fe40000011653 */
[--C-:B------:R-:W-:Y:S02]  /*a220*/  SHF.R.U64 R55, R88, 0x10, R89.reuse ;  /* 0x0000001058377819 */ /* 0x100fe40000001259 */
[----:B------:R-:W-:Y:S02]  /*a230*/  SHF.R.U32.HI R88, RZ, 0x10, R89 ;  /* 0x00000010ff587819 */ /* 0x000fe40000011659 */
[----:B------:R-:W-:Y:S02]  /*a240*/  PRMT R43, R43, 0x5410, R82 ;  /* 0x000054102b2b7816 */ /* 0x000fe40000000052 */
[----:B------:R-:W-:-:S02]  /*a250*/  PRMT R53, R53, 0x5410, R88 ;  /* 0x0000541035357816 */ /* 0x000fc40000000058 */
[----:B------:R-:W-:Y:S02]  /*a260*/  PRMT R54, R54, 0x5410, R55 ;  /* 0x0000541036367816 */ /* 0x000fe40000000037 */
[----:B------:R-:W-:Y:S02]  /*a270*/  PRMT R52, R52, 0x5410, R57 ;  /* 0x0000541034347816 */ /* 0x000fe40000000039 */
[----:B------:R-:W-:Y:S02]  /*a280*/  LOP3.LUT R61, R53, 0xffff0000, RZ, 0xc0, !PT ;  /* 0xffff0000353d7812 */ /* 0x000fe400078ec0ff */
[----:B------:R-:W-:Y:S02]  /*a290*/  LOP3.LUT R63, R54, 0xffff0000, RZ, 0xc0, !PT ;  /* 0xffff0000363f7812 */ /* 0x000fe400078ec0ff */
[----:B-1----:R-:W-:Y:S01]  /*a2a0*/  SHF.L.U32 R60, R4, 0x10, RZ ;  /* 0x00000010043c7819 */ /* 0x002fe200000006ff */
[----:B------:R-:W-:Y:S01]  /*a2b0*/  IMAD.U32 R56, R6, 0x10000, RZ ;  /* 0x0001000006387824 */ /* 0x000fe200078e00ff */
[----:B------:R-:W-:Y:S01]  /*a2c0*/  LOP3.LUT R59, R4, 0xffff0000, RZ, 0xc0, !PT ;  /* 0xffff0000043b7812 */ /* 0x000fe200078ec0ff */
[----:B------:R-:W-:Y:S01]  /*a2d0*/  IMAD.U32 R4, R43, 0x10000, RZ ;  /* 0x000100002b047824 */ /* 0x000fe200078e00ff */
[----:B------:R-:W-:Y:S01]  /*a2e0*/  LOP3.LUT R55, R6, 0xffff0000, RZ, 0xc0, !PT ;  /* 0xffff000006377812 */ /* 0x000fe200078ec0ff */
[C---:B------:R-:W-:Y:S01]  /*a2f0*/  IMAD.U32 R6, R7.reuse, 0x10000, RZ ;  /* 0x0001000007067824 */ /* 0x040fe200078e00ff */
        /* <DEDUP_REMOVED lines=8> */
[-C--:B------:R-:W-:Y:S02]  /*a380*/  FMUL.FTZ R57, R57, R61.reuse ;  /* 0x0000003d39397220 */ /* 0x080fe40000410000 */
[----:B------:R-:W-:Y:S01]  /*a390*/  FFMA.FTZ R5, R6, R61, -R5 ;  /* 0x0000003d06057223 */ /* 0x000fe20000010805 */
[----:B------:R-:W-:Y:S01]  /*a3a0*/  LOP3.LUT R61, R52, 0xffff0000, RZ, 0xc0, !PT ;  /* 0xffff0000343d7812 */ /* 0x000fe200078ec0ff */
[C---:B------:R-:W-:Y:S02]  /*a3b0*/  FFMA.FTZ R53, R56.reuse, R7, -R53 ;  /* 0x0000000738357223 */ /* 0x040fe40000010835 */
[----:B------:R-:W-:Y:S01]  /*a3c0*/  FFMA.FTZ R4, R56, R4, R55 ;  /* 0x0000000438047223 */ /* 0x000fe20000010037 */
[----:B------:R-:W-:Y:S01]  /*a3d0*/  SHF.L.U32 R55, R54, 0x10, RZ ;  /* 0x0000001036377819 */ /* 0x000fe200000006ff */
[----:B------:R-:W-:Y:S02]  /*a3e0*/  IMAD.U32 R7, R52, 0x10000, RZ ;  /* 0x0001000034077824 */ /* 0x000fe400078e00ff */
[----:B------:R-:W-:-:S02]  /*a3f0*/  FFMA.FTZ R52, R6, R43, R57 ;  /* 0x0000002b06347223 */ /* 0x000fc40000010039 */
[C---:B------:R-:W-:Y:S02]  /*a400*/  FMUL.FTZ R6, R59.reuse, R7 ;  /* 0x000000073b067220 */ /* 0x040fe40000410000 */
[C---:B------:R-:W-:Y:S02]  /*a410*/  FMUL.FTZ R43, R62.reuse, R61 ;  /* 0x0000003d3e2b7220 */ /* 0x040fe40000410000 */
[----:B------:R-:W-:Y:S02]  /*a420*/  FMUL.FTZ R59, R59, R55 ;  /* 0x000000373b3b7220 */ /* 0x000fe40000410000 */
[----:B------:R-:W-:Y:S02]  /*a430*/  FMUL.FTZ R62, R62, R63 ;  /* 0x0000003f3e3e7220 */ /* 0x000fe40000410000 */
[----:B------:R-:W-:Y:S01]  /*a440*/  FFMA.FTZ R55, R60, R55, -R6 ;  /* 0x000000373c377223 */ /* 0x000fe20000010806 */
[----:B------:R-:W-:Y:S01]  /*a450*/  F2FP.BF16.PACK_AB R6, R4, R53 ;  /* 0x000000350406723e */ /* 0x000fe200000010ff */
[----:B------:R-:W-:Y:S01]  /*a460*/  FFMA.FTZ R60, R60, R7, R59 ;  /* 0x000000073c3c7223 */ /* 0x000fe2000001003b */
[----:B------:R-:W-:Y:S01]  /*a470*/  F2FP.BF16.PACK_AB R7, R52, R5 ;  /* 0x000000053407723e */ /* 0x000fe200000010ff */
[----:B------:R-:W-:-:S02]  /*a480*/  FFMA.FTZ R43, R58, R63, -R43 ;  /* 0x0000003f3a2b7223 */ /* 0x000fc4000001082b */
[----:B------:R-:W-:Y:S01]  /*a490*/  FFMA.FTZ R62, R58, R61, R62 ;  /* 0x0000003d3a3e7223 */ /* 0x000fe2000001003e */
[----:B------:R-:W-:-:S04]  /*a4a0*/  F2FP.BF16.PACK_AB R4, R60, R55 ;  /* 0x000000373c04723e */ /* 0x000fc800000010ff */
[----:B------:R-:W-:-:S05]  /*a4b0*/  F2FP.BF16.PACK_AB R5, R62, R43 ;  /* 0x0000002b3e05723e */ /* 0x000fca00000010ff */
[----:B------:R1:W-:Y:S02]  /*a4c0*/  STS.128 [R147+0x1a080], R4 ;  /* 0x01a0800493007388 */ /* 0x0003e40000000c00 */
.L_x_423:
[----:B------:R-:W-:Y:S05]  /*a4d0*/  BSYNC B0 ;  /* 0x0000000000007941 */ /* 0x000fea0003800000 */
.L_x_422:
[----:B-1----:R-:W-:-:S04]  /*a4e0*/  IADD3 R4, R16, 0x60, RZ ;  /* 0x0000006010047810 */ /* 0x002fc80007ffe0ff */
        /* <DEDUP_REMOVED lines=48> */
.L_x_417:
[----:B------:R-:W-:Y:S05]  /*a7f0*/  BSYNC B1 ;  /* 0x0000000000017941 */ /* 0x000fea0003800000 */
.L_x_416:
[----:B-1----:R-:W-:-:S04]  /*a800*/  IADD3 R4, R31, 0x60, RZ ;  /* 0x000000601f047810 */ /* 0x002fc80007ffe0ff */
[----:B------:R-:W-:-:S13]  /*a810*/  ISETP.GE.AND P0, PT, R4, UR4, PT ;  /* 0x0000000404007c0c */ /* 0x000fda000bf06270 */
[----:B------:R-:W-:Y:S05]  /*a820*/  @P0 BRA `(.L_x_424) ;  /* 0x00005b2000000947 */ /* 0x000fea0003800000 */
[----:B------:R-:W-:Y:S01]  /*a830*/  ISETP.GE.AND P0, PT, R16, c[0x0][0x27c], PT ;  /* 0x00009f0010007a0c */ /* 0x000fe20003f06270 */
[----:B------:R-:W-:-:S12]  /*a840*/  BSSY B0, `(.L_x_425) ;  /* 0x0000030000007945 */ /* 0x000fd80003800000 */
        /* <DEDUP_REMOVED lines=47> */
.L_x_426:
[----:B------:R-:W-:Y:S05]  /*ab40*/  BSYNC B0 ;  /* 0x0000000000007941 */ /* 0x000fea0003800000 */
.L_x_425:
        /* <DEDUP_REMOVED lines=50> */
.L_x_428:
[----:B------:R-:W-:Y:S05]  /*ae70*/  BSYNC B0 ;  /* 0x0000000000007941 */ /* 0x000fea0003800000 */
.L_x_427:
        /* <DEDUP_REMOVED lines=12> */
[----:B------:R-:W-:Y:S02]  /*af40*/  LOP3.LUT R25, R12, 0xffff0000, RZ, 0xc0, !PT ;  /* 0xffff00000c197812 */ /* 0x000fe400078ec0ff */
[----:B------:R-:W-:Y:S01]  /*af50*/  PRMT R13, R13, 0x5410, R22 ;  /* 0x000054100d0d7816 */ /* 0x000fe20000000016 */
[C---:B-1----:R-:W-:Y:S01]  /*af60*/  IMAD.U32 R18, R6.reuse, 0x10000, RZ ;  /* 0x0001000006127824 */ /* 0x042fe200078e00ff */
[----:B------:R-:W-:Y:S01]  /*af70*/  LOP3.LUT R17, R6, 0xffff0000, RZ, 0xc0, !PT ;  /* 0xffff000006117812 */ /* 0x000fe200078ec0ff */
[C---:B------:R-:W-:Y:S01]  /*af80*/  IMAD.U32 R6, R7.reuse, 0x10000, RZ ;  /* 0x0001000007067824 */ /* 0x040fe200078e00ff */
        /* <DEDUP_REMOVED lines=11> */
[C---:B------:R-:W-:Y:S02]  /*b040*/  FFMA.FTZ R17, R18.reuse, R4, R17 ;  /* 0x0000000412117223 */ /* 0x040fe40000010011 */
[----:B------:R-:W-:Y:S01]  /*b050*/  FFMA.FTZ R12, R18, R7, -R12 ;  /* 0x00000007120c7223 */ /* 0x000fe2000001080c */
[----:B------:R-:W-:Y:S01]  /*b060*/  SHF.L.U32 R7, R13, 0x10, RZ ;  /* 0x000000100d077819 */ /* 0x000fe200000006ff */
[C---:B------:R-:W-:Y:S01]  /*b070*/  IMAD.U32 R4, R9.reuse, 0x10000, RZ ;  /* 0x0001000009047824 */ /* 0x040fe200078e00ff */
[----:B------:R-:W-:Y:S01]  /*b080*/  LOP3.LUT R9, R9, 0xffff0000, RZ, 0xc0, !PT ;  /* 0xffff000009097812 */ /* 0x000fe200078ec0ff */
[-C--:B------:R-:W-:Y:S01]  /*b090*/  FMUL.FTZ R19, R19, R25.reuse ;  /* 0x0000001913137220 */ /* 0x080fe20000410000 */
[----:B------:R-:W-:Y:S01]  /*b0a0*/  LOP3.LUT R13, R13, 0xffff0000, RZ, 0xc0, !PT ;  /* 0xffff00000d0d7812 */ /* 0x000fe200078ec0ff */
[C---:B------:R-:W-:Y:S02]  /*b0b0*/  FFMA.FTZ R5, R6.reuse, R25, -R5 ;  /* 0x0000001906057223 */ /* 0x040fe40000010805 */
[----:B------:R-:W-:-:S02]  /*b0c0*/  FFMA.FTZ R8, R6, R8, R19 ;  /* 0x0000000806087223 */ /* 0x000fc40000010013 */
[CC--:B------:R-:W-:Y:S02]  /*b0d0*/  FMUL.FTZ R6, R23.reuse, R4.reuse ;  /* 0x0000000417067220 */ /* 0x0c0fe40000410000 */
        /* <DEDUP_REMOVED lines=12> */
.L_x_430:
[----:B------:R-:W-:Y:S05]  /*b1a0*/  BSYNC B0 ;  /* 0x0000000000007941 */ /* 0x000fea0003800000 */
.L_x_429:
[----:B------:R-:W-:-:S04]  /*b1b0*/  IADD3 R16, R16, 0x60, RZ ;  /* 0x0000006010107810 */ /* 0x000fc80007ffe0ff */
[----:B------:R-:W-:-:S13]  /*b1c0*/  ISETP.GE.AND P0, PT, R16, c[0x0][0x27c], PT ;  /* 0x00009f0010007a0c */ /* 0x000fda0003f06270 */
[----:B------:R-:W-:Y:S05]  /*b1d0*/  @P0 BRA `(.L_x_424) ;  /* 0x0000517000000947 */ /* 0x000fea0003800000 */
[----:B-1----:R-:W1:Y:S01]  /*b1e0*/  LDS.128 R4, [R147+0x1f080] ;  /* 0x01f0800093047984 */ /* 0x002e620000000c00 */
        /* <DEDUP_REMOVED lines=44> */
[----:B------:R1:W-:Y:S01]  /*b4b0*/  STS.128 [R147+0x1f080], R4 ;  /* 0x01f0800493007388 */ /* 0x0003e20000000c00 */
[----:B------:R-:W-:Y:S05]  /*b4c0*/  BRA `(.L_x_424) ;  /* 0x00004e8000007947 */ /* 0x000fea0003800000 */
.L_x_391:
[----:B------:R-:W-:Y:S01]  /*b4d0*/  PLOP3.LUT P0, PT, PT, PT, UP3, 0x80, 0x0 ;  /* 0x000000000000781c */ /* 0x000fe20003f0f038 */
[----:B------:R-:W-:Y:S01]  /*b4e0*/  IMAD.MOV.U32 R11, RZ, RZ, R7 ;  /* 0x000000ffff0b7224 */ /* 0x000fe200078e0007 */
        /* <DEDUP_REMOVED lines=13> */
[----:B------:R-:W-:-:S04]  /*b5c0*/  @P0 SHF.R.U32.HI R5, RZ, c[0x0][0x2cc], R6 ;  /* 0x0000b300ff050a19 */ /* 0x000fc80000011606 */
[----:B------:R-:W-:Y:S01]  /*b5d0*/  SHF.R.S32.HI R8, RZ, 0x1f, R5 ;  /* 0x0000001fff087819 */ /* 0x000fe20000011405 */
[----:B------:R-:W-:-:S04]  /*b5e0*/  IMAD.WIDE.U32 R10, R5, c[0x0][0x280], R10 ;  /* 0x0000a000050a7a25 */ /* 0x000fc800078e000a */
[----:B------:R-:W-:Y:S01]  /*b5f0*/  IMAD R6, R8, c[0x0][0x280], RZ ;  /* 0x0000a00008067a24 */ /* 0x000fe200078e02ff */
[----:B------:R-:W-:Y:S01]  /*b600*/  LEA R7, P0, R10, c[0x0][0x270], 0x1 ;  /* 0x00009c000a077a11 */ /* 0x000fe200078008ff */
[----:B------:R-:W-:Y:S02]  /*b610*/  IMAD R8, R8, c[0x0][0x290], RZ ;  /* 0x0000a40008087a24 */ /* 0x000fe400078e02ff */
[----:B------:R-:W-:Y:S02]  /*b620*/  IMAD R6, R5, c[0x0][0x284], R6 ;  /* 0x0000a10005067a24 */ /* 0x000fe400078e0206 */
[----:B------:R1:W2:Y:S03]  /*b630*/  SHFL.IDX PT, R14, R7, RZ, 0x181f ;  /* 0x00181fff070e7589 */ /* 0x0002a600000e0000 */
[----:B------:R-:W-:Y:S02]  /*b640*/  IADD3 R6, R11, R6, RZ ;  /* 0x000000060b067210 */ /* 0x000fe40007ffe0ff */
[----:B------:R-:W-:-:S02]  /*b650*/  MOV R11, R15 ;  /* 0x0000000f000b7202 */ /* 0x000fc40000000f00 */
[----:B------:R-:W-:Y:S01]  /*b660*/  LEA.HI.X R6, R10, c[0x0][0x274], R6, 0x1, P0 ;  /* 0x00009d000a067a11 */ /* 0x000fe200000f0c06 */
[----:B------:R-:W-:-:S04]  /*b670*/  IMAD.MOV.U32 R10, RZ, RZ, R12 ;  /* 0x000000ffff0a7224 */ /* 0x000fc800078e000c */
[C---:B------:R-:W-:Y:S01]  /*b680*/  IMAD.WIDE.U32 R10, R5.reuse, c[0x0][0x290], R10 ;  /* 0x0000a400050a7a25 */ /* 0x040fe200078e000a */
[----:B------:R1:W3:Y:S03]  /*b690*/  SHFL.IDX PT, R15, R6, RZ, 0x181f ;  /* 0x00181fff060f7589 */ /* 0x0002e600000e0000 */
[----:B------:R-:W-:Y:S01]  /*b6a0*/  IMAD R5, R5, c[0x0][0x294], R8 ;  /* 0x0000a50005057a24 */ /* 0x000fe200078e0208 */
[----:B------:R-:W-:-:S03]  /*b6b0*/  LEA R8, P0, R10, c[0x0][0x288], 0x1 ;  /* 0x0000a2000a087a11 */ /* 0x000fc600078008ff */
[----:B------:R-:W-:Y:S02]  /*b6c0*/  IMAD.IADD R5, R11, 0x1, R5 ;  /* 0x000000010b057824 */ /* 0x000fe400078e0205 */
[----:B------:R1:W4:Y:S03]  /*b6d0*/  SHFL.IDX PT, R12, R8, RZ, 0x181f ;  /* 0x00181fff080c7589 */ /* 0x00032600000e0000 */
[----:B------:R-:W-:-:S05]  /*b6e0*/  LEA.HI.X R5, R10, c[0x0][0x28c], R5, 0x1, P0 ;  /* 0x0000a3000a057a11 */ /* 0x000fca00000f0c05 */
[----:B------:R1:W1:Y:S01]  /*b6f0*/  SHFL.IDX PT, R13, R5, RZ, 0x181f ;  /* 0x00181fff050d7589 */ /* 0x00026200000e0000 */
[----:B------:R-:W-:Y:S05]  /*b700*/  @P1 BRA `(.L_x_432) ;  /* 0x0000015000001947 */ /* 0x000fea0003800000 */
[----:B--2---:R-:W-:Y:S01]  /*b710*/  ISETP.GE.AND P0, PT, R225, c[0x0][0x27c], PT ;  /* 0x00009f00e1007a0c */ /* 0x004fe20003f06270 */
[----:B------:R-:W-:Y:S01]  /*b720*/  CS2R R106, SRZ ;  /* 0x00000000006a7805 */ /* 0x000fe2000001ff00 */
[----:B------:R-:W-:Y:S01]  /*b730*/  CS2R R104, SRZ ;  /* 0x0000000000687805 */ /* 0x000fe2000001ff00 */
[----:B------:R-:W-:Y:S01]  /*b740*/  CS2R R102, SRZ ;  /* 0x0000000000667805 */ /* 0x000fe2000001ff00 */
[----:B------:R-:W-:-:S09]  /*b750*/  CS2R R100, SRZ ;  /* 0x0000000000647805 */ /* 0x000fd2000001ff00 */
[----:B---3--:R-:W-:-:S04]  /*b760*/  @!P0 IMAD.WIDE R18, R225, 0x2, R14 ;  /* 0x00000002e1128825 */ /* 0x008fc800078e020e */
[----:B-1--4-:R-:W-:Y:S01]  /*b770*/  @!P0 IMAD.WIDE R16, R225, 0x2, R12 ;  /* 0x00000002e1108825 */ /* 0x012fe200078e020c */
[----:B------:R1:W5:Y:S04]  /*b780*/  @!P0 LD.E.128 R104, [R18.64] ;  /* 0x0000001812688980 */ /* 0x000368000c101d00 */
[----:B------:R1:W5:Y:S01]  /*b790*/  @!P0 LD.E.128 R100, [R16.64] ;  /* 0x0000001810648980 */ /* 0x000362000c101d00 */
[----:B------:R-:W-:Y:S01]  /*b7a0*/  ISETP.GE.AND P0, PT, R219, c[0x0][0x27c], PT ;  /* 0x00009f00db007a0c */ /* 0x000fe20003f06270 */
[----:B------:R-:W-:Y:S01]  /*b7b0*/  CS2R R90, SRZ ;  /* 0x00000000005a7805 */ /* 0x000fe2000001ff00 */
[----:B------:R-:W-:Y:S01]  /*b7c0*/  CS2R R88, SRZ ;  /* 0x0000000000587805 */ /* 0x000fe2000001ff00 */
[----:B------:R-:W-:Y:S01]  /*b7d0*/  CS2R R86, SRZ ;  /* 0x0000000000567805 */ /* 0x000fe2000001ff00 */
[----:B------:R-:W-:-:S09]  /*b7e0*/  CS2R R84, SRZ ;  /* 0x0000000000547805 */ /* 0x000fd2000001ff00 */
[----:B------:R-:W-:-:S04]  /*b7f0*/  @!P0 SHF.R.S32.HI R10, RZ, 0x1f, R219 ;  /* 0x0000001fff0a8819 */ /* 0x000fc800000114db */
[----:B------:R-:W-:-:S04]  /*b800*/  @!P0 LEA.HI R10, R10, R219, RZ, 0x3 ;  /* 0x000000db0a0a8211 */ /* 0x000fc800078f18ff */
[----:B------:R-:W-:-:S05]  /*b810*/  @!P0 LOP3.LUT R10, R10, 0xfffffff8, RZ, 0xc0, !PT ;  /* 0xfffffff80a0a8812 */ /* 0x000fca00078ec0ff */
[----:B------:R-:W-:-:S04]  /*b820*/  @!P0 IMAD.WIDE R14, R10, 0x2, R14 ;  /* 0x000000020a0e8825 */ /* 0x000fc800078e020e */
[----:B------:R-:W-:Y:S01]  /*b830*/  @!P0 IMAD.WIDE R10, R10, 0x2, R12 ;  /* 0x000000020a0a8825 */ /* 0x000fe200078e020c */
[----:B------:R1:W5:Y:S04]  /*b840*/  @!P0 LD.E.128 R88, [R14.64] ;  /* 0x000000180e588980 */ /* 0x000368000c101d00 */
[----:B------:R1:W5:Y:S02]  /*b850*/  @!P0 LD.E.128 R84, [R10.64] ;  /* 0x000000180a548980 */ /* 0x000364000c101d00 */
.L_x_432:
[----:B--2---:R-:W-:Y:S05]  /*b860*/  BSYNC B0 ;  /* 0x0000000000007941 */ /* 0x004fea0003800000 */
.L_x_431:
[----:B------:R-:W-:Y:S01]  /*b870*/  ISETP.NE.AND P0, PT, R9, RZ, PT ;  /* 0x000000ff0900720c */ /* 0x000fe20003f05270 */
[----:B-1---5:R-:W-:Y:S01]  /*b880*/  IMAD.MOV.U32 R11, RZ, RZ, R91 ;  /* 0x000000ffff0b7224 */ /* 0x022fe200078e005b */
[----:B---3--:R1:W2:Y:S01]  /*b890*/  SHFL.IDX PT, R15, R6, 0x1, 0x181f ;  /* 0x00381f00060f7f89 */ /* 0x0082a200000e0000 */
        /* <DEDUP_REMOVED lines=10> */
[----:B----4-:R-:W-:Y:S01]  /*b940*/  IMAD.MOV.U32 R12, RZ, RZ, R90 ;  /* 0x000000ffff0c7224 */ /* 0x010fe200078e005a */
        /* <DEDUP_REMOVED lines=20> */
[----:B------:R1:W4:Y:S01]  /*ba90*/  SHFL.IDX PT, R13, R5, 0x1, 0x181f ;  /* 0x00381f00050d7f89 */ /* 0x00032200000e0000 */
        /* <DEDUP_REMOVED lines=32> */
.L_x_434:
[----:B--2---:R-:W-:Y:S05]  /*bca0*/  BSYNC B0 ;  /* 0x0000000000007941 */ /* 0x004fea0003800000 */
.L_x_433:
[----:B------:R-:W-:Y:S01]  /*bcb0*/  ISETP.NE.AND P0, PT, R4, RZ, PT ;  /* 0x000000ff0400720c */ /* 0x000fe20003f05270 */
[----:B-----5:R-:W-:Y:S01]  /*bcc0*/  IMAD.MOV.U32 R11, RZ, RZ, R62 ;  /* 0x000000ffff0b7224 */ /* 0x020fe200078e003e */
[----:B-1----:R1:W2:Y:S01]  /*bcd0*/  SHFL.IDX PT, R15, R6, 0x2, 0x181f ;  /* 0x00581f00060f7f89 */ /* 0x0022a200000e0000 */
        /* <DEDUP_REMOVED lines=27> */
[----:B---3--:R1:W3:Y:S01]  /*be90*/  SHFL.IDX PT, R14, R7, 0x2, 0x181f ;  /* 0x00581f00070e7f89 */ /* 0x0082e200000e0000 */
[----:B------:R-:W-:Y:S01]  /*bea0*/  IMAD.MOV.U32 R4, RZ, RZ, R69 ;  /* 0x000000ffff047224 */ /* 0x000fe200078e0045 */
[----:B------:R-:W-:Y:S01]  /*beb0*/  PRMT R132, R11, 0x7610, R132 ;  /* 0x000076100b847816 */ /* 0x000fe20000000084 */
[----:B------:R-:W-:Y:S01]  /*bec0*/  CS2R R26, SRZ ;  /* 0x00000000001a7805 */ /* 0x000fe2000001ff00 */
[----:B----4-:R1:W4:Y:S01]  /*bed0*/  SHFL.IDX PT, R13, R5, 0x2, 0x181f ;  /* 0x00581f00050d7f89 */ /* 0x01032200000e0000 */
        /* <DEDUP_REMOVED lines=34> */
.L_x_436:
[----:B--2---:R-:W-:Y:S05]  /*c100*/  BSYNC B0 ;  /* 0x0000000000007941 */ /* 0x004fea0003800000 */
.L_x_435:
[----:B-----5:R-:W-:Y:S01]  /*c110*/  IMAD.MOV.U32 R4, RZ, RZ, R37 ;  /* 0x000000ffff047224 */ /* 0x020fe200078e0025 */
[----:B------:R2:W4:Y:S01]  /*c120*/  SHFL.IDX PT, R65, R6, 0x3, 0x181f ;  /* 0x00781f0006417f89 */ /* 0x00052200000e0000 */
[----:B-1----:R-:W-:Y:S01]  /*c130*/  IMAD.MOV.U32 R11, RZ, RZ, R38 ;  /* 0x000000ffff0b7224 */ /* 0x002fe200078e0026 */
        /* <DEDUP_REMOVED lines=15> */
[----:B------:R1:W3:Y:S01]  /*c230*/  SHFL.IDX PT, R64, R7, 0x3, 0x181f ;  /* 0x00781f0007407f89 */ /* 0x0002e200000e0000 */
[----:B------:R-:W-:Y:S01]  /*c240*/  PRMT R118, R9, 0x7610, R118 ;  /* 0x0000761009767816 */ /* 0x000fe20000000076 */
[----:B------:R-:W-:Y:S01]  /*c250*/  IMAD.MOV.U32 R11, RZ, RZ, R34 ;  /* 0x000000ffff0b7224 */ /* 0x000fe200078e0022 */
[----:B------:R-:W-:Y:S01]  /*c260*/  PRMT R97, R4, 0x7610, R97 ;  /* 0x0000761004617816 */ /* 0x000fe20000000061 */
[----:B------:R3:W4:Y:S01]  /*c270*/  SHFL.IDX PT, R77, R5, 0x3, 0x181f ;  /* 0x00781f00054d7f89 */ /* 0x00072200000e0000 */
[----:B------:R-:W-:Y:S01]  /*c280*/  IMAD.MOV.U32 R10, RZ, RZ, R35 ;  /* 0x000000ffff0a7224 */ /* 0x000fe200078e0023 */
[----:B------:R-:W-:Y:S01]  /*c290*/  CS2R R24, SRZ ;  /* 0x0000000000187805 */ /* 0x000fe2000001ff00 */
[----:B------:R-:W-:Y:S01]  /*c2a0*/  IMAD.MOV.U32 R9, RZ, RZ, R32 ;  /* 0x000000ffff097224 */ /* 0x000fe200078e0020 */
[----:B------:R4:W4:Y:S01]  /*c2b0*/  SHFL.IDX PT, R76, R8, 0x3, 0x181f ;  /* 0x00781f00084c7f89 */ /* 0x00092200000e0000 */
[----:B--2---:R-:W-:Y:S01]  /*c2c0*/  IMAD.MOV.U32 R6, RZ, RZ, R43 ;  /* 0x000000ffff067224 */ /* 0x004fe200078e002b */
[----:B------:R-:W-:Y:S01]  /*c2d0*/  PRMT R108, R11, 0x7610, R108 ;  /* 0x000076100b6c7816 */ /* 0x000fe2000000006c */
[----:B------:R-:W-:Y:S01]  /*c2e0*/  IMAD.MOV.U32 R4, RZ, RZ, R41 ;  /* 0x000000ffff047224 */ /* 0x000fe200078e0029 */
[----:B------:R-:W-:Y:S01]  /*c2f0*/  PRMT R99, R10, 0x7610, R99 ;  /* 0x000076100a637816 */ /* 0x000fe20000000063 */
[----:B------:R-:W-:Y:S01]  /*c300*/  CS2R R22, SRZ ;  /* 0x0000000000167805 */ /* 0x000fe2000001ff00 */
[----:B------:R-:W-:Y:S01]  /*c310*/  PRMT R98, R9, 0x7610, R98 ;  /* 0x0000761009627816 */ /* 0x000fe20000000062 */
[----:B------:R-:W-:Y:S01]  /*c320*/  CS2R R20, SRZ ;  /* 0x0000000000147805 */ /* 0x000fe2000001ff00 */
[----:B------:R-:W-:Y:S01]  /*c330*/  PRMT R115, R6, 0x7610, R115 ;  /* 0x0000761006737816 */ /* 0x000fe20000000073 */
[----:B------:R-:W-:Y:S01]  /*c340*/  CS2R R18, SRZ ;  /* 0x0000000000127805 */ /* 0x000fe2000001ff00 */
[----:B------:R-:W-:Y:S01]  /*c350*/  PRMT R113, R4, 0x7610, R113 ;  /* 0x0000761004717816 */ /* 0x000fe20000000071 */
[----:B------:R-:W-:Y:S01]  /*c360*/  CS2R R16, SRZ ;  /* 0x0000000000107805 */ /* 0x000fe2000001ff00 */
[----:B---3--:R-:W-:Y:S01]  /*c370*/  CS2R R14, SRZ ;  /* 0x00000000000e7805 */ /* 0x008fe2000001ff00 */
[----:B----4-:R-:W-:Y:S01]  /*c380*/  CS2R R12, SRZ ;  /* 0x00000000000c7805 */ /* 0x010fe2000001ff00 */
[----:B-1----:R-:W-:-:S02]  /*c390*/  IMAD.MOV.U32 R7, RZ, RZ, R42 ;  /* 0x000000ffff077224 */ /* 0x002fc400078e002a */
[----:B------:R-:W-:-:S03]  /*c3a0*/  IMAD.MOV.U32 R5, RZ, RZ, R40 ;  /* 0x000000ffff057224 */ /* 0x000fc600078e0028 */
[----:B------:R-:W-:Y:S02]  /*c3b0*/  PRMT R116, R7, 0x7610, R116 ;  /* 0x0000761007747816 */ /* 0x000fe40000000074 */
[----:B------:R-:W-:Y:S01]  /*c3c0*/  PRMT R114, R5, 0x7610, R114 ;  /* 0x0000761005727816 */ /* 0x000fe20000000072 */
[----:B------:R-:W-:Y:S05]  /*c3d0*/  @P6 BRA `(.L_x_438) ;  /* 0x0000015000006947 */ /* 0x000fea0003800000 */
[----:B------:R-:W-:Y:S01]  /*c3e0*/  ISETP.GE.AND P0, PT, R225, c[0x0][0x27c], PT ;  /* 0x00009f00e1007a0c */ /* 0x000fe20003f06270 */
[----:B------:R-:W-:Y:S01]  /*c3f0*/  CS2R R22, SRZ ;  /* 0x0000000000167805 */ /* 0x000fe2000001ff00 */
[----:B------:R-:W-:Y:S01]  /*c400*/  CS2R R20, SRZ ;  /* 0x0000000000147805 */ /* 0x000fe2000001ff00 */
[----:B------:R-:W-:Y:S01]  /*c410*/  CS2R R14, SRZ ;  /* 0x00000000000e7805 */ /* 0x000fe2000001ff00 */
[----:B------:R-:W-:-:S09]  /*c420*/  CS2R R12, SRZ ;  /* 0x00000000000c7805 */ /* 0x000fd2000001ff00 */
[----:B------:R-:W-:-:S04]  /*c430*/  @!P0 IMAD.WIDE R8, R225, 0x2, R64 ;  /* 0x00000002e1088825 */ /* 0x000fc800078e0240 */
[----:B------:R-:W-:Y:S01]  /*c440*/  @!P0 IMAD.WIDE R6, R225, 0x2, R76 ;  /* 0x00000002e1068825 */ /* 0x000fe200078e024c */
        /* <DEDUP_REMOVED lines=14> */
.L_x_438:
[----:B------:R-:W-:Y:S05]  /*c530*/  BSYNC B0 ;  /* 0x0000000000007941 */ /* 0x000fea0003800000 */
.L_x_437:
[----:B-1---5:R-:W-:Y:S01]  /*c540*/  IMAD.MOV.U32 R4, RZ, RZ, R26 ;  /* 0x000000ffff047224 */ /* 0x022fe200078e001a */
[----:B------:R-:W-:Y:S01]  /*c550*/  UIADD3 UR4, -UR15, UR29, URZ ;  /* 0x0000001d0f047290 */ /* 0x000fe2000fffe13f */
[----:B------:R-:W-:Y:S01]  /*c560*/  IMAD.MOV.U32 R6, RZ, RZ, R24 ;  /* 0x000000ffff067224 */ /* 0x000fe200078e0018 */
[----:B------:R-:W-:-:S04]  /*c570*/  DEPBAR.LE SB0, 0x1 ;  /* 0x000080400000791a */ /* 0x000fc80000000000 */
[----:B------:R-:W-:Y:S01]  /*c580*/  UISETP.LT.AND UP0, UPT, UR4, 0x80, UPT ;  /* 0x000000800400788c */ /* 0x000fe2000bf01270 */
[----:B------:R-:W-:Y:S01]  /*c590*/  PRMT R80, R4, 0x7610, R80 ;  /* 0x0000761004507816 */ /* 0x000fe20000000050 */
[----:B------:R-:W-:Y:S01]  /*c5a0*/  IMAD.MOV.U32 R5, RZ, RZ, R25 ;  /* 0x000000ffff057224 */ /* 0x000fe200078e0019 */
[----:B------:R-:W-:Y:S01]  /*c5b0*/  PRMT R78, R6, 0x7610, R78 ;  /* 0x00007610064e7816 */ /* 0x000fe2000000004e */
        /* <DEDUP_REMOVED lines=35> */
[----:B------:R-:W-:Y:S01]  /*c7f0*/  IMAD.MOV.U32 R7, RZ, RZ, c[0x0][0x27c] ;  /* 0x00009f00ff077624 */ /* 0x000fe200078e00ff */
[----:B------:R-:W1:Y:S01]  /*c800*/  LDS.128 R8, [R147+0x10080] ;  /* 0x0100800093087984 */ /* 0x000e620000000c00 */
[----:B------:R-:W-:Y:S02]  /*c810*/  SHF.R.U64 R100, R100, 0x10, R101 ;  /* 0x0000001064647819 */ /* 0x000fe40000001265 */
[----:B------:R-:W-:Y:S02]  /*c820*/  SHF.R.U64 R104, R104, 0x10, R105 ;  /* 0x0000001068687819 */ /* 0x000fe40000001269 */
[----:B------:R-:W-:Y:S02]  /*c830*/  LEA.HI R7, R7, R0, RZ, 0x1d ;  /* 0x0000000007077211 */ /* 0x000fe400078fe8ff */
[----:B------:R-:W-:Y:S02]  /*c840*/  SHF.R.U64 R102, R102, 0x10, R103 ;  /* 0x0000001066667819 */ /* 0x000fe40000001267 */
[----:B------:R-:W-:Y:S01]  /*c850*/  SHF.R.S32.HI R4, RZ, 0x1f, R7 ;  /* 0x0000001fff047819 */ /* 0x000fe20000011407 */
[----:B------:R-:W-:Y:S01]  /*c860*/  IMAD.SHL.U32 R5, R7, 0x8, RZ ;  /* 0x0000000807057824 */ /* 0x000fe200078e00ff */
[----:B------:R-:W-:-:S02]  /*c870*/  SHF.R.U32.HI R103, RZ, 0x10, R103 ;  /* 0x00000010ff677819 */ /* 0x000fc40000011667 */
[----:B------:R-:W-:Y:S02]  /*c880*/  LEA.HI R4, R4, R7, RZ, 0x3 ;  /* 0x0000000704047211 */ /* 0x000fe400078f18ff */
[----:B------:R-:W-:Y:S02]  /*c890*/  LOP3.LUT R5, R148, 0x38, R5, 0xf8, !PT ;  /* 0x0000003894057812 */ /* 0x000fe400078ef805 */
[----:B------:R-:W-:Y:S01]  /*c8a0*/  PRMT R151, R151, 0x5410, R100 ;  /* 0x0000541097977816 */ /* 0x000fe20000000064 */
[----:B------:R-:W-:Y:S01]  /*c8b0*/  IMAD.SHL.U32 R4, R4, 0x400, RZ ;  /* 0x0000040004047824 */ /* 0x000fe200078e00ff */
[----:B------:R-:W-:Y:S02]  /*c8c0*/  LOP3.LUT R6, R5, R146, RZ, 0x3c, !PT ;  /* 0x0000009205067212 */ /* 0x000fe400078e3cff */
[----:B------:R-:W-:Y:S01]  /*c8d0*/  PRMT R155, R155, 0x5410, R104 ;  /* 0x000054109b9b7816 */ /* 0x000fe20000000068 */
[----:B------:R-:W-:Y:S01]  /*c8e0*/  IMAD.U32 R162, R151, 0x10000, RZ ;  /* 0x0001000097a27824 */ /* 0x000fe200078e00ff */
[----:B------:R-:W-:-:S02]  /*c8f0*/  LOP3.LUT R4, R4, 0x7fffe000, RZ, 0xc0, !PT ;  /* 0x7fffe00004047812 */ /* 0x000fc400078ec0ff */
[----:B------:R-:W-:Y:S01]  /*c900*/  SHF.R.U64 R106, R106, 0x10, R107 ;  /* 0x000000106a6a7819 */ /* 0x000fe2000000126b */
[----:B------:R-:W-:Y:S01]  /*c910*/  IMAD.U32 R158, R155, 0x10000, RZ ;  /* 0x000100009b9e7824 */ /* 0x000fe200078e00ff */
[----:B------:R-:W-:Y:S02]  /*c920*/  IADD3 R149, R6, R4, R145 ;  /* 0x0000000406957210 */ /* 0x000fe40007ffe091 */
[----:B------:R-:W-:Y:S02]  /*c930*/  SHF.R.U32.HI R105, RZ, 0x10, R105 ;  /* 0x00000010ff697819 */ /* 0x000fe40000011669 */
[----:B------:R-:W-:Y:S01]  /*c940*/  SHF.R.U32.HI R101, RZ, 0x10, R101 ;  /* 0x00000010ff657819 */ /* 0x000fe20000011665 */
[----:B------:R-:W-:Y:S01]  /*c950*/  IMAD.SHL.U32 R149, R149, 0x2, RZ ;  /* 0x0000000295957824 */ /* 0x000fe200078e00ff */
[----:B------:R-:W-:Y:S02]  /*c960*/  PRMT R152, R152, 0x5410, R103 ;  /* 0x0000541098987816 */ /* 0x000fe40000000067 */
[----:B------:R-:W-:-:S02]  /*c970*/  PRMT R157, R157, 0x5410, R106 ;  /* 0x000054109d9d7816 */ /* 0x000fc4000000006a */
[----:B------:R-:W2:Y:S01]  /*c980*/  LDS.128 R4, [R149+0x10080] ;  /* 0x0100800095047984 */ /* 0x000ea20000000c00 */
[----:B------:R-:W-:Y:S02]  /*c990*/  SHF.R.U32.HI R107, RZ, 0x10, R107 ;  /* 0x00000010ff6b7819 */ /* 0x000fe4000001166b */
[C---:B-1----:R-:W-:Y:S02]  /*c9a0*/  SHF.L.U32 R100, R9.reuse, 0x10, RZ ;  /* 0x0000001009647819 */ /* 0x042fe400000006ff */
[----:B------:R-:W-:Y:S01]  /*c9b0*/  LOP3.LUT R103, R9, 0xffff0000, RZ, 0xc0, !PT ;  /* 0xffff000009677812 */ /* 0x000fe200078ec0ff */
[C---:B------:R-:W-:Y:S01]  /*c9c0*/  IMAD.U32 R9, R11.reuse, 0x10000, RZ ;  /* 0x000100000b097824 */ /* 0x040fe200078e00ff */
[----:B------:R-:W-:Y:S02]  /*c9d0*/  LOP3.LUT R104, R11, 0xffff0000, RZ, 0xc0, !PT ;  /* 0xffff00000b687812 */ /* 0x000fe400078ec0ff */
[----:B------:R-:W-:Y:S02]  /*c9e0*/  PRMT R154, R154, 0x5410, R105 ;  /* 0x000054109a9a7816 */ /* 0x000fe40000000069 */
[----:B------:R-:W-:Y:S01]  /*c9f0*/  PRMT R150, R150, 0x5410, R101 ;  /* 0x0000541096967816 */ /* 0x000fe20000000065 */
[----:B------:R-:W-:Y:S01]  /*ca00*/  IMAD.U32 R101, R8, 0x10000, RZ ;  /* 0x0001000008657824 */ /* 0x000fe200078e00ff */
[----:B------:R-:W-:-:S02]  /*ca10*/  PRMT R156, R156, 0x5410, R107 ;  /* 0x000054109c9c7816 */ /* 0x000fc4000000006b */
[----:B------:R-:W-:Y:S01]  /*ca20*/  LOP3.LUT R151, R151, 0xffff0000, RZ, 0xc0, !PT ;  /* 0xffff000097977812 */ /* 0x000fe200078ec0ff */
[----:B------:R-:W-:Y:S01]  /*ca30*/  IMAD.U32 R160, R150, 0x10000, RZ ;  /* 0x0001000096a07824 */ /* 0x000fe200078e00ff */
[----:B------:R-:W-:Y:S02]  /*ca40*/  LOP3.LUT R8, R8, 0xffff0000, RZ, 0xc0, !PT ;  /* 0xffff000008087812 */ /* 0x000fe400078ec0ff */
[----:B------:R-:W-:Y:S02]  /*ca50*/  LOP3.LUT R155, R155, 0xffff0000, RZ, 0xc0, !PT ;  /* 0xffff00009b9b7812 */ /* 0x000fe400078ec0ff */
[----:B------:R-:W-:Y:S01]  /*ca60*/  PRMT R153, R153, 0x5410, R102 ;  /* 0x0000541099997816 */ /* 0x000fe20000000066 */
[----:B------:R-:W-:Y:S01]  /*ca70*/  IMAD.U32 R102, R10, 0x10000, RZ ;  /* 0x000100000a667824 */ /* 0x000fe200078e00ff */
[----:B------:R-:W-:Y:S02]  /*ca80*/  LOP3.LUT R150, R150, 0xffff0000, RZ, 0xc0, !PT ;  /* 0xffff000096967812 */ /* 0x000fe400078ec0ff */
[----:B------:R-:W-:Y:S01]  /*ca90*/  LOP3.LUT R10, R10, 0xffff0000, RZ, 0xc0, !PT ;  /* 0xffff00000a0a7812 */ /* 0x000fe200078ec0ff */
[----:B--2---:R-:W-:Y:S01]  /*caa0*/  IMAD.U32 R161, R4, 0x10000, RZ ;  /* 0x0001000004a17824 */ /* 0x004fe200078e00ff */
[----:B------:R-:W-:Y:S01]  /*cab0*/  SHF.L.U32 R11, R5, 0x10, RZ ;  /* 0x00000010050b7819 */ /* 0x000fe200000006ff */
[----:B------:R-:W-:Y:S01]  /*cac0*/  IMAD.U32 R107, R7, 0x10000, RZ ;  /* 0x00010000076b7824 */ /* 0x000fe200078e00ff */
[----:B------:R-:W-:-:S02]  /*cad0*/  LOP3.LUT R106, R5, 0xffff0000, RZ, 0xc0, !PT ;  /* 0xffff0000056a7812 */ /* 0x000fc400078ec0ff */
[C---:B------:R-:W-:Y:S01]  /*cae0*/  SHF.L.U32 R105, R6.reuse, 0x10, RZ ;  /* 0x0000001006697819 */ /* 0x040fe200000006ff */
[----:B------:R-:W-:Y:S01]  /*caf0*/  FMUL.FTZ R163, R11, R160 ;  /* 0x000000a00ba37220 */ /* 0x000fe20000410000 */
[----:B------:R-:W-:Y:S01]  /*cb00*/  LOP3.LUT R5, R6, 0xffff0000, RZ, 0xc0, !PT ;  /* 0xffff000006057812 */ /* 0x000fe200078ec0ff */
[----:B------:R-:W-:Y:S01]  /*cb10*/  FMUL.FTZ R6, R161, R162 ;  /* 0x000000a2a1067220 */ /* 0x000fe20000410000 */
[----:B------:R-:W-:Y:S01]  /*cb20*/  LOP3.LUT R159, R7, 0xffff0000, RZ, 0xc0, !PT ;  /* 0xffff0000079f7812 */ /* 0x000fe200078ec0ff */
[-C--:B------:R-:W-:Y:S01]  /*cb30*/  FMUL.FTZ R161, R161, R158.reuse ;  /* 0x0000009ea1a17220 */ /* 0x080fe20000410000 */
[----:B------:R-:W-:Y:S01]  /*cb40*/  LOP3.LUT R4, R4, 0xffff0000, RZ, 0xc0, !PT ;  /* 0xffff000004047812 */ /* 0x000fe200078ec0ff */
[C---:B------:R-:W-:Y:S02]  /*cb50*/  FFMA.FTZ R7, R101.reuse, R158, -R6 ;  /* 0x0000009e65077223 */ /* 0x040fe40000010806 */
[C---:B------:R-:W-:Y:S01]  /*cb60*/  IMAD.U32 R6, R154.reuse, 0x10000, RZ ;  /* 0x000100009a067824 */ /* 0x040fe200078e00ff */
[----:B------:R-:W-:Y:S01]  /*cb70*/  LOP3.LUT R154, R154, 0xffff0000, RZ, 0xc0, !PT ;  /* 0xffff00009a9a7812 */ /* 0x000fe200078ec0ff */
[----:B------:R-:W-:Y:S01]  /*cb80*/  FFMA.FTZ R101, R101, R162, R161 ;  /* 0x000000a265657223 */ /* 0x000fe200000100a1 */
[----:B------:R-:W-:Y:S01]  /*cb90*/  SHF.L.U32 R162, R156, 0x10, RZ ;  /* 0x000000109ca27819 */ /* 0x000fe200000006ff */
[C---:B------:R-:W-:Y:S01]  /*cba0*/  IMAD.U32 R158, R152.reuse, 0x10000, RZ ;  /* 0x00010000989e7824 */ /* 0x040fe200078e00ff */
[----:B------:R-:W-:Y:S01]  /*cbb0*/  LOP3.LUT R152, R152, 0xffff0000, RZ, 0xc0, !PT ;  /* 0xffff000098987812 */ /* 0x000fe200078ec0ff */
[----:B------:R-:W-:Y:S01]  /*cbc0*/  FMUL.FTZ R161, R11, R6 ;  /* 0x000000060ba17220 */ /* 0x000fe20000410000 */
[----:B------:R-:W-:Y:S01]  /*cbd0*/  LOP3.LUT R156, R156, 0xffff0000, RZ, 0xc0, !PT ;  /* 0xffff00009c9c7812 */ /* 0x000fe200078ec0ff */
[----:B------:R-:W-:-:S02]  /*cbe0*/  FMUL.FTZ R11, R107, R158 ;  /* 0x0000009e6b0b7220 */ /* 0x000fc40000410000 */
[-C--:B------:R-:W-:Y:S02]  /*cbf0*/  FMUL.FTZ R107, R107, R162.reuse ;  /* 0x000000a26b6b7220 */ /* 0x080fe40000410000 */
[C---:B------:R-:W-:Y:S02]  /*cc00*/  FFMA.FTZ R11, R9.reuse, R162, -R11 ;  /* 0x000000a2090b7223 */ /* 0x040fe4000001080b */
[----:B------:R-:W-:Y:S02]  /*cc10*/  FFMA.FTZ R107, R9, R158, R107 ;  /* 0x0000009e096b7223 */ /* 0x000fe4000001006b */
[----:B------:R-:W-:Y:S02]  /*cc20*/  FMUL.FTZ R9, R4, R151 ;  /* 0x0000009704097220 */ /* 0x000fe40000410000 */
[----:B------:R-:W-:Y:S02]  /*cc30*/  FFMA.FTZ R6, R100, R6, -R163 ;  /* 0x0000000664067223 */ /* 0x000fe400000108a3 */
[----:B------:R-:W-:-:S02]  /*cc40*/  FMUL.FTZ R4, R4, R155 ;  /* 0x0000009b04047220 */ /* 0x000fc40000410000 */
[----:B------:R-:W-:Y:S02]  /*cc50*/  FFMA.FTZ R158, R8, R155, -R9 ;  /* 0x0000009b089e7223 */ /* 0x000fe40000010809 */
[----:B------:R-:W-:Y:S02]  /*cc60*/  FFMA.FTZ R100, R100, R160, R161 ;  /* 0x000000a064647223 */ /* 0x000fe400000100a1 */
[C---:B------:R-:W-:Y:S01]  /*cc70*/  IMAD.U32 R155, R153.reuse, 0x10000, RZ ;  /* 0x00010000999b7824 */ /* 0x040fe200078e00ff */
[----:B------:R-:W-:Y:S01]  /*cc80*/  LOP3.LUT R153, R153, 0xffff0000, RZ, 0xc0, !PT ;  /* 0xffff000099997812 */ /* 0x000fe200078ec0ff */
[C---:B------:R-:W-:Y:S01]  /*cc90*/  IMAD.U32 R160, R157.reuse, 0x10000, RZ ;  /* 0x000100009da07824 */ /* 0x040fe200078e00ff */
[----:B------:R-:W-:Y:S01]  /*cca0*/  LOP3.LUT R157, R157, 0xffff0000, RZ, 0xc0, !PT ;  /* 0xffff00009d9d7812 */ /* 0x000fe200078ec0ff */
[----:B------:R-:W-:Y:S01]  /*ccb0*/  FFMA.FTZ R4, R8, R151, R4 ;  /* 0x0000009708047223 */ /* 0x000fe20000010004 */
[----:B------:R-:W-:Y:S01]  /*ccc0*/  F2FP.BF16.PACK_AB R8, R158, R7 ;  /* 0x000000079e08723e */ /* 0x000fe200000010ff */
[----:B------:R-:W-:-:S02]  /*ccd0*/  FMUL.FTZ R9, R106, R150 ;  /* 0x000000966a097220 */ /* 0x000fc40000410000 */
[C---:B------:R-:W-:Y:S01]  /*cce0*/  FMUL.FTZ R151, R105.reuse, R155 ;  /* 0x0000009b69977220 */ /* 0x040fe20000410000 */
[----:B------:R-:W-:Y:S01]  /*ccf0*/  F2FP.BF16.PACK_AB R4, R4, R101 ;  /* 0x000000650404723e */ /* 0x000fe200000010ff */
[----:B------:R-:W-:Y:S02]  /*cd00*/  FMUL.FTZ R106, R106, R154 ;  /* 0x0000009a6a6a7220 */ /* 0x000fe40000410000 */
[----:B------:R-:W-:Y:S02]  /*cd10*/  FMUL.FTZ R105, R105, R160 ;  /* 0x000000a069697220 */ /* 0x000fe40000410000 */
[C---:B------:R-:W-:Y:S02]  /*cd20*/  FFMA.FTZ R9, R103.reuse, R154, -R9 ;  /* 0x0000009a67097223 */ /* 0x040fe40000010809 */
[----:B------:R-:W-:Y:S02]  /*cd30*/  FFMA.FTZ R103, R103, R150, R106 ;  /* 0x0000009667677223 */ /* 0x000fe4000001006a */
[C---:B------:R-:W-:Y:S01]  /*cd40*/  FFMA.FTZ R151, R102.reuse, R160, -R151 ;  /* 0x000000a066977223 */ /* 0x040fe20000010897 */
[----:B------:R-:W-:Y:S01]  /*cd50*/  F2FP.BF16.PACK_AB R9, R9, R6 ;  /* 0x000000060909723e */ /* 0x000fe200000010ff */
[----:B------:R-:W-:-:S02]  /*cd60*/  FFMA.FTZ R105, R102, R155, R105 ;  /* 0x0000009b66697223 */ /* 0x000fc40000010069 */
[C---:B------:R-:W-:Y:S02]  /*cd70*/  FMUL.FTZ R102, R5.reuse, R153 ;  /* 0x0000009905667220 */ /* 0x040fe40000410000 */
[-C--:B------:R-:W-:Y:S02]  /*cd80*/  FMUL.FTZ R106, R5, R157.reuse ;  /* 0x0000009d056a7220 */ /* 0x080fe40000410000 */
[C---:B------:R-:W-:Y:S02]  /*cd90*/  FMUL.FTZ R5, R159.reuse, R152 ;  /* 0x000000989f057220 */ /* 0x040fe40000410000 */
[-C--:B------:R-:W-:Y:S02]  /*cda0*/  FMUL.FTZ R159, R159, R156.reuse ;  /* 0x0000009c9f9f7220 */ /* 0x080fe40000410000 */
[----:B------:R-:W-:Y:S02]  /*cdb0*/  FFMA.FTZ R102, R10, R157, -R102 ;  /* 0x0000009d0a667223 */ /* 0x000fe40000010866 */
[----:B------:R-:W-:Y:S01]  /*cdc0*/  FFMA.FTZ R156, R104, R156, -R5 ;  /* 0x0000009c689c7223 */ /* 0x000fe20000010805 */
[----:B------:R-:W-:Y:S01]  /*cdd0*/  F2FP.BF16.PACK_AB R5, R103, R100 ;  /* 0x000000646705723e */ /* 0x000fe200000010ff */
[----:B------:R-:W-:Y:S01]  /*cde0*/  FFMA.FTZ R106, R10, R153, R106 ;  /* 0x000000990a6a7223 */ /* 0x000fe2000001006a */
[----:B------:R-:W-:Y:S01]  /*cdf0*/  F2FP.BF16.PACK_AB R10, R102, R151 ;  /* 0x00000097660a723e */ /* 0x000fe200000010ff */
[----:B------:R-:W-:Y:S01]  /*ce00*/  FFMA.FTZ R104, R104, R152, R159 ;  /* 0x0000009868687223 */ /* 0x000fe2000001009f */
[----:B------:R-:W-:-:S02]  /*ce10*/  F2FP.BF16.PACK_AB R11, R156, R11 ;  /* 0x0000000b9c0b723e */ /* 0x000fc400000010ff */
[----:B------:R-:W-:Y:S02]  /*ce20*/  F2FP.BF16.PACK_AB R6, R106, R105 ;  /* 0x000000696a06723e */ /* 0x000fe400000010ff */
[----:B------:R-:W-:Y:S01]  /*ce30*/  F2FP.BF16.PACK_AB R7, R104, R107 ;  /* 0x0000006b6807723e */ /* 0x000fe200000010ff */
[----:B------:R1:W-:Y:S04]  /*ce40*/  STS.128 [R147+0x10080], R8 ;  /* 0x0100800893007388 */ /* 0x0003e80000000c00 */
[----:B------:R1:W-:Y:S02]  /*ce50*/  STS.128 [R149+0x10080], R4 ;  /* 0x0100800495007388 */ /* 0x0003e40000000c00 */
.L_x_442:
[----:B------:R-:W-:Y:S05]  /*ce60*/  BSYNC B0 ;  /* 0x0000000000007941 */ /* 0x000fea0003800000 */
.L_x_441:
[----:B------:R-:W-:-:S13]  /*ce70*/  ISETP.GE.AND P0, PT, R219, c[0x0][0x27c], PT ;  /* 0x00009f00db007a0c */ /* 0x000fda0003f06270 */
[----:B------:R-:W-:Y:S05]  /*ce80*/  @P0 BRA `(.L_x_440) ;  /* 0x0000071000000947 */ /* 0x000fea0003800000 */
[----:B-1----:R-:W-:Y:S01]  /*ce90*/  SHF.R.S32.HI R8, RZ, 0x1f, R219 ;  /* 0x0000001fff087819 */ /* 0x002fe200000114db */
[----:B------:R-:W-:Y:S01]  /*cea0*/  IMAD.MOV.U32 R7, RZ, RZ, c[0x0][0x27c] ;  /* 0x00009f00ff077624 */ /* 0x000fe200078e00ff */
[----:B------:R-:W-:Y:S02]  /*ceb0*/  SHF.R.U64 R103, R88, 0x10, R89 ;  /* 0x0000001058677819 */ /* 0x000fe40000001259 */
[CC--:B------:R-:W-:Y:S02]  /*cec0*/  LEA.HI R5, R8.reuse, R219.reuse, RZ, 0x3 ;  /* 0x000000db08057211 */ /* 0x0c0fe400078f18ff */
[----:B------:R-:W-:Y:S02]  /*ced0*/  LEA.HI R8, R8, R219, RZ, 0x6 ;  /* 0x000000db08087211 */ /* 0x000fe400078f30ff */
[--C-:B------:R-:W-:Y:S02]  /*cee0*/  SHF.R.S32.HI R4, RZ, 0x3, R5.reuse ;  /* 0x00000003ff047819 */ /* 0x100fe40000011405 */
[----:B------:R-:W-:Y:S01]  /*cef0*/  LOP3.LUT R5, R148, 0x38, R5, 0xf8, !PT ;  /* 0x0000003894057812 */ /* 0x000fe200078ef805 */
[----:B------:R-:W-:Y:S01]  /*cf00*/  IMAD.SHL.U32 R8, R8, 0x80, RZ ;  /* 0x0000008008087824 */ /* 0x000fe200078e00ff */
[----:B------:R-:W-:-:S02]  /*cf10*/  LEA.HI R7, R7, R4, RZ, 0x1d ;  /* 0x0000000407077211 */ /* 0x000fc400078fe8ff */
[----:B------:R-:W-:Y:S02]  /*cf20*/  LOP3.LUT R6, R5, R146, RZ, 0x3c, !PT ;  /* 0x0000009205067212 */ /* 0x000fe400078e3cff */
[----:B------:R-:W-:Y:S01]  /*cf30*/  SHF.R.S32.HI R4, RZ, 0x1f, R7 ;  /* 0x0000001fff047819 */ /* 0x000fe20000011407 */
[----:B------:R-:W-:Y:S01]  /*cf40*/  IMAD.SHL.U32 R5, R7, 0x8, RZ ;  /* 0x0000000807057824 */ /* 0x000fe200078e00ff */
[----:B------:R-:W-:Y:S02]  /*cf50*/  LOP3.LUT R8, R8, 0x7fffe000, RZ, 0xc0, !PT ;  /* 0x7fffe00008087812 */ /* 0x000fe400078ec0ff */
[----:B------:R-:W-:Y:S02]  /*cf60*/  LEA.HI R4, R4, R7, RZ, 0x3 ;  /* 0x0000000704047211 */ /* 0x000fe400078f18ff */
[----:B------:R-:W-:Y:S02]  /*cf70*/  LOP3.LUT R5, R148, 0x38, R5, 0xf8, !PT ;  /* 0x0000003894057812 */ /* 0x000fe400078ef805 */
[----:B------:R-:W-:Y:S01]  /*cf80*/  IADD3 R6, R6, R8, R145 ;  /* 0x0000000806067210 */ /* 0x000fe20007ffe091 */
[----:B------:R-:W-:Y:S01]  /*cf90*/  IMAD.SHL.U32 R4, R4, 0x400, RZ ;  /* 0x0000040004047824 */ /* 0x000fe200078e00ff */
[----:B------:R-:W-:-:S02]  /*cfa0*/  LOP3.LUT R146, R5, R146, RZ, 0x3c, !PT ;  /* 0x0000009205927212 */ /* 0x000fc400078e3cff */
[----:B------:R-:W-:Y:S01]  /*cfb0*/  SHF.R.U32.HI R88, RZ, 0x10, R89 ;  /* 0x00000010ff587819 */ /* 0x000fe20000011659 */
[----:B------:R-:W-:Y:S01]  /*cfc0*/  IMAD.SHL.U32 R100, R6, 0x2, RZ ;  /* 0x0000000206647824 */ /* 0x000fe200078e00ff */
[----:B------:R-:W-:Y:S02]  /*cfd0*/  LOP3.LUT R4, R4, 0x7fffe000, RZ, 0xc0, !PT ;  /* 0x7fffe00004047812 */ /* 0x000fe400078ec0ff */
[----:B------:R-:W-:Y:S02]  /*cfe0*/  SHF.R.U64 R89, R90, 0x10, R91 ;  /* 0x000000105a597819 */ /* 0x000fe4000000125b */
[----:B------:R-:W-:Y:S01]  /*cff0*/  IADD3 R101, R146, R4, R145 ;  /* 0x0000000492657210 */ /* 0x000fe20007ffe091 */
[----:B------:R-:W1:Y:S01]  /*d000*/  LDS.128 R8, [R100+0x10080] ;  /* 0x0100800064087984 */ /* 0x000e620000000c00 */
[----:B------:R-:W-:Y:S02]  /*d010*/  SHF.R.U32.HI R90, RZ, 0x10, R91 ;  /* 0x00000010ff5a7819 */ /* 0x000fe4000001165b */
[--C-:B------:R-:W-:Y:S01]  /*d020*/  SHF.R.U64 R91, R84, 0x10, R85.reuse ;  /* 0x00000010545b7819 */ /* 0x100fe20000001255 */
[----:B------:R-:W-:Y:S01]  /*d030*/  IMAD.SHL.U32 R101, R101, 0x2, RZ ;  /* 0x0000000265657824 */ /* 0x000fe200078e00ff */
[----:B------:R-:W-:-:S02]  /*d040*/  SHF.R.U32.HI R84, RZ, 0x10, R85 ;  /* 0x00000010ff547819 */ /* 0x000fc40000011655 */
[----:B------:R-:W-:Y:S02]  /*d050*/  SHF.R.U64 R85, R86, 0x10, R87 ;  /* 0x0000001056557819 */ /* 0x000fe40000001257 */
[----:B------:R-:W2:Y:S01]  /*d060*/  LDS.128 R4, [R101+0x10080] ;  /* 0x0100800065047984 */ /* 0x000ea20000000c00 */
[----:B------:R-:W-:Y:S02]  /*d070*/  PRMT R137, R137, 0x5410, R84 ;  /* 0x0000541089897816 */ /* 0x000fe40000000054 */
[----:B------:R-:W-:Y:S02]  /*d080*/  PRMT R140, R140, 0x5410, R85 ;  /* 0x000054108c8c7816 */ /* 0x000fe40000000055 */
[----:B------:R-:W-:Y:S01]  /*d090*/  SHF.R.U32.HI R86, RZ, 0x10, R87 ;  /* 0x00000010ff567819 */ /* 0x000fe20000011657 */
[----:B------:R-:W-:Y:S01]  /*d0a0*/  IMAD.U32 R105, R137, 0x10000, RZ ;  /* 0x0001000089697824 */ /* 0x000fe200078e00ff */
[----:B------:R-:W-:Y:S02]  /*d0b0*/  PRMT R138, R138, 0x5410, R91 ;  /* 0x000054108a8a7816 */ /* 0x000fe4000000005b */
[----:B------:R-:W-:-:S02]  /*d0c0*/  PRMT R142, R142, 0x5410, R103 ;  /* 0x000054108e8e7816 */ /* 0x000fc40000000067 */
[----:B------:R-:W-:Y:S02]  /*d0d0*/  PRMT R144, R144, 0x5410, R89 ;  /* 0x0000541090907816 */ /* 0x000fe40000000059 */
[----:B------:R-:W-:Y:S01]  /*d0e0*/  PRMT R141, R141, 0x5410, R88 ;  /* 0x000054108d8d7816 */ /* 0x000fe20000000058 */
[C---:B------:R-:W-:Y:S01]  /*d0f0*/  IMAD.U32 R91, R142.reuse, 0x10000, RZ ;  /* 0x000100008e5b7824 */ /* 0x040fe200078e00ff */
[----:B------:R-:W-:Y:S02]  /*d100*/  LOP3.LUT R142, R142, 0xffff0000, RZ, 0xc0, !PT ;  /* 0xffff00008e8e7812 */ /* 0x000fe400078ec0ff */
[----:B------:R-:W-:Y:S02]  /*d110*/  PRMT R139, R139, 0x5410, R86 ;  /* 0x000054108b8b7816 */ /* 0x000fe40000000056 */
[----:B------:R-:W-:Y:S02]  /*d120*/  PRMT R143, R143, 0x5410, R90 ;  /* 0x000054108f8f7816 */ /* 0x000fe4000000005a */
[----:B------:R-:W-:Y:S01]  /*d130*/  LOP3.LUT R137, R137, 0xffff0000, RZ, 0xc0, !PT ;  /* 0xffff000089897812 */ /* 0x000fe200078ec0ff */
[----:B------:R-:W-:-:S02]  /*d140*/  IMAD.U32 R106, R139, 0x10000, RZ ;  /* 0x000100008b6a7824 */ /* 0x000fc400078e00ff */
[C---:B-1----:R-:W-:Y:S01]  /*d150*/  IMAD.U32 R85, R8.reuse, 0x10000, RZ ;  /* 0x0001000008557824 */ /* 0x042fe200078e00ff */
[----:B------:R-:W-:Y:S01]  /*d160*/  LOP3.LUT R84, R8, 0xffff0000, RZ, 0xc0, !PT ;  /* 0xffff000008547812 */ /* 0x000fe200078ec0ff */
[C---:B------:R-:W-:Y:S01]  /*d170*/  IMAD.U32 R8, R9.reuse, 0x10000, RZ ;  /* 0x0001000009087824 */ /* 0x040fe200078e00ff */
[----:B------:R-:W-:Y:S01]  /*d180*/  LOP3.LUT R87, R9, 0xffff0000, RZ, 0xc0, !PT ;  /* 0xffff000009577812 */ /* 0x000fe200078ec0ff */
[C---:B------:R-:W-:Y:S01]  /*d190*/  IMAD.U32 R9, R11.reuse, 0x10000, RZ ;  /* 0x000100000b097824 */ /* 0x040fe200078e00ff */
[----:B------:R-:W-:Y:S01]  /*d1a0*/  LOP3.LUT R89, R11, 0xffff0000, RZ, 0xc0, !PT ;  /* 0xffff00000b597812 */ /* 0x000fe200078ec0ff */
[C---:B------:R-:W-:Y:S01]  /*d1b0*/  IMAD.U32 R86, R10.reuse, 0x10000, RZ ;  /* 0x000100000a567824 */ /* 0x040fe200078e00ff */
[----:B------:R-:W-:Y:S01]  /*d1c0*/  LOP3.LUT R10, R10, 0xffff0000, RZ, 0xc0, !PT ;  /* 0xffff00000a0a7812 */ /* 0x000fe200078ec0ff */
[C---:B--2---:R-:W-:Y:S01]  /*d1d0*/  IMAD.U32 R88, R4.reuse, 0x10000, RZ ;  /* 0x0001000004587824 */ /* 0x044fe200078e00ff */
[----:B------:R-:W-:Y:S01]  /*d1e0*/  LOP3.LUT R11, R4, 0xffff0000, RZ, 0xc0, !PT ;  /* 0xffff0000040b7812 */ /* 0x000fe200078ec0ff */
[C---:B------:R-:W-:Y:S01]  /*d1f0*/  IMAD.U32 R4, R5.reuse, 0x10000, RZ ;  /* 0x0001000005047824 */ /* 0x040fe200078e00ff */
[----:B------:R-:W-:Y:S01]  /*d200*/  LOP3.LUT R104, R5, 0xffff0000, RZ, 0xc0, !PT ;  /* 0xffff000005687812 */ /* 0x000fe200078ec0ff */
[----:B------:R-:W-:Y:S01]  /*d210*/  IMAD.U32 R5, R138, 0x10000, RZ ;  /* 0x000100008a057824 */ /* 0x000fe200078e00ff */
[C---:B------:R-:W-:Y:S01]  /*d220*/  LOP3.LUT R102, R6.reuse, 0xffff0000, RZ, 0xc0, !PT ;  /* 0xffff000006667812 */ /* 0x040fe200078ec0ff */
[----:B------:R-:W-:Y:S01]  /*d230*/  IMAD.U32 R103, R6, 0x10000, RZ ;  /* 0x0001000006677824 */ /* 0x000fe200078e00ff */
[----:B------:R-:W-:Y:S01]  /*d240*/  LOP3.LUT R138, R138, 0xffff0000, RZ, 0xc0, !PT ;  /* 0xffff00008a8a7812 */ /* 0x000fe200078ec0ff */
[----:B------:R-:W-:-:S02]  /*d250*/  FMUL.FTZ R6, R88, R5 ;  /* 0x0000000558067220 */ /* 0x000fc40000410000 */
[-C--:B------:R-:W-:Y:S02]  /*d260*/  FMUL.FTZ R88, R88, R91.reuse ;  /* 0x0000005b58587220 */ /* 0x080fe40000410000 */
[C---:B------:R-:W-:Y:S02]  /*d270*/  FFMA.FTZ R6, R85.reuse, R91, -R6 ;  /* 0x0000005b55067223 */ /* 0x040fe40000010806 */
[----:B------:R-:W-:Y:S02]  /*d280*/  FFMA.FTZ R88, R85, R5, R88 ;  /* 0x0000000555587223 */ /* 0x000fe40000010058 */
[----:B------:R-:W-:Y:S02]  /*d290*/  FMUL.FTZ R91, R11, R138 ;  /* 0x0000008a0b5b7220 */ /* 0x000fe40000410000 */
[C---:B------:R-:W-:Y:S01]  /*d2a0*/  IMAD.U32 R5, R141.reuse, 0x10000, RZ ;  /* 0x000100008d057824 */ /* 0x040fe200078e00ff */
[----:B------:R-:W-:Y:S01]  /*d2b0*/  LOP3.LUT R141, R141, 0xffff0000, RZ, 0xc0, !PT ;  /* 0xffff00008d8d7812 */ /* 0x000fe200078ec0ff */
[----:B------:R-:W-:-:S02]  /*d2c0*/  FMUL.FTZ R11, R11, R142 ;  /* 0x0000008e0b0b7220 */ /* 0x000fc40000410000 */
[C---:B------:R-:W-:Y:S02]  /*d2d0*/  FMUL.FTZ R85, R4.reuse, R105 ;  /* 0x0000006904557220 */ /* 0x040fe40000410000 */
[----:B------:R-:W-:Y:S02]  /*d2e0*/  FMUL.FTZ R4, R4, R5 ;  /* 0x0000000504047220 */ /* 0x000fe40000410000 */
[C---:B------:R-:W-:Y:S01]  /*d2f0*/  IMAD.U32 R90, R7.reuse, 0x10000, RZ ;  /* 0x00010000075a7824 */ /* 0x040fe200078e00ff */
[----:B------:R-:W-:Y:S01]  /*d300*/  LOP3.LUT R7, R7, 0xffff0000, RZ, 0xc0, !PT ;  /* 0xffff000007077812 */ /* 0x000fe200078ec0ff */
[C---:B------:R-:W-:Y:S02]  /*d310*/  FFMA.FTZ R91, R84.reuse, R142, -R91 ;  /* 0x0000008e545b7223 */ /* 0x040fe4000001085b */
[----:B------:R-:W-:Y:S01]  /*d320*/  FFMA.FTZ R11, R84, R138, R11 ;  /* 0x0000008a540b7223 */ /* 0x000fe2000001000b */
[C---:B------:R-:W-:Y:S01]  /*d330*/  LOP3.LUT R138, R143.reuse, 0xffff0000, RZ, 0xc0, !PT ;  /* 0xffff00008f8a7812 */ /* 0x040fe200078ec0ff */
[----:B------:R-:W-:-:S02]  /*d340*/  IMAD.U32 R84, R143, 0x10000, RZ ;  /* 0x000100008f547824 */ /* 0x000fc400078e00ff */
[C---:B------:R-:W-:Y:S02]  /*d350*/  FFMA.FTZ R85, R8.reuse, R5, -R85 ;  /* 0x0000000508557223 */ /* 0x040fe40000010855 */
[----:B------:R-:W-:Y:S02]  /*d360*/  FFMA.FTZ R5, R8, R105, R4 ;  /* 0x0000006908057223 */ /* 0x000fe40000010004 */
[C---:B------:R-:W-:Y:S02]  /*d370*/  FMUL.FTZ R4, R90.reuse, R106 ;  /* 0x0000006a5a047220 */ /* 0x040fe40000410000 */
[-C--:B------:R-:W-:Y:S02]  /*d380*/  FMUL.FTZ R90, R90, R84.reuse ;  /* 0x000000545a5a7220 */ /* 0x080fe40000410000 */
[----:B------:R-:W-:Y:S02]  /*d390*/  IMAD.U32 R8, R140, 0x10000, RZ ;  /* 0x000100008c087824 */ /* 0x000fe400078e00ff */
[----:B------:R-:W-:-:S02]  /*d3a0*/  FFMA.FTZ R84, R9, R84, -R4 ;  /* 0x0000005409547223 */ /* 0x000fc40000010804 */
[----:B------:R-:W-:Y:S02]  /*d3b0*/  IMAD.U32 R105, R144, 0x10000, RZ ;  /* 0x0001000090697824 */ /* 0x000fe400078e00ff */
[----:B------:R-:W-:Y:S02]  /*d3c0*/  FFMA.FTZ R106, R9, R106, R90 ;  /* 0x0000006a096a7223 */ /* 0x000fe4000001005a */
[C---:B------:R-:W-:Y:S02]  /*d3d0*/  FMUL.FTZ R4, R104.reuse, R137 ;  /* 0x0000008968047220 */ /* 0x040fe40000410000 */
[C---:B------:R-:W-:Y:S02]  /*d3e0*/  FMUL.FTZ R9, R103.reuse, R8 ;  /* 0x0000000867097220 */ /* 0x040fe40000410000 */
[----:B------:R-:W-:Y:S02]  /*d3f0*/  FMUL.FTZ R104, R104, R141 ;  /* 0x0000008d68687220 */ /* 0x000fe40000410000 */
[----:B------:R-:W-:-:S02]  /*d400*/  FMUL.FTZ R103, R103, R105 ;  /* 0x0000006967677220 */ /* 0x000fc40000410000 */
[----:B------:R-:W-:Y:S01]  /*d410*/  FFMA.FTZ R90, R87, R141, -R4 ;  /* 0x0000008d575a7223 */ /* 0x000fe20000010804 */
[----:B------:R-:W-:Y:S01]  /*d420*/  LOP3.LUT R4, R139, 0xffff0000, RZ, 0xc0, !PT ;  /* 0xffff00008b047812 */ /* 0x000fe200078ec0ff */
[----:B------:R-:W-:Y:S01]  /*d430*/  FFMA.FTZ R105, R86, R105, -R9 ;  /* 0x0000006956697223 */ /* 0x000fe20000010809 */
[----:B------:R-:W-:Y:S01]  /*d440*/  LOP3.LUT R9, R140, 0xffff0000, RZ, 0xc0, !PT ;  /* 0xffff00008c097812 */ /* 0x000fe200078ec0ff */
[----:B------:R-:W-:Y:S01]  /*d450*/  FFMA.FTZ R104, R87, R137, R104 ;  /* 0x0000008957687223 */ /* 0x000fe20000010068 */
[----:B------:R-:W-:Y:S01]  /*d460*/  LOP3.LUT R87, R144, 0xffff0000, RZ, 0xc0, !PT ;  /* 0xffff000090577812 */ /* 0x000fe200078ec0ff */
[----:B------:R-:W-:Y:S02]  /*d470*/  FFMA.FTZ R103, R86, R8, R103 ;  /* 0x0000000856677223 */ /* 0x000fe40000010067 */
[----:B------:R-:W-:Y:S01]  /*d480*/  FMUL.FTZ R86, R102, R9 ;  /* 0x0000000966567220 */ /* 0x000fe20000410000 */
[----:B------:R-:W-:Y:S01]  /*d490*/  F2FP.BF16.PACK_AB R5, R104, R5 ;  /* 0x000000056805723e */ /* 0x000fe200000010ff */
[----:B------:R-:W-:-:S02]  /*d4a0*/  FMUL.FTZ R107, R7, R4 ;  /* 0x00000004076b7220 */ /* 0x000fc40000410000 */
[-C--:B------:R-:W-:Y:S02]  /*d4b0*/  FMUL.FTZ R102, R102, R87.reuse ;  /* 0x0000005766667220 */ /* 0x080fe40000410000 */
[-C--:B------:R-:W-:Y:S02]  /*d4c0*/  FMUL.FTZ R8, R7, R138.reuse ;  /* 0x0000008a07087220 */ /* 0x080fe40000410000 */
[C---:B------:R-:W-:Y:S02]  /*d4d0*/  FFMA.FTZ R86, R10.reuse, R87, -R86 ;  /* 0x000000570a567223 */ /* 0x040fe40000010856 */
[C---:B------:R-:W-:Y:S02]  /*d4e0*/  FFMA.FTZ R7, R89.reuse, R138, -R107 ;  /* 0x0000008a59077223 */ /* 0x040fe4000001086b */
[----:B------:R-:W-:Y:S01]  /*d4f0*/  FFMA.FTZ R102, R10, R9, R102 ;  /* 0x000000090a667223 */ /* 0x000fe20000010066 */
[----:B------:R-:W-:Y:S01]  /*d500*/  F2FP.BF16.PACK_AB R9, R90, R85 ;  /* 0x000000555a09723e */ /* 0x000fe200000010ff */
[----:B------:R-:W-:Y:S01]  /*d510*/  FFMA.FTZ R89, R89, R4, R8 ;  /* 0x0000000459597223 */ /* 0x000fe20000010008 */
[----:B------:R-:W-:-:S02]  /*d520*/  F2FP.BF16.PACK_AB R4, R11, R88 ;  /* 0x000000580b04723e */ /* 0x000fc400000010ff */
[----:B------:R-:W-:Y:S02]  /*d530*/  F2FP.BF16.PACK_AB R8, R91, R6 ;  /* 0x000000065b08723e */ /* 0x000fe400000010ff */
[----:B------:R-:W-:Y:S02]  /*d540*/  F2FP.BF16.PACK_AB R10, R86, R105 ;  /* 0x00000069560a723e */ /* 0x000fe400000010ff */
[----:B------:R-:W-:Y:S02]  /*d550*/  F2FP.BF16.PACK_AB R11, R7, R84 ;  /* 0x00000054070b723e */ /* 0x000fe400000010ff */
[----:B------:R-:W-:Y:S02]  /*d560*/  F2FP.BF16.PACK_AB R6, R102, R103 ;  /* 0x000000676606723e */ /* 0x000fe400000010ff */
[----:B------:R-:W-:Y:S01]  /*d570*/  F2FP.BF16.PACK_AB R7, R89, R106 ;  /* 0x0000006a5907723e */ /* 0x000fe200000010ff */
[----:B------:R1:W-:Y:S04]  /*d580*/  STS.128 [R100+0x10080], R8 ;  /* 0x0100800864007388 */ /* 0x0003e80000000c00 */
[----:B------:R1:W-:Y:S02]  /*d590*/  STS.128 [R101+0x10080], R4 ;  /* 0x0100800465007388 */ /* 0x0003e40000000c00 */
.L_x_440:
[----:B------:R-:W-:Y:S05]  /*d5a0*/  BSYNC B1 ;  /* 0x0000000000017941 */ /* 0x000fea0003800000 */
.L_x_439:
[----:B------:R-:W-:Y:S01]  /*d5b0*/  IADD3 R84, R31, 0x20, RZ ;  /* 0x000000201f547810 */ /* 0x000fe20007ffe0ff */
[----:B------:R-:W-:Y:S03]  /*d5c0*/  BSSY B1, `(.L_x_443) ;  /* 0x00000f2000017945 */ /* 0x000fe60003800000 */
[----:B------:R-:W-:-:S13]  /*d5d0*/  ISETP.GE.AND P0, PT, R84, UR4, PT ;  /* 0x0000000454007c0c */ /* 0x000fda000bf06270 */
[----:B------:R-:W-:Y:S05]  /*d5e0*/  @P0 BRA `(.L_x_444) ;  /* 0x00000ef000000947 */ /* 0x000fea0003800000 */
[----:B------:R-:W-:Y:S01]  /*d5f0*/  ISETP.GE.AND P0, PT, R225, c[0x0][0x27c], PT ;  /* 0x00009f00e1007a0c */ /* 0x000fe20003f06270 */
[----:B------:R-:W-:-:S12]  /*d600*/  BSSY B0, `(.L_x_445) ;  /* 0x0000073000007945 */ /* 0x000fd80003800000 */
[----:B------:R-:W-:Y:S05]  /*d610*/  @P0 BRA `(.L_x_446) ;  /* 0x0000071000000947 */ /* 0x000fea0003800000 */
[----:B-1----:R-:W-:Y:S01]  /*d620*/  IMAD.MOV.U32 R5, RZ, RZ, c[0x0][0x27c] ;  /* 0x00009f00ff057624 */ /* 0x002fe200078e00ff */
[----:B------:R-:W-:Y:S01]  /*d630*/  SHF.R.S32.HI R7, RZ, 0x1f, R84 ;  /* 0x0000001fff077819 */ /* 0x000fe20000011454 */
[----:B------:R-:W-:Y:S01]  /*d640*/  IMAD.SHL.U32 R10, R84, 0x40, RZ ;  /* 0x00000040540a7824 */ /* 0x000fe200078e00ff */
[----:B------:R-:W-:Y:S02]  /*d650*/  SHF.R.U64 R87, R72, 0x10, R73 ;  /* 0x0000001048577819 */ /* 0x000fe40000001249 */
[----:B------:R-:W-:Y:S02]  /*d660*/  LEA.HI R8, R5, R0, RZ, 0x1d ;  /* 0x0000000005087211 */ /* 0x000fe400078fe8ff */
[----:B------:R-:W-:Y:S02]  /*d670*/  LEA.HI R4, R7, R84, RZ, 0x3 ;  /* 0x0000005407047211 */ /* 0x000fe400078f18ff */
[----:B------:R-:W-:Y:S01]  /*d680*/  SHF.R.S32.HI R5, RZ, 0x1f, R8 ;  /* 0x0000001fff057819 */ /* 0x000fe20000011408 */
[----:B------:R-:W-:Y:S01]  /*d690*/  IMAD.SHL.U32 R6, R8, 0x8, RZ ;  /* 0x0000000808067824 */ /* 0x000fe200078e00ff */
[----:B------:R-:W-:Y:S01]  /*d6a0*/  LOP3.LUT R10, R10, 0x1c0, RZ, 0xc0, !PT ;  /* 0x000001c00a0a7812 */ /* 0x000fe200078ec0ff */
[----:B------:R-:W-:Y:S01]  /*d6b0*/  IMAD.SHL.U32 R4, R4, 0x40, RZ ;  /* 0x0000004004047824 */ /* 0x000fe200078e00ff */
[----:B------:R-:W-:-:S02]  /*d6c0*/  LEA.HI R5, R5, R8, RZ, 0x3 ;  /* 0x0000000805057211 */ /* 0x000fc400078f18ff */
[----:B------:R-:W-:Y:S02]  /*d6d0*/  SHF.R.U32.HI R7, RZ, 0x3, R10 ;  /* 0x00000003ff077819 */ /* 0x000fe4000001160a */
[C---:B------:R-:W-:Y:S01]  /*d6e0*/  LOP3.LUT R6, R10.reuse, 0x38, R6, 0xf8, !PT ;  /* 0x000000380a067812 */ /* 0x040fe200078ef806 */
[----:B------:R-:W-:Y:S01]  /*d6f0*/  IMAD.SHL.U32 R5, R5, 0x400, RZ ;  /* 0x0000040005057824 */ /* 0x000fe200078e00ff */
[----:B------:R-:W-:Y:S02]  /*d700*/  LOP3.LUT R9, R10, 0x38, R225, 0xf8, !PT ;  /* 0x000000380a097812 */ /* 0x000fe400078ef8e1 */
[----:B------:R-:W-:Y:S02]  /*d710*/  LOP3.LUT R4, R4, 0xfffffe00, RZ, 0xc0, !PT ;  /* 0xfffffe0004047812 */ /* 0x000fe400078ec0ff */
[----:B------:R-:W-:Y:S02]  /*d720*/  LOP3.LUT R85, R6, R7, RZ, 0x3c, !PT ;  /* 0x0000000706557212 */ /* 0x000fe400078e3cff */
[----:B------:R-:W-:-:S02]  /*d730*/  LOP3.LUT R5, R5, 0x7fffe000, RZ, 0xc0, !PT ;  /* 0x7fffe00005057812 */ /* 0x000fc400078ec0ff */
[----:B------:R-:W-:Y:S02]  /*d740*/  LOP3.LUT R9, R4, R9, R7, 0xf6, !PT ;  /* 0x0000000904097212 */ /* 0x000fe400078ef607 */
[----:B------:R-:W-:Y:S02]  /*d750*/  IADD3 R85, R85, R5, R4 ;  /* 0x0000000555557210 */ /* 0x000fe40007ffe004 */
[----:B------:R-:W-:Y:S01]  /*d760*/  SHF.R.U32.HI R72, RZ, 0x10, R73 ;  /* 0x00000010ff487819 */ /* 0x000fe20000011649 */
[----:B------:R-:W-:Y:S01]  /*d770*/  IMAD.SHL.U32 R86, R9, 0x2, RZ ;  /* 0x0000000209567824 */ /* 0x000fe200078e00ff */
[--C-:B------:R-:W-:Y:S01]  /*d780*/  SHF.R.U64 R73, R74, 0x10, R75.reuse ;  /* 0x000000104a497819 */ /* 0x100fe2000000124b */
[----:B------:R-:W-:Y:S01]  /*d790*/  IMAD.SHL.U32 R85, R85, 0x2, RZ ;  /* 0x0000000255557824 */ /* 0x000fe200078e00ff */
[----:B------:R-:W-:Y:S02]  /*d7a0*/  SHF.R.U32.HI R74, RZ, 0x10, R75 ;  /* 0x00000010ff4a7819 */ /* 0x000fe4000001164b */
[----:B------:R-:W1:Y:S01]  /*d7b0*/  LDS.128 R8, [R86+0x10080] ;  /* 0x0100800056087984 */ /* 0x000e620000000c00 */
[----:B------:R-:W-:-:S02]  /*d7c0*/  SHF.R.U64 R75, R68, 0x10, R69 ;  /* 0x00000010444b7819 */ /* 0x000fc40000001245 */
[----:B------:R-:W-:Y:S01]  /*d7d0*/  SHF.R.U32.HI R68, RZ, 0x10, R69 ;  /* 0x00000010ff447819 */ /* 0x000fe20000011645 */
[----:B------:R-:W2:Y:S01]  /*d7e0*/  LDS.128 R4, [R85+0x10080] ;  /* 0x0100800055047984 */ /* 0x000ea20000000c00 */
[----:B------:R-:W-:Y:S02]  /*d7f0*/  SHF.R.U64 R69, R70, 0x10, R71 ;  /* 0x0000001046457819 */ /* 0x000fe40000001247 */
[----:B------:R-:W-:Y:S02]  /*d800*/  PRMT R129, R129, 0x5410, R68 ;  /* 0x0000541081817816 */ /* 0x000fe40000000044 */
[----:B------:R-:W-:Y:S02]  /*d810*/  PRMT R132, R132, 0x5410, R69 ;  /* 0x0000541084847816 */ /* 0x000fe40000000045 */
[----:B------:R-:W-:Y:S01]  /*d820*/  SHF.R.U32.HI R70, RZ, 0x10, R71 ;  /* 0x00000010ff467819 */ /* 0x000fe20000011647 */
[----:B------:R-:W-:Y:S01]  /*d830*/  IMAD.U32 R91, R129, 0x10000, RZ ;  /* 0x00010000815b7824 */ /* 0x000fe200078e00ff */
[----:B------:R-:W-:-:S02]  /*d840*/  PRMT R130, R130, 0x5410, R75 ;  /* 0x0000541082827816 */ /* 0x000fc4000000004b */
[----:B------:R-:W-:Y:S02]  /*d850*/  PRMT R134, R134, 0x5410, R87 ;  /* 0x0000541086867816 */ /* 0x000fe40000000057 */
[----:B------:R-:W-:Y:S02]  /*d860*/  PRMT R136, R136, 0x5410, R73 ;  /* 0x0000541088887816 */ /* 0x000fe40000000049 */
[----:B------:R-:W-:Y:S01]  /*d870*/  PRMT R133, R133, 0x5410, R72 ;  /* 0x0000541085857816 */ /* 0x000fe20000000048 */
[C---:B------:R-:W-:Y:S01]  /*d880*/  IMAD.U32 R75, R134.reuse, 0x10000, RZ ;  /* 0x00010000864b7824 */ /* 0x040fe200078e00ff */
[----:B------:R-:W-:Y:S01]  /*d890*/  LOP3.LUT R134, R134, 0xffff0000, RZ, 0xc0, !PT ;  /* 0xffff000086867812 */ /* 0x000fe200078ec0ff */
[----:B------:R-:W-:Y:S01]  /*d8a0*/  IMAD.U32 R101, R136, 0x10000, RZ ;  /* 0x0001000088657824 */ /* 0x000fe200078e00ff */
[----:B------:R-:W-:Y:S02]  /*d8b0*/  PRMT R131, R131, 0x5410, R70 ;  /* 0x0000541083837816 */ /* 0x000fe40000000046 */
[----:B------:R-:W-:-:S02]  /*d8c0*/  PRMT R135, R135, 0x5410, R74 ;  /* 0x0000541087877816 */ /* 0x000fc4000000004a */
[----:B------:R-:W-:Y:S01]  /*d8d0*/  LOP3.LUT R100, R129, 0xffff0000, RZ, 0xc0, !PT ;  /* 0xffff000081647812 */ /* 0x000fe200078ec0ff */
[----:B------:R-:W-:Y:S01]  /*d8e0*/  IMAD.U32 R90, R131, 0x10000, RZ ;  /* 0x00010000835a7824 */ /* 0x000fe200078e00ff */
[----:B------:R-:W-:Y:S01]  /*d8f0*/  LOP3.LUT R136, R136, 0xffff0000, RZ, 0xc0, !PT ;  /* 0xffff000088887812 */ /* 0x000fe200078ec0ff */
[C---:B-1----:R-:W-:Y:S01]  /*d900*/  IMAD.U32 R69, R8.reuse, 0x10000, RZ ;  /* 0x0001000008457824 */ /* 0x042fe200078e00ff */
[----:B------:R-:W-:Y:S01]  /*d910*/  LOP3.LUT R68, R8, 0xffff0000, RZ, 0xc0, !PT ;  /* 0xffff000008447812 */ /* 0x000fe200078ec0ff */
[C---:B------:R-:W-:Y:S01]  /*d920*/  IMAD.U32 R8, R9.reuse, 0x10000, RZ ;  /* 0x0001000009087824 */ /* 0x040fe200078e00ff */
[----:B------:R-:W-:Y:S01]  /*d930*/  LOP3.LUT R71, R9, 0xffff0000, RZ, 0xc0, !PT ;  /* 0xffff000009477812 */ /* 0x000fe200078ec0ff */
[C---:B------:R-:W-:Y:S01]  /*d940*/  IMAD.U32 R9, R11.reuse, 0x10000, RZ ;  /* 0x000100000b097824 */ /* 0x040fe200078e00ff */
[----:B------:R-:W-:Y:S01]  /*d950*/  LOP3.LUT R73, R11, 0xffff0000, RZ, 0xc0, !PT ;  /* 0xffff00000b497812 */ /* 0x000fe200078ec0ff */
[----:B--2---:R-:W-:Y:S01]  /*d960*/  IMAD.U32 R88, R6, 0x10000, RZ ;  /* 0x0001000006587824 */ /* 0x004fe200078e00ff */
[C---:B------:R-:W-:Y:S01]  /*d970*/  SHF.L.U32 R72, R4.reuse, 0x10, RZ ;  /* 0x0000001004487819 */ /* 0x040fe200000006ff */
[----:B------:R-:W-:Y:S01]  /*d980*/  IMAD.U32 R74, R7, 0x10000, RZ ;  /* 0x00010000074a7824 */ /* 0x000fe200078e00ff */
[----:B------:R-:W-:Y:S01]  /*d990*/  LOP3.LUT R11, R4, 0xffff0000, RZ, 0xc0, !PT ;  /* 0xffff0000040b7812 */ /* 0x000fe200078ec0ff */
[C---:B------:R-:W-:Y:S01]  /*d9a0*/  IMAD.U32 R4, R5.reuse, 0x10000, RZ ;  /* 0x0001000005047824 */ /* 0x040fe200078e00ff */
[----:B------:R-:W-:Y:S01]  /*d9b0*/  LOP3.LUT R89, R5, 0xffff0000, RZ, 0xc0, !PT ;  /* 0xffff000005597812 */ /* 0x000fe200078ec0ff */
[----:B------:R-:W-:Y:S01]  /*d9c0*/  IMAD.U32 R5, R130, 0x10000, RZ ;  /* 0x0001000082057824 */ /* 0x000fe200078e00ff */
[----:B------:R-:W-:Y:S01]  /*d9d0*/  LOP3.LUT R87, R6, 0xffff0000, RZ, 0xc0, !PT ;  /* 0xffff000006577812 */ /* 0x000fe200078ec0ff */
[----:B------:R-:W-:Y:S01]  /*d9e0*/  IMAD.U32 R70, R10, 0x10000, RZ ;  /* 0x000100000a467824 */ /* 0x000fe200078e00ff */
[----:B------:R-:W-:Y:S01]  /*d9f0*/  LOP3.LUT R130, R130, 0xffff0000, RZ, 0xc0, !PT ;  /* 0xffff000082827812 */ /* 0x000fe200078ec0ff */
[C---:B------:R-:W-:Y:S01]  /*da00*/  FMUL.FTZ R6, R72.reuse, R5 ;  /* 0x0000000548067220 */ /* 0x040fe20000410000 */
[----:B------:R-:W-:Y:S01]  /*da10*/  LOP3.LUT R7, R7, 0xffff0000, RZ, 0xc0, !PT ;  /* 0xffff000007077812 */ /* 0x000fe200078ec0ff */
[-C--:B------:R-:W-:Y:S01]  /*da20*/  FMUL.FTZ R72, R72, R75.reuse ;  /* 0x0000004b48487220 */ /* 0x080fe20000410000 */
[----:B------:R-:W-:Y:S01]  /*da30*/  LOP3.LUT R10, R10, 0xffff0000, RZ, 0xc0, !PT ;  /* 0xffff00000a0a7812 */ /* 0x000fe200078ec0ff */
[----:B------:R-:W-:-:S02]  /*da40*/  FFMA.FTZ R6, R69, R75, -R6 ;  /* 0x0000004b45067223 */ /* 0x000fc40000010806 */
[----:B------:R-:W-:Y:S01]  /*da50*/  FFMA.FTZ R72, R69, R5, R72 ;  /* 0x0000000545487223 */ /* 0x000fe20000010048 */
[----:B------:R-:W-:Y:S01]  /*da60*/  SHF.L.U32 R5, R133, 0x10, RZ ;  /* 0x0000001085057819 */ /* 0x000fe200000006ff */
[C---:B------:R-:W-:Y:S02]  /*da70*/  FMUL.FTZ R75, R11.reuse, R130 ;  /* 0x000000820b4b7220 */ /* 0x040fe40000410000 */
[-C--:B------:R-:W-:Y:S02]  /*da80*/  FMUL.FTZ R11, R11, R134.reuse ;  /* 0x000000860b0b7220 */ /* 0x080fe40000410000 */
[C---:B------:R-:W-:Y:S02]  /*da90*/  FMUL.FTZ R69, R4.reuse, R91 ;  /* 0x0000005b04457220 */ /* 0x040fe40000410000 */
[----:B------:R-:W-:Y:S02]  /*daa0*/  FMUL.FTZ R4, R4, R5 ;  /* 0x0000000504047220 */ /* 0x000fe40000410000 */
[----:B------:R-:W-:-:S02]  /*dab0*/  FFMA.FTZ R75, R68, R134, -R75 ;  /* 0x00000086444b7223 */ /* 0x000fc4000001084b */
[----:B------:R-:W-:Y:S02]  /*dac0*/  FFMA.FTZ R11, R68, R130, R11 ;  /* 0x00000082440b7223 */ /* 0x000fe4000001000b */
[C---:B------:R-:W-:Y:S02]  /*dad0*/  FFMA.FTZ R69, R8.reuse, R5, -R69 ;  /* 0x0000000508457223 */ /* 0x040fe40000010845 */
[----:B------:R-:W-:Y:S02]  /*dae0*/  IMAD.U32 R68, R135, 0x10000, RZ ;  /* 0x0001000087447824 */ /* 0x000fe400078e00ff */
[----:B------:R-:W-:Y:S01]  /*daf0*/  FFMA.FTZ R5, R8, R91, R4 ;  /* 0x0000005b08057223 */ /* 0x000fe20000010004 */
[----:B------:R-:W-:Y:S01]  /*db00*/  LOP3.LUT R4, R133, 0xffff0000, RZ, 0xc0, !PT ;  /* 0xffff000085047812 */ /* 0x000fe200078ec0ff */
[C---:B------:R-:W-:Y:S02]  /*db10*/  FMUL.FTZ R8, R74.reuse, R90 ;  /* 0x0000005a4a087220 */ /* 0x040fe40000410000 */
[----:B------:R-:W-:-:S02]  /*db20*/  FMUL.FTZ R74, R74, R68 ;  /* 0x000000444a4a7220 */ /* 0x000fc40000410000 */
[----:B------:R-:W-:Y:S02]  /*db30*/  FFMA.FTZ R68, R9, R68, -R8 ;  /* 0x0000004409447223 */ /* 0x000fe40000010808 */
[C---:B------:R-:W-:Y:S01]  /*db40*/  IMAD.U32 R91, R132.reuse, 0x10000, RZ ;  /* 0x00010000845b7824 */ /* 0x040fe200078e00ff */
[----:B------:R-:W-:Y:S01]  /*db50*/  LOP3.LUT R132, R132, 0xffff0000, RZ, 0xc0, !PT ;  /* 0xffff000084847812 */ /* 0x000fe200078ec0ff */
[----:B------:R-:W-:Y:S02]  /*db60*/  FMUL.FTZ R8, R89, R100 ;  /* 0x0000006459087220 */ /* 0x000fe40000410000 */
[----:B------:R-:W-:Y:S02]  /*db70*/  FFMA.FTZ R90, R9, R90, R74 ;  /* 0x0000005a095a7223 */ /* 0x000fe4000001004a */
[----:B------:R-:W-:Y:S02]  /*db80*/  FMUL.FTZ R89, R89, R4 ;  /* 0x0000000459597220 */ /* 0x000fe40000410000 */
[----:B------:R-:W-:-:S02]  /*db90*/  FMUL.FTZ R9, R88, R91 ;  /* 0x0000005b58097220 */ /* 0x000fc40000410000 */
[----:B------:R-:W-:Y:S01]  /*dba0*/  FFMA.FTZ R74, R71, R4, -R8 ;  /* 0x00000004474a7223 */ /* 0x000fe20000010808 */
[----:B------:R-:W-:Y:S01]  /*dbb0*/  LOP3.LUT R4, R131, 0xffff0000, RZ, 0xc0, !PT ;  /* 0xffff000083047812 */ /* 0x000fe200078ec0ff */
[-C--:B------:R-:W-:Y:S01]  /*dbc0*/  FMUL.FTZ R88, R88, R101.reuse ;  /* 0x0000006558587220 */ /* 0x080fe20000410000 */
[----:B------:R-:W-:Y:S01]  /*dbd0*/  LOP3.LUT R8, R135, 0xffff0000, RZ, 0xc0, !PT ;  /* 0xffff000087087812 */ /* 0x000fe200078ec0ff */
[----:B------:R-:W-:Y:S02]  /*dbe0*/  FFMA.FTZ R100, R71, R100, R89 ;  /* 0x0000006447647223 */ /* 0x000fe40000010059 */
[C---:B------:R-:W-:Y:S02]  /*dbf0*/  FFMA.FTZ R101, R70.reuse, R101, -R9 ;  /* 0x0000006546657223 */ /* 0x040fe40000010809 */
[----:B------:R-:W-:Y:S01]  /*dc00*/  FFMA.FTZ R88, R70, R91, R88 ;  /* 0x0000005b46587223 */ /* 0x000fe20000010058 */
[----:B------:R-:W-:Y:S01]  /*dc10*/  F2FP.BF16.PACK_AB R5, R100, R5 ;  /* 0x000000056405723e */ /* 0x000fe200000010ff */
[----:B------:R-:W-:-:S02]  /*dc20*/  FMUL.FTZ R89, R87, R132 ;  /* 0x0000008457597220 */ /* 0x000fc40000410000 */
[----:B------:R-:W-:Y:S02]  /*dc30*/  FMUL.FTZ R70, R7, R4 ;  /* 0x0000000407467220 */ /* 0x000fe40000410000 */
[----:B------:R-:W-:Y:S02]  /*dc40*/  FMUL.FTZ R71, R87, R136 ;  /* 0x0000008857477220 */ /* 0x000fe40000410000 */
[----:B------:R-:W-:Y:S02]  /*dc50*/  FMUL.FTZ R9, R7, R8 ;  /* 0x0000000807097220 */ /* 0x000fe40000410000 */
[C---:B------:R-:W-:Y:S02]  /*dc60*/  FFMA.FTZ R136, R10.reuse, R136, -R89 ;  /* 0x000000880a887223 */ /* 0x040fe40000010859 */
[----:B------:R-:W-:Y:S01]  /*dc70*/  FFMA.FTZ R7, R73, R8, -R70 ;  /* 0x0000000849077223 */ /* 0x000fe20000010846 */
[----:B------:R-:W-:Y:S01]  /*dc80*/  F2FP.BF16.PACK_AB R8, R75, R6 ;  /* 0x000000064b08723e */ /* 0x000fe200000010ff */
        /* <DEDUP_REMOVED lines=10> */
.L_x_446:
[----:B------:R-:W-:Y:S05]  /*dd30*/  BSYNC B0 ;  /* 0x0000000000007941 */ /* 0x000fea0003800000 */
.L_x_445:
[----:B------:R-:W-:-:S13]  /*dd40*/  ISETP.GE.AND P0, PT, R219, c[0x0][0x27c], PT ;  /* 0x00009f00db007a0c */ /* 0x000fda0003f06270 */
[----:B------:R-:W-:Y:S05]  /*dd50*/  @P0 BRA `(.L_x_444) ;  /* 0x0000078000000947 */ /* 0x000fea0003800000 */
[----:B-1----:R-:W-:Y:S01]  /*dd60*/  SHF.R.S32.HI R8, RZ, 0x1f, R219 ;  /* 0x0000001fff087819 */ /* 0x002fe200000114db */
[----:B------:R-:W-:Y:S01]  /*dd70*/  IMAD.MOV.U32 R9, RZ, RZ, c[0x0][0x27c] ;  /* 0x00009f00ff097624 */ /* 0x000fe200078e00ff */
[----:B------:R-:W-:Y:S01]  /*dd80*/  SHF.R.S32.HI R5, RZ, 0x1f, R84 ;  /* 0x0000001fff057819 */ /* 0x000fe20000011454 */
[----:B------:R-:W-:Y:S01]  /*dd90*/  IMAD.SHL.U32 R10, R84, 0x40, RZ ;  /* 0x00000040540a7824 */ /* 0x000fe200078e00ff */
[CC--:B------:R-:W-:Y:S02]  /*dda0*/  LEA.HI R11, R8.reuse, R219.reuse, RZ, 0x3 ;  /* 0x000000db080b7211 */ /* 0x0c0fe400078f18ff */
[----:B------:R-:W-:Y:S02]  /*ddb0*/  LEA.HI R5, R5, R84, RZ, 0x3 ;  /* 0x0000005405057211 */ /* 0x000fe400078f18ff */
[----:B------:R-:W-:Y:S02]  /*ddc0*/  SHF.R.S32.HI R4, RZ, 0x3, R11 ;  /* 0x00000003ff047819 */ /* 0x000fe4000001140b */
[----:B------:R-:W-:Y:S01]  /*ddd0*/  LEA.HI R8, R8, R219, RZ, 0x6 ;  /* 0x000000db08087211 */ /* 0x000fe200078f30ff */
[----:B------:R-:W-:Y:S01]  /*dde0*/  IMAD.SHL.U32 R5, R5, 0x40, RZ ;  /* 0x0000004005057824 */ /* 0x000fe200078e00ff */
[----:B------:R-:W-:-:S02]  /*ddf0*/  LEA.HI R9, R9, R4, RZ, 0x1d ;  /* 0x0000000409097211 */ /* 0x000fc400078fe8ff */
[----:B------:R-:W-:Y:S01]  /*de00*/  LOP3.LUT R10, R10, 0x1c0, RZ, 0xc0, !PT ;  /* 0x000001c00a0a7812 */ /* 0x000fe200078ec0ff */
[----:B------:R-:W-:Y:S01]  /*de10*/  IMAD.SHL.U32 R8, R8, 0x80, RZ ;  /* 0x0000008008087824 */ /* 0x000fe200078e00ff */
[----:B------:R-:W-:Y:S01]  /*de20*/  SHF.R.S32.HI R6, RZ, 0x1f, R9 ;  /* 0x0000001fff067819 */ /* 0x000fe20000011409 */
[----:B------:R-:W-:Y:S01]  /*de30*/  IMAD.SHL.U32 R7, R9, 0x8, RZ ;  /* 0x0000000809077824 */ /* 0x000fe200078e00ff */
[----:B------:R-:W-:Y:S02]  /*de40*/  LOP3.LUT R11, R10, 0x38, R11, 0xf8, !PT ;  /* 0x000000380a0b7812 */ /* 0x000fe400078ef80b */
[----:B------:R-:W-:Y:S02]  /*de50*/  LEA.HI R6, R6, R9, RZ, 0x3 ;  /* 0x0000000906067211 */ /* 0x000fe400078f18ff */
[----:B------:R-:W-:Y:S02]  /*de60*/  SHF.R.U32.HI R4, RZ, 0x3, R10 ;  /* 0x00000003ff047819 */ /* 0x000fe4000001160a */
[----:B------:R-:W-:Y:S01]  /*de70*/  LOP3.LUT R7, R10, 0x38, R7, 0xf8, !PT ;  /* 0x000000380a077812 */ /* 0x000fe200078ef807 */
[----:B------:R-:W-:Y:S01]  /*de80*/  IMAD.SHL.U32 R6, R6, 0x400, RZ ;  /* 0x0000040006067824 */ /* 0x000fe200078e00ff */
[----:B------:R-:W-:-:S02]  /*de90*/  LOP3.LUT R5, R5, 0xfffffe00, RZ, 0xc0, !PT ;  /* 0xfffffe0005057812 */ /* 0x000fc400078ec0ff */
[----:B------:R-:W-:Y:S02]  /*dea0*/  LOP3.LUT R8, R8, 0x7fffe000, RZ, 0xc0, !PT ;  /* 0x7fffe00008087812 */ /* 0x000fe400078ec0ff */
[-C--:B------:R-:W-:Y:S02]  /*deb0*/  LOP3.LUT R11, R11, R4.reuse, RZ, 0x3c, !PT ;  /* 0x000000040b0b7212 */ /* 0x080fe400078e3cff */
[----:B------:R-:W-:Y:S02]  /*dec0*/  LOP3.LUT R68, R7, R4, RZ, 0x3c, !PT ;  /* 0x0000000407447212 */ /* 0x000fe400078e3cff */
[----:B------:R-:W-:Y:S02]  /*ded0*/  LOP3.LUT R6, R6, 0x7fffe000, RZ, 0xc0, !PT ;  /* 0x7fffe00006067812 */ /* 0x000fe400078ec0ff */
[--C-:B------:R-:W-:Y:S02]  /*dee0*/  IADD3 R8, R11, R8, R5.reuse ;  /* 0x000000080b087210 */ /* 0x100fe40007ffe005 */
[----:B------:R-:W-:-:S02]  /*def0*/  IADD3 R68, R68, R6, R5 ;  /* 0x0000000644447210 */ /* 0x000fc40007ffe005 */
[--C-:B------:R-:W-:Y:S01]  /*df00*/  SHF.R.U64 R71, R60, 0x10, R61.reuse ;  /* 0x000000103c477819 */ /* 0x100fe2000000123d */
[----:B------:R-:W-:Y:S01]  /*df10*/  IMAD.SHL.U32 R69, R8, 0x2, RZ ;  /* 0x0000000208457824 */ /* 0x000fe200078e00ff */
[----:B------:R-:W-:Y:S01]  /*df20*/  SHF.R.U32.HI R60, RZ, 0x10, R61 ;  /* 0x00000010ff3c7819 */ /* 0x000fe2000001163d */
[----:B------:R-:W-:Y:S01]  /*df30*/  IMAD.SHL.U32 R68, R68, 0x2, RZ ;  /* 0x0000000244447824 */ /* 0x000fe200078e00ff */
[--C-:B------:R-:W-:Y:S02]  /*df40*/  SHF.R.U64 R61, R62, 0x10, R63.reuse ;  /* 0x000000103e3d7819 */ /* 0x100fe4000000123f */
[----:B------:R-:W1:Y:S01]  /*df50*/  LDS.128 R8, [R69+0x10080] ;  /* 0x0100800045087984 */ /* 0x000e620000000c00 */
[----:B------:R-:W-:Y:S02]  /*df60*/  SHF.R.U32.HI R62, RZ, 0x10, R63 ;  /* 0x00000010ff3e7819 */ /* 0x000fe4000001163f */
[--C-:B------:R-:W-:Y:S01]  /*df70*/  SHF.R.U64 R63, R56, 0x10, R57.reuse ;  /* 0x00000010383f7819 */ /* 0x100fe20000001239 */
[----:B------:R-:W2:Y:S01]  /*df80*/  LDS.128 R4, [R68+0x10080] ;  /* 0x0100800044047984 */ /* 0x000ea20000000c00 */
[----:B------:R-:W-:-:S02]  /*df90*/  SHF.R.U32.HI R56, RZ, 0x10, R57 ;  /* 0x00000010ff387819 */ /* 0x000fc40000011639 */
[----:B------:R-:W-:Y:S02]  /*dfa0*/  SHF.R.U64 R57, R58, 0x10, R59 ;  /* 0x000000103a397819 */ /* 0x000fe4000000123b */
        /* <DEDUP_REMOVED lines=42> */
[----:B------:R-:W-:Y:S02]  /*e250*/  FFMA.FTZ R11, R56, R122, R11 ;  /* 0x0000007a380b7223 */ /* 0x000fe4000001000b */
        /* <DEDUP_REMOVED lines=9> */
[C---:B------:R-:W-:Y:S01]  /*e2f0*/  IMAD.U32 R58, R10.reuse, 0x10000, RZ ;  /* 0x000100000a3a7824 */ /* 0x040fe200078e00ff */
[----:B------:R-:W-:Y:S01]  /*e300*/  LOP3.LUT R10, R10, 0xffff0000, RZ, 0xc0, !PT ;  /* 0xffff00000a0a7812 */ /* 0x000fe200078ec0ff */
[C---:B------:R-:W-:Y:S02]  /*e310*/  FMUL.FTZ R4, R72.reuse, R121 ;  /* 0x0000007948047220 */ /* 0x040fe40000410000 */
[----:B------:R-:W-:Y:S02]  /*e320*/  FMUL.FTZ R9, R71, R8 ;  /* 0x0000000847097220 */ /* 0x000fe40000410000 */
[----:B------:R-:W-:-:S02]  /*e330*/  FMUL.FTZ R72, R72, R125 ;  /* 0x0000007d48487220 */ /* 0x000fc40000410000 */
[----:B------:R-:W-:Y:S02]  /*e340*/  FMUL.FTZ R71, R71, R73 ;  /* 0x0000004947477220 */ /* 0x000fe40000410000 */
        /* <DEDUP_REMOVED lines=25> */
.L_x_444:
[----:B------:R-:W-:Y:S05]  /*e4e0*/  BSYNC B1 ;  /* 0x0000000000017941 */ /* 0x000fea0003800000 */
.L_x_443:
        /* <DEDUP_REMOVED lines=120> */
.L_x_450:
[----:B------:R-:W-:Y:S05]  /*ec70*/  BSYNC B0 ;  /* 0x0000000000007941 */ /* 0x000fea0003800000 */
.L_x_449:
        /* <DEDUP_REMOVED lines=122> */
.L_x_448:
[----:B------:R-:W-:Y:S05]  /*f420*/  BSYNC B1 ;  /* 0x0000000000017941 */ /* 0x000fea0003800000 */
.L_x_447:
[----:B------:R-:W-:-:S04]  /*f430*/  IADD3 R32, R31, 0x60, RZ ;  /* 0x000000601f207810 */ /* 0x000fc80007ffe0ff */
        /* <DEDUP_REMOVED lines=118> */
.L_x_452:
[----:B------:R-:W-:Y:S05]  /*fba0*/  BSYNC B0 ;  /* 0x0000000000007941 */ /* 0x000fea0003800000 */
.L_x_451:
        /* <DEDUP_REMOVED lines=28> */
[----:B------:R-:W-:Y:S01]  /*fd70*/  SHF.R.U64 R15, R24, 0x10, R25 ;  /* 0x00000010180f7819 */ /* 0x000fe20000001219 */
[----:B------:R-:W-:Y:S01]  /*fd80*/  IMAD.SHL.U32 R13, R8, 0x2, RZ ;  /* 0x00000002080d7824 */ /* 0x000fe200078e00ff */
[--C-:B------:R-:W-:Y:S01]  /*fd90*/  SHF.R.U64 R14, R16, 0x10, R17.reuse ;  /* 0x00000010100e7819 */ /* 0x100fe20000001211 */
[----:B------:R-:W-:Y:S01]  /*fda0*/  IMAD.SHL.U32 R12, R12, 0x2, RZ ;  /* 0x000000020c0c7824 */ /* 0x000fe200078e00ff */
[----:B------:R-:W-:Y:S02]  /*fdb0*/  SHF.R.U32.HI R17, RZ, 0x10, R17 ;  /* 0x00000010ff117819 */ /* 0x000fe40000011611 */
[----:B------:R-:W1:Y:S01]  /*fdc0*/  LDS.128 R8, [R13+0x10080] ;  /* 0x010080000d087984 */ /* 0x000e620000000c00 */
[--C-:B------:R-:W-:Y:S02]  /*fdd0*/  SHF.R.U64 R23, R18, 0x10, R19.reuse ;  /* 0x0000001012177819 */ /* 0x100fe40000001213 */
[----:B------:R-:W-:Y:S01]  /*fde0*/  SHF.R.U32.HI R18, RZ, 0x10, R19 ;  /* 0x00000010ff127819 */ /* 0x000fe20000011613 */
[----:B------:R-:W2:Y:S01]  /*fdf0*/  LDS.128 R4, [R12+0x10080] ;  /* 0x010080000c047984 */ /* 0x000ea20000000c00 */
[----:B------:R-:W-:-:S02]  /*fe00*/  SHF.R.U32.HI R24, RZ, 0x10, R25 ;  /* 0x00000010ff187819 */ /* 0x000fc40000011619 */
[----:B------:R-:W-:Y:S02]  /*fe10*/  PRMT R78, R78, 0x5410, R15 ;  /* 0x000054104e4e7816 */ /* 0x000fe4000000000f */
[----:B------:R-:W-:Y:S02]  /*fe20*/  PRMT R65, R65, 0x5410, R14 ;  /* 0x0000541041417816 */ /* 0x000fe4000000000e */
[----:B------:R-:W-:Y:S02]  /*fe30*/  PRMT R64, R64, 0x5410, R17 ;  /* 0x0000541040407816 */ /* 0x000fe40000000011 */
[----:B------:R-:W-:Y:S02]  /*fe40*/  SHF.R.U64 R21, R26, 0x10, R27 ;  /* 0x000000101a157819 */ /* 0x000fe4000000121b */
[----:B------:R-:W-:Y:S01]  /*fe50*/  PRMT R67, R67, 0x5410, R18 ;  /* 0x0000541043437816 */ /* 0x000fe20000000012 */
[----:B------:R-:W-:Y:S01]  /*fe60*/  IMAD.U32 R25, R64, 0x10000, RZ ;  /* 0x0001000040197824 */ /* 0x000fe200078e00ff */
[----:B------:R-:W-:-:S02]  /*fe70*/  PRMT R77, R77, 0x5410, R24 ;  /* 0x000054104d4d7816 */ /* 0x000fc40000000018 */
[----:B------:R-:W-:Y:S01]  /*fe80*/  PRMT R80, R80, 0x5410, R21 ;  /* 0x0000541050507816 */ /* 0x000fe20000000015 */
[----:B------:R-:W-:Y:S01]  /*fe90*/  IMAD.U32 R21, R78, 0x10000, RZ ;  /* 0x000100004e157824 */ /* 0x000fe200078e00ff */
[----:B------:R-:W-:Y:S02]  /*fea0*/  PRMT R76, R76, 0x5410, R23 ;  /* 0x000054104c4c7816 */ /* 0x000fe40000000017 */
[----:B------:R-:W-:Y:S02]  /*feb0*/  LOP3.LUT R78, R78, 0xffff0000, RZ, 0xc0, !PT ;  /* 0xffff00004e4e7812 */ /* 0x000fe400078ec0ff */
[----:B------:R-:W-:Y:S02]  /*fec0*/  SHF.R.U32.HI R26, RZ, 0x10, R27 ;  /* 0x00000010ff1a7819 */ /* 0x000fe4000001161b */
[----:B------:R-:W-:Y:S02]  /*fed0*/  LOP3.LUT R64, R64, 0xffff0000, RZ, 0xc0, !PT ;  /* 0xffff000040407812 */ /* 0x000fe400078ec0ff */
[----:B------:R-:W-:Y:S01]  /*fee0*/  PRMT R79, R79, 0x5410, R26 ;  /* 0x000054104f4f7816 */ /* 0x000fe2000000001a */
[----:B------:R-:W-:-:S03]  /*fef0*/  IMAD.U32 R26, R67, 0x10000, RZ ;  /* 0x00010000431a7824 */ /* 0x000fc600078e00ff */
        /* <DEDUP_REMOVED lines=11> */
[C---:B------:R-:W-:Y:S01]  /*ffb0*/  IMAD.U32 R5, R65.reuse, 0x10000, RZ ;  /* 0x0001000041057824 */ /* 0x040fe200078e00ff */
        /* <DEDUP_REMOVED lines=57> */
.L_x_424:
[----:B------:R-:W-:Y:S05]  /*10350*/  BSYNC B2 ;  /* 0x0000000000027941 */ /* 0x000fea0003800000 */
.L_x_390:
        /* <DEDUP_REMOVED lines=12> */
[----:B------:R-:W-:Y:S01]  /*10420*/  IMAD.SHL.U32 R46, R46, 0x40, RZ ;  /* 0x000000402e2e7824 */ /* 0x000fe200078e00ff */
[----:B------:R-:W-:Y:S01]  /*10430*/  LOP3.LUT R11, R11, 0xfffffffe, RZ, 0xc0, !PT ;  /* 0xfffffffe0b0b7812 */ /* 0x000fe200078ec0ff */
[----:B------:R-:W-:Y:S01]  /*10440*/  IMAD.IADD R7, R7, 0x1, R5 ;  /* 0x0000000107077824 */ /* 0x000fe200078e0205 */
[----:B------:R-:W-:Y:S01]  /*10450*/  LOP3.LUT R8, R8, R9, RZ, 0x3c, !PT ;  /* 0x0000000908087212 */ /* 0x000fe200078e3cff */
[----:B------:R-:W-:Y:S01]  /*10460*/  IMAD.SHL.U32 R47, R47, 0x40, RZ ;  /* 0x000000402f2f7824 */ /* 0x000fe200078e00ff */
[----:B------:R-:W-:Y:S01]  /*10470*/  ISETP.LT.AND P1, PT, R31, UR30, PT ;  /* 0x0000001e1f007c0c */ /* 0x000fe2000bf21270 */
[----:B------:R-:W-:Y:S01]  /*10480*/  IMAD.IADD R11, R4, 0x1, -R11 ;  /* 0x00000001040b7824 */ /* 0x000fe200078e0a0b */
[----:B------:R-:W-:Y:S01]  /*10490*/  SHF.R.S32.HI R228, RZ, 0x1f, R219 ;  /* 0x0000001fffe47819 */ /* 0x000fe200000114db */
[----:B------:R-:W-:Y:S01]  /*104a0*/  IMAD R4, R49, c[0x0][0x218], RZ ;  /* 0x0000860031047a24 */ /* 0x000fe200078e02ff */
[----:B------:R-:W-:Y:S01]  /*104b0*/  LOP3.LUT R47, R47, 0xfffffe00, RZ, 0xc0, !PT ;  /* 0xfffffe002f2f7812 */ /* 0x000fe200078ec0ff */
[----:B------:R-:W-:Y:S01]  /*104c0*/  IMAD R213, R11, 0x200, R8 ;  /* 0x000002000bd57824 */ /* 0x000fe200078e0208 */
[----:B------:R-:W-:Y:S01]  /*104d0*/  LEA.HI R228, R228, R219, RZ, 0x3 ;  /* 0x000000dbe4e47211 */ /* 0x000fe200078f18ff */
[----:B------:R-:W-:Y:S01]  /*104e0*/  IMAD.WIDE.U32 R6, R217, c[0x0][0x218], R6 ;  /* 0x00008600d9067a25 */ /* 0x000fe200078e0006 */
[----:B------:R-:W-:Y:S01]  /*104f0*/  SHF.R.S32.HI R8, RZ, 0x1f, R29 ;  /* 0x0000001fff087819 */ /* 0x000fe2000001141d */
[----:B------:R-:W-:Y:S01]  /*10500*/  UISETP.GT.AND UP0, UPT, UR17, UR8, UPT ;  /* 0x000000081100728c */ /* 0x000fe2000bf04270 */
[----:B------:R-:W-:Y:S01]  /*10510*/  LOP3.LUT R228, R228, 0xfffffff8, RZ, 0xc0, !PT ;  /* 0xfffffff8e4e47812 */ /* 0x000fe200078ec0ff */
[----:B------:R-:W-:Y:S01]  /*10520*/  IMAD.SHL.U32 R213, R213, 0x2, RZ ;  /* 0x00000002d5d57824 */ /* 0x000fe200078e00ff */
[----:B------:R-:W-:Y:S01]  /*10530*/  BAR.SYNC.DEFER_BLOCKING 0x0 ;  /* 0x0000000000007b1d */ /* 0x000fe20000010000 */
[----:B------:R-:W-:Y:S01]  /*10540*/  IMAD R4, R217, c[0x0][0x21c], R4 ;  /* 0x00008700d9047a24 */ /* 0x000fe200078e0204 */
[----:B------:R-:W-:Y:S01]  /*10550*/  LEA.HI R227, R8, R29, RZ, 0x3 ;  /* 0x0000001d08e37211 */ /* 0x000fe200078f18ff */
[----:B------:R-:W-:Y:S01]  /*10560*/  IMAD.SHL.U32 R11, R11, 0x8, RZ ;  /* 0x000000080b0b7824 */ /* 0x000fe200078e00ff */
[C---:B------:R-:W-:Y:S01]  /*10570*/  IADD3 R5, R213.reuse, 0xc080, RZ ;  /* 0x0000c080d5057810 */ /* 0x040fe20007ffe0ff */
[----:B------:R-:W-:Y:S01]  /*10580*/  IMAD.SHL.U32 R220, R30, 0x2, RZ ;  /* 0x000000021edc7824 */ /* 0x000fe200078e00ff */
[----:B------:R-:W-:-:S02]  /*10590*/  IADD3 R212, R213, 0xc0a0, RZ ;  /* 0x0000c0a0d5d47810 */ /* 0x000fc40007ffe0ff */
[----:B------:R-:W-:Y:S02]  /*105a0*/  @P0 IADD3 R212, R5, -0x20, RZ ;  /* 0xffffffe005d40810 */ /* 0x000fe40007ffe0ff */
[----:B------:R-:W-:Y:S02]  /*105b0*/  IADD3 R5, P0, R6, UR26, RZ ;  /* 0x0000001a06057c10 */ /* 0x000fe4000ff1e0ff */
[----:B------:R-:W-:Y:S02]  /*105c0*/  LOP3.LUT R227, R227, 0xfffffff8, RZ, 0xc0, !PT ;  /* 0xfffffff8e3e37812 */ /* 0x000fe400078ec0ff */
[----:B------:R-:W-:Y:S01]  /*105d0*/  IADD3.X R6, R7, UR12, R4, P0, !PT ;  /* 0x0000000c07067c10 */ /* 0x000fe200087fe404 */
[----:B------:R-:W-:Y:S01]  /*105e0*/  IMAD R7, R44, 0x400, R47 ;  /* 0x000004002c077824 */ /* 0x000fe200078e022f */
[----:B------:R-:W-:Y:S02]  /*105f0*/  LEA R4, P0, R5, c[0x0][0x1f8], 0x1 ;  /* 0x00007e0005047a11 */ /* 0x000fe400078008ff */
[----:B------:R-:W-:-:S02]  /*10600*/  SHF.R.S32.HI R9, RZ, 0x1f, R28 ;  /* 0x0000001fff097819 */ /* 0x000fc4000001141c */
[----:B------:R-:W-:Y:S01]  /*10610*/  LEA.HI.X R5, R5, c[0x0][0x1fc], R6, 0x1, P0 ;  /* 0x00007f0005057a11 */ /* 0x000fe200000f0c06 */
[----:B------:R-:W-:Y:S01]  /*10620*/  SHFL.IDX PT, R24, R4, RZ, 0x181f ;  /* 0x00181fff04187589 */ /* 0x000fe200000e0000 */
[----:B------:R-:W-:Y:S02]  /*10630*/  LOP3.LUT R6, R46, 0x1c0, RZ, 0xc0, !PT ;  /* 0x000001c02e067812 */ /* 0x000fe400078ec0ff */
[----:B------:R-:W-:Y:S01]  /*10640*/  LOP3.LUT P0, RZ, R0, 0x4, RZ, 0xc0, !PT ;  /* 0x0000000400ff7812 */ /* 0x000fe2000780c0ff */
[----:B------:R-:W1:Y:S01]  /*10650*/  SHFL.IDX PT, R25, R5, RZ, 0x181f ;  /* 0x00181fff05197589 */ /* 0x000e6200000e0000 */
[----:B------:R-:W-:Y:S01]  /*10660*/  LOP3.LUT R11, R6, 0x8, R11, 0xf8, !PT ;  /* 0x00000008060b7812 */ /* 0x000fe200078ef80b */
[----:B------:R-:W-:Y:S01]  /*10670*/  IMAD.MOV.U32 R0, RZ, RZ, 0x40 ;  /* 0x00000040ff007424 */ /* 0x000fe200078e00ff */
[----:B------:R-:W-:Y:S01]  /*10680*/  SHF.R.U32.HI R46, RZ, 0x3, R6 ;  /* 0x00000003ff2e7819 */ /* 0x000fe20000011606 */
[----:B------:R-:W-:Y:S01]  /*10690*/  LDSM.16.M88.4 R12, [R213+0xc080] ;  /* 0x00c08000d50c783b */ /* 0x000fe20000000200 */
[----:B------:R-:W-:-:S02]  /*106a0*/  LEA.HI R226, R9, R28, RZ, 0x3 ;  /* 0x0000001c09e27211 */ /* 0x000fc400078f18ff */
[----:B------:R-:W-:Y:S01]  /*106b0*/  LOP3.LUT R46, R11, R46, RZ, 0x3c, !PT ;  /* 0x0000002e0b2e7212 */ /* 0x000fe200078e3cff */
[----:B------:R-:W-:Y:S01]  /*106c0*/  LDSM.16.M88.4 R20, [R213+0xc880] ;  /* 0x00c88000d514783b */ /* 0x000fe20000000200 */
[----:B------:R-:W-:Y:S02]  /*106d0*/  SEL R0, R0, 0xffffffc0, !P0 ;  /* 0xffffffc000007807 */ /* 0x000fe40004000000 */
[----:B------:R-:W-:Y:S01]  /*106e0*/  ISETP.GE.OR P0, PT, R225, c[0x0][0x1d4], !P1 ;  /* 0x00007500e1007a0c */ /* 0x000fe20004f06670 */
[----:B------:R-:W-:Y:S01]  /*106f0*/  IMAD.IADD R214, R46, 0x1, R7 ;  /* 0x000000012ed67824 */ /* 0x000fe200078e0207 */
[----:B------:R-:W-:Y:S01]  /*10700*/  LDSM.16.M88.4 R40, [R212] ;  /* 0x00000000d428783b */ /* 0x000fe20000000200 */
[----:B------:R-:W-:Y:S01]  /*10710*/  LOP3.LUT R226, R226, 0xfffffff8, RZ, 0xc0, !PT ;  /* 0xfffffff8e2e27812 */ /* 0x000fe200078ec0ff */
[----:B------:R-:W-:Y:S01]  /*10720*/  IMAD.IADD R208, R213, 0x1, R0 ;  /* 0x00000001d5d07824 */ /* 0x000fe200078e0200 */
[----:B------:R-:W-:Y:S01]  /*10730*/  IADD3 R203, R212, 0x800, RZ ;  /* 0x00000800d4cb7810 */ /* 0x000fe20007ffe0ff */
[----:B------:R-:W-:Y:S01]  /*10740*/  IMAD.SHL.U32 R214, R214, 0x2, RZ ;  /* 0x00000002d6d67824 */ /* 0x000fe200078e00ff */
[----:B------:R-:W-:Y:S01]  /*10750*/  LDSM.16.M88.4 R36, [R212+0x800] ;  /* 0x00080000d424783b */ /* 0x000fe20000000200 */
[----:B------:R-:W-:Y:S01]  /*10760*/  IMAD.IADD R202, R0, 0x1, R212 ;  /* 0x0000000100ca7824 */ /* 0x000fe200078e02d4 */
[----:B------:R-:W-:Y:S01]  /*10770*/  SHF.R.S32.HI R0, RZ, 0x1f, R227 ;  /* 0x0000001fff007819 */ /* 0x000fe200000114e3 */
[--C-:B------:R-:W-:Y:S01]  /*10780*/  IMAD R210, R2, 0x2, R214.reuse ;  /* 0x0000000202d27824 */ /* 0x100fe200078e02d6 */
[----:B------:R-:W2:Y:S01]  /*10790*/  LDSM.16.M88.4 R4, [R214+0x10080] ;  /* 0x01008000d604783b */ /* 0x000ea20000000200 */
[----:B------:R-:W-:Y:S01]  /*107a0*/  IMAD R209, R3, 0x2, R214 ;  /* 0x0000000203d17824 */ /* 0x000fe200078e02d6 */
[----:B------:R-:W-:Y:S01]  /*107b0*/  SHF.R.S32.HI R229, RZ, 0x1f, R226 ;  /* 0x0000001fffe57819 */ /* 0x000fe200000114e2 */
[----:B-1----:R-:W-:Y:S01]  /*107c0*/  IMAD.WIDE R16, R225, 0x2, R24 ;  /* 0x00000002e1107825 */ /* 0x002fe200078e0218 */
[----:B------:R-:W1:Y:S01]  /*107d0*/  LDSM.16.M88.4 R32, [R210+0x10080] ;  /* 0x01008000d220783b */ /* 0x000e620000000200 */
[----:B------:R-:W-:-:S02]  /*107e0*/  IADD3 R201, R212, 0x1000, RZ ;  /* 0x00001000d4c97810 */ /* 0x000fc40007ffe0ff */
[--C-:B------:R-:W-:Y:S01]  /*107f0*/  IMAD.WIDE R10, R228, 0x2, R24.reuse ;  /* 0x00000002e40a7825 */ /* 0x100fe200078e0218 */
[----:B------:R-:W-:Y:S01]  /*10800*/  @!PT LDS RZ, [RZ] ;  /* 0x00000000fffff984 */ /* 0x000fe20000000800 */
[----:B------:R-:W-:Y:S01]  /*10810*/  @!PT LDS RZ, [RZ] ;  /* 0x00000000fffff984 */ /* 0x000fe20000000800 */
[----:B------:R-:W-:Y:S01]  /*10820*/  @!PT LDS RZ, [RZ] ;  /* 0x00000000fffff984 */ /* 0x000fe20000000800 */
[----:B------:R2:W-:Y:S01]  /*10830*/  LDGSTS.E.BYPASS.LTC128B.128 [R220+0x8080], [R16.64], !P0 ;  /* 0x0808000010dc7fae */ /* 0x0005e2000c101d58 */
[----:B------:R-:W-:Y:S02]  /*10840*/  ISETP.GE.OR P0, PT, R219, c[0x0][0x1d4], !P1 ;  /* 0x00007500db007a0c */ /* 0x000fe40004f06670 */
[--C-:B------:R-:W-:Y:S01]  /*10850*/  IMAD.WIDE R26, R227, 0x2, R24.reuse ;  /* 0x00000002e31a7825 */ /* 0x100fe200078e0218 */
[C---:B------:R-:W-:Y:S02]  /*10860*/  IADD3 R200, R212.reuse, 0x1800, RZ ;  /* 0x00001800d4c87810 */ /* 0x040fe40007ffe0ff */
[----:B------:R-:W-:Y:S01]  /*10870*/  IADD3 R199, R212, 0x2000, RZ ;  /* 0x00002000d4c77810 */ /* 0x000fe20007ffe0ff */
[----:B------:R-:W-:Y:S01]  /*10880*/  IMAD.WIDE R50, R226, 0x2, R24 ;  /* 0x00000002e2327825 */ /* 0x000fe200078e0218 */
[C---:B------:R-:W-:Y:S02]  /*10890*/  IADD3 R198, R212.reuse, 0x2800, RZ ;  /* 0x00002800d4c67810 */ /* 0x040fe40007ffe0ff */
[C---:B------:R-:W-:Y:S01]  /*108a0*/  IADD3 R197, R212.reuse, 0x3000, RZ ;  /* 0x00003000d4c57810 */ /* 0x040fe20007ffe0ff */
[----:B------:R-:W-:Y:S01]  /*108b0*/  IMAD R207, R3, 0x2, R210 ;  /* 0x0000000203cf7824 */ /* 0x000fe200078e02d2 */
[----:B------:R-:W-:-:S02]  /*108c0*/  IADD3 R196, R212, 0x3800, RZ ;  /* 0x00003800d4c47810 */ /* 0x000fc40007ffe0ff */
[----:B------:R3:W-:Y:S01]  /*108d0*/  LDGSTS.E.BYPASS.LTC128B.128 [R220+0x9080], [R10.64], !P0 ;  /* 0x090800000adc7fae */ /* 0x0007e2000c101d58 */
[----:B------:R-:W-:-:S13]  /*108e0*/  ISETP.GE.OR P0, PT, R29, c[0x0][0x1d4], !P1 ;  /* 0x000075001d007a0c */ /* 0x000fda0004f06670 */
[----:B------:R4:W-:Y:S01]  /*108f0*/  LDGSTS.E.BYPASS.LTC128B.128 [R220+0xa080], [R26.64], !P0 ;  /* 0x0a0800001adc7fae */ /* 0x0009e2000c101d58 */
[----:B------:R-:W-:Y:S01]  /*10900*/  ISETP.GE.OR P0, PT, R28, c[0x0][0x1d4], !P1 ;  /* 0x000075001c007a0c */ /* 0x000fe20004f06670 */
[C---:B--2---:R-:W-:Y:S08]  /*10910*/  HMMA.16816.F32.BF16 R16, R4.reuse, R12, RZ ;  /* 0x0000000c0410723c */ /* 0x044ff000000418ff */
[----:B------:R-:W-:Y:S04]  /*10920*/  HMMA.16816.F32.BF16 R12, R4, R14, RZ ;  /* 0x0000000e040c723c */ /* 0x000fe800000418ff */
[----:B------:R2:W-:Y:S01]  /*10930*/  LDGSTS.E.BYPASS.LTC128B.128 [R220+0xb080], [R50.64], !P0 ;  /* 0x0b08000032dc7fae */ /* 0x0005e2000c101d58 */
[----:B------:R-:W-:-:S03]  /*10940*/  PLOP3.LUT P0, PT, PT, PT, UP0, 0x40, 0x0 ;  /* 0x000000000000781c */ /* 0x000fc60003f0e808 */
[----:B------:R-:W-:Y:S01]  /*10950*/  LDSM.16.M88.4 R28, [R209+0x10080] ;  /* 0x01008000d11c783b */ /* 0x000fe20000000200 */
[C---:B---3--:R-:W-:Y:S03]  /*10960*/  HMMA.16816.F32.BF16 R8, R4.reuse, R20, RZ ;  /* 0x000000140408723c */ /* 0x048fe600000418ff */
[----:B------:R-:W0:Y:S04]  /*10970*/  LDGDEPBAR ;  /* 0x00000000000079af */ /* 0x000e280000000000 */
[----:B----4-:R-:W3:Y:S01]  /*10980*/  LDSM.16.M88.4 R24, [R208+0xc080] ;  /* 0x00c08000d018783b */ /* 0x010ee20000000200 */
[----:B------:R-:W-:Y:S03]  /*10990*/  HMMA.16816.F32.BF16 R4, R4, R22, RZ ;  /* 0x000000160404723c */ /* 0x000fe600000418ff */
[----:B------:R-:W4:Y:S05]  /*109a0*/  LDSM.16.M88.4 R20, [R208+0xc880] ;  /* 0x00c88000d014783b */ /* 0x000f2a0000000200 */
[C---:B-1----:R-:W-:Y:S08]  /*109b0*/  HMMA.16816.F32.BF16 R16, R32.reuse, R40, R16 ;  /* 0x000000282010723c */ /* 0x042ff00000041810 */
[C---:B------:R-:W-:Y:S01]  /*109c0*/  HMMA.16816.F32.BF16 R12, R32.reuse, R42, R12 ;  /* 0x0000002a200c723c */ /* 0x040fe2000004180c */
[----:B------:R-:W-:Y:S07]  /*109d0*/  LDSM.16.M88.4 R40, [R207+0x10080] ;  /* 0x01008000cf28783b */ /* 0x000fee0000000200 */
[C---:B------:R-:W-:Y:S08]  /*109e0*/  HMMA.16816.F32.BF16 R8, R32.reuse, R36, R8 ;  /* 0x000000242008723c */ /* 0x040ff00000041808 */
[----:B------:R-:W-:Y:S01]  /*109f0*/  HMMA.16816.F32.BF16 R4, R32, R38, R4 ;  /* 0x000000262004723c */ /* 0x000fe20000041804 */
[----:B------:R-:W1:Y:S04]  /*10a00*/  LDSM.16.M88.4 R36, [R202] ;  /* 0x00000000ca24783b */ /* 0x000e680000000200 */
[----:B------:R-:W5:Y:S03]  /*10a10*/  LDSM.16.M88.4 R32, [R202+0x800] ;  /* 0x00080000ca20783b */ /* 0x000f660000000200 */
[C---:B---3--:R-:W-:Y:S08]  /*10a20*/  HMMA.16816.F32.BF16 R16, R28.reuse, R24, R16 ;  /* 0x000000181c10723c */ /* 0x048ff00000041810 */
[C---:B------:R-:W-:Y:S01]  /*10a30*/  HMMA.16816.F32.BF16 R12, R28.reuse, R26, R12 ;  /* 0x0000001a1c0c723c */ /* 0x040fe2000004180c */
[----:B------:R-:W-:Y:S07]  /*10a40*/  LDSM.16.M88.4 R24, [R214+0x14080] ;  /* 0x01408000d618783b */ /* 0x000fee0000000200 */
[C---:B----4-:R-:W-:Y:S08]  /*10a50*/  HMMA.16816.F32.BF16 R8, R28.reuse, R20, R8 ;  /* 0x000000141c08723c */ /* 0x050ff00000041808 */
[----:B------:R-:W-:Y:S01]  /*10a60*/  HMMA.16816.F32.BF16 R28, R28, R22, R4 ;  /* 0x000000161c1c723c */ /* 0x000fe20000041804 */
[----:B------:R-:W3:Y:S04]  /*10a70*/  LDSM.16.M88.4 R20, [R213+0xd080] ;  /* 0x00d08000d514783b */ /* 0x000ee80000000200 */
[----:B------:R-:W4:Y:S03]  /*10a80*/  LDSM.16.M88.4 R4, [R213+0xd880] ;  /* 0x00d88000d504783b */ /* 0x000f260000000200 */
[C---:B-1----:R-:W-:Y:S08]  /*10a90*/  HMMA.16816.F32.BF16 R16, R40.reuse, R36, R16 ;  /* 0x000000242810723c */ /* 0x042ff00000041810 */
[C---:B------:R-:W-:Y:S01]  /*10aa0*/  HMMA.16816.F32.BF16 R12, R40.reuse, R38, R12 ;  /* 0x00000026280c723c */ /* 0x040fe2000004180c */
[----:B------:R-:W-:Y:S07]  /*10ab0*/  LDSM.16.M88.4 R36, [R210+0x14080] ;  /* 0x01408000d224783b */ /* 0x000fee0000000200 */
[C---:B-----5:R-:W-:Y:S08]  /*10ac0*/  HMMA.16816.F32.BF16 R8, R40.reuse, R32, R8 ;  /* 0x000000202808723c */ /* 0x060ff00000041808 */
[----:B------:R-:W-:Y:S01]  /*10ad0*/  HMMA.16816.F32.BF16 R40, R40, R34, R28 ;  /* 0x000000222828723c */ /* 0x000fe2000004181c */
[----:B------:R-:W1:Y:S04]  /*10ae0*/  LDSM.16.M88.4 R32, [R212+0x1000] ;  /* 0x00100000d420783b */ /* 0x000e680000000200 */
        /* <DEDUP_REMOVED lines=70> */
[----:B------:R-:W5:Y:S01]  /*10f50*/  LDSM.16.M88.4 R28, [R202+0x3800] ;  /* 0x00380000ca1c783b */ /* 0x000f620000000200 */
[----:B------:R-:W-:-:S04]  /*10f60*/  DEPBAR.LE SB0, 0x0 ;  /* 0x000080000000791a */ /* 0x000fc80000000000 */
[C---:B---3--:R-:W-:Y:S08]  /*10f70*/  HMMA.16816.F32.BF16 R16, R24.reuse, R20, R16 ;  /* 0x000000141810723c */ /* 0x048ff00000041810 */
[C---:B------:R-:W-:Y:S08]  /*10f80*/  HMMA.16816.F32.BF16 R12, R24.reuse, R22, R12 ;  /* 0x00000016180c723c */ /* 0x040ff0000004180c */
[C---:B----4-:R-:W-:Y:S07]  /*10f90*/  HMMA.16816.F32.BF16 R8, R24.reuse, R4, R8 ;  /* 0x000000041808723c */ /* 0x050fee0000041808 */
[----:B------:R-:W-:Y:S01]  /*10fa0*/  SHF.R.S32.HI R4, RZ, 0x1f, R225 ;  /* 0x0000001fff047819 */ /* 0x000fe200000114e1 */
[----:B------:R-:W-:Y:S01]  /*10fb0*/  HMMA.16816.F32.BF16 R40, R24, R6, R40 ;  /* 0x000000061828723c */ /* 0x000fe20000041828 */
[----:B------:R-:W-:-:S07]  /*10fc0*/  SHF.R.S32.HI R5, RZ, 0x1f, R228 ;  /* 0x0000001fff057819 */ /* 0x000fce00000114e4 */
[C---:B-1----:R-:W-:Y:S08]  /*10fd0*/  HMMA.16816.F32.BF16 R16, R36.reuse, R32, R16 ;  /* 0x000000202410723c */ /* 0x042ff00000041810 */
[C---:B------:R-:W-:Y:S08]  /*10fe0*/  HMMA.16816.F32.BF16 R12, R36.reuse, R34, R12 ;  /* 0x00000022240c723c */ /* 0x040ff0000004180c */
[C---:B-----5:R-:W-:Y:S08]  /*10ff0*/  HMMA.16816.F32.BF16 R8, R36.reuse, R28, R8 ;  /* 0x0000001c2408723c */ /* 0x060ff00000041808 */
[----:B------:R-:W-:Y:S01]  /*11000*/  HMMA.16816.F32.BF16 R40, R36, R30, R40 ;  /* 0x0000001e2428723c */ /* 0x000fe20000041828 */
[----:B------:R-:W-:Y:S06]  /*11010*/  BAR.SYNC.DEFER_BLOCKING 0x0 ;  /* 0x0000000000007b1d */ /* 0x000fec0000010000 */
[----:B------:R-:W-:Y:S05]  /*11020*/  @P0 BRA `(.L_x_453) ;  /* 0x000002c000000947 */ /* 0x000fea0003800000 */
[----:B--2---:R-:W-:Y:S01]  /*11030*/  IMAD.U32 R7, RZ, RZ, UR28 ;  /* 0x0000001cff077e24 */ /* 0x004fe2000f8e00ff */
        /* <DEDUP_REMOVED lines=12> */
[----:B------:R-:W-:Y:S01]  /*11100*/  IMAD.MOV R7, RZ, RZ, -R6 ;  /* 0x000000ffff077224 */ /* 0x000fe200078e0a06 */
[----:B------:R-:W-:-:S03]  /*11110*/  ISETP.GE.AND P6, PT, R219, c[0x0][0x1d4], PT ;  /* 0x00007500db007a0c */ /* 0x000fc60003fc6270 */
        /* <DEDUP_REMOVED lines=29> */
.L_x_453:
[----:B-12---:R-:W-:Y:S01]  /*112f0*/  LOP3.LUT R5, R48, 0xffffffe0, RZ, 0xc0, !PT ;  /* 0xffffffe030057812 */ /* 0x006fe200078ec0ff */
[----:B------:R-:W-:Y:S01]  /*11300*/  UIADD3 UR4, UR11, 0x1, -UR28 ;  /* 0x000000010b047890 */ /* 0x000fe2000fffe81c */
[----:B------:R-:W-:Y:S01]  /*11310*/  LEA.HI R21, R45, R66, RZ, 0x2 ;  /* 0x000000422d157211 */ /* 0x000fe200078f10ff */
[----:B------:R-:W-:Y:S01]  /*11320*/  ULDC UR17, c[0x0][0x324] ;  /* 0x0000c90000117ab9 */ /* 0x000fe20000000800 */
[----:B------:R-:W-:Y:S01]  /*11330*/  SHF.R.S32.HI R7, RZ, 0x1f, R44 ;  /* 0x0000001fff077819 */ /* 0x000fe2000001142c */
[C---:B------:R-:W-:Y:S01]  /*11340*/  IMAD.IADD R0, R66.reuse, 0x1, -R5 ;  /* 0x0000000142007824 */ /* 0x040fe200078e0a05 */
[----:B------:R-:W-:Y:S01]  /*11350*/  LOP3.LUT R21, R21, 0xfffffffc, RZ, 0xc0, !PT ;  /* 0xfffffffc15157812 */ /* 0x000fe200078ec0ff */
[----:B------:R-:W-:Y:S01]  /*11360*/  ULOP3.LUT UR17, URZ, UR17, URZ, 0x33, !UPT ;  /* 0x000000113f117292 */ /* 0x000fe2000f8e333f */
[----:B------:R-:W-:Y:S01]  /*11370*/  LEA.HI R7, R7, R44, RZ, 0x3 ;  /* 0x0000002c07077211 */ /* 0x000fe200078f18ff */
[----:B------:R-:W-:Y:S01]  /*11380*/  IMAD.U32 R25, RZ, RZ, UR28 ;  /* 0x0000001cff197e24 */ /* 0x000fe2000f8e00ff */
[----:B------:R-:W-:Y:S01]  /*11390*/  SHF.R.S32.HI R5, RZ, 0x1f, R0 ;  /* 0x0000001fff057819 */ /* 0x000fe20000011400 */
[----:B------:R-:W-:Y:S01]  /*113a0*/  IMAD.IADD R66, R66, 0x1, -R21 ;  /* 0x0000000142427824 */ /* 0x000fe200078e0a15 */
[----:B------:R-:W-:Y:S01]  /*113b0*/  LOP3.LUT R7, R7, 0xffffff8, RZ, 0xc0, !PT ;  /* 0x0ffffff807077812 */ /* 0x000fe200078ec0ff */
[----:B------:R-:W0:Y:S01]  /*113c0*/  LDGDEPBAR ;  /* 0x00000000000079af */ /* 0x000e220000000000 */
[----:B------:R-:W-:-:S02]  /*113d0*/  LEA.HI R4, R5, R0, RZ, 0x2 ;  /* 0x0000000005047211 */ /* 0x000fc400078f10ff */
[----:B------:R-:W-:Y:S01]  /*113e0*/  LEA.HI R5, R66, R66, RZ, 0x1 ;  /* 0x0000004242057211 */ /* 0x000fe200078f08ff */
[----:B------:R-:W-:Y:S01]  /*113f0*/  IMAD.IADD R7, R44, 0x1, -R7 ;  /* 0x000000012c077824 */ /* 0x000fe200078e0a07 */
[----:B------:R-:W-:Y:S02]  /*11400*/  PLOP3.LUT P0, PT, PT, PT, UP3, 0x80, 0x0 ;  /* 0x000000000000781c */ /* 0x000fe40003f0f038 */
[----:B------:R-:W-:Y:S02]  /*11410*/  LEA.HI.SX32 R6, R4, UR15, 0x1e ;  /* 0x0000000f04067c11 */ /* 0x000fe4000f8ff2ff */
[----:B------:R-:W-:-:S03]  /*11420*/  LOP3.LUT R5, R5, 0x1ffffffe, RZ, 0xc0, !PT ;  /* 0x1ffffffe05057812 */ /* 0x000fc600078ec0ff */
[----:B------:R-:W-:Y:S01]  /*11430*/  IMAD R6, R7, 0x10, R6 ;  /* 0x0000001007067824 */ /* 0x000fe200078e0206 */
[----:B------:R-:W-:Y:S01]  /*11440*/  LOP3.LUT R7, R4, 0x7ffffffc, RZ, 0xc0, !PT ;  /* 0x7ffffffc04077812 */ /* 0x000fe200078ec0ff */
[----:B------:R-:W-:Y:S02]  /*11450*/  IMAD.IADD R5, R66, 0x1, -R5 ;  /* 0x0000000142057824 */ /* 0x000fe400078e0a05 */
[----:B------:R-:W-:Y:S02]  /*11460*/  IMAD.IADD R4, R47, 0x1, R46 ;  /* 0x000000012f047824 */ /* 0x000fe400078e022e */
[----:B------:R-:W-:Y:S02]  /*11470*/  IMAD R221, R5, 0x8, R6 ;  /* 0x0000000805dd7824 */ /* 0x000fe400078e0206 */
[----:B------:R-:W-:Y:S02]  /*11480*/  IMAD.IADD R222, R0, 0x1, -R7 ;  /* 0x0000000100de7824 */ /* 0x000fe400078e0a07 */
[----:B------:R-:W-:Y:S01]  /*11490*/  @P0 IMAD.HI.U32 R5, R221, c[0x0][0x2c8], RZ ;  /* 0x0000b200dd050a27 */ /* 0x000fe200078e00ff */
[----:B------:R-:W-:-:S03]  /*114a0*/  PLOP3.LUT P0, PT, PT, PT, UP3, 0x80, 0x0 ;  /* 0x000000000000781c */ /* 0x000fc60003f0f038 */
[----:B------:R-:W-:Y:S02]  /*114b0*/  IMAD.MOV.U32 R24, RZ, RZ, R221 ;  /* 0x000000ffff187224 */ /* 0x000fe400078e00dd */
[----:B------:R-:W-:Y:S02]  /*114c0*/  IMAD.U32 R7, RZ, RZ, UR4 ;  /* 0x00000004ff077e24 */ /* 0x000fe4000f8e00ff */
[----:B------:R-:W-:-:S05]  /*114d0*/  IMAD.SHL.U32 R222, R222, 0x2, RZ ;  /* 0x00000002dede7824 */ /* 0x000fca00078e00ff */
[----:B------:R-:W-:Y:S02]  /*114e0*/  IADD3 R6, R7, -UR20, -R222 ;  /* 0x8000001407067c10 */ /* 0x000fe4000fffe8de */
[----:B------:R-:W-:Y:S02]  /*114f0*/  @P0 SHF.R.U32.HI R24, RZ, c[0x0][0x2cc], R5 ;  /* 0x0000b300ff180a19 */ /* 0x000fe40000011605 */
[----:B------:R-:W-:Y:S02]  /*11500*/  PLOP3.LUT P0, PT, PT, PT, UP2, 0x40, 0x0 ;  /* 0x000000000000781c */ /* 0x000fe40003f0e828 */
[C---:B------:R-:W-:Y:S01]  /*11510*/  IADD3 R20, R6.reuse, c[0x0][0x328], RZ ;  /* 0x0000ca0006147a10 */ /* 0x040fe20007ffe0ff */
[----:B------:R-:W1:Y:S01]  /*11520*/  SHFL.IDX PT, R5, R24, RZ, 0x1c1f ;  /* 0x001c1fff18057589 */ /* 0x000e6200000e0000 */
[----:B------:R-:W-:Y:S02]  /*11530*/  IADD3 R6, R6, UR17, RZ ;  /* 0x0000001106067c10 */ /* 0x000fe4000fffe0ff */
[----:B------:R-:W-:Y:S01]  /*11540*/  IADD3 R0, -R222, UR11, -R25 ;  /* 0x0000000bde007c10 */ /* 0x000fe2000fffe919 */
[----:B-1----:R-:W-:-:S02]  /*11550*/  IMAD.IADD R27, R20, 0x1, R5 ;  /* 0x00000001141b7824 */ /* 0x002fc400078e0205 */
[----:B------:R-:W-:-:S03]  /*11560*/  IMAD.IADD R26, R6, 0x1, R5 ;  /* 0x00000001061a7824 */ /* 0x000fc600078e0205 */
[----:B------:R-:W-:Y:S01]  /*11570*/  IMNMX R27, R27, R0, PT ;  /* 0x000000001b1b7217 */ /* 0x000fe20003800200 */
[----:B------:R-:W-:Y:S05]  /*11580*/  @P0 BRA `(.L_x_454) ;  /* 0x0000016000000947 */ /* 0x000fea0003800000 */
[----:B------:R-:W-:Y:S01]  /*11590*/  IMAD.U32 R22, RZ, RZ, UR20 ;  /* 0x00000014ff167e24 */ /* 0x000fe2000f8e00ff */
[----:B------:R-:W-:Y:S04]  /*115a0*/  BSSY B0, `(.L_x_455) ;  /* 0x000000f000007945 */ /* 0x000fe80003800000 */
[----:B------:R-:W-:-:S04]  /*115b0*/  IADD3 R22, -R22, UR11, R5 ;  /* 0x0000000b16167c10 */ /* 0x000fc8000fffe105 */
        /* <DEDUP_REMOVED lines=9> */
.L_x_456:
[----:B------:R-:W-:-:S04]  /*11650*/  MOV R5, c[0x0][0x32c] ;  /* 0x0000cb0000057a02 */ /* 0x000fc80000000f00 */
[----:B------:R-:W-:-:S13]  /*11660*/  ISETP.NE.AND P0, PT, R5, 0x1, PT ;  /* 0x000000010500780c */ /* 0x000fda0003f05270 */
[----:B------:R-:W-:-:S05]  /*11670*/  @P0 IMAD.HI.U32 R5, R22, c[0x0][0x330], RZ ;  /* 0x0000cc0016050a27 */ /* 0x000fca00078e00ff */
[----:B------:R-:W-:Y:S02]  /*11680*/  @P0 SHF.R.U32.HI R22, RZ, c[0x0][0x334], R5 ;  /* 0x0000cd00ff160a19 */ /* 0x000fe40000011605 */
.L_x_457:
[----:B------:R-:W-:Y:S05]  /*11690*/  BSYNC B0 ;  /* 0x0000000000007941 */ /* 0x000fea0003800000 */
.L_x_455:
[----:B------:R-:W-:-:S04]  /*116a0*/  IMAD R5, R22, c[0x0][0x32c], -R25 ;  /* 0x0000cb0016057a24 */ /* 0x000fc800078e0a19 */
[----:B------:R-:W-:-:S05]  /*116b0*/  IMAD.IADD R5, R5, 0x1, -R222 ;  /* 0x0000000105057824 */ /* 0x000fca00078e0ade */
[----:B------:R-:W-:Y:S02]  /*116c0*/  IADD3 R22, R5, c[0x0][0x32c], RZ ;  /* 0x0000cb0005167a10 */ /* 0x000fe40007ffe0ff */
[----:B------:R-:W-:Y:S02]  /*116d0*/  IMNMX R26, R26, R5, !PT ;  /* 0x000000051a1a7217 */ /* 0x000fe40007800200 */
[----:B------:R-:W-:Y:S02]  /*116e0*/  IMNMX R27, R27, R22, PT ;  /* 0x000000161b1b7217 */ /* 0x000fe40003800200 */
.L_x_454:
[----:B------:R-:W-:-:S04]  /*116f0*/  ISETP.LT.AND P1, PT, RZ, UR10, PT ;  /* 0x0000000aff007c0c */ /* 0x000fc8000bf21270 */
[----:B------:R-:W-:-:S04]  /*11700*/  ISETP.GT.AND P0, PT, R26, RZ, P1 ;  /* 0x000000ff1a00720c */ /* 0x000fc80000f04270 */
[----:B------:R-:W-:-:S04]  /*11710*/  ISETP.LT.OR P0, PT, R27, 0x1, P0 ;  /* 0x000000011b00780c */ /* 0x000fc80000701670 */
[----:B------:R-:W-:Y:S02]  /*11720*/  FSEL R22, R16, -INF , !P0 ;  /* 0xff80000010167808 */ /* 0x000fe40004000000 */
[----:B------:R-:W-:-:S04]  /*11730*/  ISETP.GT.AND P0, PT, R26, 0x1, P1 ;  /* 0x000000011a00780c */ /* 0x000fc80000f04270 */
        /* <DEDUP_REMOVED lines=14> */
[----:B------:R-:W-:Y:S01]  /*11820*/  ISETP.GT.AND P0, PT, R26, 0x18, P1 ;  /* 0x000000181a00780c */ /* 0x000fe20000f04270 */
[----:B------:R-:W1:Y:S03]  /*11830*/  SHFL.IDX PT, R9, R24, 0x1, 0x1c1f ;  /* 0x003c1f0018097f89 */ /* 0x000e6600000e0000 */
[----:B------:R-:W-:-:S04]  /*11840*/  ISETP.LT.OR P0, PT, R27, 0x19, P0 ;  /* 0x000000191b00780c */ /* 0x000fc80000701670 */
[----:B------:R-:W-:Y:S02]  /*11850*/  FSEL R5, R40, -INF , !P0 ;  /* 0xff80000028057808 */ /* 0x000fe40004000000 */
[----:B------:R-:W-:-:S04]  /*11860*/  ISETP.GT.AND P0, PT, R26, 0x19, P1 ;  /* 0x000000191a00780c */ /* 0x000fc80000f04270 */
[----:B------:R-:W-:-:S04]  /*11870*/  ISETP.LT.OR P0, PT, R27, 0x1a, P0 ;  /* 0x0000001a1b00780c */ /* 0x000fc80000701670 */
[----:B------:R-:W-:Y:S02]  /*11880*/  FSEL R17, R41, -INF , !P0 ;  /* 0xff80000029117808 */ /* 0x000fe40004000000 */
[----:B------:R-:W-:Y:S01]  /*11890*/  PLOP3.LUT P0, PT, PT, PT, UP2, 0x40, 0x0 ;  /* 0x000000000000781c */ /* 0x000fe20003f0e828 */
[--C-:B-1----:R-:W-:Y:S02]  /*118a0*/  IMAD.IADD R27, R20, 0x1, R9.reuse ;  /* 0x00000001141b7824 */ /* 0x102fe400078e0209 */
[----:B------:R-:W-:-:S03]  /*118b0*/  IMAD.IADD R8, R6, 0x1, R9 ;  /* 0x0000000106087824 */ /* 0x000fc600078e0209 */
[----:B------:R-:W-:-:S07]  /*118c0*/  IMNMX R0, R27, R0, PT ;  /* 0x000000001b007217 */ /* 0x000fce0003800200 */
        /* <DEDUP_REMOVED lines=13> */
.L_x_460:
[----:B------:R-:W-:-:S04]  /*119a0*/  MOV R6, c[0x0][0x32c] ;  /* 0x0000cb0000067a02 */ /* 0x000fc80000000f00 */
[----:B------:R-:W-:-:S13]  /*119b0*/  ISETP.NE.AND P0, PT, R6, 0x1, PT ;  /* 0x000000010600780c */ /* 0x000fda0003f05270 */
[----:B------:R-:W-:-:S05]  /*119c0*/  @P0 IMAD.HI.U32 R6, R12, c[0x0][0x330], RZ ;  /* 0x0000cc000c060a27 */ /* 0x000fca00078e00ff */
[----:B------:R-:W-:Y:S02]  /*119d0*/  @P0 SHF.R.U32.HI R12, RZ, c[0x0][0x334], R6 ;  /* 0x0000cd00ff0c0a19 */ /* 0x000fe40000011606 */
.L_x_461:
[----:B------:R-:W-:Y:S05]  /*119e0*/  BSYNC B0 ;  /* 0x0000000000007941 */ /* 0x000fea0003800000 */
.L_x_459:
[----:B------:R-:W-:-:S04]  /*119f0*/  IMAD R25, R12, c[0x0][0x32c], -R25 ;  /* 0x0000cb000c197a24 */ /* 0x000fc800078e0a19 */
[----:B------:R-:W-:-:S05]  /*11a00*/  IMAD.IADD R25, R25, 0x1, -R222 ;  /* 0x0000000119197824 */ /* 0x000fca00078e0ade */
[----:B------:R-:W-:Y:S02]  /*11a10*/  IADD3 R9, R25, c[0x0][0x32c], RZ ;  /* 0x0000cb0019097a10 */ /* 0x000fe40007ffe0ff */
[----:B------:R-:W-:Y:S02]  /*11a20*/  IMNMX R8, R8, R25, !PT ;  /* 0x0000001908087217 */ /* 0x000fe40007800200 */
[----:B------:R-:W-:Y:S02]  /*11a30*/  IMNMX R0, R0, R9, PT ;  /* 0x0000000900007217 */ /* 0x000fe40003800200 */
.L_x_458:
[----:B------:R-:W-:Y:S01]  /*11a40*/  ISETP.GT.AND P0, PT, R8, 0x8, P1 ;  /* 0x000000080800780c */ /* 0x000fe20000f04270 */
[----:B------:R-:W-:Y:S01]  /*11a50*/  IMAD.SHL.U32 R211, R4, 0x2, RZ ;  /* 0x0000000204d37824 */ /* 0x000fe200078e00ff */
[----:B------:R-:W-:Y:S02]  /*11a60*/  @UP3 USHF.L.U32 UR14, UR14, 0x7, URZ ;  /* 0x000000070e0e3899 */ /* 0x000fe4000800063f */
[----:B------:R-:W-:Y:S01]  /*11a70*/  ISETP.LT.OR P0, PT, R0, 0x9, P0 ;  /* 0x000000090000780c */ /* 0x000fe20000701670 */
[--C-:B------:R-:W-:Y:S01]  /*11a80*/  IMAD R206, R2, 0x2, R211.reuse ;  /* 0x0000000202ce7824 */ /* 0x100fe200078e02d3 */
[----:B------:R-:W-:Y:S01]  /*11a90*/  LDSM.16.MT88.4 R132, [R211+0x8080] ;  /* 0x00808000d384783b */ /* 0x000fe20000004200 */
[C---:B------:R-:W-:Y:S01]  /*11aa0*/  IMAD R205, R3.reuse, 0x2, R211 ;  /* 0x0000000203cd7824 */ /* 0x040fe200078e02d3 */
[----:B------:R-:W-:Y:S01]  /*11ab0*/  FSEL R20, R14, -INF , !P0 ;  /* 0xff8000000e147808 */ /* 0x000fe20004000000 */
[----:B------:R-:W-:Y:S01]  /*11ac0*/  IMAD R204, R3, 0x2, R206 ;  /* 0x0000000203cc7824 */ /* 0x000fe200078e02ce */
[----:B------:R-:W-:Y:S01]  /*11ad0*/  ISETP.GT.AND P0, PT, R8, 0x9, P1 ;  /* 0x000000090800780c */ /* 0x000fe20000f04270 */
[----:B------:R-:W-:Y:S01]  /*11ae0*/  LDSM.16.MT88.4 R140, [R206+0x8080] ;  /* 0x00808000ce8c783b */ /* 0x000fe20000004200 */
[----:B------:R-:W-:-:S02]  /*11af0*/  ULDC.64 UR4, c[0x0][0x2c8] ;  /* 0x0000b20000047ab9 */ /* 0x000fc40000000a00 */
[----:B------:R-:W-:Y:S01]  /*11b00*/  ISETP.LT.OR P0, PT, R0, 0xa, P0 ;  /* 0x0000000a0000780c */ /* 0x000fe20000701670 */
[----:B------:R-:W-:Y:S01]  /*11b10*/  LDSM.16.MT88.4 R32, [R204+0x8080] ;  /* 0x00808000cc20783b */ /* 0x000fe20000004200 */
[----:B------:R-:W-:Y:S02]  /*11b20*/  UIMAD.WIDE.U32 UR28, UR14, UR4, URZ ;  /* 0x000000040e1c72a5 */ /* 0x000fe4000f8e003f */
[----:B------:R-:W-:Y:S01]  /*11b30*/  FSEL R6, R15, -INF , !P0 ;  /* 0xff8000000f067808 */ /* 0x000fe20004000000 */
[----:B------:R-:W-:Y:S01]  /*11b40*/  LDSM.16.MT88.4 R48, [R206+0x9080] ;  /* 0x00908000ce30783b */ /* 0x000fe20000004200 */
[----:B------:R-:W-:Y:S01]  /*11b50*/  ISETP.GT.AND P0, PT, R8, 0x10, P1 ;  /* 0x000000100800780c */ /* 0x000fe20000f04270 */
[----:B------:R-:W-:Y:S02]  /*11b60*/  @UP3 USHF.R.U32.HI UR15, URZ, UR5, UR29 ;  /* 0x000000053f0f3299 */ /* 0x000fe4000801161d */
[----:B------:R-:W-:Y:S01]  /*11b70*/  LDSM.16.MT88.4 R56, [R205+0x9080] ;  /* 0x00908000cd38783b */ /* 0x000fe20000004200 */
[----:B------:R-:W-:Y:S01]  /*11b80*/  ISETP.LT.OR P0, PT, R0, 0x11, P0 ;  /* 0x000000110000780c */ /* 0x000fe20000701670 */
[----:B------:R-:W-:-:S02]  /*11b90*/  UIADD3 UR15, UR9, UR15, URZ ;  /* 0x0000000f090f7290 */ /* 0x000fc4000fffe03f */
[----:B------:R-:W-:Y:S01]  /*11ba0*/  LDSM.16.MT88.4 R64, [R204+0x9080] ;  /* 0x00908000cc40783b */ /* 0x000fe20000004200 */
[----:B------:R-:W-:Y:S01]  /*11bb0*/  FSEL R16, R10, -INF , !P0 ;  /* 0xff8000000a107808 */ /* 0x000fe20004000000 */
[----:B------:R-:W-:Y:S01]  /*11bc0*/  ULDC UR9, c[0x0][0x328] ;  /* 0x0000ca0000097ab9 */ /* 0x000fe20000000800 */
[----:B------:R-:W-:Y:S01]  /*11bd0*/  ISETP.GT.AND P0, PT, R8, 0x11, P1 ;  /* 0x000000110800780c */ /* 0x000fe20000f04270 */
[----:B------:R-:W-:Y:S01]  /*11be0*/  LDSM.16.MT88.4 R72, [R211+0xa080] ;  /* 0x00a08000d348783b */ /* 0x000fe20000004200 */
[----:B------:R-:W-:Y:S01]  /*11bf0*/  FMNMX.FTZ R10, R22, R23, !PT ;  /* 0x00000017160a7209 */ /* 0x000fe20007810000 */
[----:B------:R-:W-:Y:S01]  /*11c00*/  UIADD3 UR10, UR10, -0x2, URZ ;  /* 0xfffffffe0a0a7890 */ /* 0x000fe2000fffe03f */
[----:B------:R-:W-:Y:S01]  /*11c10*/  ISETP.LT.OR P0, PT, R0, 0x12, P0 ;  /* 0x000000120000780c */ /* 0x000fe20000701670 */
[----:B------:R-:W-:Y:S01]  /*11c20*/  LDSM.16.MT88.4 R80, [R206+0xa080] ;  /* 0x00a08000ce50783b */ /* 0x000fe20000004200 */
[----:B------:R-:W-:Y:S01]  /*11c30*/  FMNMX.FTZ R10, R21, R10, !PT ;  /* 0x0000000a150a7209 */ /* 0x000fe20007810000 */
[----:B------:R-:W-:Y:S01]  /*11c40*/  UIADD3 UR9, UR15, UR9, URZ ;  /* 0x000000090f097290 */ /* 0x000fe2000fffe03f */
[----:B------:R-:W-:Y:S01]  /*11c50*/  FSEL R100, R11, -INF , !P0 ;  /* 0xff8000000b647808 */ /* 0x000fe20004000000 */
        /* <DEDUP_REMOVED lines=8> */
[----:B------:R-:W-:Y:S01]  /*11ce0*/  ISETP.GT.AND P0, PT, R8, RZ, P1 ;  /* 0x000000ff0800720c */ /* 0x000fe20000f04270 */
[----:B------:R-:W-:Y:S01]  /*11cf0*/  LDSM.16.MT88.4 R112, [R206+0xb080] ;  /* 0x00b08000ce70783b */ /* 0x000fe20000004200 */
[----:B------:R-:W-:-:S02]  /*11d00*/  FMNMX.FTZ R10, R7, R10, !PT ;  /* 0x0000000a070a7209 */ /* 0x000fc40007810000 */
[----:B------:R-:W-:Y:S01]  /*11d10*/  ISETP.LT.OR P0, PT, R0, 0x1, P0 ;  /* 0x000000010000780c */ /* 0x000fe20000701670 */
[----:B------:R-:W-:Y:S01]  /*11d20*/  LDSM.16.MT88.4 R120, [R205+0xb080] ;  /* 0x00b08000cd78783b */ /* 0x000fe20000004200 */
[----:B------:R-:W-:Y:S02]  /*11d30*/  FMNMX.FTZ R10, R5, R10, !PT ;  /* 0x0000000a050a7209 */ /* 0x000fe40007810000 */
[----:B------:R-:W-:Y:S01]  /*11d40*/  FSEL R11, R18, -INF , !P0 ;  /* 0xff800000120b7808 */ /* 0x000fe20004000000 */
        /* <DEDUP_REMOVED lines=16> */
[----:B------:R-:W-:Y:S02]  /*11e50*/  FMNMX.FTZ R9, R17, R10, !PT ;  /* 0x0000000a11097209 */ /* 0x000fe40007810000 */
[----:B------:R-:W-:Y:S01]  /*11e60*/  FSEL R12, R43, -INF , !P0 ;  /* 0xff8000002b0c7808 */ /* 0x000fe20004000000 */
[----:B------:R-:W-:Y:S01]  /*11e70*/  LDSM.16.MT88.4 R168, [R211+0xa880] ;  /* 0x00a88000d3a8783b */ /* 0x000fe20000004200 */
[----:B------:R-:W-:-:S03]  /*11e80*/  FMNMX.FTZ R15, R14, R15, !PT ;  /* 0x0000000f0e0f7209 */ /* 0x000fc60007810000 */
[----:B------:R-:W1:Y:S01]  /*11e90*/  SHFL.BFLY PT, R10, R9, 0x2, 0x1f ;  /* 0x0c401f00090a7f89 */ /* 0x000e6200000e0000 */
[----:B------:R-:W-:-:S03]  /*11ea0*/  FMNMX.FTZ R15, R12, R15, !PT ;  /* 0x0000000f0c0f7209 */ /* 0x000fc60007810000 */
[----:B------:R-:W-:Y:S04]  /*11eb0*/  LDSM.16.MT88.4 R40, [R211+0x9080] ;  /* 0x00908000d328783b */ /* 0x000fe80000004200 */
[----:B------:R-:W2:Y:S04]  /*11ec0*/  SHFL.BFLY PT, R0, R15, 0x2, 0x1f ;  /* 0x0c401f000f007f89 */ /* 0x000ea800000e0000 */
[----:B------:R-:W-:Y:S04]  /*11ed0*/  LDSM.16.MT88.4 R164, [R206+0xa880] ;  /* 0x00a88000cea4783b */ /* 0x000fe80000004200 */
[----:B------:R-:W-:Y:S04]  /*11ee0*/  LDSM.16.MT88.4 R160, [R205+0xa880] ;  /* 0x00a88000cda0783b */ /* 0x000fe80000004200 */
[----:B------:R-:W-:Y:S01]  /*11ef0*/  LDSM.16.MT88.4 R156, [R204+0xa880] ;  /* 0x00a88000cc9c783b */ /* 0x000fe20000004200 */
[----:B-1----:R-:W-:-:S03]  /*11f00*/  FMNMX.FTZ R10, R9, R10, !PT ;  /* 0x0000000a090a7209 */ /* 0x002fc60007810000 */
[----:B------:R-:W-:Y:S04]  /*11f10*/  LDSM.16.MT88.4 R152, [R211+0xb880] ;  /* 0x00b88000d398783b */ /* 0x000fe80000004200 */
[----:B------:R-:W1:Y:S01]  /*11f20*/  SHFL.BFLY PT, R19, R10, 0x1, 0x1f ;  /* 0x0c201f000a137f89 */ /* 0x000e6200000e0000 */
[----:B--2---:R-:W-:-:S03]  /*11f30*/  FMNMX.FTZ R9, R0, R15, !PT ;  /* 0x0000000f00097209 */ /* 0x004fc60007810000 */
[----:B------:R-:W-:Y:S04]  /*11f40*/  LDSM.16.MT88.4 R148, [R206+0xb880] ;  /* 0x00b88000ce94783b */ /* 0x000fe80000004200 */
[----:B------:R-:W2:Y:S01]  /*11f50*/  SHFL.BFLY PT, R8, R9, 0x1, 0x1f ;  /* 0x0c201f0009087f89 */ /* 0x000ea200000e0000 */
[----:B-1----:R-:W-:-:S04]  /*11f60*/  FMNMX.FTZ R0, R10, R19, !PT ;  /* 0x000000130a007209 */ /* 0x002fc80007810000 */
[C---:B------:R-:W-:Y:S01]  /*11f70*/  FSETP.NEU.FTZ.AND P0, PT, R0.reuse, -INF , PT ;  /* 0xff8000000000780b */ /* 0x040fe20003f1d000 */
[----:B------:R-:W-:Y:S01]  /*11f80*/  FMUL.FTZ R18, R0, c[0x0][0x2d0] ;  /* 0x0000b40000127a20 */ /* 0x000fe20000410000 */
[----:B--2---:R-:W-:-:S04]  /*11f90*/  FMNMX.FTZ R8, R8, R9, !PT ;  /* 0x0000000908087209 */ /* 0x004fc80007810000 */
[----:B------:R-:W-:Y:S02]  /*11fa0*/  FSEL R18, R18, RZ, P0 ;  /* 0x000000ff12127208 */ /* 0x000fe40000000000 */
[C---:B------:R-:W-:Y:S01]  /*11fb0*/  FSETP.NEU.FTZ.AND P0, PT, R8.reuse, -INF , PT ;  /* 0xff8000000800780b */ /* 0x040fe20003f1d000 */
[----:B------:R-:W-:Y:S02]  /*11fc0*/  FMUL.FTZ R9, R8, c[0x0][0x2d0] ;  /* 0x0000b40008097a20 */ /* 0x000fe40000410000 */
[--C-:B------:R-:W-:Y:S02]  /*11fd0*/  FFMA.FTZ R15, R13, c[0x0][0x2d0], -R18.reuse ;  /* 0x0000b4000d0f7a23 */ /* 0x100fe40000010812 */
[--C-:B------:R-:W-:Y:S01]  /*11fe0*/  FFMA.FTZ R224, R22, c[0x0][0x2d0], -R18.reuse ;  /* 0x0000b40016e07a23 */ /* 0x100fe20000010812 */
[----:B------:R-:W-:Y:S01]  /*11ff0*/  FSEL R13, R9, RZ, P0 ;  /* 0x000000ff090d7208 */ /* 0x000fe20000000000 */
[--C-:B------:R-:W-:Y:S01]  /*12000*/  FFMA.FTZ R223, R23, c[0x0][0x2d0], -R18.reuse ;  /* 0x0000b40017df7a23 */ /* 0x100fe20000010812 */
[----:B------:R1:W-:Y:S01]  /*12010*/  MUFU.EX2 R9, R15 ;  /* 0x0000000f00097308 */ /* 0x0003e20000000800 */
[----:B------:R-:W-:Y:S01]  /*12020*/  FFMA.FTZ R10, R21, c[0x0][0x2d0], -R18 ;  /* 0x0000b400150a7a23 */ /* 0x000fe20000010812 */
[----:B------:R-:W-:Y:S01]  /*12030*/  PLOP3.LUT P0, PT, PT, PT, UP2, 0x40, 0x0 ;  /* 0x000000000000781c */ /* 0x000fe20003f0e828 */
[----:B------:R-:W-:-:S02]  /*12040*/  FFMA.FTZ R231, R11, c[0x0][0x2d0], -R13 ;  /* 0x0000b4000be77a23 */ /* 0x000fc4000001080d */
[--C-:B------:R-:W-:Y:S02]  /*12050*/  FFMA.FTZ R230, R24, c[0x0][0x2d0], -R13.reuse ;  /* 0x0000b40018e67a23 */ /* 0x100fe4000001080d */
[--C-:B------:R-:W-:Y:S01]  /*12060*/  FFMA.FTZ R11, R20, c[0x0][0x2d0], -R13.reuse ;  /* 0x0000b400140b7a23 */ /* 0x100fe2000001080d */
[----:B------:R-:W2:Y:S01]  /*12070*/  LDSM.16.MT88.4 R24, [R205+0x8080] ;  /* 0x00808000cd18783b */ /* 0x000ea20000004200 */
[----:B------:R-:W-:Y:S01]  /*12080*/  FFMA.FTZ R2, R6, c[0x0][0x2d0], -R13 ;  /* 0x0000b40006027a23 */ /* 0x000fe2000001080d */
[----:B------:R-:W-:Y:S01]  /*12090*/  MUFU.EX2 R224, R224 ;  /* 0x000000e000e07308 */ /* 0x000fe20000000800 */
[--C-:B------:R-:W-:Y:S02]  /*120a0*/  FFMA.FTZ R3, R7, c[0x0][0x2d0], -R18.reuse ;  /* 0x0000b40007037a23 */ /* 0x100fe40000010812 */
[--C-:B------:R-:W-:Y:S02]  /*120b0*/  FFMA.FTZ R232, R5, c[0x0][0x2d0], -R18.reuse ;  /* 0x0000b40005e87a23 */ /* 0x100fe40000010812 */
[----:B------:R-:W3:Y:S01]  /*120c0*/  LDSM.16.MT88.4 R4, [R204+0xb080] ;  /* 0x00b08000cc04783b */ /* 0x000ee20000004200 */
[----:B------:R-:W-:-:S02]  /*120d0*/  FFMA.FTZ R234, R85, c[0x0][0x2d0], -R18 ;  /* 0x0000b40055ea7a23 */ /* 0x000fc40000010812 */
[----:B------:R-:W4:Y:S01]  /*120e0*/  MUFU.EX2 R223, R223 ;  /* 0x000000df00df7308 */ /* 0x000f220000000800 */
[----:B------:R-:W-:Y:S02]  /*120f0*/  FFMA.FTZ R233, R17, c[0x0][0x2d0], -R18 ;  /* 0x0000b40011e97a23 */ /* 0x000fe40000010812 */
[--C-:B------:R-:W-:Y:S02]  /*12100*/  FFMA.FTZ R235, R16, c[0x0][0x2d0], -R13.reuse ;  /* 0x0000b40010eb7a23 */ /* 0x100fe4000001080d */
[--C-:B------:R-:W-:Y:S01]  /*12110*/  FFMA.FTZ R236, R100, c[0x0][0x2d0], -R13.reuse ;  /* 0x0000b40064ec7a23 */ /* 0x100fe2000001080d */
[----:B------:R-:W5:Y:S01]  /*12120*/  LDSM.16.MT88.4 R16, [R211+0x8880] ;  /* 0x00888000d310783b */ /* 0x000f620000004200 */
[--C-:B------:R-:W-:Y:S01]  /*12130*/  FFMA.FTZ R237, R14, c[0x0][0x2d0], -R13.reuse ;  /* 0x0000b4000eed7a23 */ /* 0x100fe2000001080d */
[----:B------:R-:W2:Y:S01]  /*12140*/  MUFU.EX2 R10, R10 ;  /* 0x0000000a000a7308 */ /* 0x000ea20000000800 */
[----:B------:R-:W-:Y:S02]  /*12150*/  FFMA.FTZ R238, R12, c[0x0][0x2d0], -R13 ;  /* 0x0000b4000cee7a23 */ /* 0x000fe4000001080d */
[----:B-1----:R-:W1:Y:S05]  /*12160*/  LDSM.16.MT88.4 R12, [R206+0x8880] ;  /* 0x00888000ce0c783b */ /* 0x002e6a0000004200 */
[----:B------:R-:W-:Y:S01]  /*12170*/  MUFU.EX2 R231, R231 ;  /* 0x000000e700e77308 */ /* 0x000fe20000000800 */
[----:B----4-:R-:W-:Y:S01]  /*12180*/  F2FP.BF16.PACK_AB R128, R223, R224 ;  /* 0x000000e0df80723e */ /* 0x010fe200000010ff */
[----:B------:R-:W-:-:S06]  /*12190*/  FADD.FTZ R223, R224, R223 ;  /* 0x000000dfe0df7221 */ /* 0x000fcc0000010000 */
[----:B------:R-:W4:Y:S01]  /*121a0*/  MUFU.EX2 R230, R230 ;  /* 0x000000e600e67308 */ /* 0x000f220000000800 */
[----:B--2---:R-:W-:Y:S01]  /*121b0*/  F2FP.BF16.PACK_AB R130, R9, R10 ;  /* 0x0000000a0982723e */ /* 0x004fe200000010ff */
[----:B------:R-:W-:-:S04]  /*121c0*/  FADD.FTZ R10, R10, R223 ;  /* 0x000000df0a0a7221 */ /* 0x000fc80000010000 */
[----:B------:R-:W-:Y:S02]  /*121d0*/  FADD.FTZ R9, R9, R10 ;  /* 0x0000000a09097221 */ /* 0x000fe40000010000 */
[----:B------:R-:W-:Y:S08]  /*121e0*/  MUFU.EX2 R11, R11 ;  /* 0x0000000b000b7308 */ /* 0x000ff00000000800 */
[----:B------:R-:W2:Y:S01]  /*121f0*/  MUFU.EX2 R2, R2 ;  /* 0x0000000200027308 */ /* 0x000ea20000000800 */
[----:B----4-:R-:W-:Y:S01]  /*12200*/  F2FP.BF16.PACK_AB R129, R230, R231 ;  /* 0x000000e7e681723e */ /* 0x010fe200000010ff */
[----:B------:R-:W-:-:S06]  /*12210*/  FADD.FTZ R230, R231, R230 ;  /* 0x000000e6e7e67221 */ /* 0x000fcc0000010000 */
[----:B------:R-:W-:Y:S01]  /*12220*/  MUFU.EX2 R234, R234 ;  /* 0x000000ea00ea7308 */ /* 0x000fe20000000800 */
[----:B--2---:R-:W-:-:S07]  /*12230*/  F2FP.BF16.PACK_AB R131, R2, R11 ;  /* 0x0000000b0283723e */ /* 0x004fce00000010ff */
        /* <DEDUP_REMOVED lines=10> */
[----:B------:R-:W4:Y:S06]  /*122e0*/  MUFU.EX2 R236, R236 ;  /* 0x000000ec00ec7308 */ /* 0x000f2c0000000800 */
        /* <DEDUP_REMOVED lines=31> */
[----:B----4-:R-:W-:Y:S01]  /*124e0*/  F2FP.BF16.PACK_AB R5, R236, R235 ;  /* 0x000000ebec05723e */ /* 0x010fe200000010ff */
        /* <DEDUP_REMOVED lines=9> */
[----:B-----5:R-:W-:Y:S01]  /*12580*/  HMMA.16816.F32.BF16 R144, R4, R16, R144 ;  /* 0x000000100490723c */ /* 0x020fe20000041890 */
        /* <DEDUP_REMOVED lines=35> */
[----:B------:R-:W-:Y:S01]  /*127c0*/  ISETP.LT.AND P0, PT, RZ, UR15, PT ;  /* 0x0000000fff007c0c */ /* 0x000fe2000bf01270 */
[----:B------:R-:W-:-:S12]  /*127d0*/  UIADD3 UR14, UR15, -0x1, URZ ;  /* 0xffffffff0f0e7890 */ /* 0x000fd8000fffe03f */
[----:B------:R-:W-:Y:S05]  /*127e0*/  @P0 BRA `(.L_x_463) ;  /* 0x000000a000000947 */ /* 0x000fea0003800000 */
[----:B------:R-:W-:Y:S02]  /*127f0*/  UMOV UR5, 0x1 ;  /* 0x0000000100057882 */ /* 0x000fe40000000000 */
[----:B------:R-:W-:Y:S02]  /*12800*/  ULDC UR4, c[0x0][0x32c] ;  /* 0x0000cb0000047ab9 */ /* 0x000fe40000000800 */
[----:B------:R-:W-:Y:S02]  /*12810*/  UISETP.NE.AND UP0, UPT, UR5, UR4, UPT ;  /* 0x000000040500728c */ /* 0x000fe4000bf05270 */
[----:B------:R-:W-:Y:S02]  /*12820*/  UIADD3 UR14, -UR15, URZ, URZ ;  /* 0x0000003f0f0e7290 */ /* 0x000fe4000fffe13f */
[----:B------:R-:W-:Y:S02]  /*12830*/  ULDC.64 UR4, c[0x0][0x330] ;  /* 0x0000cc0000047ab9 */ /* 0x000fe40000000a00 */
[----:B------:R-:W-:-:S07]  /*12840*/  UIMAD.WIDE.U32 UR28, UR14, UR4, URZ ;  /* 0x000000040e1c72a5 */ /* 0x000fce000f8e003f */
[----:B------:R-:W-:Y:S02]  /*12850*/  @UP0 UMOV UR15, UR29 ;  /* 0x0000001d000f0c82 */ /* 0x000fe40008000000 */
[----:B------:R-:W-:-:S04]  /*12860*/  @UP0 USHF.R.U32.HI UR14, URZ, UR5, UR15 ;  /* 0x000000053f0e0299 */ /* 0x000fc8000801160f */
[----:B------:R-:W-:Y:S01]  /*12870*/  ULOP3.LUT UR14, URZ, UR14, URZ, 0x33, !UPT ;  /* 0x0000000e3f0e7292 */ /* 0x000fe2000f8e333f */
[----:B------:R-:W-:Y:S05]  /*12880*/  BRA `(.L_x_464) ;  /* 0x0000007000007947 */ /* 0x000fea0003800000 */
.L_x_463:
[----:B------:R-:W-:Y:S02]  /*12890*/  UMOV UR5, 0x1 ;  /* 0x0000000100057882 */ /* 0x000fe40000000000 */
[----:B------:R-:W-:Y:S02]  /*128a0*/  ULDC UR4, c[0x0][0x32c] ;  /* 0x0000cb0000047ab9 */ /* 0x000fe40000000800 */
[----:B------:R-:W-:-:S03]  /*128b0*/  UISETP.NE.AND UP0, UPT, UR5, UR4, UPT ;  /* 0x000000040500728c */ /* 0x000fc6000bf05270 */
[----:B------:R-:W-:Y:S02]  /*128c0*/  ULDC.64 UR4, c[0x0][0x330] ;  /* 0x0000cc0000047ab9 */ /* 0x000fe40000000a00 */
[----:B------:R-:W-:-:S07]  /*128d0*/  UIMAD.WIDE.U32 UR28, UR14, UR4, URZ ;  /* 0x000000040e1c72a5 */ /* 0x000fce000f8e003f */
[----:B------:R-:W-:Y:S02]  /*128e0*/  @UP0 UMOV UR15, UR29 ;  /* 0x0000001d000f0c82 */ /* 0x000fe40008000000 */
[----:B------:R-:W-:Y:S02]  /*128f0*/  @UP0 USHF.R.U32.HI UR14, URZ, UR5, UR15 ;  /* 0x000000053f0e0299 */ /* 0x000fe4000801160f */
.L_x_464:
[----:B------:R-:W-:Y:S02]  /*12900*/  ULDC UR4, c[0x0][0x32c] ;  /* 0x0000cb0000047ab9 */ /* 0x000fe40000000800 */
[----:B------:R-:W-:-:S04]  /*12910*/  UIMAD UR4, UR14, UR4, UR4 ;  /* 0x000000040e0472a4 */ /* 0x000fc8000f8e0204 */
[----:B------:R-:W-:-:S04]  /*12920*/  UISETP.LT.AND UP0, UPT, UR9, UR4, UPT ;  /* 0x000000040900728c */ /* 0x000fc8000bf01270 */
[----:B------:R-:W-:-:S04]  /*12930*/  USEL UR9, UR9, UR4, UP0 ;  /* 0x0000000409097287 */ /* 0x000fc80008000000 */
.L_x_462:
[----:B------:R-:W-:-:S04]  /*12940*/  USHF.R.S32.HI UR4, URZ, 0x1f, UR9 ;  /* 0x0000001f3f047899 */ /* 0x000fc80008011409 */
[----:B------:R-:W-:-:S04]  /*12950*/  ULEA.HI UR4, UR4, UR9, URZ, 0x5 ;  /* 0x0000000904047291 */ /* 0x000fc8000f8f283f */
[----:B------:R-:W-:-:S04]  /*12960*/  USHF.R.S32.HI UR4, URZ, 0x5, UR4 ;  /* 0x000000053f047899 */ /* 0x000fc80008011404 */
[----:B------:R-:W-:-:S04]  /*12970*/  UISETP.LT.AND UP0, UPT, UR8, UR4, UPT ;  /* 0x000000040800728c */ /* 0x000fc8000bf01270 */
[----:B------:R-:W-:-:S04]  /*12980*/  USEL UR4, UR8, UR4, !UP0 ;  /* 0x0000000408047287 */ /* 0x000fc8000c000000 */
[----:B------:R-:W-:-:S06]  /*12990*/  UISETP.GE.AND UP0, UPT, UR10, UR4, UPT ;  /* 0x000000040a00728c */ /* 0x000fcc000bf06270 */
[----:B------:R-:W-:-:S13]  /*129a0*/  PLOP3.LUT P0, PT, PT, PT, UP0, 0x40, 0x0 ;  /* 0x000000000000781c */ /* 0x000fda0003f0e808 */
[----:B------:R-:W-:Y:S05]  /*129b0*/  @P0 BRA `(.L_x_465) ;  /* 0x000029e000000947 */ /* 0x000fea0003800000 */
[----:B------:R-:W-:Y:S01]  /*129c0*/  IMAD.MOV.U32 R3, RZ, RZ, R0 ;  /* 0x000000ffff037224 */ /* 0x000fe200078e0000 */
[----:B------:R-:W-:Y:S01]  /*129d0*/  SHF.R.S32.HI R231, RZ, 0x1f, R228 ;  /* 0x0000001fffe77819 */ /* 0x000fe200000114e4 */
[----:B------:R-:W-:Y:S01]  /*129e0*/  IMAD.MOV.U32 R2, RZ, RZ, R8 ;  /* 0x000000ffff027224 */ /* 0x000fe200078e0008 */
[----:B------:R-:W-:Y:S01]  /*129f0*/  SHF.R.S32.HI R4, RZ, 0x1f, R227 ;  /* 0x0000001fff047819 */ /* 0x000fe200000114e3 */
[C---:B------:R-:W-:Y:S01]  /*12a00*/  IMAD.SHL.U32 R230, R228.reuse, 0x2, RZ ;  /* 0x00000002e4e67824 */ /* 0x040fe200078e00ff */
[----:B------:R-:W-:Y:S01]  /*12a10*/  SHF.R.S32.HI R0, RZ, 0x1f, R225 ;  /* 0x0000001fff007819 */ /* 0x000fe200000114e1 */
[----:B------:R-:W-:Y:S01]  /*12a20*/  IMAD.SHL.U32 R194, R227, 0x2, RZ ;  /* 0x00000002e3c27824 */ /* 0x000fe200078e00ff */
[----:B------:R-:W-:Y:S01]  /*12a30*/  SHF.L.U64.HI R231, R228, 0x1, R231 ;  /* 0x00000001e4e77819 */ /* 0x000fe200000102e7 */
[----:B------:R-:W-:Y:S01]  /*12a40*/  IMAD.SHL.U32 R192, R225, 0x2, RZ ;  /* 0x00000002e1c07824 */ /* 0x000fe200078e00ff */
[----:B------:R-:W-:Y:S02]  /*12a50*/  SHF.L.U64.HI R195, R227, 0x1, R4 ;  /* 0x00000001e3c37819 */ /* 0x000fe40000010204 */
[----:B------:R-:W-:-:S02]  /*12a60*/  SHF.L.U64.HI R193, R225, 0x1, R0 ;  /* 0x00000001e1c17819 */ /* 0x000fc40000010200 */
.L_x_476:
[----:B------:R-:W-:Y:S04]  /*12a70*/  DEPBAR.LE SB0, 0x0 ;  /* 0x000080000000791a */ /* 0x000fe80000000000 */
[----:B------:R-:W-:Y:S01]  /*12a80*/  BAR.SYNC.DEFER_BLOCKING 0x0 ;  /* 0x0000000000007b1d */ /* 0x000fe20000010000 */
[----:B------:R-:W-:Y:S01]  /*12a90*/  UISETP.GT.AND UP0, UPT, UR8, UR10, UPT ;  /* 0x0000000a0800728c */ /* 0x000fe2000bf04270 */
[----:B------:R-:W-:Y:S05]  /*12aa0*/  ISETP.GE.AND P1, PT, R219, c[0x0][0x1d4], PT ;  /* 0x00007500db007a0c */ /* 0x000fea0003f26270 */
[----:B------:R-:W-:Y:S01]  /*12ab0*/  PLOP3.LUT P0, PT, PT, PT, UP0, 0x80, 0x0 ;  /* 0x000000000000781c */ /* 0x000fe20003f0f008 */
[----:B------:R1:W2:Y:S04]  /*12ac0*/  LDSM.16.M88.4 R148, [R214+0x10080] ;  /* 0x01008000d694783b */ /* 0x0002a80000000200 */
[----:B------:R1:W3:Y:S04]  /*12ad0*/  LDSM.16.M88.4 R152, [R213+0xc080] ;  /* 0x00c08000d598783b */ /* 0x0002e80000000200 */
[----:B------:R1:W4:Y:S04]  /*12ae0*/  LDSM.16.M88.4 R156, [R213+0xc880] ;  /* 0x00c88000d59c783b */ /* 0x0003280000000200 */
[----:B------:R1:W1:Y:S04]  /*12af0*/  LDSM.16.M88.4 R160, [R210+0x10080] ;  /* 0x01008000d2a0783b */ /* 0x0002680000000200 */
[----:B------:R1:W1:Y:S04]  /*12b00*/  LDSM.16.M88.4 R164, [R212] ;  /* 0x00000000d4a4783b */ /* 0x0002680000000200 */
[----:B------:R1:W1:Y:S01]  /*12b10*/  LDSM.16.M88.4 R168, [R203] ;  /* 0x00000000cba8783b */ /* 0x0002620000000200 */
[----:B------:R-:W-:-:S05]  /*12b20*/  @P0 BRA `(.L_x_466) ;  /* 0x000001c000000947 */ /* 0x000fca0003800000 */
[----:B------:R-:W-:Y:S01]  /*12b30*/  SHF.R.S32.HI R4, RZ, 0x1f, R218 ;  /* 0x0000001fff047819 */ /* 0x000fe200000114da */
[----:B------:R-:W-:Y:S01]  /*12b40*/  IMAD.WIDE.U32 R6, R218, c[0x0][0x208], RZ ;  /* 0x00008200da067a25 */ /* 0x000fe200078e00ff */
[----:B------:R-:W-:Y:S03]  /*12b50*/  SHF.R.S32.HI R0, RZ, 0x1f, R217 ;  /* 0x0000001fff007819 */ /* 0x000fe600000114d9 */
[----:B------:R-:W-:Y:S02]  /*12b60*/  IMAD R4, R4, c[0x0][0x208], RZ ;  /* 0x0000820004047a24 */ /* 0x000fe400078e02ff */
[----:B------:R-:W-:Y:S02]  /*12b70*/  IMAD R0, R0, c[0x0][0x218], RZ ;  /* 0x0000860000007a24 */ /* 0x000fe400078e02ff */
[----:B------:R-:W-:Y:S02]  /*12b80*/  IMAD R4, R218, c[0x0][0x20c], R4 ;  /* 0x00008300da047a24 */ /* 0x000fe400078e0204 */
[----:B------:R-:W-:Y:S02]  /*12b90*/  IMAD R0, R217, c[0x0][0x21c], R0 ;  /* 0x00008700d9007a24 */ /* 0x000fe400078e0200 */
[----:B------:R-:W-:Y:S04]  /*12ba0*/  IMAD.IADD R7, R7, 0x1, R4 ;  /* 0x0000000107077824 */ /* 0x000fe800078e0204 */
[----:B------:R-:W-:Y:S05]  /*12bb0*/  IMAD.WIDE.U32 R6, R217, c[0x0][0x218], R6 ;  /* 0x00008600d9067a25 */ /* 0x000fea00078e0006 */
[----:B------:R-:W-:Y:S04]  /*12bc0*/  IADD3 R4, P0, R6, UR26, RZ ;  /* 0x0000001a06047c10 */ /* 0x000fe8000ff1e0ff */
[----:B------:R-:W-:Y:S02]  /*12bd0*/  IADD3.X R7, R7, UR12, R0, P0, !PT ;  /* 0x0000000c07077c10 */ /* 0x000fe400087fe400 */
[C---:B------:R-:W-:Y:S04]  /*12be0*/  LEA R13, P0, R4.reuse, c[0x0][0x1f8], 0x1 ;  /* 0x00007e00040d7a11 */ /* 0x040fe800078008ff */
[----:B------:R-:W-:Y:S01]  /*12bf0*/  LEA.HI.X R12, R4, c[0x0][0x1fc], R7, 0x1, P0 ;  /* 0x00007f00040c7a11 */ /* 0x000fe200000f0c07 */
[----:B------:R-:W5:Y:S04]  /*12c00*/  SHFL.IDX PT, R5, R13, RZ, 0x181f ;  /* 0x00181fff0d057589 */ /* 0x000f6800000e0000 */
[----:B------:R-:W4:Y:S01]  /*12c10*/  SHFL.IDX PT, R0, R12, RZ, 0x181f ;  /* 0x00181fff0c007589 */ /* 0x000f2200000e0000 */
[C---:B-----5:R-:W-:Y:S05]  /*12c20*/  IADD3 R10, P0, R5.reuse, R192, RZ ;  /* 0x000000c0050a7210 */ /* 0x060fea0007f1e0ff */
[C---:B----4-:R-:W-:Y:S01]  /*12c30*/  IMAD.X R11, R0.reuse, 0x1, R193, P0 ;  /* 0x00000001000b7824 */ /* 0x050fe200000e06c1 */
        /* <DEDUP_REMOVED lines=10> */
[----:B------:R4:W-:Y:S03]  /*12ce0*/  LDGSTS.E.BYPASS.LTC128B.128 [R220+0xb080], [R4.64], !P3 ;  /* 0x0b08000004dc7fae */ /* 0x0009e6000d901d58 */
.L_x_466:
[C---:B--234-:R-:W-:Y:S01]  /*12cf0*/  HMMA.16816.F32.BF16 R4, R148.reuse, R152, RZ ;  /* 0x000000989404723c */ /* 0x05cfe200000418ff */
[----:B------:R-:W0:Y:S01]  /*12d00*/  LDGDEPBAR ;  /* 0x00000000000079af */ /* 0x000e220000000000 */
[----:B------:R-:W-:Y:S06]  /*12d10*/  UISETP.GT.AND UP0, UPT, UR10, UR8, UPT ;  /* 0x000000080a00728c */ /* 0x000fec000bf04270 */
[C---:B------:R-:W-:Y:S01]  /*12d20*/  HMMA.16816.F32.BF16 R8, R148.reuse, R154, RZ ;  /* 0x0000009a9408723c */ /* 0x040fe200000418ff */
[----:B------:R-:W-:Y:S01]  /*12d30*/  LDSM.16.M88.4 R152, [R208+0xc080] ;  /* 0x00c08000d098783b */ /* 0x000fe20000000200 */
[----:B------:R-:W-:Y:S06]  /*12d40*/  PLOP3.LUT P0, PT, PT, PT, UP0, 0x40, 0x0 ;  /* 0x000000000000781c */ /* 0x000fec0003f0e808 */
[C---:B------:R-:W-:Y:S08]  /*12d50*/  HMMA.16816.F32.BF16 R12, R148.reuse, R156, RZ ;  /* 0x0000009c940c723c */ /* 0x040ff000000418ff */
[----:B------:R-:W-:Y:S01]  /*12d60*/  HMMA.16816.F32.BF16 R16, R148, R158, RZ ;  /* 0x0000009e9410723c */ /* 0x000fe200000418ff */
[----:B------:R-:W2:Y:S05]  /*12d70*/  LDSM.16.M88.4 R148, [R209+0x10080] ;  /* 0x01008000d194783b */ /* 0x000eaa0000000200 */
[----:B------:R-:W3:Y:S02]  /*12d80*/  LDSM.16.M88.4 R156, [R208+0xc880] ;  /* 0x00c88000d09c783b */ /* 0x000ee40000000200 */
[C---:B-1----:R-:W-:Y:S08]  /*12d90*/  HMMA.16816.F32.BF16 R4, R160.reuse, R164, R4 ;  /* 0x000000a4a004723c */ /* 0x042ff00000041804 */
[C---:B------:R-:W-:Y:S01]  /*12da0*/  HMMA.16816.F32.BF16 R8, R160.reuse, R166, R8 ;  /* 0x000000a6a008723c */ /* 0x040fe20000041808 */
[----:B------:R-:W-:Y:S07]  /*12db0*/  LDSM.16.M88.4 R164, [R202] ;  /* 0x00000000caa4783b */ /* 0x000fee0000000200 */
[C---:B------:R-:W-:Y:S08]  /*12dc0*/  HMMA.16816.F32.BF16 R12, R160.reuse, R168, R12 ;  /* 0x000000a8a00c723c */ /* 0x040ff0000004180c */
[----:B------:R-:W-:Y:S01]  /*12dd0*/  HMMA.16816.F32.BF16 R16, R160, R170, R16 ;  /* 0x000000aaa010723c */ /* 0x000fe20000041810 */
[----:B------:R-:W1:Y:S05]  /*12de0*/  LDSM.16.M88.4 R160, [R207+0x10080] ;  /* 0x01008000cfa0783b */ /* 0x000e6a0000000200 */
[----:B------:R-:W4:Y:S02]  /*12df0*/  LDSM.16.M88.4 R168, [R202+0x800] ;  /* 0x00080000caa8783b */ /* 0x000f240000000200 */
[C---:B--2---:R-:W-:Y:S08]  /*12e00*/  HMMA.16816.F32.BF16 R4, R148.reuse, R152, R4 ;  /* 0x000000989404723c */ /* 0x044ff00000041804 */
[C---:B------:R-:W-:Y:S01]  /*12e10*/  HMMA.16816.F32.BF16 R8, R148.reuse, R154, R8 ;  /* 0x0000009a9408723c */ /* 0x040fe20000041808 */
[----:B------:R-:W-:Y:S07]  /*12e20*/  LDSM.16.M88.4 R152, [R213+0xd080] ;  /* 0x00d08000d598783b */ /* 0x000fee0000000200 */
[C---:B---3--:R-:W-:Y:S08]  /*12e30*/  HMMA.16816.F32.BF16 R12, R148.reuse, R156, R12 ;  /* 0x0000009c940c723c */ /* 0x048ff0000004180c */
[----:B------:R-:W-:Y:S01]  /*12e40*/  HMMA.16816.F32.BF16 R16, R148, R158, R16 ;  /* 0x0000009e9410723c */ /* 0x000fe20000041810 */
[----:B------:R-:W2:Y:S05]  /*12e50*/  LDSM.16.M88.4 R148, [R214+0x14080] ;  /* 0x01408000d694783b */ /* 0x000eaa0000000200 */
[----:B------:R-:W3:Y:S02]  /*12e60*/  LDSM.16.M88.4 R156, [R213+0xd880] ;  /* 0x00d88000d59c783b */ /* 0x000ee40000000200 */
[C---:B-1----:R-:W-:Y:S08]  /*12e70*/  HMMA.16816.F32.BF16 R4, R160.reuse, R164, R4 ;  /* 0x000000a4a004723c */ /* 0x042ff00000041804 */
[C---:B------:R-:W-:Y:S01]  /*12e80*/  HMMA.16816.F32.BF16 R8, R160.reuse, R166, R8 ;  /* 0x000000a6a008723c */ /* 0x040fe20000041808 */
[----:B------:R-:W-:Y:S07]  /*12e90*/  LDSM.16.M88.4 R164, [R201] ;  /* 0x00000000c9a4783b */ /* 0x000fee0000000200 */
[C---:B----4-:R-:W-:Y:S08]  /*12ea0*/  HMMA.16816.F32.BF16 R12, R160.reuse, R168, R12 ;  /* 0x000000a8a00c723c */ /* 0x050ff0000004180c */
[----:B------:R-:W-:Y:S01]  /*12eb0*/  HMMA.16816.F32.BF16 R16, R160, R170, R16 ;  /* 0x000000aaa010723c */ /* 0x000fe20000041810 */
[----:B------:R-:W1:Y:S05]  /*12ec0*/  LDSM.16.M88.4 R160, [R210+0x14080] ;  /* 0x01408000d2a0783b */ /* 0x000e6a0000000200 */
[----:B------:R-:W4:Y:S02]  /*12ed0*/  LDSM.16.M88.4 R168, [R200] ;  /* 0x00000000c8a8783b */ /* 0x000f240000000200 */
        /* <DEDUP_REMOVED lines=9> */
[----:B------:R-:W-:Y:S07]  /*12f70*/  LDSM.16.M88.4 R164, [R202+0x1000] ;  /* 0x00100000caa4783b */ /* 0x000fee0000000200 */
[C---:B----4-:R-:W-:Y:S08]  /*12f80*/  HMMA.16816.F32.BF16 R12, R160.reuse, R168, R12 ;  /* 0x000000a8a00c723c */ /* 0x050ff0000004180c */
        /* <DEDUP_REMOVED lines=59> */
[----:B------:R-:W-:Y:S04]  /*13340*/  DEPBAR.LE SB0, 0x0 ;  /* 0x000080000000791a */ /* 0x000fe80000000000 */
[C---:B--2---:R-:W-:Y:S01]  /*13350*/  HMMA.16816.F32.BF16 R4, R148.reuse, R152, R4 ;  /* 0x000000989404723c */ /* 0x044fe20000041804 */
[----:B------:R-:W-:Y:S07]  /*13360*/  BAR.SYNC.DEFER_BLOCKING 0x0 ;  /* 0x0000000000007b1d */ /* 0x000fee0000010000 */
[C---:B------:R-:W-:Y:S08]  /*13370*/  HMMA.16816.F32.BF16 R8, R148.reuse, R154, R8 ;  /* 0x0000009a9408723c */ /* 0x040ff00000041808 */
[C---:B---3--:R-:W-:Y:S08]  /*13380*/  HMMA.16816.F32.BF16 R12, R148.reuse, R156, R12 ;  /* 0x0000009c940c723c */ /* 0x048ff0000004180c */
[----:B------:R-:W-:Y:S08]  /*13390*/  HMMA.16816.F32.BF16 R16, R148, R158, R16 ;  /* 0x0000009e9410723c */ /* 0x000ff00000041810 */
[C---:B-1----:R-:W-:Y:S08]  /*133a0*/  HMMA.16816.F32.BF16 R4, R160.reuse, R164, R4 ;  /* 0x000000a4a004723c */ /* 0x042ff00000041804 */
[C---:B------:R-:W-:Y:S08]  /*133b0*/  HMMA.16816.F32.BF16 R8, R160.reuse, R166, R8 ;  /* 0x000000a6a008723c */ /* 0x040ff00000041808 */
[C---:B----4-:R-:W-:Y:S08]  /*133c0*/  HMMA.16816.F32.BF16 R12, R160.reuse, R168, R12 ;  /* 0x000000a8a00c723c */ /* 0x050ff0000004180c */
[----:B------:R-:W-:Y:S01]  /*133d0*/  HMMA.16816.F32.BF16 R16, R160, R170, R16 ;  /* 0x000000aaa010723c */ /* 0x000fe20000041810 */
[----:B------:R-:W-:-:S07]  /*133e0*/  @P0 BRA `(.L_x_467) ;  /* 0x000002b000000947 */ /* 0x000fce0003800000 */
        /* <DEDUP_REMOVED lines=13> */
[----:B------:R-:W2:Y:S01]  /*134c0*/  @!P2 LDG.E R217, [R148.64] ;  /* 0x0000001894d9a981 */ /* 0x000ea2000c1e1900 */
[----:B------:R-:W-:Y:S04]  /*134d0*/  IMAD R218, R151, c[0x0][0x2b8], R218 ;  /* 0x0000ae0097da7a24 */ /* 0x000fe800078e02da */
[C---:B------:R-:W-:Y:S01]  /*134e0*/  IMAD.WIDE.U32 R150, R218.reuse, c[0x0][0x1e0], RZ ;  /* 0x00007800da967a25 */ /* 0x040fe200078e00ff */
[----:B------:R-:W-:Y:S05]  /*134f0*/  SHF.R.S32.HI R153, RZ, 0x1f, R218 ;  /* 0x0000001fff997819 */ /* 0x000fea00000114da */
[----:B------:R-:W-:Y:S04]  /*13500*/  IMAD R153, R153, c[0x0][0x1e0], RZ ;  /* 0x0000780099997a24 */ /* 0x000fe800078e02ff */
[----:B------:R-:W-:Y:S04]  /*13510*/  IMAD R153, R218, c[0x0][0x1e4], R153 ;  /* 0x00007900da997a24 */ /* 0x000fe800078e0299 */
        /* <DEDUP_REMOVED lines=24> */
.L_x_467:
[----:B------:R-:W-:Y:S01]  /*136a0*/  PLOP3.LUT P0, PT, PT, PT, UP3, 0x80, 0x0 ;  /* 0x000000000000781c */ /* 0x000fe20003f0f038 */
[----:B------:R-:W0:Y:S01]  /*136b0*/  LDGDEPBAR ;  /* 0x00000000000079af */ /* 0x000e220000000000 */
[----:B-1----:R-:W-:Y:S01]  /*136c0*/  IMAD.MOV.U32 R155, RZ, RZ, R221 ;  /* 0x000000ffff9b7224 */ /* 0x002fe200078e00dd */
[----:B------:R-:W-:Y:S06]  /*136d0*/  USHF.L.U32 UR5, UR10, 0x5, URZ ;  /* 0x000000050a057899 */ /* 0x000fec000800063f */
[----:B------:R-:W-:Y:S04]  /*136e0*/  IMAD.U32 R149, RZ, RZ, UR5 ;  /* 0x00000005ff957e24 */ /* 0x000fe8000f8e00ff */
[----:B------:R-:W-:Y:S01]  /*136f0*/  @P0 IMAD.HI.U32 R0, R221, c[0x0][0x2c8], RZ ;  /* 0x0000b200dd000a27 */ /* 0x000fe200078e00ff */
[----:B------:R-:W-:Y:S02]  /*13700*/  PLOP3.LUT P0, PT, PT, PT, UP3, 0x80, 0x0 ;  /* 0x000000000000781c */ /* 0x000fe40003f0f038 */
[----:B------:R-:W-:Y:S11]  /*13710*/  IADD3 R151, -R222, 0x1, -R149 ;  /* 0x00000001de977810 */ /* 0x000ff60007ffe995 */
[----:B------:R-:W-:Y:S01]  /*13720*/  @P0 SHF.R.U32.HI R155, RZ, c[0x0][0x2cc], R0 ;  /* 0x0000b300ff9b0a19 */ /* 0x000fe20000011600 */
[----:B------:R-:W-:Y:S01]  /*13730*/  IMAD.U32 R0, RZ, RZ, UR20 ;  /* 0x00000014ff007e24 */ /* 0x000fe2000f8e00ff */
[----:B------:R-:W-:Y:S03]  /*13740*/  PLOP3.LUT P0, PT, PT, PT, UP2, 0x40, 0x0 ;  /* 0x000000000000781c */ /* 0x000fe60003f0e828 */
[----:B------:R-:W1:Y:S01]  /*13750*/  SHFL.IDX PT, R157, R155, RZ, 0x1c1f ;  /* 0x001c1fff9b9d7589 */ /* 0x000e6200000e0000 */
        /* <DEDUP_REMOVED lines=13> */
[----:B------:R-:W-:Y:S05]  /*13830*/  IMAD.MOV.U32 R150, RZ, RZ, c[0x0][0x32c] ;  /* 0x0000cb00ff967624 */ /* 0x000fea00078e00ff */
[----:B------:R-:W-:Y:S11]  /*13840*/  ISETP.NE.AND P0, PT, R150, 0x1, PT ;  /* 0x000000019600780c */ /* 0x000ff60003f05270 */
[----:B------:R-:W-:Y:S02]  /*13850*/  @!UPT UIADD3 URZ, URZ, URZ, URZ ;  /* 0x0000003f3f3ff290 */ /* 0x000fe4000fffe03f */
[----:B------:R-:W-:Y:S05]  /*13860*/  @P0 IMAD.HI.U32 R150, R152, c[0x0][0x330], RZ ;  /* 0x0000cc0098960a27 */ /* 0x000fea00078e00ff */
[----:B------:R-:W-:Y:S04]  /*13870*/  @P0 SHF.R.U32.HI R152, RZ, c[0x0][0x334], R150 ;  /* 0x0000cd00ff980a19 */ /* 0x000fe80000011696 */
[----:B------:R-:W-:Y:S01]  /*13880*/  LOP3.LUT R152, RZ, R152, RZ, 0x33, !PT ;  /* 0x00000098ff987212 */ /* 0x000fe200078e33ff */
[----:B------:R-:W-:-:S05]  /*13890*/  BRA `(.L_x_471) ;  /* 0x0000005000007947 */ /* 0x000fca0003800000 */
.L_x_470:
[----:B------:R-:W-:Y:S04]  /*138a0*/  MOV R150, c[0x0][0x32c] ;  /* 0x0000cb0000967a02 */ /* 0x000fe80000000f00 */
[----:B------:R-:W-:Y:S11]  /*138b0*/  ISETP.NE.AND P0, PT, R150, 0x1, PT ;  /* 0x000000019600780c */ /* 0x000ff60003f05270 */
[----:B------:R-:W-:Y:S02]  /*138c0*/  @!UPT UIADD3 URZ, URZ, URZ, URZ ;  /* 0x0000003f3f3ff290 */ /* 0x000fe4000fffe03f */
[----:B------:R-:W-:Y:S05]  /*138d0*/  @P0 IMAD.HI.U32 R150, R152, c[0x0][0x330], RZ ;  /* 0x0000cc0098960a27 */ /* 0x000fea00078e00ff */
[----:B------:R-:W-:Y:S02]  /*138e0*/  @P0 SHF.R.U32.HI R152, RZ, c[0x0][0x334], R150 ;  /* 0x0000cd00ff980a19 */ /* 0x000fe40000011696 */
.L_x_471:
[----:B------:R-:W-:Y:S05]  /*138f0*/  BSYNC B0 ;  /* 0x0000000000007941 */ /* 0x000fea0003800000 */
.L_x_469:
[----:B------:R-:W-:Y:S04]  /*13900*/  IMAD R157, R152, c[0x0][0x32c], -R149 ;  /* 0x0000cb00989d7a24 */ /* 0x000fe800078e0a95 */
[----:B------:R-:W-:Y:S05]  /*13910*/  IMAD.IADD R152, R157, 0x1, -R222 ;  /* 0x000000019d987824 */ /* 0x000fea00078e0ade */
[----:B------:R-:W-:Y:S02]  /*13920*/  IADD3 R150, R152, c[0x0][0x32c], RZ ;  /* 0x0000cb0098967a10 */ /* 0x000fe40007ffe0ff */
[----:B------:R-:W-:Y:S02]  /*13930*/  IMNMX R151, R151, R152, !PT ;  /* 0x0000009897977217 */ /* 0x000fe40007800200 */
[----:B------:R-:W-:Y:S02]  /*13940*/  IMNMX R153, R153, R150, PT ;  /* 0x0000009699997217 */ /* 0x000fe40003800200 */
.L_x_468:
[----:B------:R-:W-:Y:S06]  /*13950*/  UISETP.GT.AND UP0, UPT, UR10, -0x1, UPT ;  /* 0xffffffff0a00788c */ /* 0x000fec000bf04270 */
[----:B------:R-:W-:Y:S04]  /*13960*/  PLOP3.LUT P0, PT, PT, PT, UP0, 0x80, 0x0 ;  /* 0x000000000000781c */ /* 0x000fe80003f0f008 */
[----:B------:R-:W-:Y:S04]  /*13970*/  ISETP.GT.AND P0, PT, R151, RZ, P0 ;  /* 0x000000ff9700720c */ /* 0x000fe80000704270 */
[----:B------:R-:W-:Y:S04]  /*13980*/  ISETP.LT.OR P0, PT, R153, 0x1, P0 ;  /* 0x000000019900780c */ /* 0x000fe80000701670 */
[----:B------:R-:W-:Y:S02]  /*13990*/  FSEL R154, R4, -INF , !P0 ;  /* 0xff800000049a7808 */ /* 0x000fe40004000000 */
[----:B------:R-:W-:Y:S04]  /*139a0*/  PLOP3.LUT P0, PT, PT, PT, UP0, 0x80, 0x0 ;  /* 0x000000000000781c */ /* 0x000fe80003f0f008 */
[----:B------:R-:W-:Y:S04]  /*139b0*/  ISETP.GT.AND P0, PT, R151, 0x1, P0 ;  /* 0x000000019700780c */ /* 0x000fe80000704270 */
[----:B------:R-:W-:Y:S04]  /*139c0*/  ISETP.LT.OR P0, PT, R153, 0x2, P0 ;  /* 0x000000029900780c */ /* 0x000fe80000701670 */
[----:B------:R-:W-:Y:S02]  /*139d0*/  FSEL R152, R5, -INF , !P0 ;  /* 0xff80000005987808 */ /* 0x000fe40004000000 */
[----:B------:R-:W-:Y:S01]  /*139e0*/  PLOP3.LUT P0, PT, PT, PT, UP0, 0x80, 0x0 ;  /* 0x000000000000781c */ /* 0x000fe20003f0f008 */
[----:B------:R-:W1:Y:S03]  /*139f0*/  SHFL.IDX PT, R5, R155, 0x1, 0x1c1f ;  /* 0x003c1f009b057f89 */ /* 0x000e6600000e0000 */
[----:B------:R-:W-:Y:S04]  /*13a00*/  ISETP.GT.AND P0, PT, R151, 0x8, P0 ;  /* 0x000000089700780c */ /* 0x000fe80000704270 */
[----:B------:R-:W-:Y:S04]  /*13a10*/  ISETP.LT.OR P0, PT, R153, 0x9, P0 ;  /* 0x000000099900780c */ /* 0x000fe80000701670 */
[----:B------:R-:W-:Y:S02]  /*13a20*/  FSEL R150, R8, -INF , !P0 ;  /* 0xff80000008967808 */ /* 0x000fe40004000000 */
[----:B------:R-:W-:Y:S04]  /*13a30*/  PLOP3.LUT P0, PT, PT, PT, UP0, 0x80, 0x0 ;  /* 0x000000000000781c */ /* 0x000fe80003f0f008 */
[----:B------:R-:W-:Y:S04]  /*13a40*/  ISETP.GT.AND P0, PT, R151, 0x9, P0 ;  /* 0x000000099700780c */ /* 0x000fe80000704270 */
[----:B------:R-:W-:Y:S01]  /*13a50*/  ISETP.LT.OR P0, PT, R153, 0xa, P0 ;  /* 0x0000000a9900780c */ /* 0x000fe20000701670 */
[--C-:B-1----:R-:W-:Y:S03]  /*13a60*/  IMAD.IADD R148, R148, 0x1, R5.reuse ;  /* 0x0000000194947824 */ /* 0x102fe600078e0205 */
[----:B------:R-:W-:Y:S01]  /*13a70*/  FSEL R8, R9, -INF , !P0 ;  /* 0xff80000009087808 */ /* 0x000fe20004000000 */
[----:B------:R-:W-:Y:S01]  /*13a80*/  IMAD.IADD R0, R0, 0x1, R5 ;  /* 0x0000000100007824 */ /* 0x000fe200078e0205 */
        /* <DEDUP_REMOVED lines=16> */
[----:B------:R-:W-:Y:S11]  /*13b90*/  PLOP3.LUT P0, PT, PT, PT, UP2, 0x40, 0x0 ;  /* 0x000000000000781c */ /* 0x000ff60003f0e828 */
[----:B------:R-:W-:Y:S02]  /*13ba0*/  @!UPT UIADD3 URZ, URZ, URZ, URZ ;  /* 0x0000003f3f3ff290 */ /* 0x000fe4000fffe03f */
        /* <DEDUP_REMOVED lines=15> */
.L_x_474:
[----:B------:R-:W-:Y:S04]  /*13ca0*/  MOV R4, c[0x0][0x32c] ;  /* 0x0000cb0000047a02 */ /* 0x000fe80000000f00 */
[----:B------:R-:W-:Y:S11]  /*13cb0*/  ISETP.NE.AND P0, PT, R4, 0x1, PT ;  /* 0x000000010400780c */ /* 0x000ff60003f05270 */
[----:B------:R-:W-:Y:S02]  /*13cc0*/  @!UPT UIADD3 URZ, URZ, URZ, URZ ;  /* 0x0000003f3f3ff290 */ /* 0x000fe4000fffe03f */
[----:B------:R-:W-:Y:S05]  /*13cd0*/  @P0 IMAD.HI.U32 R4, R12, c[0x0][0x330], RZ ;  /* 0x0000cc000c040a27 */ /* 0x000fea00078e00ff */
[----:B------:R-:W-:Y:S02]  /*13ce0*/  @P0 SHF.R.U32.HI R12, RZ, c[0x0][0x334], R4 ;  /* 0x0000cd00ff0c0a19 */ /* 0x000fe40000011604 */
.L_x_475:
[----:B------:R-:W-:Y:S05]  /*13cf0*/  BSYNC B0 ;  /* 0x0000000000007941 */ /* 0x000fea0003800000 */
.L_x_473:
[----:B------:R-:W-:Y:S04]  /*13d00*/  IMAD R149, R12, c[0x0][0x32c], -R149 ;  /* 0x0000cb000c957a24 */ /* 0x000fe800078e0a95 */
[----:B------:R-:W-:Y:S05]  /*13d10*/  IMAD.IADD R149, R149, 0x1, -R222 ;  /* 0x0000000195957824 */ /* 0x000fea00078e0ade */
[----:B------:R-:W-:Y:S02]  /*13d20*/  IADD3 R5, R149, c[0x0][0x32c], RZ ;  /* 0x0000cb0095057a10 */ /* 0x000fe40007ffe0ff */
[----:B------:R-:W-:Y:S02]  /*13d30*/  IMNMX R0, R0, R149, !PT ;  /* 0x0000009500007217 */ /* 0x000fe40007800200 */
[----:B------:R-:W-:Y:S02]  /*13d40*/  IMNMX R148, R148, R5, PT ;  /* 0x0000000594947217 */ /* 0x000fe40003800200 */
.L_x_472:
[----:B------:R-:W-:Y:S01]  /*13d50*/  PLOP3.LUT P0, PT, PT, PT, UP0, 0x80, 0x0 ;  /* 0x000000000000781c */ /* 0x000fe20003f0f008 */
[----:B------:R-:W-:Y:S01]  /*13d60*/  LDSM.16.MT88.4 R156, [R206+0x8080] ;  /* 0x00808000ce9c783b */ /* 0x000fe20000004200 */
[----:B------:R-:W-:Y:S02]  /*13d70*/  FMNMX.FTZ R5, R154, R3, !PT ;  /* 0x000000039a057209 */ /* 0x000fe40007810000 */
[----:B------:R-:W-:Y:S02]  /*13d80*/  ISETP.GT.AND P0, PT, R0, RZ, P0 ;  /* 0x000000ff0000720c */ /* 0x000fe40000704270 */
[----:B------:R-:W-:Y:S02]  /*13d90*/  FMNMX.FTZ R5, R152, R5, !PT ;  /* 0x0000000598057209 */ /* 0x000fe40007810000 */
[----:B------:R-:W-:Y:S01]  /*13da0*/  ISETP.LT.OR P0, PT, R148, 0x1, P0 ;  /* 0x000000019400780c */ /* 0x000fe20000701670 */
[----:B------:R-:W-:Y:S01]  /*13db0*/  LDSM.16.MT88.4 R172, [R211+0xa880] ;  /* 0x00a88000d3ac783b */ /* 0x000fe20000004200 */
[----:B------:R-:W-:Y:S02]  /*13dc0*/  FMNMX.FTZ R5, R150, R5, !PT ;  /* 0x0000000596057209 */ /* 0x000fe40007810000 */
[----:B------:R-:W-:Y:S02]  /*13dd0*/  FSEL R17, R6, -INF , !P0 ;  /* 0xff80000006117808 */ /* 0x000fe40004000000 */
[----:B------:R-:W-:Y:S02]  /*13de0*/  PLOP3.LUT P0, PT, PT, PT, UP0, 0x80, 0x0 ;  /* 0x000000000000781c */ /* 0x000fe40003f0f008 */
[----:B------:R-:W-:Y:S01]  /*13df0*/  FMNMX.FTZ R5, R8, R5, !PT ;  /* 0x0000000508057209 */ /* 0x000fe20007810000 */
[----:B------:R-:W-:Y:S01]  /*13e00*/  LDSM.16.MT88.4 R176, [R206+0xa880] ;  /* 0x00a88000ceb0783b */ /* 0x000fe20000004200 */
[----:B------:R-:W-:Y:S02]  /*13e10*/  ISETP.GT.AND P0, PT, R0, 0x1, P0 ;  /* 0x000000010000780c */ /* 0x000fe40000704270 */
[----:B------:R-:W-:Y:S02]  /*13e20*/  FMNMX.FTZ R5, R168, R5, !PT ;  /* 0x00000005a8057209 */ /* 0x000fe40007810000 */
[----:B------:R-:W-:Y:S02]  /*13e30*/  ISETP.LT.OR P0, PT, R148, 0x2, P0 ;  /* 0x000000029400780c */ /* 0x000fe40000701670 */
[----:B------:R-:W-:Y:S01]  /*13e40*/  FMNMX.FTZ R5, R166, R5, !PT ;  /* 0x00000005a6057209 */ /* 0x000fe20007810000 */
[----:B------:R-:W-:Y:S01]  /*13e50*/  LDSM.16.MT88.4 R180, [R204+0xa880] ;  /* 0x00a88000ccb4783b */ /* 0x000fe20000004200 */
[----:B------:R-:W-:Y:S02]  /*13e60*/  FSEL R13, R7, -INF , !P0 ;  /* 0xff800000070d7808 */ /* 0x000fe40004000000 */
[----:B------:R-:W-:Y:S02]  /*13e70*/  PLOP3.LUT P0, PT, PT, PT, UP0, 0x80, 0x0 ;  /* 0x000000000000781c */ /* 0x000fe40003f0f008 */
[----:B------:R-:W-:Y:S02]  /*13e80*/  FMNMX.FTZ R5, R164, R5, !PT ;  /* 0x00000005a4057209 */ /* 0x000fe40007810000 */
[----:B------:R-:W-:Y:S01]  /*13e90*/  ISETP.GT.AND P0, PT, R0, 0x8, P0 ;  /* 0x000000080000780c */ /* 0x000fe20000704270 */
[----:B------:R-:W-:Y:S01]  /*13ea0*/  LDSM.16.MT88.4 R184, [R211+0xb880] ;  /* 0x00b88000d3b8783b */ /* 0x000fe20000004200 */
[----:B------:R-:W-:Y:S02]  /*13eb0*/  FMNMX.FTZ R4, R162, R5, !PT ;  /* 0x00000005a2047209 */ /* 0x000fe40007810000 */
[----:B------:R-:W-:Y:S02]  /*13ec0*/  ISETP.LT.OR P0, PT, R148, 0x9, P0 ;  /* 0x000000099400780c */ /* 0x000fe40000701670 */
[----:B------:R-:W-:Y:S02]  /*13ed0*/  FMNMX.FTZ R6, R17, R2, !PT ;  /* 0x0000000211067209 */ /* 0x000fe40007810000 */
[----:B------:R-:W-:Y:S01]  /*13ee0*/  FSEL R9, R10, -INF , !P0 ;  /* 0xff8000000a097808 */ /* 0x000fe20004000000 */
[----:B------:R-:W1:Y:S01]  /*13ef0*/  SHFL.BFLY PT, R5, R4, 0x2, 0x1f ;  /* 0x0c401f0004057f89 */ /* 0x000e6200000e0000 */
[----:B------:R-:W-:Y:S02]  /*13f00*/  PLOP3.LUT P0, PT, PT, PT, UP0, 0x80, 0x0 ;  /* 0x000000000000781c */ /* 0x000fe40003f0f008 */
[----:B------:R-:W-:Y:S02]  /*13f10*/  FMNMX.FTZ R6, R13, R6, !PT ;  /* 0x000000060d067209 */ /* 0x000fe40007810000 */
[----:B------:R-:W-:Y:S02]  /*13f20*/  ISETP.GT.AND P0, PT, R0, 0x9, P0 ;  /* 0x000000090000780c */ /* 0x000fe40000704270 */
[----:B------:R-:W-:Y:S01]  /*13f30*/  FMNMX.FTZ R6, R9, R6, !PT ;  /* 0x0000000609067209 */ /* 0x000fe20007810000 */
[----:B------:R-:W-:Y:S01]  /*13f40*/  LDSM.16.MT88.4 R188, [R206+0xb880] ;  /* 0x00b88000cebc783b */ /* 0x000fe20000004200 */
[----:B------:R-:W-:Y:S04]  /*13f50*/  ISETP.LT.OR P0, PT, R148, 0xa, P0 ;  /* 0x0000000a9400780c */ /* 0x000fe80000701670 */
[----:B------:R-:W-:Y:S02]  /*13f60*/  FSEL R11, R11, -INF , !P0 ;  /* 0xff8000000b0b7808 */ /* 0x000fe40004000000 */
[----:B------:R-:W-:Y:S02]  /*13f70*/  PLOP3.LUT P0, PT, PT, PT, UP0, 0x80, 0x0 ;  /* 0x000000000000781c */ /* 0x000fe40003f0f008 */
[----:B------:R-:W-:Y:S02]  /*13f80*/  FMNMX.FTZ R10, R11, R6, !PT ;  /* 0x000000060b0a7209 */ /* 0x000fe40007810000 */
        /* <DEDUP_REMOVED lines=9> */
[----:B-1----:R-:W-:Y:S02]  /*14020*/  FMNMX.FTZ R6, R4, R5, !PT ;  /* 0x0000000504067209 */ /* 0x002fe40007810000 */
[----:B------:R-:W-:Y:S03]  /*14030*/  ISETP.LT.OR P0, PT, R148, 0x19, P0 ;  /* 0x000000199400780c */ /* 0x000fe60000701670 */
[----:B------:R-:W1:Y:S01]  /*14040*/  SHFL.BFLY PT, R15, R6, 0x1, 0x1f ;  /* 0x0c201f00060f7f89 */ /* 0x000e6200000e0000 */
[----:B------:R-:W-:Y:S02]  /*14050*/  FSEL R161, R18, -INF , !P0 ;  /* 0xff80000012a17808 */ /* 0x000fe40004000000 */
[----:B------:R-:W-:Y:S01]  /*14060*/  PLOP3.LUT P0, PT, PT, PT, UP0, 0x80, 0x0 ;  /* 0x000000000000781c */ /* 0x000fe20003f0f008 */
[----:B------:R-:W-:Y:S02]  /*14070*/  UISETP.GT.AND UP0, UPT, UR10, UR4, UPT ;  /* 0x000000040a00728c */ /* 0x000fe4000bf04270 */
[----:B------:R-:W-:Y:S01]  /*14080*/  UIADD3 UR10, UR10, -0x1, URZ ;  /* 0xffffffff0a0a7890 */ /* 0x000fe2000fffe03f */
[----:B------:R-:W-:Y:S02]  /*14090*/  ISETP.GT.AND P0, PT, R0, 0x19, P0 ;  /* 0x000000190000780c */ /* 0x000fe40000704270 */
[----:B------:R-:W-:Y:S02]  /*140a0*/  FMNMX.FTZ R0, R165, R10, !PT ;  /* 0x0000000aa5007209 */ /* 0x000fe40007810000 */
[----:B------:R-:W-:Y:S02]  /*140b0*/  ISETP.LT.OR P0, PT, R148, 0x1a, P0 ;  /* 0x0000001a9400780c */ /* 0x000fe40000701670 */
[----:B------:R-:W-:Y:S02]  /*140c0*/  FMNMX.FTZ R0, R163, R0, !PT ;  /* 0x00000000a3007209 */ /* 0x000fe40007810000 */
[----:B------:R-:W-:Y:S02]  /*140d0*/  FSEL R149, R19, -INF , !P0 ;  /* 0xff80000013957808 */ /* 0x000fe40004000000 */
[----:B------:R-:W-:Y:S04]  /*140e0*/  FMNMX.FTZ R0, R161, R0, !PT ;  /* 0x00000000a1007209 */ /* 0x000fe80007810000 */
[----:B------:R-:W-:Y:S02]  /*140f0*/  FMNMX.FTZ R4, R149, R0, !PT ;  /* 0x0000000095047209 */ /* 0x000fe40007810000 */
[----:B-1----:R-:W-:Y:S03]  /*14100*/  FMNMX.FTZ R0, R6, R15, !PT ;  /* 0x0000000f06007209 */ /* 0x002fe60007810000 */
[----:B------:R-:W1:Y:S01]  /*14110*/  SHFL.BFLY PT, R7, R4, 0x2, 0x1f ;  /* 0x0c401f0004077f89 */ /* 0x000e6200000e0000 */
[C---:B------:R-:W-:Y:S01]  /*14120*/  FSETP.NEU.FTZ.AND P0, PT, R0.reuse, -INF , PT ;  /* 0xff8000000000780b */ /* 0x040fe20003f1d000 */
[----:B------:R-:W-:Y:S05]  /*14130*/  FMUL.FTZ R167, R0, c[0x0][0x2d0] ;  /* 0x0000b40000a77a20 */ /* 0x000fea0000410000 */
[----:B------:R-:W-:Y:S05]  /*14140*/  FSEL R167, R167, RZ, P0 ;  /* 0x000000ffa7a77208 */ /* 0x000fea0000000000 */
[--C-:B------:R-:W-:Y:S02]  /*14150*/  FFMA.FTZ R232, R154, c[0x0][0x2d0], -R167.reuse ;  /* 0x0000b4009ae87a23 */ /* 0x100fe400000108a7 */
[--C-:B------:R-:W-:Y:S02]  /*14160*/  FFMA.FTZ R151, R152, c[0x0][0x2d0], -R167.reuse ;  /* 0x0000b40098977a23 */ /* 0x100fe400000108a7 */
[--C-:B------:R-:W-:Y:S02]  /*14170*/  FFMA.FTZ R150, R150, c[0x0][0x2d0], -R167.reuse ;  /* 0x0000b40096967a23 */ /* 0x100fe400000108a7 */
[--C-:B------:R-:W-:Y:S01]  /*14180*/  FFMA.FTZ R233, R8, c[0x0][0x2d0], -R167.reuse ;  /* 0x0000b40008e97a23 */ /* 0x100fe200000108a7 */
[----:B------:R-:W-:Y:S01]  /*14190*/  MUFU.EX2 R232, R232 ;  /* 0x000000e800e87308 */ /* 0x000fe20000000800 */
[--C-:B------:R-:W-:Y:S02]  /*141a0*/  FFMA.FTZ R238, R168, c[0x0][0x2d0], -R167.reuse ;  /* 0x0000b400a8ee7a23 */ /* 0x100fe400000108a7 */
[----:B------:R-:W-:Y:S01]  /*141b0*/  LDSM.16.MT88.4 R168, [R204+0x9880] ;  /* 0x00988000cca8783b */ /* 0x000fe20000004200 */
[----:B-1----:R-:W-:Y:S01]  /*141c0*/  FMNMX.FTZ R5, R4, R7, !PT ;  /* 0x0000000704057209 */ /* 0x002fe20007810000 */
[--C-:B------:R-:W-:Y:S01]  /*141d0*/  FFMA.FTZ R239, R166, c[0x0][0x2d0], -R167.reuse ;  /* 0x0000b400a6ef7a23 */ /* 0x100fe200000108a7 */
[----:B------:R-:W-:Y:S01]  /*141e0*/  FSEL R4, R0, RZ, P0 ;  /* 0x000000ff00047208 */ /* 0x000fe20000000000 */
[--C-:B------:R-:W-:Y:S02]  /*141f0*/  FFMA.FTZ R240, R164, c[0x0][0x2d0], -R167.reuse ;  /* 0x0000b400a4f07a23 */ /* 0x100fe400000108a7 */
[----:B------:R-:W-:Y:S01]  /*14200*/  FFMA.FTZ R167, R162, c[0x0][0x2d0], -R167 ;  /* 0x0000b400a2a77a23 */ /* 0x000fe200000108a7 */
[----:B------:R-:W1:Y:S01]  /*14210*/  MUFU.EX2 R151, R151 ;  /* 0x0000009700977308 */ /* 0x000e620000000800 */
[----:B------:R-:W2:Y:S01]  /*14220*/  SHFL.BFLY PT, R148, R5, 0x1, 0x1f ;  /* 0x0c201f0005947f89 */ /* 0x000ea200000e0000 */
[----:B------:R-:W-:Y:S04]  /*14230*/  FADD.FTZ R3, -R4, R3 ;  /* 0x0000000304037221 */ /* 0x000fe80000010100 */
[----:B------:R-:W-:Y:S04]  /*14240*/  FMUL.FTZ R6, R3, c[0x0][0x2d0] ;  /* 0x0000b40003067a20 */ /* 0x000fe80000410000 */
[----:B------:R-:W3:Y:S10]  /*14250*/  MUFU.EX2 R3, R6 ;  /* 0x0000000600037308 */ /* 0x000ef40000000800 */
[----:B------:R-:W-:Y:S01]  /*14260*/  MUFU.EX2 R150, R150 ;  /* 0x0000009600967308 */ /* 0x000fe20000000800 */
[----:B-1----:R-:W-:Y:S02]  /*14270*/  F2FP.BF16.PACK_AB R152, R151, R232 ;  /* 0x000000e89798723e */ /* 0x002fe400000010ff */
[----:B--2---:R-:W-:Y:S04]  /*14280*/  FMNMX.FTZ R148, R148, R5, !PT ;  /* 0x0000000594947209 */ /* 0x004fe80007810000 */
[C---:B------:R-:W-:Y:S01]  /*14290*/  FSETP.NEU.FTZ.AND P0, PT, R148.reuse, -INF , PT ;  /* 0xff8000009400780b */ /* 0x040fe20003f1d000 */
[C---:B------:R-:W-:Y:S02]  /*142a0*/  FMUL.FTZ R160, R148.reuse, c[0x0][0x2d0] ;  /* 0x0000b40094a07a20 */ /* 0x040fe40000410000 */
[----:B------:R-:W1:Y:S01]  /*142b0*/  MUFU.EX2 R233, R233 ;  /* 0x000000e900e97308 */ /* 0x000e620000000800 */
[----:B------:R-:W-:Y:S01]  /*142c0*/  FSEL R5, R148, RZ, P0 ;  /* 0x000000ff94057208 */ /* 0x000fe20000000000 */
[C---:B---3--:R-:W-:Y:S01]  /*142d0*/  FMUL.FTZ R4, R3.reuse, R144 ;  /* 0x0000009003047220 */ /* 0x048fe20000410000 */
[----:B------:R-:W-:Y:S01]  /*142e0*/  FSEL R160, R160, RZ, P0 ;  /* 0x000000ffa0a07208 */ /* 0x000fe20000000000 */
[----:B------:R-:W-:Y:S01]  /*142f0*/  FMUL.FTZ R8, R3, R132 ;  /* 0x0000008403087220 */ /* 0x000fe20000410000 */
[----:B------:R-:W-:Y:S01]  /*14300*/  PLOP3.LUT P0, PT, PT, PT, UP0, 0x80, 0x0 ;  /* 0x000000000000781c */ /* 0x000fe20003f0f008 */
[----:B------:R-:W-:Y:S02]  /*14310*/  FADD.FTZ R5, -R5, R2 ;  /* 0x0000000205057221 */ /* 0x000fe40000010100 */
[--C-:B------:R-:W-:Y:S02]  /*14320*/  FFMA.FTZ R236, R13, c[0x0][0x2d0], -R160.reuse ;  /* 0x0000b4000dec7a23 */ /* 0x100fe400000108a0 */
[----:B------:R2:W-:Y:S01]  /*14330*/  MUFU.EX2 R241, R167 ;  /* 0x000000a700f17308 */ /* 0x0005e20000000800 */
[----:B------:R-:W3:Y:S01]  /*14340*/  LDSM.16.MT88.4 R12, [R211+0x8080] ;  /* 0x00808000d30c783b */ /* 0x000ee20000004200 */
[--C-:B------:R-:W-:Y:S02]  /*14350*/  FFMA.FTZ R237, R17, c[0x0][0x2d0], -R160.reuse ;  /* 0x0000b40011ed7a23 */ /* 0x100fe400000108a0 */
[--C-:B------:R-:W-:Y:S02]  /*14360*/  FFMA.FTZ R235, R9, c[0x0][0x2d0], -R160.reuse ;  /* 0x0000b40009eb7a23 */ /* 0x100fe400000108a0 */
[--C-:B------:R-:W-:Y:S02]  /*14370*/  FFMA.FTZ R234, R11, c[0x0][0x2d0], -R160.reuse ;  /* 0x0000b4000bea7a23 */ /* 0x100fe400000108a0 */
[----:B------:R-:W-:Y:S02]  /*14380*/  FMUL.FTZ R2, R5, c[0x0][0x2d0] ;  /* 0x0000b40005027a20 */ /* 0x000fe40000410000 */
[----:B------:R-:W-:Y:S01]  /*14390*/  MUFU.EX2 R237, R237 ;  /* 0x000000ed00ed7308 */ /* 0x000fe20000000800 */
[C---:B------:R-:W-:Y:S02]  /*143a0*/  FMUL.FTZ R5, R3.reuse, R145 ;  /* 0x0000009103057220 */ /* 0x040fe40000410000 */
[----:B------:R-:W-:Y:S01]  /*143b0*/  FMUL.FTZ R9, R3, R133 ;  /* 0x0000008503097220 */ /* 0x000fe20000410000 */
[----:B-1----:R-:W-:Y:S01]  /*143c0*/  F2FP.BF16.PACK_AB R154, R233, R150 ;  /* 0x00000096e99a723e */ /* 0x002fe200000010ff */
[C---:B------:R-:W-:Y:S02]  /*143d0*/  FMUL.FTZ R16, R3.reuse, R140 ;  /* 0x0000008c03107220 */ /* 0x040fe40000410000 */
[----:B------:R-:W-:Y:S02]  /*143e0*/  FMUL.FTZ R17, R3, R141 ;  /* 0x0000008d03117220 */ /* 0x000fe40000410000 */
[--C-:B------:R-:W-:Y:S01]  /*143f0*/  FFMA.FTZ R242, R165, c[0x0][0x2d0], -R160.reuse ;  /* 0x0000b400a5f27a23 */ /* 0x100fe200000108a0 */
[----:B------:R-:W1:Y:S01]  /*14400*/  MUFU.EX2 R2, R2 ;  /* 0x0000000200027308 */ /* 0x000e620000000800 */
[--C-:B------:R-:W-:Y:S02]  /*14410*/  FFMA.FTZ R243, R163, c[0x0][0x2d0], -R160.reuse ;  /* 0x0000b400a3f37a23 */ /* 0x100fe400000108a0 */
[--C-:B------:R-:W-:Y:S01]  /*14420*/  FFMA.FTZ R244, R161, c[0x0][0x2d0], -R160.reuse ;  /* 0x0000b400a1f47a23 */ /* 0x100fe200000108a0 */
[----:B--2---:R-:W-:Y:S01]  /*14430*/  LDSM.16.MT88.4 R164, [R206+0x9880] ;  /* 0x00988000cea4783b */ /* 0x004fe20000004200 */
[----:B------:R-:W-:Y:S02]  /*14440*/  FFMA.FTZ R160, R149, c[0x0][0x2d0], -R160 ;  /* 0x0000b40095a07a23 */ /* 0x000fe400000108a0 */
[C---:B------:R-:W-:Y:S02]  /*14450*/  FMUL.FTZ R28, R3.reuse, R28 ;  /* 0x0000001c031c7220 */ /* 0x040fe40000410000 */
[C---:B------:R-:W-:Y:S01]  /*14460*/  FMUL.FTZ R29, R3.reuse, R29 ;  /* 0x0000001d031d7220 */ /* 0x040fe20000410000 */
[----:B------:R-:W2:Y:S01]  /*14470*/  MUFU.EX2 R236, R236 ;  /* 0x000000ec00ec7308 */ /* 0x000ea20000000800 */
        /* <DEDUP_REMOVED lines=8> */
[C---:B-1----:R-:W-:Y:S02]  /*14500*/  FMUL.FTZ R6, R2.reuse, R146 ;  /* 0x0000009202067220 */ /* 0x042fe40000410000 */
[C---:B------:R-:W-:Y:S02]  /*14510*/  FMUL.FTZ R7, R2.reuse, R147 ;  /* 0x0000009302077220 */ /* 0x040fe40000410000 */
[----:B------:R-:W1:Y:S01]  /*14520*/  LDSM.16.MT88.4 R144, [R205+0x8080] ;  /* 0x00808000cd90783b */ /* 0x000e620000004200 */
[----:B------:R-:W4:Y:S01]  /*14530*/  MUFU.EX2 R234, R234 ;  /* 0x000000ea00ea7308 */ /* 0x000f220000000800 */
[C---:B------:R-:W-:Y:S02]  /*14540*/  FMUL.FTZ R10, R2.reuse, R134 ;  /* 0x00000086020a7220 */ /* 0x040fe40000410000 */
[----:B------:R-:W-:Y:S01]  /*14550*/  FMUL.FTZ R11, R2, R135 ;  /* 0x00000087020b7220 */ /* 0x000fe20000410000 */
[----:B--2---:R-:W-:Y:S01]  /*14560*/  F2FP.BF16.PACK_AB R153, R236, R237 ;  /* 0x000000edec99723e */ /* 0x004fe200000010ff */
[C---:B------:R-:W-:Y:S02]  /*14570*/  FMUL.FTZ R18, R2.reuse, R142 ;  /* 0x0000008e02127220 */ /* 0x040fe40000410000 */
[----:B------:R-:W2:Y:S01]  /*14580*/  LDSM.16.MT88.4 R132, [R204+0x8080] ;  /* 0x00808000cc84783b */ /* 0x000ea20000004200 */
[C---:B------:R-:W-:Y:S02]  /*14590*/  FMUL.FTZ R19, R2.reuse, R143 ;  /* 0x0000008f02137220 */ /* 0x040fe40000410000 */
[----:B------:R5:W-:Y:S01]  /*145a0*/  MUFU.EX2 R149, R160 ;  /* 0x000000a000957308 */ /* 0x000be20000000800 */
[C---:B------:R-:W-:Y:S02]  /*145b0*/  FMUL.FTZ R30, R2.reuse, R30 ;  /* 0x0000001e021e7220 */ /* 0x040fe40000410000 */
[C---:B------:R-:W-:Y:S02]  /*145c0*/  FMUL.FTZ R31, R2.reuse, R31 ;  /* 0x0000001f021f7220 */ /* 0x040fe40000410000 */
[----:B------:R-:W-:Y:S01]  /*145d0*/  LDSM.16.MT88.4 R140, [R206+0x9080] ;  /* 0x00908000ce8c783b */ /* 0x000fe20000004200 */
[C---:B------:R-:W-:Y:S02]  /*145e0*/  FMUL.FTZ R34, R2.reuse, R34 ;  /* 0x0000002202227220 */ /* 0x040fe40000410000 */
[C---:B------:R-:W-:Y:S02]  /*145f0*/  FMUL.FTZ R35, R2.reuse, R35 ;  /* 0x0000002302237220 */ /* 0x040fe40000410000 */
[C---:B------:R-:W-:Y:S01]  /*14600*/  FMUL.FTZ R38, R2.reuse, R38 ;  /* 0x0000002602267220 */ /* 0x040fe20000410000 */
[----:B------:R-:W-:Y:S01]  /*14610*/  MUFU.EX2 R238, R238 ;  /* 0x000000ee00ee7308 */ /* 0x000fe20000000800 */
[----:B------:R-:W-:Y:S01]  /*14620*/  FMUL.FTZ R39, R2, R39 ;  /* 0x0000002702277220 */ /* 0x000fe20000410000 */
[----:B----4-:R-:W-:Y:S01]  /*14630*/  F2FP.BF16.PACK_AB R155, R234, R235 ;  /* 0x000000ebea9b723e */ /* 0x010fe200000010ff */
[C---:B------:R-:W-:Y:S02]  /*14640*/  FMUL.FTZ R42, R2.reuse, R42 ;  /* 0x0000002a022a7220 */ /* 0x040fe40000410000 */
[C---:B------:R-:W-:Y:S02]  /*14650*/  FMUL.FTZ R43, R2.reuse, R43 ;  /* 0x0000002b022b7220 */ /* 0x040fe40000410000 */
[C---:B------:R-:W-:Y:S02]  /*14660*/  FMUL.FTZ R45, R3.reuse, R45 ;  /* 0x0000002d032d7220 */ /* 0x040fe40000410000 */
[C---:B---3--:R-:W-:Y:S01]  /*14670*/  HMMA.16816.F32.BF16 R4, R152.reuse, R12, R4 ;  /* 0x0000000c9804723c */ /* 0x048fe20000041804 */
[----:B------:R-:W3:Y:S01]  /*14680*/  MUFU.EX2 R239, R239 ;  /* 0x000000ef00ef7308 */ /* 0x000ee20000000800 */
[----:B-----5:R-:W-:Y:S03]  /*14690*/  LDSM.16.MT88.4 R160, [R204+0x8880] ;  /* 0x00888000cca0783b */ /* 0x020fe60000004200 */
[C---:B------:R-:W-:Y:S02]  /*146a0*/  FMUL.FTZ R46, R2.reuse, R46 ;  /* 0x0000002e022e7220 */ /* 0x040fe40000410000 */
[C---:B------:R-:W-:Y:S01]  /*146b0*/  FMUL.FTZ R12, R3.reuse, R136 ;  /* 0x00000088030c7220 */ /* 0x040fe20000410000 */
[C---:B------:R-:W-:Y:S03]  /*146c0*/  HMMA.16816.F32.BF16 R8, R152.reuse, R14, R8 ;  /* 0x0000000e9808723c */ /* 0x040fe60000041808 */
[----:B------:R-:W4:Y:S01]  /*146d0*/  MUFU.EX2 R240, R240 ;  /* 0x000000f000f07308 */ /* 0x000f220000000800 */
[C---:B------:R-:W-:Y:S02]  /*146e0*/  FMUL.FTZ R13, R3.reuse, R137 ;  /* 0x00000089030d7220 */ /* 0x040fe40000410000 */
[C---:B------:R-:W-:Y:S02]  /*146f0*/  FMUL.FTZ R20, R3.reuse, R20 ;  /* 0x0000001403147220 */ /* 0x040fe40000410000 */
[C---:B------:R-:W-:Y:S04]  /*14700*/  FMUL.FTZ R14, R2.reuse, R138 ;  /* 0x0000008a020e7220 */ /* 0x040fe80000410000 */
[C---:B------:R-:W-:Y:S01]  /*14710*/  FMUL.FTZ R15, R2.reuse, R139 ;  /* 0x0000008b020f7220 */ /* 0x040fe20000410000 */
[----:B------:R-:W-:Y:S01]  /*14720*/  MUFU.EX2 R242, R242 ;  /* 0x000000f200f27308 */ /* 0x000fe20000000800 */
[----:B------:R-:W5:Y:S01]  /*14730*/  LDSM.16.MT88.4 R136, [R211+0x9080] ;  /* 0x00908000d388783b */ /* 0x000f620000004200 */
[C---:B------:R-:W-:Y:S02]  /*14740*/  FMUL.FTZ R47, R2.reuse, R47 ;  /* 0x0000002f022f7220 */ /* 0x040fe40000410000 */
[C---:B------:R-:W-:Y:S02]  /*14750*/  FMUL.FTZ R48, R3.reuse, R48 ;  /* 0x0000003003307220 */ /* 0x040fe40000410000 */
[C---:B------:R-:W-:Y:S03]  /*14760*/  HMMA.16816.F32.BF16 R12, R152.reuse, R156, R12 ;  /* 0x0000009c980c723c */ /* 0x040fe6000004180c */
[C---:B------:R-:W-:Y:S01]  /*14770*/  FMUL.FTZ R49, R3.reuse, R49 ;  /* 0x0000003103317220 */ /* 0x040fe20000410000 */
[----:B------:R-:W2:Y:S01]  /*14780*/  MUFU.EX2 R243, R243 ;  /* 0x000000f300f37308 */ /* 0x000ea20000000800 */
[C---:B------:R-:W-:Y:S02]  /*14790*/  FMUL.FTZ R50, R2.reuse, R50 ;  /* 0x0000003202327220 */ /* 0x040fe40000410000 */
[C---:B------:R-:W-:Y:S01]  /*147a0*/  FMUL.FTZ R51, R2.reuse, R51 ;  /* 0x0000003302337220 */ /* 0x040fe20000410000 */
[C---:B------:R-:W-:Y:S01]  /*147b0*/  HMMA.16816.F32.BF16 R16, R152.reuse, R158, R16 ;  /* 0x0000009e9810723c */ /* 0x040fe20000041810 */
[----:B------:R-:W-:Y:S03]  /*147c0*/  LDSM.16.MT88.4 R156, [R205+0x8880] ;  /* 0x00888000cd9c783b */ /* 0x000fe60000004200 */
[C---:B------:R-:W-:Y:S02]  /*147d0*/  FMUL.FTZ R21, R3.reuse, R21 ;  /* 0x0000001503157220 */ /* 0x040fe40000410000 */
[C---:B------:R-:W-:Y:S01]  /*147e0*/  FMUL.FTZ R22, R2.reuse, R22 ;  /* 0x0000001602167220 */ /* 0x040fe20000410000 */
[----:B------:R-:W2:Y:S01]  /*147f0*/  MUFU.EX2 R244, R244 ;  /* 0x000000f400f47308 */ /* 0x000ea20000000800 */
[C---:B------:R-:W-:Y:S04]  /*14800*/  FMUL.FTZ R23, R2.reuse, R23 ;  /* 0x0000001702177220 */ /* 0x040fe80000410000 */
[C---:B------:R-:W-:Y:S02]  /*14810*/  FMUL.FTZ R52, R3.reuse, R52 ;  /* 0x0000003403347220 */ /* 0x040fe40000410000 */
[C---:B------:R-:W-:Y:S01]  /*14820*/  FMUL.FTZ R53, R3.reuse, R53 ;  /* 0x0000003503357220 */ /* 0x040fe20000410000 */
[C---:B-1----:R-:W-:Y:S03]  /*14830*/  HMMA.16816.F32.BF16 R20, R152.reuse, R144, R20 ;  /* 0x000000909814723c */ /* 0x042fe60000041814 */
[C---:B------:R-:W-:Y:S02]  /*14840*/  FMUL.FTZ R24, R3.reuse, R24 ;  /* 0x0000001803187220 */ /* 0x040fe40000410000 */
[C---:B------:R-:W-:Y:S02]  /*14850*/  FMUL.FTZ R25, R3.reuse, R25 ;  /* 0x0000001903197220 */ /* 0x040fe40000410000 */
[C---:B------:R-:W-:Y:S02]  /*14860*/  FMUL.FTZ R26, R2.reuse, R26 ;  /* 0x0000001a021a7220 */ /* 0x040fe40000410000 */
[C---:B------:R-:W-:Y:S03]  /*14870*/  FMUL.FTZ R27, R2.reuse, R27 ;  /* 0x0000001b021b7220 */ /* 0x040fe60000410000 */
[C---:B------:R-:W-:Y:S02]  /*14880*/  FMUL.FTZ R54, R2.reuse, R54 ;  /* 0x0000003602367220 */ /* 0x040fe40000410000 */
[C---:B------:R-:W-:Y:S02]  /*14890*/  FMUL.FTZ R55, R2.reuse, R55 ;  /* 0x0000003702377220 */ /* 0x040fe40000410000 */
[C---:B------:R-:W-:Y:S03]  /*148a0*/  HMMA.16816.F32.BF16 R24, R152.reuse, R146, R24 ;  /* 0x000000929818723c */ /* 0x040fe60000041818 */
[C---:B------:R-:W-:Y:S02]  /*148b0*/  FMUL.FTZ R56, R3.reuse, R56 ;  /* 0x0000003803387220 */ /* 0x040fe40000410000 */
[C---:B------:R-:W-:Y:S02]  /*148c0*/  FMUL.FTZ R57, R3.reuse, R57 ;  /* 0x0000003903397220 */ /* 0x040fe40000410000 */
[C---:B------:R-:W-:Y:S01]  /*148d0*/  FMUL.FTZ R58, R2.reuse, R58 ;  /* 0x0000003a023a7220 */ /* 0x040fe20000410000 */
[C---:B--2---:R-:W-:Y:S04]  /*148e0*/  HMMA.16816.F32.BF16 R28, R152.reuse, R132, R28 ;  /* 0x00000084981c723c */ /* 0x044fe8000004181c */
[C---:B------:R-:W-:Y:S02]  /*148f0*/  FMUL.FTZ R59, R2.reuse, R59 ;  /* 0x0000003b023b7220 */ /* 0x040fe40000410000 */
[C---:B------:R-:W-:Y:S02]  /*14900*/  FMUL.FTZ R60, R3.reuse, R60 ;  /* 0x0000003c033c7220 */ /* 0x040fe40000410000 */
[C---:B------:R-:W-:Y:S01]  /*14910*/  HMMA.16816.F32.BF16 R32, R152.reuse, R134, R32 ;  /* 0x000000869820723c */ /* 0x040fe20000041820 */
[----:B------:R-:W1:Y:S03]  /*14920*/  LDSM.16.MT88.4 R132, [R205+0x9080] ;  /* 0x00908000cd84783b */ /* 0x000e660000004200 */
[C---:B------:R-:W-:Y:S02]  /*14930*/  FMUL.FTZ R61, R3.reuse, R61 ;  /* 0x0000003d033d7220 */ /* 0x040fe40000410000 */
[C---:B------:R-:W-:Y:S02]  /*14940*/  FMUL.FTZ R62, R2.reuse, R62 ;  /* 0x0000003e023e7220 */ /* 0x040fe40000410000 */
[C---:B-----5:R-:W-:Y:S04]  /*14950*/  HMMA.16816.F32.BF16 R36, R152.reuse, R136, R36 ;  /* 0x000000889824723c */ /* 0x060fe80000041824 */
[C---:B------:R-:W-:Y:S02]  /*14960*/  FMUL.FTZ R63, R2.reuse, R63 ;  /* 0x0000003f023f7220 */ /* 0x040fe40000410000 */
[C---:B------:R-:W-:Y:S02]  /*14970*/  FMUL.FTZ R64, R3.reuse, R64 ;  /* 0x0000004003407220 */ /* 0x040fe40000410000 */
[C---:B------:R-:W-:Y:S01]  /*14980*/  HMMA.16816.F32.BF16 R40, R152.reuse, R138, R40 ;  /* 0x0000008a9828723c */ /* 0x040fe20000041828 */
[----:B------:R-:W2:Y:S03]  /*14990*/  LDSM.16.MT88.4 R136, [R204+0x9080] ;  /* 0x00908000cc88783b */ /* 0x000ea60000004200 */
[C---:B------:R-:W-:Y:S02]  /*149a0*/  FMUL.FTZ R65, R3.reuse, R65 ;  /* 0x0000004103417220 */ /* 0x040fe40000410000 */
[C---:B------:R-:W-:Y:S02]  /*149b0*/  FMUL.FTZ R66, R2.reuse, R66 ;  /* 0x0000004202427220 */ /* 0x040fe40000410000 */
[C---:B------:R-:W-:Y:S04]  /*149c0*/  HMMA.16816.F32.BF16 R44, R152.reuse, R140, R44 ;  /* 0x0000008c982c723c */ /* 0x040fe8000004182c */
[C---:B------:R-:W-:Y:S02]  /*149d0*/  FMUL.FTZ R67, R2.reuse, R67 ;  /* 0x0000004302437220 */ /* 0x040fe40000410000 */
[C---:B------:R-:W-:Y:S02]  /*149e0*/  FMUL.FTZ R68, R3.reuse, R68 ;  /* 0x0000004403447220 */ /* 0x040fe40000410000 */
[C---:B------:R-:W-:Y:S01]  /*149f0*/  HMMA.16816.F32.BF16 R48, R152.reuse, R142, R48 ;  /* 0x0000008e9830723c */ /* 0x040fe20000041830 */
[----:B------:R-:W5:Y:S03]  /*14a00*/  LDSM.16.MT88.4 R140, [R211+0xa080] ;  /* 0x00a08000d38c783b */ /* 0x000f660000004200 */
[C---:B------:R-:W-:Y:S02]  /*14a10*/  FMUL.FTZ R69, R3.reuse, R69 ;  /* 0x0000004503457220 */ /* 0x040fe40000410000 */
[C---:B------:R-:W-:Y:S02]  /*14a20*/  FMUL.FTZ R70, R2.reuse, R70 ;  /* 0x0000004602467220 */ /* 0x040fe40000410000 */
[C---:B------:R-:W-:Y:S01]  /*14a30*/  FMUL.FTZ R71, R2.reuse, R71 ;  /* 0x0000004702477220 */ /* 0x040fe20000410000 */
[C---:B-1----:R-:W-:Y:S03]  /*14a40*/  HMMA.16816.F32.BF16 R52, R152.reuse, R132, R52 ;  /* 0x000000849834723c */ /* 0x042fe60000041834 */
[C---:B------:R-:W-:Y:S02]  /*14a50*/  FMUL.FTZ R72, R3.reuse, R72 ;  /* 0x0000004803487220 */ /* 0x040fe40000410000 */
[C---:B------:R-:W-:Y:S02]  /*14a60*/  FMUL.FTZ R73, R3.reuse, R73 ;  /* 0x0000004903497220 */ /* 0x040fe40000410000 */
[C---:B------:R-:W-:Y:S01]  /*14a70*/  FMUL.FTZ R74, R2.reuse, R74 ;  /* 0x0000004a024a7220 */ /* 0x040fe20000410000 */
[C---:B------:R-:W-:Y:S01]  /*14a80*/  HMMA.16816.F32.BF16 R56, R152.reuse, R134, R56 ;  /* 0x000000869838723c */ /* 0x040fe20000041838 */
[----:B------:R-:W1:Y:S03]  /*14a90*/  LDSM.16.MT88.4 R132, [R206+0xa080] ;  /* 0x00a08000ce84783b */ /* 0x000e660000004200 */
[C---:B------:R-:W-:Y:S02]  /*14aa0*/  FMUL.FTZ R75, R2.reuse, R75 ;  /* 0x0000004b024b7220 */ /* 0x040fe40000410000 */
[C---:B------:R-:W-:Y:S02]  /*14ab0*/  FMUL.FTZ R76, R3.reuse, R76 ;  /* 0x0000004c034c7220 */ /* 0x040fe40000410000 */
[C---:B--2---:R-:W-:Y:S04]  /*14ac0*/  HMMA.16816.F32.BF16 R60, R152.reuse, R136, R60 ;  /* 0x00000088983c723c */ /* 0x044fe8000004183c */
[C---:B------:R-:W-:Y:S02]  /*14ad0*/  FMUL.FTZ R77, R3.reuse, R77 ;  /* 0x0000004d034d7220 */ /* 0x040fe40000410000 */
[C---:B------:R-:W-:Y:S02]  /*14ae0*/  FMUL.FTZ R78, R2.reuse, R78 ;  /* 0x0000004e024e7220 */ /* 0x040fe40000410000 */
[C---:B------:R-:W-:Y:S01]  /*14af0*/  HMMA.16816.F32.BF16 R64, R152.reuse, R138, R64 ;  /* 0x0000008a9840723c */ /* 0x040fe20000041840 */
[----:B------:R-:W2:Y:S03]  /*14b00*/  LDSM.16.MT88.4 R136, [R205+0xa080] ;  /* 0x00a08000cd88783b */ /* 0x000ea60000004200 */
[C---:B------:R-:W-:Y:S02]  /*14b10*/  FMUL.FTZ R79, R2.reuse, R79 ;  /* 0x0000004f024f7220 */ /* 0x040fe40000410000 */
[C---:B------:R-:W-:Y:S02]  /*14b20*/  FMUL.FTZ R80, R3.reuse, R80 ;  /* 0x0000005003507220 */ /* 0x040fe40000410000 */
[C---:B-----5:R-:W-:Y:S04]  /*14b30*/  HMMA.16816.F32.BF16 R68, R152.reuse, R140, R68 ;  /* 0x0000008c9844723c */ /* 0x060fe80000041844 */
        /* <DEDUP_REMOVED lines=18> */
[C---:B------:R-:W-:Y:S03]  /*14c60*/  FMUL.FTZ R93, R3.reuse, R93 ;  /* 0x0000005d035d7220 */ /* 0x040fe60000410000 */
[C---:B------:R-:W-:Y:S01]  /*14c70*/  HMMA.16816.F32.BF16 R88, R152.reuse, R138, R88 ;  /* 0x0000008a9858723c */ /* 0x040fe20000041858 */
[----:B------:R-:W2:Y:S02]  /*14c80*/  LDSM.16.MT88.4 R136, [R206+0xb080] ;  /* 0x00b08000ce88783b */ /* 0x000ea40000004200 */
[C---:B------:R-:W-:Y:S02]  /*14c90*/  FMUL.FTZ R94, R2.reuse, R94 ;  /* 0x0000005e025e7220 */ /* 0x040fe40000410000 */
[C---:B------:R-:W-:Y:S02]  /*14ca0*/  FMUL.FTZ R95, R2.reuse, R95 ;  /* 0x0000005f025f7220 */ /* 0x040fe40000410000 */
[C---:B------:R-:W-:Y:S02]  /*14cb0*/  FMUL.FTZ R96, R3.reuse, R96 ;  /* 0x0000006003607220 */ /* 0x040fe40000410000 */
[C---:B------:R-:W-:Y:S03]  /*14cc0*/  FMUL.FTZ R97, R3.reuse, R97 ;  /* 0x0000006103617220 */ /* 0x040fe60000410000 */
[C---:B-----5:R-:W-:Y:S03]  /*14cd0*/  HMMA.16816.F32.BF16 R92, R152.reuse, R140, R92 ;  /* 0x0000008c985c723c */ /* 0x060fe6000004185c */
[C---:B------:R-:W-:Y:S02]  /*14ce0*/  FMUL.FTZ R98, R2.reuse, R98 ;  /* 0x0000006202627220 */ /* 0x040fe40000410000 */
[C---:B------:R-:W-:Y:S02]  /*14cf0*/  FMUL.FTZ R99, R2.reuse, R99 ;  /* 0x0000006302637220 */ /* 0x040fe40000410000 */
[C---:B------:R-:W-:Y:S02]  /*14d00*/  FMUL.FTZ R100, R3.reuse, R100 ;  /* 0x0000006403647220 */ /* 0x040fe40000410000 */
[C---:B------:R-:W-:Y:S03]  /*14d10*/  FMUL.FTZ R101, R3.reuse, R101 ;  /* 0x0000006503657220 */ /* 0x040fe60000410000 */
[C---:B------:R-:W-:Y:S01]  /*14d20*/  HMMA.16816.F32.BF16 R96, R152.reuse, R142, R96 ;  /* 0x0000008e9860723c */ /* 0x040fe20000041860 */
[----:B------:R-:W5:Y:S02]  /*14d30*/  LDSM.16.MT88.4 R140, [R205+0xb080] ;  /* 0x00b08000cd8c783b */ /* 0x000f640000004200 */
[C---:B------:R-:W-:Y:S02]  /*14d40*/  FMUL.FTZ R102, R2.reuse, R102 ;  /* 0x0000006602667220 */ /* 0x040fe40000410000 */
[C---:B------:R-:W-:Y:S02]  /*14d50*/  FMUL.FTZ R103, R2.reuse, R103 ;  /* 0x0000006702677220 */ /* 0x040fe40000410000 */
[C---:B------:R-:W-:Y:S02]  /*14d60*/  FMUL.FTZ R104, R3.reuse, R104 ;  /* 0x0000006803687220 */ /* 0x040fe40000410000 */
[C---:B------:R-:W-:Y:S03]  /*14d70*/  FMUL.FTZ R105, R3.reuse, R105 ;  /* 0x0000006903697220 */ /* 0x040fe60000410000 */
[C---:B-1----:R-:W-:Y:S03]  /*14d80*/  HMMA.16816.F32.BF16 R100, R152.reuse, R132, R100 ;  /* 0x000000849864723c */ /* 0x042fe60000041864 */
[C---:B------:R-:W-:Y:S02]  /*14d90*/  FMUL.FTZ R106, R2.reuse, R106 ;  /* 0x0000006a026a7220 */ /* 0x040fe40000410000 */
[C---:B------:R-:W-:Y:S02]  /*14da0*/  FMUL.FTZ R107, R2.reuse, R107 ;  /* 0x0000006b026b7220 */ /* 0x040fe40000410000 */
[C---:B------:R-:W-:Y:S02]  /*14db0*/  FMUL.FTZ R108, R3.reuse, R108 ;  /* 0x0000006c036c7220 */ /* 0x040fe40000410000 */
[C---:B------:R-:W-:Y:S03]  /*14dc0*/  FMUL.FTZ R109, R3.reuse, R109 ;  /* 0x0000006d036d7220 */ /* 0x040fe60000410000 */
[C---:B------:R-:W-:Y:S01]  /*14dd0*/  HMMA.16816.F32.BF16 R104, R152.reuse, R134, R104 ;  /* 0x000000869868723c */ /* 0x040fe20000041868 */
[----:B------:R-:W1:Y:S02]  /*14de0*/  LDSM.16.MT88.4 R132, [R204+0xb080] ;  /* 0x00b08000cc84783b */ /* 0x000e640000004200 */
[C---:B------:R-:W-:Y:S02]  /*14df0*/  FMUL.FTZ R110, R2.reuse, R110 ;  /* 0x0000006e026e7220 */ /* 0x040fe40000410000 */
[C---:B------:R-:W-:Y:S02]  /*14e00*/  FMUL.FTZ R111, R2.reuse, R111 ;  /* 0x0000006f026f7220 */ /* 0x040fe40000410000 */
[C---:B------:R-:W-:Y:S02]  /*14e10*/  FMUL.FTZ R112, R3.reuse, R112 ;  /* 0x0000007003707220 */ /* 0x040fe40000410000 */
[C---:B------:R-:W-:Y:S03]  /*14e20*/  FMUL.FTZ R113, R3.reuse, R113 ;  /* 0x0000007103717220 */ /* 0x040fe60000410000 */
[C---:B--2---:R-:W-:Y:S03]  /*14e30*/  HMMA.16816.F32.BF16 R108, R152.reuse, R136, R108 ;  /* 0x00000088986c723c */ /* 0x044fe6000004186c */
[C---:B------:R-:W-:Y:S02]  /*14e40*/  FMUL.FTZ R114, R2.reuse, R114 ;  /* 0x0000007202727220 */ /* 0x040fe40000410000 */
        /* <DEDUP_REMOVED lines=23> */
[----:B------:R-:W-:Y:S02]  /*14fc0*/  FFMA.FTZ R232, R3, R224, R232 ;  /* 0x000000e003e87223 */ /* 0x000fe400000100e8 */
[----:B------:R-:W-:Y:S03]  /*14fd0*/  FFMA.FTZ R237, R2, R223, R237 ;  /* 0x000000df02ed7223 */ /* 0x000fe600000100ed */
[----:B------:R-:W-:Y:S03]  /*14fe0*/  HMMA.16816.F32.BF16 R128, R152, R134, R128 ;  /* 0x000000869880723c */ /* 0x000fe60000041880 */
[----:B------:R-:W-:Y:S01]  /*14ff0*/  MOV R2, R148 ;  /* 0x0000009400027202 */ /* 0x000fe20000000f00 */
[----:B------:R-:W-:Y:S02]  /*15000*/  FADD.FTZ R151, R151, R232 ;  /* 0x000000e897977221 */ /* 0x000fe40000010000 */
[----:B------:R-:W-:Y:S01]  /*15010*/  FADD.FTZ R236, R236, R237 ;  /* 0x000000edecec7221 */ /* 0x000fe20000010000 */
[----:B---3--:R-:W-:Y:S01]  /*15020*/  F2FP.BF16.PACK_AB R152, R239, R238 ;  /* 0x000000eeef98723e */ /* 0x008fe200000010ff */
[----:B------:R-:W-:Y:S01]  /*15030*/  FADD.FTZ R150, R150, R151 ;  /* 0x0000009796967221 */ /* 0x000fe20000010000 */
[----:B----4-:R-:W-:Y:S03]  /*15040*/  F2FP.BF16.PACK_AB R154, R241, R240 ;  /* 0x000000f0f19a723e */ /* 0x010fe600000010ff */
[----:B------:R-:W-:Y:S01]  /*15050*/  F2FP.BF16.PACK_AB R153, R243, R242 ;  /* 0x000000f2f399723e */ /* 0x000fe200000010ff */
[----:B------:R-:W-:Y:S01]  /*15060*/  FADD.FTZ R3, R235, R236 ;  /* 0x000000eceb037221 */ /* 0x000fe20000010000 */
[----:B------:R-:W-:Y:S01]  /*15070*/  F2FP.BF16.PACK_AB R155, R149, R244 ;  /* 0x000000f4959b723e */ /* 0x000fe200000010ff */
[----:B------:R-:W-:Y:S02]  /*15080*/  FADD.FTZ R233, R233, R150 ;  /* 0x00000096e9e97221 */ /* 0x000fe40000010000 */
[----:B------:R-:W-:Y:S02]  /*15090*/  FADD.FTZ R3, R234, R3 ;  /* 0x00000003ea037221 */ /* 0x000fe40000010000 */
[----:B------:R-:W-:Y:S02]  /*150a0*/  FADD.FTZ R238, R238, R233 ;  /* 0x000000e9eeee7221 */ /* 0x000fe40000010000 */
[C---:B--2---:R-:W-:Y:S01]  /*150b0*/  HMMA.16816.F32.BF16 R144, R152.reuse, R136, R4 ;  /* 0x000000889890723c */ /* 0x044fe20000041804 */
[----:B------:R-:W1:Y:S02]  /*150c0*/  LDSM.16.MT88.4 R4, [R211+0x9880] ;  /* 0x00988000d304783b */ /* 0x000e640000004200 */
[----:B------:R-:W-:Y:S01]  /*150d0*/  FADD.FTZ R242, R242, R3 ;  /* 0x00000003f2f27221 */ /* 0x000fe20000010000 */
[----:B------:R-:W-:Y:S01]  /*150e0*/  MOV R3, R0 ;  /* 0x0000000000037202 */ /* 0x000fe20000000f00 */
[----:B------:R-:W-:Y:S02]  /*150f0*/  FADD.FTZ R239, R239, R238 ;  /* 0x000000eeefef7221 */ /* 0x000fe40000010000 */
[----:B------:R-:W-:Y:S01]  /*15100*/  FADD.FTZ R243, R243, R242 ;  /* 0x000000f2f3f37221 */ /* 0x000fe20000010000 */
[C---:B------:R-:W-:Y:S01]  /*15110*/  HMMA.16816.F32.BF16 R132, R152.reuse, R138, R8 ;  /* 0x0000008a9884723c */ /* 0x040fe20000041808 */
[----:B------:R-:W2:Y:S03]  /*15120*/  LDSM.16.MT88.4 R8, [R205+0x9880] ;  /* 0x00988000cd08783b */ /* 0x000ea60000004200 */
[----:B------:R-:W-:Y:S02]  /*15130*/  FADD.FTZ R224, R240, R239 ;  /* 0x000000eff0e07221 */ /* 0x000fe40000010000 */
[----:B------:R-:W-:Y:S02]  /*15140*/  FADD.FTZ R244, R244, R243 ;  /* 0x000000f3f4f47221 */ /* 0x000fe40000010000 */
[C---:B-----5:R-:W-:Y:S01]  /*15150*/  HMMA.16816.F32.BF16 R136, R152.reuse, R140, R12 ;  /* 0x0000008c9888723c */ /* 0x060fe2000004180c */
[----:B------:R-:W3:Y:S03]  /*15160*/  LDSM.16.MT88.4 R12, [R205+0xa880] ;  /* 0x00a88000cd0c783b */ /* 0x000ee60000004200 */
[----:B------:R-:W-:Y:S02]  /*15170*/  FADD.FTZ R224, R241, R224 ;  /* 0x000000e0f1e07221 */ /* 0x000fe40000010000 */
[----:B------:R-:W-:Y:S02]  /*15180*/  FADD.FTZ R223, R149, R244 ;  /* 0x000000f495df7221 */ /* 0x000fe40000010000 */
[C---:B------:R-:W-:Y:S01]  /*15190*/  HMMA.16816.F32.BF16 R140, R152.reuse, R142, R16 ;  /* 0x0000008e988c723c */ /* 0x040fe20000041810 */
[----:B------:R-:W4:Y:S07]  /*151a0*/  LDSM.16.MT88.4 R16, [R205+0xb880] ;  /* 0x00b88000cd10783b */ /* 0x000f2e0000004200 */
[C---:B------:R-:W-:Y:S08]  /*151b0*/  HMMA.16816.F32.BF16 R20, R152.reuse, R156, R20 ;  /* 0x0000009c9814723c */ /* 0x040ff00000041814 */
[C---:B------:R-:W-:Y:S01]  /*151c0*/  HMMA.16816.F32.BF16 R24, R152.reuse, R158, R24 ;  /* 0x0000009e9818723c */ /* 0x040fe20000041818 */
[----:B------:R-:W5:Y:S07]  /*151d0*/  LDSM.16.MT88.4 R156, [R204+0xb880] ;  /* 0x00b88000cc9c783b */ /* 0x000f6e0000004200 */
[C---:B------:R-:W-:Y:S08]  /*151e0*/  HMMA.16816.F32.BF16 R28, R152.reuse, R160, R28 ;  /* 0x000000a0981c723c */ /* 0x040ff0000004181c */
[C---:B------:R-:W-:Y:S08]  /*151f0*/  HMMA.16816.F32.BF16 R32, R152.reuse, R162, R32 ;  /* 0x000000a29820723c */ /* 0x040ff00000041820 */
[C---:B-1----:R-:W-:Y:S08]  /*15200*/  HMMA.16816.F32.BF16 R36, R152.reuse, R4, R36 ;  /* 0x000000049824723c */ /* 0x042ff00000041824 */
[C---:B------:R-:W-:Y:S08]  /*15210*/  HMMA.16816.F32.BF16 R40, R152.reuse, R6, R40 ;  /* 0x000000069828723c */ /* 0x040ff00000041828 */
[C---:B------:R-:W-:Y:S08]  /*15220*/  HMMA.16816.F32.BF16 R44, R152.reuse, R164, R44 ;  /* 0x000000a4982c723c */ /* 0x040ff0000004182c */
[C---:B------:R-:W-:Y:S08]  /*15230*/  HMMA.16816.F32.BF16 R48, R152.reuse, R166, R48 ;  /* 0x000000a69830723c */ /* 0x040ff00000041830 */
[C---:B--2---:R-:W-:Y:S07]  /*15240*/  HMMA.16816.F32.BF16 R52, R152.reuse, R8, R52 ;  /* 0x000000089834723c */ /* 0x044fee0000041834 */
[----:B------:R-:W-:Y:S01]  /*15250*/  MOV R8, R148 ;  /* 0x0000009400087202 */ /* 0x000fe20000000f00 */
[C---:B------:R-:W-:Y:S08]  /*15260*/  HMMA.16816.F32.BF16 R56, R152.reuse, R10, R56 ;  /* 0x0000000a9838723c */ /* 0x040ff00000041838 */
[C---:B------:R-:W-:Y:S08]  /*15270*/  HMMA.16816.F32.BF16 R60, R152.reuse, R168, R60 ;  /* 0x000000a8983c723c */ /* 0x040ff0000004183c */
        /* <DEDUP_REMOVED lines=15> */
[C---:B-----5:R-:W-:Y:S08]  /*15370*/  HMMA.16816.F32.BF16 R124, R152.reuse, R156, R124 ;  /* 0x0000009c987c723c */ /* 0x060ff0000004187c */
[----:B------:R-:W-:Y:S01]  /*15380*/  HMMA.16816.F32.BF16 R128, R152, R158, R128 ;  /* 0x0000009e9880723c */ /* 0x000fe20000041880 */
[----:B------:R-:W-:-:S07]  /*15390*/  @P0 BRA `(.L_x_476) ;  /* 0xffffd6d000000947 */ /* 0x000fce000383ffff */
.L_x_465:
[----:B------:R-:W1:Y:S01]  /*153a0*/  S2UR UR9, SR_CTAID.X ;  /* 0x00000000000979c3 */ /* 0x000e620000002500 */
[----:B------:R-:W-:Y:S01]  /*153b0*/  ULDC.64 UR4, c[0x0][0x2c8] ;  /* 0x0000b20000047ab9 */ /* 0x000fe20000000a00 */
[----:B------:R-:W-:Y:S01]  /*153c0*/  PLOP3.LUT P0, PT, PT, PT, UP2, 0x40, 0x0 ;  /* 0x000000000000781c */ /* 0x000fe20003f0e828 */
[----:B-1----:R-:W-:-:S04]  /*153d0*/  ULEA UR9, UR9, 0x7f, 0x7 ;  /* 0x0000007f09097891 */ /* 0x002fc8000f8e383f */
[----:B------:R-:W-:Y:S02]  /*153e0*/  UIMAD.WIDE.U32 UR28, UR9, UR4, URZ ;  /* 0x00000004091c72a5 */ /* 0x000fe4000f8e003f */
[----:B------:R-:W-:Y:S02]  /*153f0*/  UIADD3 UR4, UR11, 0x1, -UR20 ;  /* 0x000000010b047890 */ /* 0x000fe4000fffe814 */
[----:B------:R-:W-:-:S03]  /*15400*/  UMOV UR14, UR9 ;  /* 0x00000009000e7c82 */ /* 0x000fc60008000000 */
[----:B------:R-:W-:Y:S02]  /*15410*/  @UP3 UMOV UR9, UR29 ;  /* 0x0000001d00093c82 */ /* 0x000fe40008000000 */
[----:B------:R-:W-:-:S03]  /*15420*/  @UP3 USHF.R.U32.HI UR14, URZ, UR5, UR9 ;  /* 0x000000053f0e3299 */ /* 0x000fc60008011609 */
[----:B------:R-:W-:Y:S02]  /*15430*/  ULDC UR9, c[0x0][0x324] ;  /* 0x0000c90000097ab9 */ /* 0x000fe40000000800 */
[----:B------:R-:W-:-:S04]  /*15440*/  UIADD3 UR14, UR14, UR4, URZ ;  /* 0x000000040e0e7290 */ /* 0x000fc8000fffe03f */
        /* <DEDUP_REMOVED lines=15> */
.L_x_478:
[----:B------:R-:W-:Y:S02]  /*15540*/  UMOV UR5, 0x1 ;  /* 0x0000000100057882 */ /* 0x000fe40000000000 */
[----:B------:R-:W-:Y:S02]  /*15550*/  ULDC UR4, c[0x0][0x32c] ;  /* 0x0000cb0000047ab9 */ /* 0x000fe40000000800 */
[----:B------:R-:W-:-:S03]  /*15560*/  UISETP.NE.AND UP0, UPT, UR5, UR4, UPT ;  /* 0x000000040500728c */ /* 0x000fc6000bf05270 */
[----:B------:R-:W-:Y:S02]  /*15570*/  ULDC.64 UR4, c[0x0][0x330] ;  /* 0x0000cc0000047ab9 */ /* 0x000fe40000000a00 */
[----:B------:R-:W-:-:S07]  /*15580*/  UIMAD.WIDE.U32 UR28, UR14, UR4, URZ ;  /* 0x000000040e1c72a5 */ /* 0x000fce000f8e003f */
[----:B------:R-:W-:Y:S02]  /*15590*/  @UP0 UMOV UR15, UR29 ;  /* 0x0000001d000f0c82 */ /* 0x000fe40008000000 */
[----:B------:R-:W-:Y:S02]  /*155a0*/  @UP0 USHF.R.U32.HI UR14, URZ, UR5, UR15 ;  /* 0x000000053f0e0299 */ /* 0x000fe4000801160f */
.L_x_479:
[----:B------:R-:W-:Y:S02]  /*155b0*/  ULDC UR4, c[0x0][0x32c] ;  /* 0x0000cb0000047ab9 */ /* 0x000fe40000000800 */
[----:B------:R-:W-:-:S04]  /*155c0*/  UIMAD UR4, UR14, UR4, URZ ;  /* 0x000000040e0472a4 */ /* 0x000fc8000f8e023f */
[----:B------:R-:W-:-:S04]  /*155d0*/  UISETP.LT.AND UP0, UPT, UR9, UR4, UPT ;  /* 0x000000040900728c */ /* 0x000fc8000bf01270 */
[----:B------:R-:W-:-:S04]  /*155e0*/  USEL UR9, UR9, UR4, !UP0 ;  /* 0x0000000409097287 */ /* 0x000fc8000c000000 */
.L_x_477:
[----:B------:R-:W-:-:S04]  /*155f0*/  UIADD3 UR9, UR9, 0x1f, URZ ;  /* 0x0000001f09097890 */ /* 0x000fc8000fffe03f */
        /* <DEDUP_REMOVED lines=14> */
[C---:B------:R-:W-:Y:S01]  /*156e0*/  IMAD.SHL.U32 R231, R228.reuse, 0x2, RZ ;  /* 0x00000002e4e77824 */ /* 0x040fe200078e00ff */
[----:B------:R-:W-:Y:S01]  /*156f0*/  SHF.L.U64.HI R235, R227, 0x1, R2 ;  /* 0x00000001e3eb7819 */ /* 0x000fe20000010202 */
[C---:B------:R-:W-:Y:S01]  /*15700*/  IMAD.SHL.U32 R230, R225.reuse, 0x2, RZ ;  /* 0x00000002e1e67824 */ /* 0x040fe200078e00ff */
[----:B------:R-:W-:Y:S02]  /*15710*/  SHF.L.U64.HI R233, R225, 0x1, R0 ;  /* 0x00000001e1e97819 */ /* 0x000fe40000010200 */
[----:B------:R-:W-:-:S02]  /*15720*/  SHF.L.U64.HI R232, R228, 0x1, R5 ;  /* 0x00000001e4e87819 */ /* 0x000fc40000010205 */
.L_x_483:
        /* <DEDUP_REMOVED lines=24> */
[----:B------:R-:W-:Y:S02]  /*158b0*/  LEA.HI.X R12, R0, c[0x0][0x1fc], R5, 0x1, P0 ;  /* 0x00007f00000c7a11 */ /* 0x000fe400000f0c05 */
        /* <DEDUP_REMOVED lines=15> */
.L_x_481:
[C---:B--234-:R-:W-:Y:S01]  /*159b0*/  HMMA.16816.F32.BF16 R4, R152.reuse, R156, RZ ;  /* 0x0000009c9804723c */ /* 0x05cfe200000418ff */
[----:B------:R-:W-:Y:S01]  /*159c0*/  LDSM.16.M88.4 R172, [R208+0xc880] ;  /* 0x00c88000d0ac783b */ /* 0x000fe20000000200 */
[----:B------:R-:W-:Y:S04]  /*159d0*/  UISETP.GT.AND UP0, UPT, UR10, UR8, UPT ;  /* 0x000000080a00728c */ /* 0x000fe8000bf04270 */
[----:B------:R-:W0:Y:S02]  /*159e0*/  LDGDEPBAR ;  /* 0x00000000000079af */ /* 0x000e240000000000 */
[C---:B------:R-:W-:Y:S01]  /*159f0*/  HMMA.16816.F32.BF16 R8, R152.reuse, R158, RZ ;  /* 0x0000009e9808723c */ /* 0x040fe200000418ff */
[----:B------:R-:W-:Y:S02]  /*15a00*/  PLOP3.LUT P0, PT, PT, PT, UP0, 0x40, 0x0 ;  /* 0x000000000000781c */ /* 0x000fe40003f0e808 */
[----:B------:R-:W-:Y:S05]  /*15a10*/  LDSM.16.M88.4 R156, [R208+0xc080] ;  /* 0x00c08000d09c783b */ /* 0x000fea0000000200 */
[C---:B------:R-:W-:Y:S08]  /*15a20*/  HMMA.16816.F32.BF16 R12, R152.reuse, R16, RZ ;  /* 0x00000010980c723c */ /* 0x040ff000000418ff */
[----:B------:R-:W-:Y:S01]  /*15a30*/  HMMA.16816.F32.BF16 R16, R152, R18, RZ ;  /* 0x000000129810723c */ /* 0x000fe200000418ff */
[----:B------:R-:W2:Y:S07]  /*15a40*/  LDSM.16.M88.4 R152, [R209+0x10080] ;  /* 0x01008000d198783b */ /* 0x000eae0000000200 */
[C---:B-1----:R-:W-:Y:S08]  /*15a50*/  HMMA.16816.F32.BF16 R4, R160.reuse, R164, R4 ;  /* 0x000000a4a004723c */ /* 0x042ff00000041804 */
[C---:B------:R-:W-:Y:S01]  /*15a60*/  HMMA.16816.F32.BF16 R8, R160.reuse, R166, R8 ;  /* 0x000000a6a008723c */ /* 0x040fe20000041808 */
[----:B------:R-:W-:Y:S07]  /*15a70*/  LDSM.16.M88.4 R164, [R202] ;  /* 0x00000000caa4783b */ /* 0x000fee0000000200 */
[C---:B------:R-:W-:Y:S08]  /*15a80*/  HMMA.16816.F32.BF16 R12, R160.reuse, R168, R12 ;  /* 0x000000a8a00c723c */ /* 0x040ff0000004180c */
[----:B------:R-:W-:Y:S01]  /*15a90*/  HMMA.16816.F32.BF16 R16, R160, R170, R16 ;  /* 0x000000aaa010723c */ /* 0x000fe20000041810 */
[----:B------:R-:W1:Y:S05]  /*15aa0*/  LDSM.16.M88.4 R160, [R207+0x10080] ;  /* 0x01008000cfa0783b */ /* 0x000e6a0000000200 */
[----:B------:R-:W3:Y:S02]  /*15ab0*/  LDSM.16.M88.4 R168, [R202+0x800] ;  /* 0x00080000caa8783b */ /* 0x000ee40000000200 */
[C---:B--2---:R-:W-:Y:S08]  /*15ac0*/  HMMA.16816.F32.BF16 R4, R152.reuse, R156, R4 ;  /* 0x0000009c9804723c */ /* 0x044ff00000041804 */
[C---:B------:R-:W-:Y:S01]  /*15ad0*/  HMMA.16816.F32.BF16 R8, R152.reuse, R158, R8 ;  /* 0x0000009e9808723c */ /* 0x040fe20000041808 */
[----:B------:R-:W-:Y:S07]  /*15ae0*/  LDSM.16.M88.4 R156, [R213+0xd080] ;  /* 0x00d08000d59c783b */ /* 0x000fee0000000200 */
[C---:B------:R-:W-:Y:S08]  /*15af0*/  HMMA.16816.F32.BF16 R12, R152.reuse, R172, R12 ;  /* 0x000000ac980c723c */ /* 0x040ff0000004180c */
[----:B------:R-:W-:Y:S01]  /*15b00*/  HMMA.16816.F32.BF16 R16, R152, R174, R16 ;  /* 0x000000ae9810723c */ /* 0x000fe20000041810 */
[----:B------:R-:W2:Y:S05]  /*15b10*/  LDSM.16.M88.4 R152, [R214+0x14080] ;  /* 0x01408000d698783b */ /* 0x000eaa0000000200 */
[----:B------:R-:W4:Y:S02]  /*15b20*/  LDSM.16.M88.4 R172, [R213+0xd880] ;  /* 0x00d88000d5ac783b */ /* 0x000f240000000200 */
[C---:B-1----:R-:W-:Y:S08]  /*15b30*/  HMMA.16816.F32.BF16 R4, R160.reuse, R164, R4 ;  /* 0x000000a4a004723c */ /* 0x042ff00000041804 */
[C---:B------:R-:W-:Y:S01]  /*15b40*/  HMMA.16816.F32.BF16 R8, R160.reuse, R166, R8 ;  /* 0x000000a6a008723c */ /* 0x040fe20000041808 */
[----:B------:R-:W-:Y:S07]  /*15b50*/  LDSM.16.M88.4 R164, [R201] ;  /* 0x00000000c9a4783b */ /* 0x000fee0000000200 */
[C---:B---3--:R-:W-:Y:S08]  /*15b60*/  HMMA.16816.F32.BF16 R12, R160.reuse, R168, R12 ;  /* 0x000000a8a00c723c */ /* 0x048ff0000004180c */
[----:B------:R-:W-:Y:S01]  /*15b70*/  HMMA.16816.F32.BF16 R16, R160, R170, R16 ;  /* 0x000000aaa010723c */ /* 0x000fe20000041810 */
[----:B------:R-:W1:Y:S05]  /*15b80*/  LDSM.16.M88.4 R160, [R210+0x14080] ;  /* 0x01408000d2a0783b */ /* 0x000e6a0000000200 */
[----:B------:R-:W3:Y:S02]  /*15b90*/  LDSM.16.M88.4 R168, [R200] ;  /* 0x00000000c8a8783b */ /* 0x000ee40000000200 */
[C---:B--2---:R-:W-:Y:S08]  /*15ba0*/  HMMA.16816.F32.BF16 R4, R152.reuse, R156, R4 ;  /* 0x0000009c9804723c */ /* 0x044ff00000041804 */
[C---:B------:R-:W-:Y:S01]  /*15bb0*/  HMMA.16816.F32.BF16 R8, R152.reuse, R158, R8 ;  /* 0x0000009e9808723c */ /* 0x040fe20000041808 */
[----:B------:R-:W-:Y:S07]  /*15bc0*/  LDSM.16.M88.4 R156, [R208+0xd080] ;  /* 0x00d08000d09c783b */ /* 0x000fee0000000200 */
[C---:B----4-:R-:W-:Y:S08]  /*15bd0*/  HMMA.16816.F32.BF16 R12, R152.reuse, R172, R12 ;  /* 0x000000ac980c723c */ /* 0x050ff0000004180c */
[----:B------:R-:W-:Y:S01]  /*15be0*/  HMMA.16816.F32.BF16 R16, R152, R174, R16 ;  /* 0x000000ae9810723c */ /* 0x000fe20000041810 */
[----:B------:R-:W2:Y:S05]  /*15bf0*/  LDSM.16.M88.4 R152, [R209+0x14080] ;  /* 0x01408000d198783b */ /* 0x000eaa0000000200 */
[----:B------:R-:W4:Y:S02]  /*15c00*/  LDSM.16.M88.4 R172, [R208+0xd880] ;  /* 0x00d88000d0ac783b */ /* 0x000f240000000200 */
[C---:B-1----:R-:W-:Y:S08]  /*15c10*/  HMMA.16816.F32.BF16 R4, R160.reuse, R164, R4 ;  /* 0x000000a4a004723c */ /* 0x042ff00000041804 */
[C---:B------:R-:W-:Y:S01]  /*15c20*/  HMMA.16816.F32.BF16 R8, R160.reuse, R166, R8 ;  /* 0x000000a6a008723c */ /* 0x040fe20000041808 */
[----:B------:R-:W-:Y:S07]  /*15c30*/  LDSM.16.M88.4 R164, [R202+0x1000] ;  /* 0x00100000caa4783b */ /* 0x000fee0000000200 */
[C---:B---3--:R-:W-:Y:S08]  /*15c40*/  HMMA.16816.F32.BF16 R12, R160.reuse, R168, R12 ;  /* 0x000000a8a00c723c */ /* 0x048ff0000004180c */
[----:B------:R-:W-:Y:S01]  /*15c50*/  HMMA.16816.F32.BF16 R16, R160, R170, R16 ;  /* 0x000000aaa010723c */ /* 0x000fe20000041810 */
[----:B------:R-:W1:Y:S05]  /*15c60*/  LDSM.16.M88.4 R160, [R207+0x14080] ;  /* 0x01408000cfa0783b */ /* 0x000e6a0000000200 */
[----:B------:R-:W3:Y:S02]  /*15c70*/  LDSM.16.M88.4 R168, [R202+0x1800] ;  /* 0x00180000caa8783b */ /* 0x000ee40000000200 */
        /* <DEDUP_REMOVED lines=56> */
[----:B------:R-:W-:Y:S04]  /*16000*/  DEPBAR.LE SB0, 0x0 ;  /* 0x000080000000791a */ /* 0x000fe80000000000 */
[C---:B--2---:R-:W-:Y:S01]  /*16010*/  HMMA.16816.F32.BF16 R4, R152.reuse, R156, R4 ;  /* 0x0000009c9804723c */ /* 0x044fe20000041804 */
[----:B------:R-:W-:Y:S07]  /*16020*/  BAR.SYNC.DEFER_BLOCKING 0x0 ;  /* 0x0000000000007b1d */ /* 0x000fee0000010000 */
[C---:B------:R-:W-:Y:S08]  /*16030*/  HMMA.16816.F32.BF16 R8, R152.reuse, R158, R8 ;  /* 0x0000009e9808723c */ /* 0x040ff00000041808 */
[C---:B----4-:R-:W-:Y:S08]  /*16040*/  HMMA.16816.F32.BF16 R12, R152.reuse, R172, R12 ;  /* 0x000000ac980c723c */ /* 0x050ff0000004180c */
[----:B------:R-:W-:Y:S08]  /*16050*/  HMMA.16816.F32.BF16 R16, R152, R174, R16 ;  /* 0x000000ae9810723c */ /* 0x000ff00000041810 */
[C---:B-1----:R-:W-:Y:S08]  /*16060*/  HMMA.16816.F32.BF16 R4, R160.reuse, R164, R4 ;  /* 0x000000a4a004723c */ /* 0x042ff00000041804 */
[C---:B------:R-:W-:Y:S08]  /*16070*/  HMMA.16816.F32.BF16 R8, R160.reuse, R166, R8 ;  /* 0x000000a6a008723c */ /* 0x040ff00000041808 */
[C---:B---3--:R-:W-:Y:S08]  /*16080*/  HMMA.16816.F32.BF16 R12, R160.reuse, R168, R12 ;  /* 0x000000a8a00c723c */ /* 0x048ff0000004180c */
        /* <DEDUP_REMOVED lines=45> */
.L_x_482:
[----:B------:R-:W-:Y:S01]  /*16360*/  FMNMX.FTZ R0, R4, R3, !PT ;  /* 0x0000000304007209 */ /* 0x000fe20007810000 */
[----:B-1----:R-:W-:Y:S01]  /*16370*/  LDSM.16.MT88.4 R156, [R206+0x8080] ;  /* 0x00808000ce9c783b */ /* 0x002fe20000004200 */
[----:B------:R-:W-:Y:S01]  /*16380*/  FMNMX.FTZ R2, R6, R149, !PT ;  /* 0x0000009506027209 */ /* 0x000fe20007810000 */
[----:B------:R-:W-:Y:S01]  /*16390*/  UISETP.GT.AND UP0, UPT, UR10, UR4, UPT ;  /* 0x000000040a00728c */ /* 0x000fe2000bf04270 */
[----:B------:R-:W-:Y:S01]  /*163a0*/  FMNMX.FTZ R151, R5, R0, !PT ;  /* 0x0000000005977209 */ /* 0x000fe20007810000 */
[----:B------:R-:W-:Y:S01]  /*163b0*/  UIADD3 UR10, UR10, -0x1, URZ ;  /* 0xffffffff0a0a7890 */ /* 0x000fe2000fffe03f */
        /* <DEDUP_REMOVED lines=13> */
[----:B------:R-:W-:Y:S02]  /*16490*/  PLOP3.LUT P0, PT, PT, PT, UP0, 0x80, 0x0 ;  /* 0x000000000000781c */ /* 0x000fe40003f0f008 */
        /* <DEDUP_REMOVED lines=15> */
[----:B-1----:R-:W-:Y:S07]  /*16590*/  FMNMX.FTZ R0, R152, R155, !PT ;  /* 0x0000009b98007209 */ /* 0x002fee0007810000 */
[----:B------:R-:W1:Y:S01]  /*165a0*/  LDSM.16.MT88.4 R152, [R211+0x8080] ;  /* 0x00808000d398783b */ /* 0x000e620000004200 */
[C---:B------:R-:W-:Y:S02]  /*165b0*/  FADD.FTZ R2, -R0.reuse, R3 ;  /* 0x0000000300027221 */ /* 0x040fe40000010100 */
[----:B------:R-:W-:Y:S01]  /*165c0*/  FMUL.FTZ R165, R0, c[0x0][0x2d0] ;  /* 0x0000b40000a57a20 */ /* 0x000fe20000410000 */
[----:B--2---:R-:W-:Y:S01]  /*165d0*/  FMNMX.FTZ R148, R148, R151, !PT ;  /* 0x0000009794947209 */ /* 0x004fe20007810000 */
[----:B------:R-:W-:Y:S02]  /*165e0*/  FMUL.FTZ R3, R2, c[0x0][0x2d0] ;  /* 0x0000b40002037a20 */ /* 0x000fe40000410000 */
[----:B------:R-:W-:Y:S02]  /*165f0*/  FFMA.FTZ R150, R4, c[0x0][0x2d0], -R165 ;  /* 0x0000b40004967a23 */ /* 0x000fe400000108a5 */
[C---:B------:R-:W-:Y:S02]  /*16600*/  FADD.FTZ R2, -R148.reuse, R149 ;  /* 0x0000009594027221 */ /* 0x040fe40000010100 */
[----:B------:R-:W-:Y:S01]  /*16610*/  FMUL.FTZ R164, R148, c[0x0][0x2d0] ;  /* 0x0000b40094a47a20 */ /* 0x000fe20000410000 */
[----:B------:R-:W2:Y:S01]  /*16620*/  MUFU.EX2 R3, R3 ;  /* 0x0000000300037308 */ /* 0x000ea20000000800 */
[----:B------:R-:W-:Y:S02]  /*16630*/  FMUL.FTZ R149, R2, c[0x0][0x2d0] ;  /* 0x0000b40002957a20 */ /* 0x000fe40000410000 */
[--C-:B------:R-:W-:Y:S02]  /*16640*/  FFMA.FTZ R5, R5, c[0x0][0x2d0], -R165.reuse ;  /* 0x0000b40005057a23 */ /* 0x100fe400000108a5 */
[--C-:B------:R-:W-:Y:S02]  /*16650*/  FFMA.FTZ R151, R8, c[0x0][0x2d0], -R165.reuse ;  /* 0x0000b40008977a23 */ /* 0x100fe400000108a5 */
[--C-:B------:R-:W-:Y:S02]  /*16660*/  FFMA.FTZ R236, R9, c[0x0][0x2d0], -R165.reuse ;  /* 0x0000b40009ec7a23 */ /* 0x100fe400000108a5 */
[--C-:B------:R-:W-:Y:S01]  /*16670*/  FFMA.FTZ R6, R6, c[0x0][0x2d0], -R164.reuse ;  /* 0x0000b40006067a23 */ /* 0x100fe200000108a4 */
[----:B------:R3:W4:Y:S01]  /*16680*/  MUFU.EX2 R2, R149 ;  /* 0x0000009500027308 */ /* 0x0007220000000800 */
[--C-:B------:R-:W-:Y:S02]  /*16690*/  FFMA.FTZ R7, R7, c[0x0][0x2d0], -R164.reuse ;  /* 0x0000b40007077a23 */ /* 0x100fe400000108a4 */
[--C-:B------:R-:W-:Y:S02]  /*166a0*/  FFMA.FTZ R238, R11, c[0x0][0x2d0], -R164.reuse ;  /* 0x0000b4000bee7a23 */ /* 0x100fe400000108a4 */
[--C-:B------:R-:W-:Y:S02]  /*166b0*/  FFMA.FTZ R237, R12, c[0x0][0x2d0], -R165.reuse ;  /* 0x0000b4000ced7a23 */ /* 0x100fe400000108a5 */
[--C-:B------:R-:W-:Y:S02]  /*166c0*/  FFMA.FTZ R240, R13, c[0x0][0x2d0], -R165.reuse ;  /* 0x0000b4000df07a23 */ /* 0x100fe400000108a5 */
[--C-:B------:R-:W-:Y:S01]  /*166d0*/  FFMA.FTZ R239, R14, c[0x0][0x2d0], -R164.reuse ;  /* 0x0000b4000eef7a23 */ /* 0x100fe200000108a4 */
[----:B------:R-:W-:Y:S01]  /*166e0*/  MUFU.EX2 R150, R150 ;  /* 0x0000009600967308 */ /* 0x000fe20000000800 */
[--C-:B------:R-:W-:Y:S02]  /*166f0*/  FFMA.FTZ R242, R15, c[0x0][0x2d0], -R164.reuse ;  /* 0x0000b4000ff27a23 */ /* 0x100fe400000108a4 */
[----:B------:R-:W-:Y:S01]  /*16700*/  LDSM.16.MT88.4 R12, [R204+0xb080] ;  /* 0x00b08000cc0c783b */ /* 0x000fe20000004200 */
[C---:B--2---:R-:W-:Y:S02]  /*16710*/  FMUL.FTZ R8, R3.reuse, R144 ;  /* 0x0000009003087220 */ /* 0x044fe40000410000 */
[C---:B------:R-:W-:Y:S02]  /*16720*/  FMUL.FTZ R9, R3.reuse, R145 ;  /* 0x0000009103097220 */ /* 0x040fe40000410000 */
[C---:B------:R-:W-:Y:S02]  /*16730*/  FMUL.FTZ R132, R3.reuse, R132 ;  /* 0x0000008403847220 */ /* 0x040fe40000410000 */
[----:B------:R-:W2:Y:S01]  /*16740*/  MUFU.EX2 R5, R5 ;  /* 0x0000000500057308 */ /* 0x000ea20000000800 */
[C---:B------:R-:W-:Y:S02]  /*16750*/  FMUL.FTZ R133, R3.reuse, R133 ;  /* 0x0000008503857220 */ /* 0x040fe40000410000 */
[C---:B------:R-:W-:Y:S02]  /*16760*/  FMUL.FTZ R136, R3.reuse, R136 ;  /* 0x0000008803887220 */ /* 0x040fe40000410000 */
[--C-:B---3--:R-:W-:Y:S02]  /*16770*/  FFMA.FTZ R149, R10, c[0x0][0x2d0], -R164.reuse ;  /* 0x0000b4000a957a23 */ /* 0x108fe400000108a4 */
[C---:B----4-:R-:W-:Y:S02]  /*16780*/  FMUL.FTZ R10, R2.reuse, R146 ;  /* 0x00000092020a7220 */ /* 0x050fe40000410000 */
[C---:B------:R-:W-:Y:S01]  /*16790*/  FMUL.FTZ R11, R2.reuse, R147 ;  /* 0x00000093020b7220 */ /* 0x040fe20000410000 */
[----:B------:R-:W-:Y:S01]  /*167a0*/  MUFU.EX2 R151, R151 ;  /* 0x0000009700977308 */ /* 0x000fe20000000800 */
[C---:B------:R-:W-:Y:S02]  /*167b0*/  FMUL.FTZ R134, R2.reuse, R134 ;  /* 0x0000008602867220 */ /* 0x040fe40000410000 */
[C---:B------:R-:W-:Y:S02]  /*167c0*/  FMUL.FTZ R135, R2.reuse, R135 ;  /* 0x0000008702877220 */ /* 0x040fe40000410000 */
[C---:B------:R-:W-:Y:S02]  /*167d0*/  FMUL.FTZ R137, R3.reuse, R137 ;  /* 0x0000008903897220 */ /* 0x040fe40000410000 */
[C---:B------:R-:W-:Y:S02]  /*167e0*/  FMUL.FTZ R138, R2.reuse, R138 ;  /* 0x0000008a028a7220 */ /* 0x040fe40000410000 */
[C---:B------:R-:W-:Y:S01]  /*167f0*/  FMUL.FTZ R139, R2.reuse, R139 ;  /* 0x0000008b028b7220 */ /* 0x040fe20000410000 */
[----:B------:R-:W3:Y:S01]  /*16800*/  MUFU.EX2 R236, R236 ;  /* 0x000000ec00ec7308 */ /* 0x000ee20000000800 */
[C---:B------:R-:W-:Y:S02]  /*16810*/  FMUL.FTZ R140, R3.reuse, R140 ;  /* 0x0000008c038c7220 */ /* 0x040fe40000410000 */
[----:B------:R-:W-:Y:S01]  /*16820*/  FMUL.FTZ R141, R3, R141 ;  /* 0x0000008d038d7220 */ /* 0x000fe20000410000 */
[----:B--2---:R-:W-:Y:S01]  /*16830*/  F2FP.BF16.PACK_AB R144, R5, R150 ;  /* 0x000000960590723e */ /* 0x004fe200000010ff */
[C---:B------:R-:W-:Y:S02]  /*16840*/  FMUL.FTZ R142, R2.reuse, R142 ;  /* 0x0000008e028e7220 */ /* 0x040fe40000410000 */
[----:B------:R-:W-:Y:S02]  /*16850*/  FMUL.FTZ R143, R2, R143 ;  /* 0x0000008f028f7220 */ /* 0x000fe40000410000 */
[--C-:B------:R-:W-:Y:S01]  /*16860*/  FFMA.FTZ R241, R16, c[0x0][0x2d0], -R165.reuse ;  /* 0x0000b40010f17a23 */ /* 0x100fe200000108a5 */
[----:B------:R-:W-:Y:S01]  /*16870*/  MUFU.EX2 R6, R6 ;  /* 0x0000000600067308 */ /* 0x000fe20000000800 */
[--C-:B------:R-:W-:Y:S02]  /*16880*/  FFMA.FTZ R243, R18, c[0x0][0x2d0], -R164.reuse ;  /* 0x0000b40012f37a23 */ /* 0x100fe400000108a4 */
[----:B------:R-:W-:Y:S02]  /*16890*/  FFMA.FTZ R165, R17, c[0x0][0x2d0], -R165 ;  /* 0x0000b40011a57a23 */ /* 0x000fe400000108a5 */
[----:B------:R-:W-:Y:S02]  /*168a0*/  FFMA.FTZ R164, R19, c[0x0][0x2d0], -R164 ;  /* 0x0000b40013a47a23 */ /* 0x000fe400000108a4 */
[----:B------:R-:W-:Y:S01]  /*168b0*/  LDSM.16.MT88.4 R16, [R206+0x8880] ;  /* 0x00888000ce10783b */ /* 0x000fe20000004200 */
[C---:B------:R-:W-:Y:S02]  /*168c0*/  FMUL.FTZ R20, R3.reuse, R20 ;  /* 0x0000001403147220 */ /* 0x040fe40000410000 */
[----:B------:R-:W2:Y:S01]  /*168d0*/  MUFU.EX2 R7, R7 ;  /* 0x0000000700077308 */ /* 0x000ea20000000800 */
[C---:B------:R-:W-:Y:S02]  /*168e0*/  FMUL.FTZ R21, R3.reuse, R21 ;  /* 0x0000001503157220 */ /* 0x040fe40000410000 */
[----:B------:R-:W-:Y:S01]  /*168f0*/  FMUL.FTZ R22, R2, R22 ;  /* 0x0000001602167220 */ /* 0x000fe20000410000 */
[----:B---3--:R-:W-:Y:S01]  /*16900*/  F2FP.BF16.PACK_AB R146, R236, R151 ;  /* 0x00000097ec92723e */ /* 0x008fe200000010ff */
        /* <DEDUP_REMOVED lines=22> */
[----:B------:R2:W-:Y:S01]  /*16a70*/  MUFU.EX2 R246, R164 ;  /* 0x000000a400f67308 */ /* 0x0005e20000000800 */
[C---:B------:R-:W-:Y:S02]  /*16a80*/  FMUL.FTZ R41, R3.reuse, R41 ;  /* 0x0000002903297220 */ /* 0x040fe40000410000 */
[----:B------:R-:W-:Y:S01]  /*16a90*/  FMUL.FTZ R42, R2, R42 ;  /* 0x0000002a022a7220 */ /* 0x000fe20000410000 */
[----:B---3--:R-:W-:Y:S01]  /*16aa0*/  F2FP.BF16.PACK_AB R147, R238, R149 ;  /* 0x00000095ee93723e */ /* 0x008fe200000010ff */
[C---:B------:R-:W-:Y:S02]  /*16ab0*/  FMUL.FTZ R43, R2.reuse, R43 ;  /* 0x0000002b022b7220 */ /* 0x040fe40000410000 */
[C---:B------:R-:W-:Y:S02]  /*16ac0*/  FMUL.FTZ R44, R3.reuse, R44 ;  /* 0x0000002c032c7220 */ /* 0x040fe40000410000 */
[C---:B------:R-:W-:Y:S01]  /*16ad0*/  FMUL.FTZ R45, R3.reuse, R45 ;  /* 0x0000002d032d7220 */ /* 0x040fe20000410000 */
[----:B------:R-:W-:Y:S01]  /*16ae0*/  MUFU.EX2 R237, R237 ;  /* 0x000000ed00ed7308 */ /* 0x000fe20000000800 */
[C---:B-1----:R-:W-:Y:S05]  /*16af0*/  HMMA.16816.F32.BF16 R8, R144.reuse, R152, R8 ;  /* 0x000000989008723c */ /* 0x042fea0000041808 */
[C---:B------:R-:W-:Y:S02]  /*16b00*/  FMUL.FTZ R46, R2.reuse, R46 ;  /* 0x0000002e022e7220 */ /* 0x040fe40000410000 */
[C---:B------:R-:W-:Y:S01]  /*16b10*/  FMUL.FTZ R47, R2.reuse, R47 ;  /* 0x0000002f022f7220 */ /* 0x040fe20000410000 */
[C---:B------:R-:W-:Y:S01]  /*16b20*/  HMMA.16816.F32.BF16 R132, R144.reuse, R154, R132 ;  /* 0x0000009a9084723c */ /* 0x040fe20000041884 */
[----:B------:R-:W1:Y:S01]  /*16b30*/  LDSM.16.MT88.4 R152, [R204+0x8080] ;  /* 0x00808000cc98783b */ /* 0x000e620000004200 */
[----:B------:R-:W3:Y:S02]  /*16b40*/  MUFU.EX2 R240, R240 ;  /* 0x000000f000f07308 */ /* 0x000ee40000000800 */
[C---:B------:R-:W-:Y:S02]  /*16b50*/  FMUL.FTZ R48, R3.reuse, R48 ;  /* 0x0000003003307220 */ /* 0x040fe40000410000 */
[C---:B------:R-:W-:Y:S02]  /*16b60*/  FMUL.FTZ R49, R3.reuse, R49 ;  /* 0x0000003103317220 */ /* 0x040fe40000410000 */
[C---:B------:R-:W-:Y:S01]  /*16b70*/  HMMA.16816.F32.BF16 R136, R144.reuse, R156, R136 ;  /* 0x0000009c9088723c */ /* 0x040fe20000041888 */
[----:B--2---:R-:W-:Y:S03]  /*16b80*/  LDSM.16.MT88.4 R164, [R206+0x9880] ;  /* 0x00988000cea4783b */ /* 0x004fe60000004200 */
[C---:B------:R-:W-:Y:S01]  /*16b90*/  FMUL.FTZ R50, R2.reuse, R50 ;  /* 0x0000003202327220 */ /* 0x040fe20000410000 */
[----:B------:R-:W-:Y:S01]  /*16ba0*/  MUFU.EX2 R239, R239 ;  /* 0x000000ef00ef7308 */ /* 0x000fe20000000800 */
[C---:B------:R-:W-:Y:S02]  /*16bb0*/  FMUL.FTZ R51, R2.reuse, R51 ;  /* 0x0000003302337220 */ /* 0x040fe40000410000 */
[C---:B------:R-:W-:Y:S01]  /*16bc0*/  HMMA.16816.F32.BF16 R140, R144.reuse, R158, R140 ;  /* 0x0000009e908c723c */ /* 0x040fe2000004188c */
[----:B------:R-:W2:Y:S03]  /*16bd0*/  LDSM.16.MT88.4 R156, [R211+0x9080] ;  /* 0x00908000d39c783b */ /* 0x000ea60000004200 */
[C---:B------:R-:W-:Y:S02]  /*16be0*/  FMUL.FTZ R52, R3.reuse, R52 ;  /* 0x0000003403347220 */ /* 0x040fe40000410000 */
[C---:B------:R-:W-:Y:S01]  /*16bf0*/  FMUL.FTZ R53, R3.reuse, R53 ;  /* 0x0000003503357220 */ /* 0x040fe20000410000 */
[----:B------:R-:W4:Y:S01]  /*16c00*/  MUFU.EX2 R242, R242 ;  /* 0x000000f200f27308 */ /* 0x000f220000000800 */
[C---:B------:R-:W-:Y:S04]  /*16c10*/  HMMA.16816.F32.BF16 R20, R144.reuse, R160, R20 ;  /* 0x000000a09014723c */ /* 0x040fe80000041814 */
[C---:B------:R-:W-:Y:S02]  /*16c20*/  FMUL.FTZ R54, R2.reuse, R54 ;  /* 0x0000003602367220 */ /* 0x040fe40000410000 */
[C---:B------:R-:W-:Y:S02]  /*16c30*/  FMUL.FTZ R55, R2.reuse, R55 ;  /* 0x0000003702377220 */ /* 0x040fe40000410000 */
[C---:B------:R-:W-:Y:S01]  /*16c40*/  HMMA.16816.F32.BF16 R24, R144.reuse, R162, R24 ;  /* 0x000000a29018723c */ /* 0x040fe20000041818 */
[----:B------:R-:W5:Y:S01]  /*16c50*/  LDSM.16.MT88.4 R160, [R206+0x9080] ;  /* 0x00908000cea0783b */ /* 0x000f620000004200 */
[----:B------:R-:W3:Y:S02]  /*16c60*/  MUFU.EX2 R241, R241 ;  /* 0x000000f100f17308 */ /* 0x000ee40000000800 */
[C---:B------:R-:W-:Y:S02]  /*16c70*/  FMUL.FTZ R56, R3.reuse, R56 ;  /* 0x0000003803387220 */ /* 0x040fe40000410000 */
[C---:B------:R-:W-:Y:S02]  /*16c80*/  FMUL.FTZ R57, R3.reuse, R57 ;  /* 0x0000003903397220 */ /* 0x040fe40000410000 */
[C---:B------:R-:W-:Y:S01]  /*16c90*/  FMUL.FTZ R58, R2.reuse, R58 ;  /* 0x0000003a023a7220 */ /* 0x040fe20000410000 */
[C---:B-1----:R-:W-:Y:S03]  /*16ca0*/  HMMA.16816.F32.BF16 R28, R144.reuse, R152, R28 ;  /* 0x00000098901c723c */ /* 0x042fe6000004181c */
[C---:B------:R-:W-:Y:S01]  /*16cb0*/  FMUL.FTZ R59, R2.reuse, R59 ;  /* 0x0000003b023b7220 */ /* 0x040fe20000410000 */
[----:B------:R-:W1:Y:S01]  /*16cc0*/  MUFU.EX2 R243, R243 ;  /* 0x000000f300f37308 */ /* 0x000e620000000800 */
        /* <DEDUP_REMOVED lines=59> */
[C---:B------:R-:W-:Y:S04]  /*17080*/  FMUL.FTZ R96, R3.reuse, R96 ;  /* 0x0000006003607220 */ /* 0x040fe80000410000 */
[C---:B------:R-:W-:Y:S01]  /*17090*/  FMUL.FTZ R97, R3.reuse, R97 ;  /* 0x0000006103617220 */ /* 0x040fe20000410000 */
        /* <DEDUP_REMOVED lines=44> */
[C---:B------:R-:W-:Y:S03]  /*17360*/  HMMA.16816.F32.BF16 R124, R144.reuse, R12, R124 ;  /* 0x0000000c907c723c */ /* 0x040fe6000004187c */
[C---:B------:R-:W-:Y:S02]  /*17370*/  FMUL.FTZ R130, R2.reuse, R130 ;  /* 0x0000008202827220 */ /* 0x040fe40000410000 */
[----:B------:R-:W-:Y:S02]  /*17380*/  FMUL.FTZ R131, R2, R131 ;  /* 0x0000008302837220 */ /* 0x000fe40000410000 */
[----:B---3--:R-:W-:Y:S01]  /*17390*/  F2FP.BF16.PACK_AB R12, R240, R237 ;  /* 0x000000edf00c723e */ /* 0x008fe200000010ff */
[----:B------:R-:W-:Y:S01]  /*173a0*/  FFMA.FTZ R150, R3, R224, R150 ;  /* 0x000000e003967223 */ /* 0x000fe20000010096 */
[----:B----4-:R-:W-:Y:S03]  /*173b0*/  F2FP.BF16.PACK_AB R13, R242, R239 ;  /* 0x000000eff20d723e */ /* 0x010fe600000010ff */
[----:B------:R-:W-:Y:S03]  /*173c0*/  HMMA.16816.F32.BF16 R128, R144, R14, R128 ;  /* 0x0000000e9080723c */ /* 0x000fe60000041880 */
[----:B------:R-:W-:Y:S01]  /*173d0*/  MOV R3, R0 ;  /* 0x0000000000037202 */ /* 0x000fe20000000f00 */
[----:B------:R-:W-:Y:S02]  /*173e0*/  FFMA.FTZ R6, R2, R223, R6 ;  /* 0x000000df02067223 */ /* 0x000fe40000010006 */
[----:B------:R-:W-:Y:S01]  /*173f0*/  FADD.FTZ R150, R5, R150 ;  /* 0x0000009605967221 */ /* 0x000fe20000010000 */
[----:B------:R-:W-:Y:S01]  /*17400*/  F2FP.BF16.PACK_AB R14, R244, R241 ;  /* 0x000000f1f40e723e */ /* 0x000fe200000010ff */
[----:B------:R-:W-:Y:S01]  /*17410*/  FADD.FTZ R6, R7, R6 ;  /* 0x0000000607067221 */ /* 0x000fe20000010000 */
[----:B------:R-:W-:Y:S03]  /*17420*/  F2FP.BF16.PACK_AB R15, R246, R243 ;  /* 0x000000f3f60f723e */ /* 0x000fe600000010ff */
[----:B------:R-:W-:Y:S02]  /*17430*/  FADD.FTZ R151, R151, R150 ;  /* 0x0000009697977221 */ /* 0x000fe40000010000 */
[----:B------:R-:W-:Y:S02]  /*17440*/  FADD.FTZ R149, R149, R6 ;  /* 0x0000000695957221 */ /* 0x000fe40000010000 */
[C---:B-1----:R-:W-:Y:S01]  /*17450*/  HMMA.16816.F32.BF16 R144, R12.reuse, R152, R8 ;  /* 0x000000980c90723c */ /* 0x042fe20000041808 */
[----:B------:R-:W1:Y:S04]  /*17460*/  LDSM.16.MT88.4 R8, [R211+0x9880] ;  /* 0x00988000d308783b */ /* 0x000e680000004200 */
[----:B------:R-:W-:Y:S02]  /*17470*/  FADD.FTZ R236, R236, R151 ;  /* 0x00000097ecec7221 */ /* 0x000fe40000010000 */
[----:B------:R-:W-:Y:S01]  /*17480*/  FADD.FTZ R238, R238, R149 ;  /* 0x00000095eeee7221 */ /* 0x000fe20000010000 */
[C---:B------:R-:W-:Y:S01]  /*17490*/  HMMA.16816.F32.BF16 R132, R12.reuse, R154, R132 ;  /* 0x0000009a0c84723c */ /* 0x040fe20000041884 */
[----:B------:R-:W3:Y:S03]  /*174a0*/  LDSM.16.MT88.4 R152, [R205+0x9880] ;  /* 0x00988000cd98783b */ /* 0x000ee60000004200 */
[-C--:B------:R-:W-:Y:S01]  /*174b0*/  MOV R149, R148.reuse ;  /* 0x0000009400957202 */ /* 0x080fe20000000f00 */
[----:B------:R-:W-:Y:S02]  /*174c0*/  FADD.FTZ R237, R237, R236 ;  /* 0x000000eceded7221 */ /* 0x000fe40000010000 */
[----:B------:R-:W-:Y:S01]  /*174d0*/  FADD.FTZ R239, R239, R238 ;  /* 0x000000eeefef7221 */ /* 0x000fe20000010000 */
        /* <DEDUP_REMOVED lines=10> */
[C---:B------:R-:W-:Y:S01]  /*17580*/  HMMA.16816.F32.BF16 R24, R12.reuse, R158, R24 ;  /* 0x0000009e0c18723c */ /* 0x040fe20000041818 */
[----:B------:R-:W2:Y:S07]  /*17590*/  LDSM.16.MT88.4 R156, [R204+0xb880] ;  /* 0x00b88000cc9c783b */ /* 0x000eae0000004200 */
[C---:B-----5:R-:W-:Y:S08]  /*175a0*/  HMMA.16816.F32.BF16 R28, R12.reuse, R160, R28 ;  /* 0x000000a00c1c723c */ /* 0x060ff0000004181c */
[C---:B------:R-:W-:Y:S08]  /*175b0*/  HMMA.16816.F32.BF16 R32, R12.reuse, R162, R32 ;  /* 0x000000a20c20723c */ /* 0x040ff00000041820 */
[C---:B-1----:R-:W-:Y:S07]  /*175c0*/  HMMA.16816.F32.BF16 R36, R12.reuse, R8, R36 ;  /* 0x000000080c24723c */ /* 0x042fee0000041824 */
[----:B------:R-:W-:Y:S01]  /*175d0*/  MOV R8, R148 ;  /* 0x0000009400087202 */ /* 0x000fe20000000f00 */
        /* <DEDUP_REMOVED lines=21> */
[C---:B--2---:R-:W-:Y:S08]  /*17730*/  HMMA.16816.F32.BF16 R124, R12.reuse, R156, R124 ;  /* 0x0000009c0c7c723c */ /* 0x044ff0000004187c */
[----:B------:R-:W-:Y:S01]  /*17740*/  HMMA.16816.F32.BF16 R128, R12, R158, R128 ;  /* 0x0000009e0c80723c */ /* 0x000fe20000041880 */
[----:B------:R-:W-:-:S07]  /*17750*/  @P0 BRA `(.L_x_483) ;  /* 0xffffdfd000000947 */ /* 0x000fce000383ffff */
.L_x_480:
[----:B------:R-:W-:-:S06]  /*17760*/  UISETP.GE.AND UP0, UPT, UR10, UR8, UPT ;  /* 0x000000080a00728c */ /* 0x000fcc000bf06270 */
[----:B------:R-:W-:-:S13]  /*17770*/  PLOP3.LUT P0, PT, PT, PT, UP0, 0x40, 0x0 ;  /* 0x000000000000781c */ /* 0x000fda0003f0e808 */
[----:B------:R-:W-:Y:S05]  /*17780*/  @P0 BRA `(.L_x_484) ;  /* 0x000029e000000947 */ /* 0x000fea0003800000 */
[----:B------:R-:W-:Y:S01]  /*17790*/  SHF.R.S32.HI R192, RZ, 0x1f, R225 ;  /* 0x0000001fffc07819 */ /* 0x000fe200000114e1 */
[----:B------:R-:W-:Y:S01]  /*177a0*/  IMAD.MOV.U32 R2, RZ, RZ, R8 ;  /* 0x000000ffff027224 */ /* 0x000fe200078e0008 */
[----:B------:R-:W-:Y:S01]  /*177b0*/  SHF.R.S32.HI R193, RZ, 0x1f, R228 ;  /* 0x0000001fffc17819 */ /* 0x000fe200000114e4 */
[----:B------:R-:W-:Y:S01]  /*177c0*/  IMAD.MOV.U32 R3, RZ, RZ, R0 ;  /* 0x000000ffff037224 */ /* 0x000fe200078e0000 */
[----:B------:R-:W-:Y:S02]  /*177d0*/  SHF.R.S32.HI R194, RZ, 0x1f, R227 ;  /* 0x0000001fffc27819 */ /* 0x000fe400000114e3 */
[C---:B------:R-:W-:Y:S01]  /*177e0*/  SHF.L.U64.HI R192, R225.reuse, 0x1, R192 ;  /* 0x00000001e1c07819 */ /* 0x040fe200000102c0 */
[----:B------:R-:W-:Y:S01]  /*177f0*/  IMAD.SHL.U32 R225, R225, 0x2, RZ ;  /* 0x00000002e1e17824 */ /* 0x000fe200078e00ff */
[C---:B------:R-:W-:Y:S01]  /*17800*/  SHF.L.U64.HI R229, R226.reuse, 0x1, R229 ;  /* 0x00000001e2e57819 */ /* 0x040fe200000102e5 */
[----:B------:R-:W-:Y:S01]  /*17810*/  IMAD.SHL.U32 R226, R226, 0x2, RZ ;  /* 0x00000002e2e27824 */ /* 0x000fe200078e00ff */
[C---:B------:R-:W-:Y:S01]  /*17820*/  SHF.L.U64.HI R193, R228.reuse, 0x1, R193 ;  /* 0x00000001e4c17819 */ /* 0x040fe200000102c1 */
[----:B------:R-:W-:Y:S01]  /*17830*/  IMAD.SHL.U32 R228, R228, 0x2, RZ ;  /* 0x00000002e4e47824 */ /* 0x000fe200078e00ff */
[C---:B------:R-:W-:Y:S01]  /*17840*/  SHF.L.U64.HI R194, R227.reuse, 0x1, R194 ;  /* 0x00000001e3c27819 */ /* 0x040fe200000102c2 */
[----:B------:R-:W-:-:S02]  /*17850*/  IMAD.SHL.U32 R227, R227, 0x2, RZ ;  /* 0x00000002e3e37824 */ /* 0x000fc400078e00ff */
.L_x_494:
[----:B------:R-:W-:Y:S04]  /*17860*/  DEPBAR.LE SB0, 0x0 ;  /* 0x000080000000791a */ /* 0x000fe80000000000 */
[----:B------:R-:W-:Y:S01]  /*17870*/  BAR.SYNC.DEFER_BLOCKING 0x0 ;  /* 0x0000000000007b1d */ /* 0x000fe20000010000 */
[----:B------:R-:W-:Y:S01]  /*17880*/  SHF.R.S32.HI R5, RZ, 0x1f, R218 ;  /* 0x0000001fff057819 */ /* 0x000fe200000114da */
[----:B------:R-:W-:Y:S01]  /*17890*/  IMAD.WIDE.U32 R6, R218, c[0x0][0x208], RZ ;  /* 0x00008200da067a25 */ /* 0x000fe200078e00ff */
[----:B------:R-:W-:Y:S01]  /*178a0*/  SHF.R.S32.HI R4, RZ, 0x1f, R217 ;  /* 0x0000001fff047819 */ /* 0x000fe200000114d9 */
[----:B------:R-:W-:Y:S01]  /*178b0*/  UISETP.GT.AND UP0, UPT, UR10, UR8, UPT ;  /* 0x000000080a00728c */ /* 0x000fe2000bf04270 */
[----:B------:R-:W-:Y:S01]  /*178c0*/  ISETP.GE.AND P1, PT, R219, c[0x0][0x1d4], PT ;  /* 0x00007500db007a0c */ /* 0x000fe20003f26270 */
        /* <DEDUP_REMOVED lines=15> */
[----:B------:R-:W-:Y:S04]  /*179c0*/  LDSM.16.M88.4 R152, [R210+0x10080] ;  /* 0x01008000d298783b */ /* 0x000fe80000000200 */
[----:B------:R-:W4:Y:S04]  /*179d0*/  LDSM.16.M88.4 R156, [R212] ;  /* 0x00000000d49c783b */ /* 0x000f280000000200 */
[----:B------:R-:W5:Y:S01]  /*179e0*/  LDSM.16.M88.4 R160, [R203] ;  /* 0x00000000cba0783b */ /* 0x000f620000000200 */
[C---:B-1----:R-:W-:Y:S03]  /*179f0*/  HMMA.16816.F32.BF16 R4, R16.reuse, R8, RZ ;  /* 0x000000081004723c */ /* 0x042fe600000418ff */
[----:B--2---:R-:W-:Y:S05]  /*17a00*/  IADD3 R174, P0, R164, R225, RZ ;  /* 0x000000e1a4ae7210 */ /* 0x004fea0007f1e0ff */
[C---:B------:R-:W-:Y:S01]  /*17a10*/  HMMA.16816.F32.BF16 R8, R16.reuse, R10, RZ ;  /* 0x0000000a1008723c */ /* 0x040fe200000418ff */
[----:B---3--:R-:W-:Y:S03]  /*17a20*/  IMAD.X R175, R0, 0x1, R192, P0 ;  /* 0x0000000100af7824 */ /* 0x008fe600000e06c0 */
[----:B------:R-:W-:Y:S02]  /*17a30*/  IADD3 R172, P0, R164, R228, RZ ;  /* 0x000000e4a4ac7210 */ /* 0x000fe40007f1e0ff */
[----:B------:R-:W-:Y:S01]  /*17a40*/  @!PT LDS RZ, [RZ] ;  /* 0x00000000fffff984 */ /* 0x000fe20000000800 */
[----:B------:R-:W-:Y:S01]  /*17a50*/  @!PT LDS RZ, [RZ] ;  /* 0x00000000fffff984 */ /* 0x000fe20000000800 */
[----:B------:R-:W-:Y:S01]  /*17a60*/  @!PT LDS RZ, [RZ] ;  /* 0x00000000fffff984 */ /* 0x000fe20000000800 */
[----:B------:R1:W-:Y:S02]  /*17a70*/  LDGSTS.E.BYPASS.LTC128B.128 [R220+0x8080], [R174.64], !P5 ;  /* 0x08080000aedc7fae */ /* 0x0003e4000e901d58 */
[C---:B------:R-:W-:Y:S01]  /*17a80*/  HMMA.16816.F32.BF16 R12, R16.reuse, R148, RZ ;  /* 0x00000094100c723c */ /* 0x040fe200000418ff */
[----:B------:R-:W-:Y:S03]  /*17a90*/  IMAD.X R173, R0, 0x1, R193, P0 ;  /* 0x0000000100ad7824 */ /* 0x000fe600000e06c1 */
[----:B------:R-:W-:Y:S02]  /*17aa0*/  IADD3 R176, P0, R164, R227, RZ ;  /* 0x000000e3a4b07210 */ /* 0x000fe40007f1e0ff */
[----:B------:R1:W-:Y:S02]  /*17ab0*/  LDGSTS.E.BYPASS.LTC128B.128 [R220+0x9080], [R172.64], !P1 ;  /* 0x09080000acdc7fae */ /* 0x0003e4000c901d58 */
[----:B------:R-:W-:Y:S01]  /*17ac0*/  HMMA.16816.F32.BF16 R16, R16, R150, RZ ;  /* 0x000000961010723c */ /* 0x000fe200000418ff */
[----:B------:R-:W-:Y:S03]  /*17ad0*/  IMAD.X R177, R0, 0x1, R194, P0 ;  /* 0x0000000100b17824 */ /* 0x000fe600000e06c2 */
[----:B------:R-:W-:Y:S02]  /*17ae0*/  IADD3 R178, P0, R164, R226, RZ ;  /* 0x000000e2a4b27210 */ /* 0x000fe40007f1e0ff */
[----:B------:R1:W-:Y:S02]  /*17af0*/  LDGSTS.E.BYPASS.LTC128B.128 [R220+0xa080], [R176.64], !P4 ;  /* 0x0a080000b0dc7fae */ /* 0x0003e4000e101d58 */
[C---:B----4-:R-:W-:Y:S05]  /*17b00*/  HMMA.16816.F32.BF16 R4, R152.reuse, R156, R4 ;  /* 0x0000009c9804723c */ /* 0x050fea0000041804 */
[----:B------:R-:W-:Y:S01]  /*17b10*/  IMAD.X R179, R0, 0x1, R229, P0 ;  /* 0x0000000100b37824 */ /* 0x000fe200000e06e5 */
[----:B------:R-:W-:Y:S02]  /*17b20*/  PLOP3.LUT P0, PT, PT, PT, UP0, 0x40, 0x0 ;  /* 0x000000000000781c */ /* 0x000fe40003f0e808 */
[C---:B------:R-:W-:Y:S02]  /*17b30*/  HMMA.16816.F32.BF16 R8, R152.reuse, R158, R8 ;  /* 0x0000009e9808723c */ /* 0x040fe40000041808 */
[----:B------:R1:W-:Y:S04]  /*17b40*/  LDGSTS.E.BYPASS.LTC128B.128 [R220+0xb080], [R178.64], !P3 ;  /* 0x0b080000b2dc7fae */ /* 0x0003e8000d901d58 */
[----:B------:R-:W-:Y:S02]  /*17b50*/  LDSM.16.M88.4 R148, [R209+0x10080] ;  /* 0x01008000d194783b */ /* 0x000fe40000000200 */
[C---:B-----5:R-:W-:Y:S02]  /*17b60*/  HMMA.16816.F32.BF16 R12, R152.reuse, R160, R12 ;  /* 0x000000a0980c723c */ /* 0x060fe4000004180c */
[----:B------:R-:W2:Y:S04]  /*17b70*/  LDSM.16.M88.4 R164, [R208+0xc080] ;  /* 0x00c08000d0a4783b */ /* 0x000ea80000000200 */
[----:B------:R-:W3:Y:S02]  /*17b80*/  LDSM.16.M88.4 R168, [R208+0xc880] ;  /* 0x00c88000d0a8783b */ /* 0x000ee40000000200 */
[----:B------:R-:W-:Y:S02]  /*17b90*/  HMMA.16816.F32.BF16 R16, R152, R162, R16 ;  /* 0x000000a29810723c */ /* 0x000fe40000041810 */
[----:B------:R-:W-:Y:S04]  /*17ba0*/  LDSM.16.M88.4 R152, [R207+0x10080] ;  /* 0x01008000cf98783b */ /* 0x000fe80000000200 */
[----:B------:R-:W4:Y:S04]  /*17bb0*/  LDSM.16.M88.4 R156, [R202] ;  /* 0x00000000ca9c783b */ /* 0x000f280000000200 */
[----:B------:R-:W0:Y:S04]  /*17bc0*/  LDGDEPBAR ;  /* 0x00000000000079af */ /* 0x000e280000000000 */
[----:B------:R-:W5:Y:S01]  /*17bd0*/  LDSM.16.M88.4 R160, [R202+0x800] ;  /* 0x00080000caa0783b */ /* 0x000f620000000200 */
[C---:B--2---:R-:W-:Y:S08]  /*17be0*/  HMMA.16816.F32.BF16 R4, R148.reuse, R164, R4 ;  /* 0x000000a49404723c */ /* 0x044ff00000041804 */
[C---:B------:R-:W-:Y:S01]  /*17bf0*/  HMMA.16816.F32.BF16 R8, R148.reuse, R166, R8 ;  /* 0x000000a69408723c */ /* 0x040fe20000041808 */
[----:B------:R-:W-:Y:S07]  /*17c00*/  LDSM.16.M88.4 R164, [R213+0xd080] ;  /* 0x00d08000d5a4783b */ /* 0x000fee0000000200 */
[C---:B---3--:R-:W-:Y:S08]  /*17c10*/  HMMA.16816.F32.BF16 R12, R148.reuse, R168, R12 ;  /* 0x000000a8940c723c */ /* 0x048ff0000004180c */
[----:B------:R-:W-:Y:S01]  /*17c20*/  HMMA.16816.F32.BF16 R16, R148, R170, R16 ;  /* 0x000000aa9410723c */ /* 0x000fe20000041810 */
[----:B------:R-:W2:Y:S04]  /*17c30*/  LDSM.16.M88.4 R148, [R214+0x14080] ;  /* 0x01408000d694783b */ /* 0x000ea80000000200 */
        /* <DEDUP_REMOVED lines=79> */
[C---:B--2---:R-:W-:Y:S01]  /*18130*/  HMMA.16816.F32.BF16 R4, R148.reuse, R164, R4 ;  /* 0x000000a49404723c */ /* 0x044fe20000041804 */
        /* <DEDUP_REMOVED lines=8> */
[----:B------:R-:W-:-:S07]  /*181c0*/  @P0 BRA `(.L_x_485) ;  /* 0x000002b000000947 */ /* 0x000fce0003800000 */
[----:B-1----:R-:W-:Y:S01]  /*181d0*/  IMAD.MOV.U32 R217, RZ, RZ, RZ ;  /* 0x000000ffffd97224 */ /* 0x002fe200078e00ff */
[----:B------:R-:W-:Y:S01]  /*181e0*/  ULEA UR4, UR10, UR16, 0x5 ;  /* 0x000000100a047291 */ /* 0x000fe2000f8e283f */
[----:B------:R-:W-:Y:S05]  /*181f0*/  ISETP.NE.AND P6, PT, R215, 0x1, PT ;  /* 0x00000001d700780c */ /* 0x000fea0003fc5270 */
        /* <DEDUP_REMOVED lines=27> */
[----:B-1----:R-:W-:Y:S05]  /*183b0*/  IADD3 R154, P0, R0, R225, RZ ;  /* 0x000000e1009a7210 */ /* 0x002fea0007f1e0ff */
[----:B--2---:R-:W-:Y:S01]  /*183c0*/  IMAD.X R155, R148, 0x1, R192, P0 ;  /* 0x00000001949b7824 */ /* 0x004fe200000e06c0 */
[----:B------:R-:W-:Y:S04]  /*183d0*/  IADD3 R152, P0, R0, R228, RZ ;  /* 0x000000e400987210 */ /* 0x000fe80007f1e0ff */
[----:B------:R-:W-:Y:S01]  /*183e0*/  @!PT LDS RZ, [RZ] ;  /* 0x00000000fffff984 */ /* 0x000fe20000000800 */
[----:B------:R1:W-:Y:S01]  /*183f0*/  LDGSTS.E.BYPASS.LTC128B.128 [R220+0xc080], [R154.64], !P5 ;  /* 0x0c0800009adc7fae */ /* 0x0003e2000e901d58 */
[----:B------:R-:W-:Y:S01]  /*18400*/  IMAD.X R153, R148, 0x1, R193, P0 ;  /* 0x0000000194997824 */ /* 0x000fe200000e06c1 */
[----:B------:R-:W-:Y:S04]  /*18410*/  IADD3 R150, P0, R0, R227, RZ ;  /* 0x000000e300967210 */ /* 0x000fe80007f1e0ff */
[----:B------:R1:W-:Y:S01]  /*18420*/  LDGSTS.E.BYPASS.LTC128B.128 [R220+0xd080], [R152.64], !P1 ;  /* 0x0d08000098dc7fae */ /* 0x0003e2000c901d58 */
[----:B------:R-:W-:Y:S01]  /*18430*/  IMAD.X R151, R148, 0x1, R194, P0 ;  /* 0x0000000194977824 */ /* 0x000fe200000e06c2 */
[----:B------:R-:W-:Y:S04]  /*18440*/  IADD3 R156, P0, R0, R226, RZ ;  /* 0x000000e2009c7210 */ /* 0x000fe80007f1e0ff */
[----:B------:R1:W-:Y:S01]  /*18450*/  LDGSTS.E.BYPASS.LTC128B.128 [R220+0xe080], [R150.64], !P4 ;  /* 0x0e08000096dc7fae */ /* 0x0003e2000e101d58 */
[----:B------:R-:W-:Y:S05]  /*18460*/  IMAD.X R157, R148, 0x1, R229, P0 ;  /* 0x00000001949d7824 */ /* 0x000fea00000e06e5 */
[----:B------:R1:W-:Y:S03]  /*18470*/  LDGSTS.E.BYPASS.LTC128B.128 [R220+0xf080], [R156.64], !P3 ;  /* 0x0f0800009cdc7fae */ /* 0x0003e6000d901d58 */
.L_x_485:
[----:B-1----:R-:W-:Y:S01]  /*18480*/  PLOP3.LUT P0, PT, PT, PT, UP3, 0x80, 0x0 ;  /* 0x000000000000781c */ /* 0x002fe20003f0f038 */
[----:B------:R-:W0:Y:S01]  /*18490*/  LDGDEPBAR ;  /* 0x00000000000079af */ /* 0x000e220000000000 */
[----:B------:R-:W-:Y:S01]  /*184a0*/  IMAD.MOV.U32 R155, RZ, RZ, R221 ;  /* 0x000000ffff9b7224 */ /* 0x000fe200078e00dd */
        /* <DEDUP_REMOVED lines=29> */
.L_x_488:
[----:B------:R-:W-:Y:S04]  /*18680*/  MOV R148, c[0x0][0x32c] ;  /* 0x0000cb0000947a02 */ /* 0x000fe80000000f00 */
[----:B------:R-:W-:Y:S11]  /*18690*/  ISETP.NE.AND P0, PT, R148, 0x1, PT ;  /* 0x000000019400780c */ /* 0x000ff60003f05270 */
[----:B------:R-:W-:Y:S02]  /*186a0*/  @!UPT UIADD3 URZ, URZ, URZ, URZ ;  /* 0x0000003f3f3ff290 */ /* 0x000fe4000fffe03f */
[----:B------:R-:W-:Y:S05]  /*186b0*/  @P0 IMAD.HI.U32 R148, R150, c[0x0][0x330], RZ ;  /* 0x0000cc0096940a27 */ /* 0x000fea00078e00ff */
[----:B------:R-:W-:Y:S02]  /*186c0*/  @P0 SHF.R.U32.HI R150, RZ, c[0x0][0x334], R148 ;  /* 0x0000cd00ff960a19 */ /* 0x000fe40000011694 */
.L_x_489:
[----:B------:R-:W-:Y:S05]  /*186d0*/  BSYNC B0 ;  /* 0x0000000000007941 */ /* 0x000fea0003800000 */
.L_x_487:
[----:B------:R-:W-:Y:S04]  /*186e0*/  IMAD R157, R150, c[0x0][0x32c], -R149 ;  /* 0x0000cb00969d7a24 */ /* 0x000fe800078e0a95 */
[----:B------:R-:W-:Y:S05]  /*186f0*/  IMAD.IADD R148, R157, 0x1, -R222 ;  /* 0x000000019d947824 */ /* 0x000fea00078e0ade */
[----:B------:R-:W-:Y:S02]  /*18700*/  IADD3 R157, R148, c[0x0][0x32c], RZ ;  /* 0x0000cb00949d7a10 */ /* 0x000fe40007ffe0ff */
[----:B------:R-:W-:Y:S02]  /*18710*/  IMNMX R153, R153, R148, !PT ;  /* 0x0000009499997217 */ /* 0x000fe40007800200 */
[----:B------:R-:W-:Y:S02]  /*18720*/  IMNMX R154, R154, R157, PT ;  /* 0x0000009d9a9a7217 */ /* 0x000fe40003800200 */
.L_x_486:
[----:B------:R-:W-:Y:S06]  /*18730*/  UISETP.GT.AND UP0, UPT, UR10, -0x1, UPT ;  /* 0xffffffff0a00788c */ /* 0x000fec000bf04270 */
[----:B------:R-:W-:Y:S04]  /*18740*/  PLOP3.LUT P0, PT, PT, PT, UP0, 0x80, 0x0 ;  /* 0x000000000000781c */ /* 0x000fe80003f0f008 */
[C---:B------:R-:W-:Y:S04]  /*18750*/  ISETP.GT.AND P0, PT, R153.reuse, RZ, P0 ;  /* 0x000000ff9900720c */ /* 0x040fe80000704270 */
[----:B------:R-:W-:Y:S04]  /*18760*/  ISETP.LT.OR P0, PT, R154, 0x1, P0 ;  /* 0x000000019a00780c */ /* 0x000fe80000701670 */
[----:B------:R-:W-:Y:S02]  /*18770*/  FSEL R162, R4, -INF , !P0 ;  /* 0xff80000004a27808 */ /* 0x000fe40004000000 */
[----:B------:R-:W-:Y:S04]  /*18780*/  PLOP3.LUT P0, PT, PT, PT, UP0, 0x80, 0x0 ;  /* 0x000000000000781c */ /* 0x000fe80003f0f008 */
[----:B------:R-:W-:Y:S04]  /*18790*/  ISETP.GT.AND P0, PT, R153, 0x1, P0 ;  /* 0x000000019900780c */ /* 0x000fe80000704270 */
[C---:B------:R-:W-:Y:S04]  /*187a0*/  ISETP.LT.OR P0, PT, R154.reuse, 0x2, P0 ;  /* 0x000000029a00780c */ /* 0x040fe80000701670 */
[----:B------:R-:W-:Y:S02]  /*187b0*/  FSEL R152, R5, -INF , !P0 ;  /* 0xff80000005987808 */ /* 0x000fe40004000000 */
[----:B------:R-:W-:Y:S01]  /*187c0*/  PLOP3.LUT P0, PT, PT, PT, UP0, 0x80, 0x0 ;  /* 0x000000000000781c */ /* 0x000fe20003f0f008 */
[----:B------:R-:W1:Y:S03]  /*187d0*/  SHFL.IDX PT, R5, R155, 0x1, 0x1c1f ;  /* 0x003c1f009b057f89 */ /* 0x000e6600000e0000 */
[C---:B------:R-:W-:Y:S04]  /*187e0*/  ISETP.GT.AND P0, PT, R153.reuse, 0x8, P0 ;  /* 0x000000089900780c */ /* 0x040fe80000704270 */
        /* <DEDUP_REMOVED lines=41> */
.L_x_492:
[----:B------:R-:W-:Y:S04]  /*18a80*/  MOV R5, c[0x0][0x32c] ;  /* 0x0000cb0000057a02 */ /* 0x000fe80000000f00 */
[----:B------:R-:W-:Y:S11]  /*18a90*/  ISETP.NE.AND P0, PT, R5, 0x1, PT ;  /* 0x000000010500780c */ /* 0x000ff60003f05270 */
[----:B------:R-:W-:Y:S02]  /*18aa0*/  @!UPT UIADD3 URZ, URZ, URZ, URZ ;  /* 0x0000003f3f3ff290 */ /* 0x000fe4000fffe03f */
[----:B------:R-:W-:Y:S05]  /*18ab0*/  @P0 IMAD.HI.U32 R5, R8, c[0x0][0x330], RZ ;  /* 0x0000cc0008050a27 */ /* 0x000fea00078e00ff */
[----:B------:R-:W-:Y:S02]  /*18ac0*/  @P0 SHF.R.U32.HI R8, RZ, c[0x0][0x334], R5 ;  /* 0x0000cd00ff080a19 */ /* 0x000fe40000011605 */
.L_x_493:
[----:B------:R-:W-:Y:S05]  /*18ad0*/  BSYNC B0 ;  /* 0x0000000000007941 */ /* 0x000fea0003800000 */
.L_x_491:
[----:B------:R-:W-:Y:S04]  /*18ae0*/  IMAD R149, R8, c[0x0][0x32c], -R149 ;  /* 0x0000cb0008957a24 */ /* 0x000fe800078e0a95 */
[----:B------:R-:W-:Y:S05]  /*18af0*/  IMAD.IADD R149, R149, 0x1, -R222 ;  /* 0x0000000195957824 */ /* 0x000fea00078e0ade */
[----:B------:R-:W-:Y:S02]  /*18b00*/  IADD3 R5, R149, c[0x0][0x32c], RZ ;  /* 0x0000cb0095057a10 */ /* 0x000fe40007ffe0ff */
[----:B------:R-:W-:Y:S02]  /*18b10*/  IMNMX R0, R0, R149, !PT ;  /* 0x0000009500007217 */ /* 0x000fe40007800200 */
[----:B------:R-:W-:Y:S02]  /*18b20*/  IMNMX R4, R4, R5, PT ;  /* 0x0000000504047217 */ /* 0x000fe40003800200 */
.L_x_490:
        /* <DEDUP_REMOVED lines=12> */
[----:B------:R-:W-:Y:S04]  /*18bf0*/  ISETP.GT.AND P0, PT, R0, 0x1, P0 ;  /* 0x000000010000780c */ /* 0x000fe80000704270 */
[----:B------:R-:W-:Y:S03]  /*18c00*/  ISETP.LT.OR P0, PT, R4, 0x2, P0 ;  /* 0x000000020400780c */ /* 0x000fe60000701670 */
        /* <DEDUP_REMOVED lines=10> */
[----:B------:R-:W-:Y:S01]  /*18cb0*/  LDSM.16.MT88.4 R184, [R211+0xb880] ;  /* 0x00b88000d3b8783b */ /* 0x000fe20000004200 */
[----:B------:R-:W-:Y:S02]  /*18cc0*/  PLOP3.LUT P0, PT, PT, PT, UP0, 0x80, 0x0 ;  /* 0x000000000000781c */ /* 0x000fe40003f0f008 */
[----:B------:R-:W-:Y:S02]  /*18cd0*/  FMNMX.FTZ R8, R17, R8, !PT ;  /* 0x0000000811087209 */ /* 0x000fe40007810000 */
[----:B------:R-:W-:Y:S02]  /*18ce0*/  ISETP.GT.AND P0, PT, R0, 0x9, P0 ;  /* 0x000000090000780c */ /* 0x000fe40000704270 */
[----:B------:R-:W-:Y:S01]  /*18cf0*/  FMNMX.FTZ R7, R158, R7, !PT ;  /* 0x000000079e077209 */ /* 0x000fe20007810000 */
[----:B------:R-:W-:Y:S01]  /*18d00*/  LDSM.16.MT88.4 R188, [R206+0xb880] ;  /* 0x00b88000cebc783b */ /* 0x000fe20000004200 */
[----:B------:R-:W-:Y:S02]  /*18d10*/  ISETP.LT.OR P0, PT, R4, 0xa, P0 ;  /* 0x0000000a0400780c */ /* 0x000fe40000701670 */
[----:B------:R-:W-:Y:S02]  /*18d20*/  FMNMX.FTZ R7, R156, R7, !PT ;  /* 0x000000079c077209 */ /* 0x000fe40007810000 */
[----:B------:R-:W-:Y:S02]  /*18d30*/  FSEL R13, R11, -INF , !P0 ;  /* 0xff8000000b0d7808 */ /* 0x000fe40004000000 */
[----:B------:R-:W-:Y:S02]  /*18d40*/  PLOP3.LUT P0, PT, PT, PT, UP0, 0x80, 0x0 ;  /* 0x000000000000781c */ /* 0x000fe40003f0f008 */
[----:B------:R-:W-:Y:S02]  /*18d50*/  FMNMX.FTZ R8, R13, R8, !PT ;  /* 0x000000080d087209 */ /* 0x000fe40007810000 */
[----:B------:R-:W-:Y:S02]  /*18d60*/  ISETP.GT.AND P0, PT, R0, 0x10, P0 ;  /* 0x000000100000780c */ /* 0x000fe40000704270 */
[----:B------:R-:W-:Y:S02]  /*18d70*/  FMNMX.FTZ R5, R154, R7, !PT ;  /* 0x000000079a057209 */ /* 0x000fe40007810000 */
[----:B------:R-:W-:Y:S03]  /*18d80*/  ISETP.LT.OR P0, PT, R4, 0x11, P0 ;  /* 0x000000110400780c */ /* 0x000fe60000701670 */
[----:B------:R-:W1:Y:S01]  /*18d90*/  SHFL.BFLY PT, R6, R5, 0x2, 0x1f ;  /* 0x0c401f0005067f89 */ /* 0x000e6200000e0000 */
        /* <DEDUP_REMOVED lines=42> */
[----:B------:R-:W-:Y:S10]  /*19040*/  MUFU.EX2 R10, R10 ;  /* 0x0000000a000a7308 */ /* 0x000ff40000000800 */
[----:B------:R-:W3:Y:S01]  /*19050*/  MUFU.EX2 R3, R3 ;  /* 0x0000000300037308 */ /* 0x000ee20000000800 */
[----:B-1----:R-:W-:Y:S02]  /*19060*/  F2FP.BF16.PACK_AB R12, R11, R230 ;  /* 0x000000e60b0c723e */ /* 0x002fe400000010ff */
[----:B--2---:R-:W-:Y:S04]  /*19070*/  FMNMX.FTZ R8, R8, R5, !PT ;  /* 0x0000000508087209 */ /* 0x004fe80007810000 */
[C---:B------:R-:W-:Y:S01]  /*19080*/  FSETP.NEU.FTZ.AND P0, PT, R8.reuse, -INF , PT ;  /* 0xff8000000800780b */ /* 0x040fe20003f1d000 */
[C---:B------:R-:W-:Y:S02]  /*19090*/  FMUL.FTZ R152, R8.reuse, c[0x0][0x2d0] ;  /* 0x0000b40008987a20 */ /* 0x040fe40000410000 */
[----:B------:R-:W1:Y:S01]  /*190a0*/  MUFU.EX2 R195, R195 ;  /* 0x000000c300c37308 */ /* 0x000e620000000800 */
[----:B------:R-:W-:Y:S02]  /*190b0*/  FSEL R5, R8, RZ, P0 ;  /* 0x000000ff08057208 */ /* 0x000fe40000000000 */
[----:B------:R-:W-:Y:S02]  /*190c0*/  FSEL R152, R152, RZ, P0 ;  /* 0x000000ff98987208 */ /* 0x000fe40000000000 */
[----:B------:R-:W-:Y:S01]  /*190d0*/  PLOP3.LUT P0, PT, PT, PT, UP0, 0x80, 0x0 ;  /* 0x000000000000781c */ /* 0x000fe20003f0f008 */
[----:B------:R-:W-:Y:S02]  /*190e0*/  FADD.FTZ R5, -R5, R2 ;  /* 0x0000000205057221 */ /* 0x000fe40000010100 */
[--C-:B------:R-:W-:Y:S02]  /*190f0*/  FFMA.FTZ R232, R17, c[0x0][0x2d0], -R152.reuse ;  /* 0x0000b40011e87a23 */ /* 0x100fe40000010898 */
[----:B------:R2:W-:Y:S01]  /*19100*/  MUFU.EX2 R238, R159 ;  /* 0x0000009f00ee7308 */ /* 0x0005e20000000800 */
[----:B------:R-:W4:Y:S01]  /*19110*/  LDSM.16.MT88.4 R16, [R211+0x8080] ;  /* 0x00808000d310783b */ /* 0x000f220000004200 */
[----:B------:R-:W-:Y:S02]  /*19120*/  FMUL.FTZ R2, R5, c[0x0][0x2d0] ;  /* 0x0000b40005027a20 */ /* 0x000fe40000410000 */
[--C-:B------:R-:W-:Y:S02]  /*19130*/  FFMA.FTZ R234, R151, c[0x0][0x2d0], -R152.reuse ;  /* 0x0000b40097ea7a23 */ /* 0x100fe40000010898 */
[--C-:B------:R-:W-:Y:S02]  /*19140*/  FFMA.FTZ R233, R149, c[0x0][0x2d0], -R152.reuse ;  /* 0x0000b40095e97a23 */ /* 0x100fe40000010898 */
[--C-:B------:R-:W-:Y:S01]  /*19150*/  FFMA.FTZ R231, R13, c[0x0][0x2d0], -R152.reuse ;  /* 0x0000b4000de77a23 */ /* 0x100fe20000010898 */
[----:B------:R-:W5:Y:S01]  /*19160*/  LDSM.16.MT88.4 R148, [R206+0x8080] ;  /* 0x00808000ce94783b */ /* 0x000f620000004200 */
[----:B------:R-:W2:Y:S01]  /*19170*/  MUFU.EX2 R2, R2 ;  /* 0x0000000200027308 */ /* 0x000ea20000000800 */
[C---:B---3--:R-:W-:Y:S02]  /*19180*/  FMUL.FTZ R4, R3.reuse, R144 ;  /* 0x0000009003047220 */ /* 0x048fe40000410000 */
[----:B------:R-:W-:Y:S01]  /*19190*/  FMUL.FTZ R5, R3, R145 ;  /* 0x0000009103057220 */ /* 0x000fe20000410000 */
[----:B-1----:R-:W-:Y:S01]  /*191a0*/  F2FP.BF16.PACK_AB R14, R195, R10 ;  /* 0x0000000ac30e723e */ /* 0x002fe200000010ff */
[C---:B------:R-:W-:Y:S02]  /*191b0*/  FMUL.FTZ R132, R3.reuse, R132 ;  /* 0x0000008403847220 */ /* 0x040fe40000410000 */
[C---:B------:R-:W-:Y:S02]  /*191c0*/  FMUL.FTZ R133, R3.reuse, R133 ;  /* 0x0000008503857220 */ /* 0x040fe40000410000 */
[C---:B------:R-:W-:Y:S01]  /*191d0*/  FMUL.FTZ R136, R3.reuse, R136 ;  /* 0x0000008803887220 */ /* 0x040fe20000410000 */
[----:B------:R-:W-:Y:S01]  /*191e0*/  MUFU.EX2 R234, R234 ;  /* 0x000000ea00ea7308 */ /* 0x000fe20000000800 */
[C---:B------:R-:W-:Y:S02]  /*191f0*/  FMUL.FTZ R137, R3.reuse, R137 ;  /* 0x0000008903897220 */ /* 0x040fe40000410000 */
[C---:B------:R-:W-:Y:S02]  /*19200*/  FMUL.FTZ R140, R3.reuse, R140 ;  /* 0x0000008c038c7220 */ /* 0x040fe40000410000 */
[----:B------:R-:W-:Y:S02]  /*19210*/  FMUL.FTZ R141, R3, R141 ;  /* 0x0000008d038d7220 */ /* 0x000fe40000410000 */
[--C-:B------:R-:W-:Y:S02]  /*19220*/  FFMA.FTZ R239, R157, c[0x0][0x2d0], -R152.reuse ;  /* 0x0000b4009def7a23 */ /* 0x100fe40000010898 */
[----:B--2---:R-:W-:Y:S01]  /*19230*/  LDSM.16.MT88.4 R156, [R204+0x8880] ;  /* 0x00888000cc9c783b */ /* 0x004fe20000004200 */
[----:B------:R-:W1:Y:S01]  /*19240*/  MUFU.EX2 R233, R233 ;  /* 0x000000e900e97308 */ /* 0x000e620000000800 */
[--C-:B------:R-:W-:Y:S02]  /*19250*/  FFMA.FTZ R240, R155, c[0x0][0x2d0], -R152.reuse ;  /* 0x0000b4009bf07a23 */ /* 0x100fe40000010898 */
[--C-:B------:R-:W-:Y:S02]  /*19260*/  FFMA.FTZ R241, R153, c[0x0][0x2d0], -R152.reuse ;  /* 0x0000b40099f17a23 */ /* 0x100fe40000010898 */
[C---:B------:R-:W-:Y:S02]  /*19270*/  FMUL.FTZ R6, R2.reuse, R146 ;  /* 0x0000009202067220 */ /* 0x040fe40000410000 */
[C---:B------:R-:W-:Y:S02]  /*19280*/  FMUL.FTZ R7, R2.reuse, R147 ;  /* 0x0000009302077220 */ /* 0x040fe40000410000 */
[----:B------:R-:W2:Y:S01]  /*19290*/  LDSM.16.MT88.4 R144, [R205+0x8080] ;  /* 0x00808000cd90783b */ /* 0x000ea20000004200 */
        /* <DEDUP_REMOVED lines=8> */
[----:B------:R-:W-:Y:S01]  /*19320*/  FFMA.FTZ R152, R9, c[0x0][0x2d0], -R152 ;  /* 0x0000b40009987a23 */ /* 0x000fe20000010898 */
[----:B-1----:R-:W-:Y:S01]  /*19330*/  F2FP.BF16.PACK_AB R13, R233, R234 ;  /* 0x000000eae90d723e */ /* 0x002fe200000010ff */
[C---:B------:R-:W-:Y:S02]  /*19340*/  FMUL.FTZ R20, R3.reuse, R20 ;  /* 0x0000001403147220 */ /* 0x040fe40000410000 */
[C---:B------:R-:W-:Y:S02]  /*19350*/  FMUL.FTZ R21, R3.reuse, R21 ;  /* 0x0000001503157220 */ /* 0x040fe40000410000 */
[C---:B------:R-:W-:Y:S01]  /*19360*/  FMUL.FTZ R22, R2.reuse, R22 ;  /* 0x0000001602167220 */ /* 0x040fe20000410000 */
[----:B------:R1:W-:Y:S01]  /*19370*/  MUFU.EX2 R242, R152 ;  /* 0x0000009800f27308 */ /* 0x0003e20000000800 */
[C---:B------:R-:W-:Y:S02]  /*19380*/  FMUL.FTZ R23, R2.reuse, R23 ;  /* 0x0000001702177220 */ /* 0x040fe40000410000 */
[C---:B------:R-:W-:Y:S02]  /*19390*/  FMUL.FTZ R24, R3.reuse, R24 ;  /* 0x0000001803187220 */ /* 0x040fe40000410000 */
[C---:B------:R-:W-:Y:S02]  /*193a0*/  FMUL.FTZ R25, R3.reuse, R25 ;  /* 0x0000001903197220 */ /* 0x040fe40000410000 */
[C---:B------:R-:W-:Y:S02]  /*193b0*/  FMUL.FTZ R26, R2.reuse, R26 ;  /* 0x0000001a021a7220 */ /* 0x040fe40000410000 */
[C---:B------:R-:W-:Y:S01]  /*193c0*/  FMUL.FTZ R27, R2.reuse, R27 ;  /* 0x0000001b021b7220 */ /* 0x040fe20000410000 */
[----:B------:R-:W-:Y:S01]  /*193d0*/  MUFU.EX2 R235, R235 ;  /* 0x000000eb00eb7308 */ /* 0x000fe20000000800 */
[C---:B------:R-:W-:Y:S02]  /*193e0*/  FMUL.FTZ R28, R3.reuse, R28 ;  /* 0x0000001c031c7220 */ /* 0x040fe40000410000 */
[----:B------:R-:W-:Y:S01]  /*193f0*/  FMUL.FTZ R29, R3, R29 ;  /* 0x0000001d031d7220 */ /* 0x000fe20000410000 */
[----:B---3--:R-:W-:Y:S01]  /*19400*/  F2FP.BF16.PACK_AB R15, R231, R232 ;  /* 0x000000e8e70f723e */ /* 0x008fe200000010ff */
[C---:B------:R-:W-:Y:S02]  /*19410*/  FMUL.FTZ R30, R2.reuse, R30 ;  /* 0x0000001e021e7220 */ /* 0x040fe40000410000 */
[C---:B------:R-:W-:Y:S02]  /*19420*/  FMUL.FTZ R31, R2.reuse, R31 ;  /* 0x0000001f021f7220 */ /* 0x040fe40000410000 */
[C---:B------:R-:W-:Y:S01]  /*19430*/  FMUL.FTZ R32, R3.reuse, R32 ;  /* 0x0000002003207220 */ /* 0x040fe20000410000 */
[----:B------:R-:W3:Y:S01]  /*19440*/  MUFU.EX2 R236, R236 ;  /* 0x000000ec00ec7308 */ /* 0x000ee20000000800 */
[C---:B----4-:R-:W-:Y:S01]  /*19450*/  HMMA.16816.F32.BF16 R4, R12.reuse, R16, R4 ;  /* 0x000000100c04723c */ /* 0x050fe20000041804 */
[----:B-1----:R-:W-:Y:S04]  /*19460*/  LDSM.16.MT88.4 R152, [R206+0x8880] ;  /* 0x00888000ce98783b */ /* 0x002fe80000004200 */
[C---:B------:R-:W-:Y:S02]  /*19470*/  FMUL.FTZ R33, R3.reuse, R33 ;  /* 0x0000002103217220 */ /* 0x040fe40000410000 */
[C---:B------:R-:W-:Y:S01]  /*19480*/  FMUL.FTZ R34, R2.reuse, R34 ;  /* 0x0000002202227220 */ /* 0x040fe20000410000 */
[C---:B------:R-:W-:Y:S01]  /*19490*/  HMMA.16816.F32.BF16 R132, R12.reuse, R18, R132 ;  /* 0x000000120c84723c */ /* 0x040fe20000041884 */
[----:B------:R-:W1:Y:S01]  /*194a0*/  MUFU.EX2 R237, R237 ;  /* 0x000000ed00ed7308 */ /* 0x000e620000000800 */
[----:B------:R-:W4:Y:S02]  /*194b0*/  LDSM.16.MT88.4 R16, [R204+0x8080] ;  /* 0x00808000cc10783b */ /* 0x000f240000004200 */
[C---:B------:R-:W-:Y:S02]  /*194c0*/  FMUL.FTZ R35, R2.reuse, R35 ;  /* 0x0000002302237220 */ /* 0x040fe40000410000 */
[C---:B------:R-:W-:Y:S02]  /*194d0*/  FMUL.FTZ R36, R3.reuse, R36 ;  /* 0x0000002403247220 */ /* 0x040fe40000410000 */
[C---:B-----5:R-:W-:Y:S03]  /*194e0*/  HMMA.16816.F32.BF16 R136, R12.reuse, R148, R136 ;  /* 0x000000940c88723c */ /* 0x060fe60000041888 */
[----:B------:R-:W-:Y:S01]  /*194f0*/  MUFU.EX2 R239, R239 ;  /* 0x000000ef00ef7308 */ /* 0x000fe20000000800 */
[C---:B------:R-:W-:Y:S02]  /*19500*/  FMUL.FTZ R37, R3.reuse, R37 ;  /* 0x0000002503257220 */ /* 0x040fe40000410000 */
[C---:B------:R-:W-:Y:S02]  /*19510*/  FMUL.FTZ R38, R2.reuse, R38 ;  /* 0x0000002602267220 */ /* 0x040fe40000410000 */
[C---:B------:R-:W-:Y:S01]  /*19520*/  HMMA.16816.F32.BF16 R140, R12.reuse, R150, R140 ;  /* 0x000000960c8c723c */ /* 0x040fe2000004188c */
[----:B------:R-:W5:Y:S03]  /*19530*/  LDSM.16.MT88.4 R148, [R211+0x9080] ;  /* 0x00908000d394783b */ /* 0x000f660000004200 */
[C---:B------:R-:W-:Y:S01]  /*19540*/  FMUL.FTZ R39, R2.reuse, R39 ;  /* 0x0000002702277220 */ /* 0x040fe20000410000 */
[----:B------:R-:W1:Y:S01]  /*19550*/  MUFU.EX2 R240, R240 ;  /* 0x000000f000f07308 */ /* 0x000e620000000800 */
[C---:B------:R-:W-:Y:S02]  /*19560*/  FMUL.FTZ R40, R3.reuse, R40 ;  /* 0x0000002803287220 */ /* 0x040fe40000410000 */
[C---:B--2---:R-:W-:Y:S04]  /*19570*/  HMMA.16816.F32.BF16 R20, R12.reuse, R144, R20 ;  /* 0x000000900c14723c */ /* 0x044fe80000041814 */
[C---:B------:R-:W-:Y:S02]  /*19580*/  FMUL.FTZ R41, R3.reuse, R41 ;  /* 0x0000002903297220 */ /* 0x040fe40000410000 */
[C---:B------:R-:W-:Y:S01]  /*19590*/  FMUL.FTZ R42, R2.reuse, R42 ;  /* 0x0000002a022a7220 */ /* 0x040fe20000410000 */
[----:B------:R-:W2:Y:S01]  /*195a0*/  MUFU.EX2 R241, R241 ;  /* 0x000000f100f17308 */ /* 0x000ea20000000800 */
[C---:B------:R-:W-:Y:S01]  /*195b0*/  HMMA.16816.F32.BF16 R24, R12.reuse, R146, R24 ;  /* 0x000000920c18723c */ /* 0x040fe20000041818 */
[----:B------:R-:W1:Y:S03]  /*195c0*/  LDSM.16.MT88.4 R144, [R206+0x9080] ;  /* 0x00908000ce90783b */ /* 0x000e660000004200 */
[C---:B------:R-:W-:Y:S02]  /*195d0*/  FMUL.FTZ R43, R2.reuse, R43 ;  /* 0x0000002b022b7220 */ /* 0x040fe40000410000 */
[C---:B------:R-:W-:Y:S02]  /*195e0*/  FMUL.FTZ R44, R3.reuse, R44 ;  /* 0x0000002c032c7220 */ /* 0x040fe40000410000 */
[C---:B------:R-:W-:Y:S01]  /*195f0*/  FMUL.FTZ R45, R3.reuse, R45 ;  /* 0x0000002d032d7220 */ /* 0x040fe20000410000 */
[C---:B----4-:R-:W-:Y:S03]  /*19600*/  HMMA.16816.F32.BF16 R28, R12.reuse, R16, R28 ;  /* 0x000000100c1c723c */ /* 0x050fe6000004181c */
[C---:B------:R-:W-:Y:S02]  /*19610*/  FMUL.FTZ R46, R2.reuse, R46 ;  /* 0x0000002e022e7220 */ /* 0x040fe40000410000 */
[C---:B------:R-:W-:Y:S02]  /*19620*/  FMUL.FTZ R47, R2.reuse, R47 ;  /* 0x0000002f022f7220 */ /* 0x040fe40000410000 */
[C---:B------:R-:W-:Y:S01]  /*19630*/  FMUL.FTZ R48, R3.reuse, R48 ;  /* 0x0000003003307220 */ /* 0x040fe20000410000 */
[C---:B------:R-:W-:Y:S01]  /*19640*/  HMMA.16816.F32.BF16 R32, R12.reuse, R18, R32 ;  /* 0x000000120c20723c */ /* 0x040fe20000041820 */
[----:B------:R-:W4:Y:S03]  /*19650*/  LDSM.16.MT88.4 R16, [R205+0x9080] ;  /* 0x00908000cd10783b */ /* 0x000f260000004200 */
        /* <DEDUP_REMOVED lines=9> */
[C---:B-1----:R-:W-:Y:S04]  /*196f0*/  HMMA.16816.F32.BF16 R44, R12.reuse, R144, R44 ;  /* 0x000000900c2c723c */ /* 0x042fe8000004182c */
[C---:B------:R-:W-:Y:S02]  /*19700*/  FMUL.FTZ R55, R2.reuse, R55 ;  /* 0x0000003702377220 */ /* 0x040fe40000410000 */
[C---:B------:R-:W-:Y:S02]  /*19710*/  FMUL.FTZ R56, R3.reuse, R56 ;  /* 0x0000003803387220 */ /* 0x040fe40000410000 */
        /* <DEDUP_REMOVED lines=36> */
[C---:B----4-:R-:W-:Y:S03]  /*19960*/  HMMA.16816.F32.BF16 R76, R12.reuse, R16, R76 ;  /* 0x000000100c4c723c */ /* 0x050fe6000004184c */
[C---:B------:R-:W-:Y:S02]  /*19970*/  FMUL.FTZ R82, R2.reuse, R82 ;  /* 0x0000005202527220 */ /* 0x040fe40000410000 */
[C---:B------:R-:W-:Y:S02]  /*19980*/  FMUL.FTZ R83, R2.reuse, R83 ;  /* 0x0000005302537220 */ /* 0x040fe40000410000 */
[C---:B------:R-:W-:Y:S02]  /*19990*/  FMUL.FTZ R84, R3.reuse, R84 ;  /* 0x0000005403547220 */ /* 0x040fe40000410000 */
[C---:B------:R-:W-:Y:S03]  /*199a0*/  FMUL.FTZ R85, R3.reuse, R85 ;  /* 0x0000005503557220 */ /* 0x040fe60000410000 */
[C---:B------:R-:W-:Y:S01]  /*199b0*/  HMMA.16816.F32.BF16 R80, R12.reuse, R18, R80 ;  /* 0x000000120c50723c */ /* 0x040fe20000041850 */
[----:B------:R-:W4:Y:S02]  /*199c0*/  LDSM.16.MT88.4 R16, [R211+0xb080] ;  /* 0x00b08000d310783b */ /* 0x000f240000004200 */
        /* <DEDUP_REMOVED lines=48> */
[C---:B------:R-:W-:Y:S02]  /*19cd0*/  FMUL.FTZ R126, R2.reuse, R126 ;  /* 0x0000007e027e7220 */ /* 0x040fe40000410000 */
[C---:B------:R-:W-:Y:S02]  /*19ce0*/  FMUL.FTZ R127, R2.reuse, R127 ;  /* 0x0000007f027f7220 */ /* 0x040fe40000410000 */
        /* <DEDUP_REMOVED lines=10> */
[----:B------:R-:W-:Y:S01]  /*19d90*/  FFMA.FTZ R230, R3, R224, R230 ;  /* 0x000000e003e67223 */ /* 0x000fe200000100e6 */
[C---:B----4-:R-:W-:Y:S04]  /*19da0*/  HMMA.16816.F32.BF16 R124, R12.reuse, R16, R124 ;  /* 0x000000100c7c723c */ /* 0x050fe8000004187c */
[----:B------:R-:W-:Y:S01]  /*19db0*/  MOV R3, R0 ;  /* 0x0000000000037202 */ /* 0x000fe20000000f00 */
[----:B------:R-:W-:Y:S02]  /*19dc0*/  FFMA.FTZ R234, R2, R223, R234 ;  /* 0x000000df02ea7223 */ /* 0x000fe400000100ea */
[----:B------:R-:W-:Y:S01]  /*19dd0*/  FADD.FTZ R11, R11, R230 ;  /* 0x000000e60b0b7221 */ /* 0x000fe20000010000 */
[----:B------:R-:W-:Y:S01]  /*19de0*/  HMMA.16816.F32.BF16 R128, R12, R18, R128 ;  /* 0x000000120c80723c */ /* 0x000fe20000041880 */
[----:B------:R-:W1:Y:S03]  /*19df0*/  LDSM.16.MT88.4 R16, [R205+0x8880] ;  /* 0x00888000cd10783b */ /* 0x000e660000004200 */
[----:B------:R-:W-:Y:S02]  /*19e00*/  FADD.FTZ R233, R233, R234 ;  /* 0x000000eae9e97221 */ /* 0x000fe40000010000 */
[----:B------:R-:W-:Y:S01]  /*19e10*/  FADD.FTZ R10, R10, R11 ;  /* 0x0000000b0a0a7221 */ /* 0x000fe20000010000 */
[----:B---3--:R-:W-:Y:S01]  /*19e20*/  F2FP.BF16.PACK_AB R12, R236, R235 ;  /* 0x000000ebec0c723e */ /* 0x008fe200000010ff */
[----:B------:R-:W-:Y:S01]  /*19e30*/  FADD.FTZ R2, R232, R233 ;  /* 0x000000e9e8027221 */ /* 0x000fe20000010000 */
[----:B------:R-:W-:Y:S03]  /*19e40*/  F2FP.BF16.PACK_AB R14, R238, R237 ;  /* 0x000000edee0e723e */ /* 0x000fe600000010ff */
[----:B------:R-:W-:Y:S01]  /*19e50*/  F2FP.BF16.PACK_AB R13, R240, R239 ;  /* 0x000000eff00d723e */ /* 0x000fe200000010ff */
[----:B------:R-:W-:Y:S01]  /*19e60*/  FADD.FTZ R10, R195, R10 ;  /* 0x0000000ac30a7221 */ /* 0x000fe20000010000 */
[----:B--2---:R-:W-:Y:S01]  /*19e70*/  F2FP.BF16.PACK_AB R15, R242, R241 ;  /* 0x000000f1f20f723e */ /* 0x004fe200000010ff */
[----:B------:R-:W-:Y:S02]  /*19e80*/  FADD.FTZ R2, R231, R2 ;  /* 0x00000002e7027221 */ /* 0x000fe40000010000 */
[----:B------:R-:W-:Y:S02]  /*19e90*/  FADD.FTZ R235, R235, R10 ;  /* 0x0000000aebeb7221 */ /* 0x000fe40000010000 */
[----:B------:R-:W-:Y:S01]  /*19ea0*/  FADD.FTZ R239, R239, R2 ;  /* 0x00000002efef7221 */ /* 0x000fe20000010000 */
[----:B------:R-:W-:Y:S01]  /*19eb0*/  MOV R2, R8 ;  /* 0x0000000800027202 */ /* 0x000fe20000000f00 */
[C---:B-----5:R-:W-:Y:S01]  /*19ec0*/  HMMA.16816.F32.BF16 R144, R12.reuse, R148, R4 ;  /* 0x000000940c90723c */ /* 0x060fe20000041804 */
[----:B------:R-:W2:Y:S02]  /*19ed0*/  LDSM.16.MT88.4 R4, [R211+0x9880] ;  /* 0x00988000d304783b */ /* 0x000ea40000004200 */
[----:B------:R-:W-:Y:S02]  /*19ee0*/  FADD.FTZ R236, R236, R235 ;  /* 0x000000ebecec7221 */ /* 0x000fe40000010000 */
[----:B------:R-:W-:Y:S02]  /*19ef0*/  FADD.FTZ R240, R240, R239 ;  /* 0x000000eff0f07221 */ /* 0x000fe40000010000 */
[----:B------:R-:W-:Y:S01]  /*19f00*/  FADD.FTZ R237, R237, R236 ;  /* 0x000000eceded7221 */ /* 0x000fe20000010000 */
[C---:B------:R-:W-:Y:S01]  /*19f10*/  HMMA.16816.F32.BF16 R132, R12.reuse, R150, R132 ;  /* 0x000000960c84723c */ /* 0x040fe20000041884 */
[----:B------:R-:W3:Y:S03]  /*19f20*/  LDSM.16.MT88.4 R148, [R205+0x9880] ;  /* 0x00988000cd94783b */ /* 0x000ee60000004200 */
[----:B------:R-:W-:Y:S02]  /*19f30*/  FADD.FTZ R223, R241, R240 ;  /* 0x000000f0f1df7221 */ /* 0x000fe40000010000 */
[----:B------:R-:W-:Y:S02]  /*19f40*/  FADD.FTZ R224, R238, R237 ;  /* 0x000000edeee07221 */ /* 0x000fe40000010000 */
[C---:B------:R-:W-:Y:S04]  /*19f50*/  HMMA.16816.F32.BF16 R136, R12.reuse, R152, R136 ;  /* 0x000000980c88723c */ /* 0x040fe80000041888 */
[----:B------:R-:W-:Y:S04]  /*19f60*/  FADD.FTZ R223, R242, R223 ;  /* 0x000000dff2df7221 */ /* 0x000fe80000010000 */
[C---:B------:R-:W-:Y:S01]  /*19f70*/  HMMA.16816.F32.BF16 R140, R12.reuse, R154, R140 ;  /* 0x0000009a0c8c723c */ /* 0x040fe2000004188c */
[----:B------:R-:W4:Y:S07]  /*19f80*/  LDSM.16.MT88.4 R152, [R205+0xb880] ;  /* 0x00b88000cd98783b */ /* 0x000f2e0000004200 */
[C---:B-1----:R-:W-:Y:S08]  /*19f90*/  HMMA.16816.F32.BF16 R20, R12.reuse, R16, R20 ;  /* 0x000000100c14723c */ /* 0x042ff00000041814 */
[C---:B------:R-:W-:Y:S01]  /*19fa0*/  HMMA.16816.F32.BF16 R24, R12.reuse, R18, R24 ;  /* 0x000000120c18723c */ /* 0x040fe20000041818 */
[----:B------:R-:W1:Y:S07]  /*19fb0*/  LDSM.16.MT88.4 R16, [R204+0xb880] ;  /* 0x00b88000cc10783b */ /* 0x000e6e0000004200 */
[C---:B------:R-:W-:Y:S08]  /*19fc0*/  HMMA.16816.F32.BF16 R28, R12.reuse, R156, R28 ;  /* 0x0000009c0c1c723c */ /* 0x040ff0000004181c */
[C---:B------:R-:W-:Y:S08]  /*19fd0*/  HMMA.16816.F32.BF16 R32, R12.reuse, R158, R32 ;  /* 0x0000009e0c20723c */ /* 0x040ff00000041820 */
[C---:B--2---:R-:W-:Y:S08]  /*19fe0*/  HMMA.16816.F32.BF16 R36, R12.reuse, R4, R36 ;  /* 0x000000040c24723c */ /* 0x044ff00000041824 */
        /* <DEDUP_REMOVED lines=21> */
[C---:B-1----:R-:W-:Y:S08]  /*1a140*/  HMMA.16816.F32.BF16 R124, R12.reuse, R16, R124 ;  /* 0x000000100c7c723c */ /* 0x042ff0000004187c */
[----:B------:R-:W-:Y:S01]  /*1a150*/  HMMA.16816.F32.BF16 R128, R12, R18, R128 ;  /* 0x000000120c80723c */ /* 0x000fe20000041880 */
[----:B------:R-:W-:-:S07]  /*1a160*/  @P0 BRA `(.L_x_494) ;  /* 0xffffd6f000000947 */ /* 0x000fce000383ffff */
.L_x_484:
[----:B------:R-:W1:Y:S01]  /*1a170*/  SHFL.BFLY PT, R3, R224, 0x2, 0x1f ;  /* 0x0c401f00e0037f89 */ /* 0x000e6200000e0000 */
[----:B------:R-:W-:-:S02]  /*1a180*/  MOV R4, RZ ;  /* 0x000000ff00047202 */ /* 0x000fc40000000f00 */
[----:B------:R-:W-:Y:S01]  /*1a190*/  MOV R9, 0xff800000 ;  /* 0xff80000000097802 */ /* 0x000fe20000000f00 */
[----:B------:R-:W2:Y:S01]  /*1a1a0*/  SHFL.BFLY PT, R2, R223, 0x2, 0x1f ;  /* 0x0c401f00df027f89 */ /* 0x000ea200000e0000 */
[----:B------:R-:W-:Y:S01]  /*1a1b0*/  PLOP3.LUT P2, PT, PT, PT, PT, 0x8, 0x0 ;  /* 0x000000000000781c */ /* 0x000fe20003f4e170 */
[----:B-1----:R-:W-:Y:S01]  /*1a1c0*/  FADD.FTZ R6, R3, R224 ;  /* 0x000000e003067221 */ /* 0x002fe20000010000 */
[----:B------:R-:W-:Y:S01]  /*1a1d0*/  MOV R3, RZ ;  /* 0x000000ff00037202 */ /* 0x000fe20000000f00 */
        /* <DEDUP_REMOVED lines=148> */
.L_x_382:
        /* <DEDUP_REMOVED lines=52> */
[----:B------:R-:W-:Y:S01]  /*1ae60*/  F2FP.BF16.PACK_AB R42, R43, R42 ;  /* 0x0000002a2b2a723e */ /* 0x000fe200000010ff */
[----:B------:R-:W-:Y:S01]  /*1ae70*/  IMAD.U32 R12, RZ, RZ, UR4 ;  /* 0x00000004ff0c7e24 */ /* 0x000fe2000f8e00ff */
[----:B------:R-:W-:Y:S01]  /*1ae80*/  F2FP.BF16.PACK_AB R44, R45, R44 ;  /* 0x0000002c2d2c723e */ /* 0x000fe200000010ff */
[C---:B------:R-:W-:Y:S01]  /*1ae90*/  IMAD.IADD R17, R13.reuse, 0x1, R8 ;  /* 0x000000010d117824 */ /* 0x040fe200078e0208 */
[----:B------:R-:W-:-:S02]  /*1aea0*/  IADD3 R10, R13, 0x80, RZ ;  /* 0x000000800d0a7810 */ /* 0x000fc40007ffe0ff */
[----:B------:R-:W-:Y:S02]  /*1aeb0*/  IADD3 R15, R13, 0x70, RZ ;  /* 0x000000700d0f7810 */ /* 0x000fe40007ffe0ff */
[----:B------:R-:W-:Y:S01]  /*1aec0*/  @P0 IADD3 R15, R10, 0x10, RZ ;  /* 0x000000100a0f0810 */ /* 0x000fe20007ffe0ff */
[----:B------:R-:W-:Y:S01]  /*1aed0*/  IMAD.MOV.U32 R10, RZ, RZ, 0x40 ;  /* 0x00000040ff0a7424 */ /* 0x000fe200078e00ff */
[----:B------:R-:W-:Y:S02]  /*1aee0*/  F2FP.BF16.PACK_AB R46, R47, R46 ;  /* 0x0000002e2f2e723e */ /* 0x000fe400000010ff */
[----:B------:R-:W-:Y:S01]  /*1aef0*/  F2FP.BF16.PACK_AB R48, R49, R48 ;  /* 0x000000303130723e */ /* 0x000fe200000010ff */
[----:B------:R-:W-:Y:S01]  /*1af00*/  IMAD.IADD R19, R8, 0x1, R15 ;  /* 0x0000000108137824 */ /* 0x000fe200078e020f */
[----:B------:R-:W-:Y:S02]  /*1af10*/  SEL R10, R10, 0xffffffc0, !P2 ;  /* 0xffffffc00a0a7807 */ /* 0x000fe40005000000 */
[----:B------:R-:W-:-:S02]  /*1af20*/  F2FP.BF16.PACK_AB R50, R51, R50 ;  /* 0x000000323332723e */ /* 0x000fc400000010ff */
[----:B------:R-:W-:Y:S01]  /*1af30*/  F2FP.BF16.PACK_AB R52, R53, R52 ;  /* 0x000000343534723e */ /* 0x000fe200000010ff */
[--C-:B------:R-:W-:Y:S01]  /*1af40*/  IMAD.IADD R21, R13, 0x1, R10.reuse ;  /* 0x000000010d157824 */ /* 0x100fe200078e020a */
[----:B------:R-:W-:Y:S01]  /*1af50*/  F2FP.BF16.PACK_AB R54, R55, R54 ;  /* 0x000000363736723e */ /* 0x000fe200000010ff */
[C---:B------:R-:W-:Y:S01]  /*1af60*/  IMAD.IADD R23, R10.reuse, 0x1, R15 ;  /* 0x000000010a177824 */ /* 0x040fe200078e020f */
[----:B------:R-:W-:Y:S01]  /*1af70*/  F2FP.BF16.PACK_AB R56, R57, R56 ;  /* 0x000000383938723e */ /* 0x000fe200000010ff */
[----:B------:R-:W-:Y:S01]  /*1af80*/  STS [R13+0x80], R144 ;  /* 0x000080900d007388 */ /* 0x000fe20000000800 */
[----:B------:R-:W-:Y:S01]  /*1af90*/  IMAD.IADD R25, R10, 0x1, R17 ;  /* 0x000000010a197824 */ /* 0x000fe200078e0211 */
[----:B------:R-:W-:Y:S01]  /*1afa0*/  F2FP.BF16.PACK_AB R58, R59, R58 ;  /* 0x0000003a3b3a723e */ /* 0x000fe200000010ff */
[----:B------:R-:W-:Y:S01]  /*1afb0*/  IMAD.IADD R27, R19, 0x1, R10 ;  /* 0x00000001131b7824 */ /* 0x000fe200078e020a */
        /* <DEDUP_REMOVED lines=53> */
[----:B------:R-:W-:Y:S01]  /*1b310*/  PLOP3.LUT P0, PT, PT, PT, UP1, 0x80, 0x0 ;  /* 0x000000000000781c */ /* 0x000fe20003f0f018 */
        /* <DEDUP_REMOVED lines=33> */
[----:B------:R3:W-:Y:S04]  /*1b530*/  STS [R17+0xc080], R108 ;  /* 0x00c0806c11007388 */ /* 0x0007e80000000800 */
        /* <DEDUP_REMOVED lines=16> */
[----:B------:R-:W4:Y:S02]  /*1b640*/  @P0 LDG.E R8, [R12.64] ;  /* 0x000000180c080981 */ /* 0x000f24000c1e1900 */
[----:B------:R-:W-:-:S03]  /*1b650*/  ULDC.64 UR4, c[0x0][0x508] ;  /* 0x0001420000047ab9 */ /* 0x000fc60000000a00 */
[----:B------:R-:W-:-:S05]  /*1b660*/  PLOP3.LUT P1, PT, PT, PT, UP0, 0x80, 0x0 ;  /* 0x000000000000781c */ /* 0x000fca0003f2f008 */
[----:B------:R-:W-:Y:S01]  /*1b670*/  @UP0 UIMAD.WIDE UR4, UR21, UR6, UR4 ;  /* 0x00000006150402a5 */ /* 0x000fe2000f8e0204 */
[----:B------:R-:W-:-:S05]  /*1b680*/  IMAD.MOV.U32 R4, RZ, RZ, c[0x0][0x388] ;  /* 0x0000e200ff047624 */ /* 0x000fca00078e00ff */
[----:B------:R-:W-:Y:S02]  /*1b690*/  IMAD.U32 R14, RZ, RZ, UR4 ;  /* 0x00000004ff0e7e24 */ /* 0x000fe4000f8e00ff */
[----:B--2---:R-:W-:-:S05]  /*1b6a0*/  IMAD.U32 R15, RZ, RZ, UR5 ;  /* 0x00000005ff0f7e24 */ /* 0x004fca000f8e00ff */
[----:B------:R3:W5:Y:S01]  /*1b6b0*/  @P1 LDG.E R4, [R14.64] ;  /* 0x000000180e041981 */ /* 0x000762000c1e1900 */
[----:B------:R-:W-:Y:S02]  /*1b6c0*/  UMOV UR18, URZ ;  /* 0x0000003f00127c82 */ /* 0x000fe40008000000 */
[----:B------:R-:W-:Y:S01]  /*1b6d0*/  UMOV UR19, URZ ;  /* 0x0000003f00137c82 */ /* 0x000fe20008000000 */
[----:B----4-:R-:W1:Y:S02]  /*1b6e0*/  @P0 R2UR UR5, R8 ;  /* 0x00000000080503c2 */ /* 0x010e6400000e0000 */
[----:B-1----:R-:W-:Y:S02]  /*1b6f0*/  @UP1 USHF.R.S32.HI UR4, URZ, 0x1f, UR5 ;  /* 0x0000001f3f041899 */ /* 0x002fe40008011405 */
[----:B------:R-:W-:-:S05]  /*1b700*/  @UP1 UMOV UR18, UR5 ;  /* 0x0000000500121c82 */ /* 0x000fca0008000000 */
[----:B------:R-:W-:Y:S01]  /*1b710*/  @UP1 UMOV UR19, UR4 ;  /* 0x0000000400131c82 */ /* 0x000fe20008000000 */
[----:B------:R-:W-:Y:S05]  /*1b720*/  @P1 BRA `(.L_x_496) ;  /* 0x0000004000001947 */ /* 0x000fea0003800000 */
[----:B---3--:R-:W-:Y:S05]  /*1b730*/  @!P0 BRA `(.L_x_496) ;  /* 0x0000003000008947 */ /* 0x008fea0003800000 */
[----:B-----5:R-:W2:Y:S04]  /*1b740*/  LDG.E R4, [R12.64] ;  /* 0x000000180c047981 */ /* 0x020ea8000c1e1900 */
[----:B------:R-:W2:Y:S02]  /*1b750*/  LDG.E R3, [R12.64+0x4] ;  /* 0x000004180c037981 */ /* 0x000ea4000c1e1900 */
[----:B--2---:R-:W-:Y:S02]  /*1b760*/  IADD3 R4, -R4, R3, RZ ;  /* 0x0000000304047210 */ /* 0x004fe40007ffe1ff */
.L_x_496:
[----:B---3--:R-:W-:Y:S01]  /*1b770*/  SHF.R.S32.HI R3, RZ, 0x1f, R2 ;  /* 0x0000001fff037819 */ /* 0x008fe20000011402 */
[----:B------:R-:W1:Y:S01]  /*1b780*/  S2R R75, SR_CTAID.X ;  /* 0x00000000004b7919 */ /* 0x000e620000002500 */
[----:B------:R-:W-:Y:S01]  /*1b790*/  LOP3.LUT R13, R7, 0xffffffe0, RZ, 0xc0, !PT ;  /* 0xffffffe0070d7812 */ /* 0x000fe200078ec0ff */
[----:B------:R-:W-:Y:S01]  /*1b7a0*/  IMAD.MOV.U32 R8, RZ, RZ, c[0x0][0x4e8] ;  /* 0x00013a00ff087624 */ /* 0x000fe200078e00ff */
[----:B------:R-:W-:Y:S01]  /*1b7b0*/  LEA.HI R3, R3, R2, RZ, 0x3 ;  /* 0x0000000203037211 */ /* 0x000fe200078f18ff */
[----:B------:R-:W-:Y:S01]  /*1b7c0*/  ULDC.64 UR6, c[0x0][0x490] ;  /* 0x0001240000067ab9 */ /* 0x000fe20000000a00 */
[-C--:B------:R-:W-:Y:S01]  /*1b7d0*/  LEA.HI R16, R5, R0.reuse, RZ, 0x3 ;  /* 0x0000000005107211 */ /* 0x080fe200078f18ff */
[----:B------:R-:W-:Y:S01]  /*1b7e0*/  USHF.R.S32.HI UR12, URZ, 0x1f, UR21 ;  /* 0x0000001f3f0c7899 */ /* 0x000fe20008011415 */
[----:B------:R-:W-:Y:S01]  /*1b7f0*/  LOP3.LUT R7, R3, 0xffffff8, RZ, 0xc0, !PT ;  /* 0x0ffffff803077812 */ /* 0x000fe200078ec0ff */
[----:B------:R-:W-:Y:S01]  /*1b800*/  IMAD.IADD R3, R0, 0x1, -R13 ;  /* 0x0000000100037824 */ /* 0x000fe200078e0a0d */
        /* <DEDUP_REMOVED lines=65> */
[----:B------:R-:W-:Y:S01]  /*1bc20*/  UIMAD.WIDE.U32 UR16, UR21, UR6, UR16 ;  /* 0x00000006151072a5 */ /* 0x000fe2000f8e0010 */
[----:B------:R-:W-:Y:S01]  /*1bc30*/  IMAD.MOV.U32 R7, RZ, RZ, R15 ;  /* 0x000000ffff077224 */ /* 0x000fe200078e000f */
[----:B------:R-:W-:-:S02]  /*1bc40*/  @P1 SHF.R.U32.HI R7, RZ, c[0x0][0x4f0], R12 ;  /* 0x00013c00ff071a19 */ /* 0x000fc4000001160c */
[----:B------:R-:W-:Y:S01]  /*1bc50*/  LEA.HI.X R14, R10, c[0x0][0x454], R14, 0x2, P0 ;  /* 0x000115000a0e7a11 */ /* 0x000fe200000f140e */
[----:B------:R-:W-:Y:S01]  /*1bc60*/  SHFL.IDX PT, R12, R17, RZ, 0x1c1f ;  /* 0x001c1fff110c7589 */ /* 0x000fe200000e0000 */
[----:B------:R-:W-:Y:S01]  /*1bc70*/  UIADD3 UR7, UR17, UR7, URZ ;  /* 0x0000000711077290 */ /* 0x000fe2000fffe03f */
[--C-:B------:R-:W-:Y:S01]  /*1bc80*/  IMAD.MOV R18, RZ, RZ, -R7.reuse ;  /* 0x000000ffff127224 */ /* 0x100fe200078e0a07 */
[----:B------:R-:W-:Y:S01]  /*1bc90*/  LOP3.LUT R3, R8, R3, RZ, 0x3c, !PT ;  /* 0x0000000308037212 */ /* 0x000fe200078e3cff */
[----:B------:R-:W1:Y:S01]  /*1bca0*/  SHFL.IDX PT, R13, R14, RZ, 0x1c1f ;  /* 0x001c1fff0e0d7589 */ /* 0x000e6200000e0000 */
[----:B------:R-:W-:Y:S01]  /*1bcb0*/  SHF.R.S32.HI R8, RZ, 0x1f, R7 ;  /* 0x0000001fff087819 */ /* 0x000fe20000011407 */
[----:B------:R-:W-:Y:S01]  /*1bcc0*/  IMAD R18, R18, c[0x0][0x4e8], R15 ;  /* 0x00013a0012127a24 */ /* 0x000fe200078e020f */
[----:B------:R-:W-:Y:S01]  /*1bcd0*/  MOV R20, UR16 ;  /* 0x0000001000147c02 */ /* 0x000fe20008000f00 */
[----:B------:R-:W-:Y:S01]  /*1bce0*/  SHFL.IDX PT, R10, R17, 0x1, 0x1c1f ;  /* 0x003c1f00110a7f89 */ /* 0x000fe200000e0000 */
[----:B------:R-:W-:-:S02]  /*1bcf0*/  IMAD R15, R75, 0x80, R2 ;  /* 0x000000804b0f7824 */ /* 0x000fc400078e0202 */
[----:B-----5:R-:W-:Y:S01]  /*1bd00*/  IMAD R2, R4, c[0x0][0x4e8], RZ ;  /* 0x00013a0004027a24 */ /* 0x020fe200078e02ff */
[----:B------:R2:W3:Y:S01]  /*1bd10*/  SHFL.IDX PT, R11, R14, 0x1, 0x1c1f ;  /* 0x003c1f000e0b7f89 */ /* 0x0004e200000e0000 */
[----:B------:R-:W-:Y:S01]  /*1bd20*/  IMAD.U32 R21, RZ, RZ, UR17 ;  /* 0x00000011ff157e24 */ /* 0x000fe2000f8e00ff */
[C---:B------:R-:W-:Y:S01]  /*1bd30*/  IADD3 R19, R15.reuse, 0x8, RZ ;  /* 0x000000080f137810 */ /* 0x040fe20007ffe0ff */
[----:B------:R-:W-:Y:S01]  /*1bd40*/  IMAD.U32 R21, RZ, RZ, UR7 ;  /* 0x00000007ff157e24 */ /* 0x000fe2000f8e00ff */
[-C--:B------:R-:W-:Y:S01]  /*1bd50*/  ISETP.GE.OR P1, PT, R15, R2.reuse, P2 ;  /* 0x000000020f00720c */ /* 0x080fe20001726670 */
[----:B------:R-:W-:Y:S01]  /*1bd60*/  IMAD R8, R8, c[0x0][0x3e0], RZ ;  /* 0x0000f80008087a24 */ /* 0x000fe200078e02ff */
[----:B------:R-:W-:Y:S01]  /*1bd70*/  ISETP.GE.OR P0, PT, R19, R2, P2 ;  /* 0x000000021300720c */ /* 0x000fe20001706670 */
[----:B------:R-:W-:Y:S01]  /*1bd80*/  IMAD.WIDE.U32 R20, R7, c[0x0][0x3e0], R20 ;  /* 0x0000f80007147a25 */ /* 0x000fe200078e0014 */
[----:B------:R-:W-:-:S03]  /*1bd90*/  SHF.R.S32.HI R4, RZ, 0x1f, R18 ;  /* 0x0000001fff047819 */ /* 0x000fc60000011412 */
[----:B------:R-:W-:Y:S02]  /*1bda0*/  IMAD R8, R7, c[0x0][0x3e4], R8 ;  /* 0x0000f90007087a24 */ /* 0x000fe400078e0208 */
[----:B------:R-:W-:-:S03]  /*1bdb0*/  IMAD R75, R75, 0x80, R16 ;  /* 0x000000804b4b7824 */ /* 0x000fc600078e0210 */
[----:B------:R-:W-:Y:S01]  /*1bdc0*/  IADD3 R21, R21, R8, RZ ;  /* 0x0000000815157210 */ /* 0x000fe20007ffe0ff */
[----:B-1----:R1:W-:Y:S01]  /*1bdd0*/  @!P1 ST.E [R12.64], R6 ;  /* 0x000000060c009985 */ /* 0x0023e2000c101918 */
[----:B--2---:R-:W-:-:S03]  /*1bde0*/  IMAD.SHL.U32 R14, R5, 0x8, RZ ;  /* 0x00000008050e7824 */ /* 0x004fc600078e00ff */
[----:B---3--:R1:W-:Y:S01]  /*1bdf0*/  @!P0 ST.E [R10.64], R9 ;  /* 0x000000090a008985 */ /* 0x0083e2000c101918 */
[----:B------:R-:W-:Y:S01]  /*1be00*/  IMAD R5, R4, c[0x0][0x3d8], RZ ;  /* 0x0000f60004057a24 */ /* 0x000fe200078e02ff */
[----:B------:R-:W-:-:S03]  /*1be10*/  LOP3.LUT R14, R3, 0x7ffffe00, R14, 0xf8, !PT ;  /* 0x7ffffe00030e7812 */ /* 0x000fc600078ef80e */
[C---:B------:R-:W-:Y:S02]  /*1be20*/  IMAD R3, R18.reuse, c[0x0][0x3dc], R5 ;  /* 0x0000f70012037a24 */ /* 0x040fe400078e0205 */
[----:B------:R-:W-:-:S04]  /*1be30*/  IMAD.WIDE.U32 R18, R18, c[0x0][0x3d8], R20 ;  /* 0x0000f60012127a25 */ /* 0x000fc800078e0014 */
[----:B------:R-:W-:Y:S01]  /*1be40*/  IMAD.SHL.U32 R76, R14, 0x2, RZ ;  /* 0x000000020e4c7824 */ /* 0x000fe200078e00ff */
[----:B------:R-:W-:Y:S01]  /*1be50*/  LEA R74, P0, R18, c[0x0][0x380], 0x1 ;  /* 0x0000e000124a7a11 */ /* 0x000fe200078008ff */
[----:B------:R-:W-:-:S03]  /*1be60*/  IMAD.IADD R3, R19, 0x1, R3 ;  /* 0x0000000113037824 */ /* 0x000fc600078e0203 */
        /* <DEDUP_REMOVED lines=45> */
.L_x_498:
[----:B--234-:R-:W-:Y:S05]  /*1c140*/  BSYNC B0 ;  /* 0x0000000000007941 */ /* 0x01cfea0003800000 */
.L_x_497:
        /* <DEDUP_REMOVED lines=30> */
.L_x_500:
[----:B------:R-:W-:Y:S05]  /*1c330*/  BSYNC B0 ;  /* 0x0000000000007941 */ /* 0x000fea0003800000 */
.L_x_499:
        /* <DEDUP_REMOVED lines=30> */
.L_x_502:
[----:B------:R-:W-:Y:S05]  /*1c520*/  BSYNC B0 ;  /* 0x0000000000007941 */ /* 0x000fea0003800000 */
.L_x_501:
        /* <DEDUP_REMOVED lines=31> */
.L_x_495:
        /* <DEDUP_REMOVED lines=28> */
[----:B-----5:R-:W2:Y:S04]  /*1c8e0*/  LDG.E R4, [R6.64] ;  /* 0x0000001806047981 */ /* 0x020ea8000c1e1900 */
[----:B------:R-:W2:Y:S02]  /*1c8f0*/  LDG.E R3, [R6.64+0x4] ;  /* 0x0000041806037981 */ /* 0x000ea4000c1e1900 */
[----:B--2---:R-:W-:Y:S02]  /*1c900*/  IADD3 R4, -R4, R3, RZ ;  /* 0x0000000304047210 */ /* 0x004fe40007ffe1ff */
.L_x_503:
        /* <DEDUP_REMOVED lines=28> */
[C---:B------:R-:W-:Y:S02]  /*1cad0*/  IADD3 R5, -R6.reuse, RZ, RZ ;  /* 0x000000ff06057210 */ /* 0x040fe40007ffe1ff */
[----:B------:R-:W-:Y:S02]  /*1cae0*/  SHF.R.S32.HI R3, RZ, 0x1f, R6 ;  /* 0x0000001fff037819 */ /* 0x000fe40000011406 */
[----:B------:R-:W-:Y:S01]  /*1caf0*/  IADD3 R6, P0, R6, UR14, RZ ;  /* 0x0000000e06067c10 */ /* 0x000fe2000ff1e0ff */
[----:B------:R-:W-:Y:S02]  /*1cb00*/  IMAD R5, R5, c[0x0][0x4e8], R0 ;  /* 0x00013a0005057a24 */ /* 0x000fe400078e0200 */
[----:B------:R-:W-:-:S03]  /*1cb10*/  IMAD.U32 R0, RZ, RZ, UR5 ;  /* 0x00000005ff007e24 */ /* 0x000fc6000f8e00ff */
[----:B------:R-:W-:Y:S02]  /*1cb20*/  SHF.R.S32.HI R2, RZ, 0x1f, R5 ;  /* 0x0000001fff027819 */ /* 0x000fe40000011405 */
[----:B------:R-:W-:-:S03]  /*1cb30*/  IADD3.X R7, R3, UR15, R0, P0, !PT ;  /* 0x0000000f03077c10 */ /* 0x000fc600087fe400 */
[----:B------:R-:W-:Y:S02]  /*1cb40*/  IMAD R0, R2, c[0x0][0x488], RZ ;  /* 0x0001220002007a24 */ /* 0x000fe400078e02ff */
[----:B------:R-:W-:-:S04]  /*1cb50*/  IMAD.WIDE.U32 R6, R5, c[0x0][0x488], R6 ;  /* 0x0001220005067a25 */ /* 0x000fc800078e0006 */
[----:B------:R-:W-:Y:S01]  /*1cb60*/  IMAD R0, R5, c[0x0][0x48c], R0 ;  /* 0x0001230005007a24 */ /* 0x000fe200078e0200 */
[----:B------:R-:W-:Y:S01]  /*1cb70*/  LEA R2, P0, R6, c[0x0][0x450], 0x2 ;  /* 0x0001140006027a11 */ /* 0x000fe200078010ff */
[----:B------:R-:W-:-:S03]  /*1cb80*/  IMAD.MOV.U32 R5, RZ, RZ, -0x800000 ;  /* 0xff800000ff057424 */ /* 0x000fc600078e00ff */
[----:B------:R-:W-:-:S04]  /*1cb90*/  IADD3 R3, R7, R0, RZ ;  /* 0x0000000007037210 */ /* 0x000fc80007ffe0ff */
[----:B------:R-:W-:-:S05]  /*1cba0*/  LEA.HI.X R3, R6, c[0x0][0x454], R3, 0x2, P0 ;  /* 0x0001150006037a11 */ /* 0x000fca00000f1403 */
[----:B------:R1:W-:Y:S02]  /*1cbb0*/  STG.E [R2.64], R5 ;  /* 0x0000000502007986 */ /* 0x0003e4000c101918 */
.L_x_505:
[----:B------:R-:W-:Y:S05]  /*1cbc0*/  BSYNC B0 ;  /* 0x0000000000007941 */ /* 0x000fea0003800000 */
.L_x_504:
[----:B-1----:R-:W1:Y:S01]  /*1cbd0*/  S2R R5, SR_CTAID.X ;  /* 0x0000000000057919 */ /* 0x002e620000002500 */
[----:B------:R-:W-:Y:S01]  /*1cbe0*/  SHF.R.S32.HI R0, RZ, 0x1f, R9 ;  /* 0x0000001fff007819 */ /* 0x000fe20000011409 */
[----:B------:R-:W-:Y:S01]  /*1cbf0*/  ULDC.64 UR4, c[0x0][0x3a0] ;  /* 0x0000e80000047ab9 */ /* 0x000fe20000000a00 */
[----:B------:R-:W-:Y:S01]  /*1cc00*/  IMAD.MOV.U32 R2, RZ, RZ, c[0x0][0x4e8] ;  /* 0x00013a00ff027624 */ /* 0x000fe200078e00ff */
[----:B------:R-:W-:Y:S01]  /*1cc10*/  UIMAD UR7, UR11, UR4, URZ ;  /* 0x000000040b0772a4 */ /* 0x000fe2000f8e023f */
[----:B------:R-:W-:Y:S01]  /*1cc20*/  LEA.HI R0, R0, R9, RZ, 0x3 ;  /* 0x0000000900007211 */ /* 0x000fe200078f18ff */
[----:B------:R-:W-:Y:S01]  /*1cc30*/  UIMAD.WIDE.U32 UR14, UR10, UR4, URZ ;  /* 0x000000040a0e72a5 */ /* 0x000fe2000f8e003f */
[----:B-----5:R-:W-:Y:S01]  /*1cc40*/  IMAD R4, R4, c[0x0][0x4e8], RZ ;  /* 0x00013a0004047a24 */ /* 0x020fe200078e02ff */
[----:B------:R-:W-:Y:S01]  /*1cc50*/  ISETP.NE.AND P0, PT, R2, 0x1, PT ;  /* 0x000000010200780c */ /* 0x000fe20003f05270 */
[----:B------:R-:W-:Y:S01]  /*1cc60*/  UIMAD UR7, UR10, UR5, UR7 ;  /* 0x000000050a0772a4 */ /* 0x000fe2000f8e0207 */
[----:B------:R-:W-:Y:S01]  /*1cc70*/  LOP3.LUT R6, R0, 0xfffffff8, RZ, 0xc0, !PT ;  /* 0xfffffff800067812 */ /* 0x000fe200078ec0ff */
[----:B------:R-:W-:Y:S01]  /*1cc80*/  BSSY B0, `(.L_x_506) ;  /* 0x0000042000007945 */ /* 0x000fe20003800000 */
[----:B------:R-:W-:Y:S01]  /*1cc90*/  SHF.R.S32.HI R0, RZ, 0x3, R0 ;  /* 0x00000003ff007819 */ /* 0x000fe20000011400 */
[----:B------:R-:W-:-:S02]  /*1cca0*/  ULDC.64 UR4, c[0x0][0x3e8] ;  /* 0x0000fa0000047ab9 */ /* 0x000fc40000000a00 */
[----:B------:R-:W-:Y:S01]  /*1ccb0*/  IMAD.IADD R9, R9, 0x1, -R6 ;  /* 0x0000000109097824 */ /* 0x000fe200078e0a06 */
[----:B------:R-:W-:Y:S02]  /*1ccc0*/  UIADD3 UR15, UR15, UR7, URZ ;  /* 0x000000070f0f7290 */ /* 0x000fe4000fffe03f */
        /* <DEDUP_REMOVED lines=16> */
[C---:B------:R-:W-:Y:S01]  /*1cdd0*/  IADD3 R6, -R7.reuse, RZ, RZ ;  /* 0x000000ff07067210 */ /* 0x040fe20007ffe1ff */
[----:B------:R-:W-:Y:S01]  /*1cde0*/  UIADD3 UR5, UR15, UR5, URZ ;  /* 0x000000050f057290 */ /* 0x000fe2000fffe03f */
[----:B------:R-:W-:Y:S01]  /*1cdf0*/  SHF.R.S32.HI R2, RZ, 0x1f, R7 ;  /* 0x0000001fff027819 */ /* 0x000fe20000011407 */
[----:B------:R-:W-:Y:S02]  /*1ce00*/  IMAD.U32 R11, RZ, RZ, UR15 ;  /* 0x0000000fff0b7e24 */ /* 0x000fe4000f8e00ff */
[----:B------:R-:W-:Y:S02]  /*1ce10*/  IMAD R6, R6, c[0x0][0x4e8], R3 ;  /* 0x00013a0006067a24 */ /* 0x000fe400078e0203 */
[----:B------:R-:W-:Y:S01]  /*1ce20*/  MOV R11, UR5 ;  /* 0x00000005000b7c02 */ /* 0x000fe20008000f00 */
[----:B------:R-:W-:Y:S02]  /*1ce30*/  IMAD R2, R2, c[0x0][0x3e0], RZ ;  /* 0x0000f80002027a24 */ /* 0x000fe400078e02ff */
[----:B------:R-:W-:Y:S01]  /*1ce40*/  IMAD.U32 R10, RZ, RZ, UR14 ;  /* 0x0000000eff0a7e24 */ /* 0x000fe2000f8e00ff */
[----:B------:R-:W-:Y:S01]  /*1ce50*/  SHF.R.S32.HI R3, RZ, 0x1f, R6 ;  /* 0x0000001fff037819 */ /* 0x000fe20000011406 */
[----:B------:R-:W-:-:S02]  /*1ce60*/  IMAD R2, R7, c[0x0][0x3e4], R2 ;  /* 0x0000f90007027a24 */ /* 0x000fc400078e0202 */
[----:B------:R-:W-:Y:S01]  /*1ce70*/  IMAD.WIDE.U32 R10, R7, c[0x0][0x3e0], R10 ;  /* 0x0000f800070a7a25 */ /* 0x000fe200078e000a */
[----:B------:R-:W-:-:S03]  /*1ce80*/  IADD3 R7, R9, 0x80, RZ ;  /* 0x0000008009077810 */ /* 0x000fc60007ffe0ff */
        /* <DEDUP_REMOVED lines=8> */
[----:B------:R1:W2:Y:S01]  /*1cf10*/  SHFL.IDX PT, R12, R11, RZ, 0x181f ;  /* 0x00181fff0b0c7589 */ /* 0x0002a200000e0000 */
[----:B------:R-:W-:-:S03]  /*1cf20*/  ISETP.GE.AND P0, PT, R5, R4, PT ;  /* 0x000000040500720c */ /* 0x000fc60003f06270 */
[----:B------:R1:W3:Y:S10]  /*1cf30*/  SHFL.IDX PT, R13, R10, RZ, 0x181f ;  /* 0x00181fff0a0d7589 */ /* 0x0002f400000e0000 */
        /* <DEDUP_REMOVED lines=22> */
.L_x_507:
[----:B------:R-:W-:Y:S05]  /*1d0a0*/  BSYNC B0 ;  /* 0x0000000000007941 */ /* 0x000fea0003800000 */
.L_x_506:
        /* <DEDUP_REMOVED lines=27> */
.L_x_509:
[----:B------:R-:W-:Y:S05]  /*1d260*/  BSYNC B0 ;  /* 0x0000000000007941 */ /* 0x000fea0003800000 */
.L_x_508:
        /* <DEDUP_REMOVED lines=27> */
.L_x_511:
[----:B------:R-:W-:Y:S05]  /*1d420*/  BSYNC B0 ;  /* 0x0000000000007941 */ /* 0x000fea0003800000 */
.L_x_510:
[----:B------:R-:W-:Y:S01]  /*1d430*/  IADD3 R5, R5, 0x60, RZ ;  /* 0x0000006005057810 */ /* 0x000fe20007ffe0ff */
[----:B-1----:R1:W2:Y:S03]  /*1d440*/  SHFL.IDX PT, R3, R10, 0x3, 0x181f ;  /* 0x00781f000a037f89 */ /* 0x0022a600000e0000 */
[----:B------:R-:W-:Y:S01]  /*1d450*/  ISETP.GE.AND P0, PT, R5, R4, PT ;  /* 0x000000040500720c */ /* 0x000fe20003f06270 */
[----:B------:R1:W3:-:S12]  /*1d460*/  SHFL.IDX PT, R2, R11, 0x3, 0x181f ;  /* 0x00781f000b027f89 */ /* 0x0002d800000e0000 */
[----:B------:R-:W-:Y:S05]  /*1d470*/  @P0 EXIT ;  /* 0x000000000000094d */ /* 0x000fea0003800000 */
[----:B------:R-:W-:Y:S02]  /*1d480*/  ISETP.GE.AND P1, PT, R8, c[0x0][0x3c8], PT ;  /* 0x0000f20008007a0c */ /* 0x000fe40003f26270 */
[----:B------:R-:W-:Y:S02]  /*1d490*/  ISETP.GE.AND P0, PT, R7, c[0x0][0x3c8], PT ;  /* 0x0000f20007007a0c */ /* 0x000fe40003f06270 */
[----:B------:R-:W-:-:S09]  /*1d4a0*/  ISETP.GE.AND P2, PT, R9, c[0x0][0x3c8], PT ;  /* 0x0000f20009007a0c */ /* 0x000fd20003f46270 */
[----:B------:R-:W-:Y:S02]  /*1d4b0*/  @!P1 SHF.R.S32.HI R5, RZ, 0x1f, R8 ;  /* 0x0000001fff059819 */ /* 0x000fe40000011408 */
[----:B------:R-:W-:Y:S02]  /*1d4c0*/  @!P0 SHF.R.S32.HI R0, RZ, 0x1f, R7 ;  /* 0x0000001fff008819 */ /* 0x000fe40000011407 */
[----:B------:R-:W-:Y:S01]  /*1d4d0*/  @!P1 LEA.HI R5, R5, R8, RZ, 0x3 ;  /* 0x0000000805059211 */ /* 0x000fe200078f18ff */
[--C-:B--23--:R-:W-:Y:S01]  /*1d4e0*/  @!P2 IMAD.WIDE R8, R9, 0x2, R2.reuse ;  /* 0x000000020908a825 */ /* 0x10cfe200078e0202 */
[----:B------:R-:W-:Y:S02]  /*1d4f0*/  @!P0 LEA.HI R0, R0, R7, RZ, 0x3 ;  /* 0x0000000700008211 */ /* 0x000fe400078f18ff */
[----:B------:R-:W-:Y:S02]  /*1d500*/  @!P1 LOP3.LUT R5, R5, 0xfffffff8, RZ, 0xc0, !PT ;  /* 0xfffffff805059812 */ /* 0x000fe400078ec0ff */
[----:B------:R-:W-:Y:S01]  /*1d510*/  @!P0 LOP3.LUT R7, R0, 0xfffffff8, RZ, 0xc0, !PT ;  /* 0xfffffff800078812 */ /* 0x000fe200078ec0ff */
[----:B------:R2:W-:Y:S02]  /*1d520*/  @!P2 ST.E.128 [R8.64], RZ ;  /* 0x000000ff0800a985 */ /* 0x0005e4000c101d18 */
[----:B------:R-:W-:-:S04]  /*1d530*/  @!P1 IMAD.WIDE R4, R5, 0x2, R2 ;  /* 0x0000000205049825 */ /* 0x000fc800078e0202 */
[----:B-1----:R-:W-:Y:S01]  /*1d540*/  @!P0 IMAD.WIDE R10, R7, 0x2, R2 ;  /* 0x00000002070a8825 */ /* 0x002fe200078e0202 */
[----:B------:R2:W-:Y:S04]  /*1d550*/  @!P1 ST.E.128 [R4.64], RZ ;  /* 0x000000ff04009985 */ /* 0x0005e8000c101d18 */
[----:B------:R2:W-:Y:S01]  /*1d560*/  @!P0 ST.E.128 [R10.64], RZ ;  /* 0x000000ff0a008985 */ /* 0x0005e2000c101d18 */
[----:B------:R-:W-:-:S13]  /*1d570*/  ISETP.GE.AND P0, PT, R6, c[0x0][0x3c8], PT ;  /* 0x0000f20006007a0c */ /* 0x000fda0003f06270 */
[----:B------:R-:W-:Y:S05]  /*1d580*/  @P0 EXIT ;  /* 0x000000000000094d */ /* 0x000fea0003800000 */
[----:B--2---:R-:W-:-:S04]  /*1d590*/  SHF.R.S32.HI R5, RZ, 0x1f, R6 ;  /* 0x0000001fff057819 */ /* 0x004fc80000011406 */
[----:B------:R-:W-:-:S04]  /*1d5a0*/  LEA.HI R5, R5, R6, RZ, 0x3 ;  /* 0x0000000605057211 */ /* 0x000fc800078f18ff */
[----:B------:R-:W-:-:S05]  /*1d5b0*/  LOP3.LUT R5, R5, 0xfffffff8, RZ, 0xc0, !PT ;  /* 0xfffffff805057812 */ /* 0x000fca00078ec0ff */
[----:B------:R-:W-:-:S05]  /*1d5c0*/  IMAD.WIDE R2, R5, 0x2, R2 ;  /* 0x0000000205027825 */ /* 0x000fca00078e0202 */
[----:B------:R-:W-:Y:S01]  /*1d5d0*/  ST.E.128 [R2.64], RZ ;  /* 0x000000ff02007985 */ /* 0x000fe2000c101d18 */
[----:B------:R-:W-:Y:S05]  /*1d5e0*/  EXIT ;  /* 0x000000000000794d */ /* 0x000fea0003800000 */
.L_x_512:
        /* <DEDUP_REMOVED lines=9> */
.L_x_1773:


//--------------------- .text._ZN7cutlass13device_kernelIN5flash19enable_sm80_to_sm89INS1_16FlashAttnFwdSm80INS1_25CollectiveMainloopFwdSm80ILi8ELi1ELb1EN4cute5tupleIJNS5_1CILi128EEENS7_ILi64EEENS7_ILi256EEEEEELi256ENS_10bfloat16_tEfNS_4arch4Sm80ELb1ELb0ELb0ELb0ELb1ELb0ELb1ELb0EEENS1_21CollectiveEpilogueFwdINS6_IJS8_SA_S9_EEENS6_IJNS7_ILi1EEESI_SI_EEESC_SE_Li256ELb0ELb1ELb0ELb0EEENS1_30DynamicPersistentTileSchedulerILi256ELi256ELb0ELb1ELb0EEEEEEEEEvNT_6ParamsE --------------------------
	.section	.text._ZN7cutlass13device_kernelIN5flash19enable_sm80_to_sm89INS1_16FlashAttnFwdSm80INS1_25CollectiveMainloopFwdSm80ILi8ELi1ELb1EN4cute5tupleIJNS5_1CILi128EEENS7_ILi64EEENS7_ILi256EEEEEELi256ENS_10bfloat16_tEfNS_4arch4Sm80ELb1ELb0ELb0ELb0ELb1ELb0ELb1ELb0EEENS1_21CollectiveEpilogueFwdINS6_IJS8_SA_S9_EEENS6_IJNS7_ILi1EEESI_SI_EEESC_SE_Li256ELb0ELb1ELb0ELb0EEENS1_30DynamicPersistentTileSchedulerILi256ELi256ELb0ELb1ELb0EEEEEEEEEvNT_6ParamsE,"ax",@progbits
	.sectioninfo	@"SHI_REGISTERS=255"
	.align	128
.text._ZN7cutlass13device_kernelIN5flash19enable_sm80_to_sm89INS1_16FlashAttnFwdSm80INS1_25CollectiveMainloopFwdSm80ILi8ELi1ELb1EN4cute5tupleIJNS5_1CILi128EEENS7_ILi64EEENS7_ILi256EEEEEELi256ENS_10bfloat16_tEfNS_4arch4Sm80ELb1ELb0ELb0ELb0ELb1ELb0ELb1ELb0EEENS1_21CollectiveEpilogueFwdINS6_IJS8_SA_S9_EEENS6_IJNS7_ILi1EEESI_SI_EEESC_SE_Li256ELb0ELb1ELb0ELb0EEENS1_30DynamicPersistentTileSchedulerILi256ELi256ELb0ELb1ELb0EEEEEEEEEvNT_6ParamsE:
        .type           _ZN7cutlass13device_kernelIN5flash19enable_sm80_to_sm89INS1_16FlashAttnFwdSm80INS1_25CollectiveMainloopFwdSm80ILi8ELi1ELb1EN4cute5tupleIJNS5_1CILi128EEENS7_ILi64EEENS7_ILi256EEEEEELi256ENS_10bfloat16_tEfNS_4arch4Sm80ELb1ELb0ELb0ELb0ELb1ELb0ELb1ELb0EEENS1_21CollectiveEpilogueFwdINS6_IJS8_SA_S9_EEENS6_IJNS7_ILi1EEESI_SI_EEESC_SE_Li256ELb0ELb1ELb0ELb0EEENS1_30DynamicPersistentTileSchedulerILi256ELi256ELb0ELb1ELb0EEEEEEEEEvNT_6ParamsE,@function
        .size           _ZN7cutlass13device_kernelIN5flash19enable_sm80_to_sm89INS1_16FlashAttnFwdSm80INS1_25CollectiveMainloopFwdSm80ILi8ELi1ELb1EN4cute5tupleIJNS5_1CILi128EEENS7_ILi64EEENS7_ILi256EEEEEELi256ENS_10bfloat16_tEfNS_4arch4Sm80ELb1ELb0ELb0ELb0ELb1ELb0ELb1ELb0EEENS1_21CollectiveEpilogueFwdINS6_IJS8_SA_S9_EEENS6_IJNS7_ILi1EEESI_SI_EEESC_SE_Li256ELb0ELb1ELb0ELb0EEENS1_30DynamicPersistentTileSchedulerILi256ELi256ELb0ELb1ELb0EEEEEEEEEvNT_6ParamsE,(.L_x_1774 - _ZN7cutlass13device_kernelIN5flash19enable_sm80_to_sm89INS1_16FlashAttnFwdSm80INS1_25CollectiveMainloopFwdSm80ILi8ELi1ELb1EN4cute5tupleIJNS5_1CILi128EEENS7_ILi64EEENS7_ILi256EEEEEELi256ENS_10bfloat16_tEfNS_4arch4Sm80ELb1ELb0ELb0ELb0ELb1ELb0ELb1ELb0EEENS1_21CollectiveEpilogueFwdINS6_IJS8_SA_S9_EEENS6_IJNS7_ILi1EEESI_SI_EEESC_SE_Li256ELb0ELb1ELb0ELb0EEENS1_30DynamicPersistentTileSchedulerILi256ELi256ELb0ELb1ELb0EEEEEEEEEvNT_6ParamsE)
        .other          _ZN7cutlass13device_kernelIN5flash19enable_sm80_to_sm89INS1_16FlashAttnFwdSm80INS1_25CollectiveMainloopFwdSm80ILi8ELi1ELb1EN4cute5tupleIJNS5_1CILi128EEENS7_ILi64EEENS7_ILi256EEEEEELi256ENS_10bfloat16_tEfNS_4arch4Sm80ELb1ELb0ELb0ELb0ELb1ELb0ELb1ELb0EEENS1_21CollectiveEpilogueFwdINS6_IJS8_SA_S9_EEENS6_IJNS7_ILi1EEESI_SI_EEESC_SE_Li256ELb0ELb1ELb0ELb0EEENS1_30DynamicPersistentTileSchedulerILi256ELi256ELb0ELb1ELb0EEEEEEEEEvNT_6ParamsE,@"STO_CUDA_ENTRY STV_DEFAULT"
_ZN7cutlass13device_kernelIN5flash19enable_sm80_to_sm89INS1_16FlashAttnFwdSm80INS1_25CollectiveMainloopFwdSm80ILi8ELi1ELb1EN4cute5tupleIJNS5_1CILi128EEENS7_ILi64EEENS7_ILi256EEEEEELi256ENS_10bfloat16_tEfNS_4arch4Sm80ELb1ELb0ELb0ELb0ELb1ELb0ELb1ELb0EEENS1_21CollectiveEpilogueFwdINS6_IJS8_SA_S9_EEENS6_IJNS7_ILi1EEESI_SI_EEESC_SE_Li256ELb0ELb1ELb0ELb0EEENS1_30DynamicPersistentTileSchedulerILi256ELi256ELb0ELb1ELb0EEEEEEEEEvNT_6ParamsE:
[----:B------:R-:W-:-:S03]  /*0000*/  MOV R1, c[0x0][0x28] ;  /* 0x00000a0000017a02 */ /* 0x000fc60000000f00 */
[----:B------:R-:W1:Y:S01]  /*0010*/  S2R R24, SR_TID.X ;  /* 0x0000000000187919 */ /* 0x000e620000002100 */
[----:B------:R-:W-:-:S03]  /*0020*/  IADD3 R1, R1, -0x128, RZ ;  /* 0xfffffed801017810 */ /* 0x000fc60007ffe0ff */
[----:B------:R-:W2:Y:S01]  /*0030*/  S2R R18, SR_CTAID.X ;  /* 0x0000000000127919 */ /* 0x000ea20000002500 */
[----:B-1----:R-:W-:-:S05]  /*0040*/  SHF.R.U32.HI R2, RZ, 0x5, R24 ;  /* 0x00000005ff027819 */ /* 0x002fca0000011618 */
[----:B------:R-:W1:Y:S02]  /*0050*/  SHFL.IDX PT, R0, R2, RZ, 0x1f ;  /* 0x00001fff02007589 */ /* 0x000e6400000e0000 */
[----:B-1----:R-:W-:Y:S02]  /*0060*/  ISETP.GE.AND P0, PT, R0, 0x1, PT ;  /* 0x000000010000780c */ /* 0x002fe40003f06270 */
[----:B------:R1:W-:Y:S11]  /*0070*/  STL [R1+0xfc], R0 ;  /* 0x0000fc0001007387 */ /* 0x0003f60000100800 */
[----:B------:R-:W-:Y:S06]  /*0080*/  @P0 BAR.ARV 0x4, 0x100 ;  /* 0x0104000000000b1d */ /* 0x000fec0000002000 */
[----:B--2---:R-:W-:-:S13]  /*0090*/  ISETP.GE.AND P0, PT, R18, c[0x0][0x538], PT ;  /* 0x00014e0012007a0c */ /* 0x004fda0003f06270 */
[----:B------:R-:W-:Y:S05]  /*00a0*/  @P0 EXIT ;  /* 0x000000000000094d */ /* 0x000fea0003800000 */
[----:B-1----:R-:W-:Y:S01]  /*00b0*/  SHF.R.S32.HI R15, RZ, 0x1f, R24 ;  /* 0x0000001fff0f7819 */ /* 0x002fe20000011418 */
[----:B------:R-:W-:Y:S01]  /*00c0*/  IMAD.MOV.U32 R17, RZ, RZ, 0x10 ;  /* 0x00000010ff117424 */ /* 0x000fe200078e00ff */
[----:B------:R-:W-:Y:S01]  /*00d0*/  ULDC.64 UR6, c[0x0][0x118] ;  /* 0x0000460000067ab9 */ /* 0x000fe20000000a00 */
[----:B------:R-:W-:Y:S01]  /*00e0*/  IMAD.MOV.U32 R16, RZ, RZ, 0x20 ;  /* 0x00000020ff107424 */ /* 0x000fe200078e00ff */
[CC--:B------:R-:W-:Y:S02]  /*00f0*/  LEA.HI R2, R15.reuse, R24.reuse, RZ, 0x4 ;  /* 0x000000180f027211 */ /* 0x0c0fe400078f20ff */
[----:B------:R-:W-:Y:S02]  /*0100*/  LEA.HI R12, R15, R24, RZ, 0x2 ;  /* 0x000000180f0c7211 */ /* 0x000fe400078f10ff */
[----:B------:R-:W-:Y:S02]  /*0110*/  SHF.R.S32.HI R3, RZ, 0x4, R2 ;  /* 0x00000004ff037819 */ /* 0x000fe40000011402 */
[----:B------:R-:W-:-:S02]  /*0120*/  SHF.R.S32.HI R8, RZ, 0x2, R12 ;  /* 0x00000002ff087819 */ /* 0x000fc4000001140c */
[----:B------:R-:W-:Y:S02]  /*0130*/  LEA.HI R0, R2, R3, RZ, 0x1 ;  /* 0x0000000302007211 */ /* 0x000fe400078f08ff */
[----:B------:R-:W-:Y:S02]  /*0140*/  SHF.R.S32.HI R4, RZ, 0x1f, R12 ;  /* 0x0000001fff047819 */ /* 0x000fe4000001140c */
[----:B------:R-:W-:Y:S02]  /*0150*/  LOP3.LUT R0, R0, 0xfffffffe, RZ, 0xc0, !PT ;  /* 0xfffffffe00007812 */ /* 0x000fe400078ec0ff */
[CC--:B------:R-:W-:Y:S02]  /*0160*/  LEA.HI R9, R15.reuse, R24.reuse, RZ, 0x3 ;  /* 0x000000180f097211 */ /* 0x0c0fe400078f18ff */
[----:B------:R-:W-:Y:S01]  /*0170*/  LEA.HI R7, R15, R24, RZ, 0x5 ;  /* 0x000000180f077211 */ /* 0x000fe200078f28ff */
[----:B------:R-:W-:Y:S01]  /*0180*/  IMAD.IADD R13, R3, 0x1, -R0 ;  /* 0x00000001030d7824 */ /* 0x000fe200078e0a00 */
[----:B------:R-:W-:-:S02]  /*0190*/  LOP3.LUT R0, R2, 0xfffffff0, RZ, 0xc0, !PT ;  /* 0xfffffff002007812 */ /* 0x000fc400078ec0ff */
[----:B------:R-:W-:Y:S02]  /*01a0*/  LEA.HI R3, R4, R8, RZ, 0x3 ;  /* 0x0000000804037211 */ /* 0x000fe400078f18ff */
[----:B------:R-:W-:Y:S01]  /*01b0*/  SHF.R.S32.HI R23, RZ, 0x3, R9 ;  /* 0x00000003ff177819 */ /* 0x000fe20000011409 */
[C---:B------:R-:W-:Y:S01]  /*01c0*/  IMAD.IADD R2, R24.reuse, 0x1, -R0 ;  /* 0x0000000118027824 */ /* 0x040fe200078e0a00 */
[----:B------:R-:W-:Y:S02]  /*01d0*/  LOP3.LUT R4, R9, 0xfffffff8, RZ, 0xc0, !PT ;  /* 0xfffffff809047812 */ /* 0x000fe400078ec0ff */
[----:B------:R-:W-:Y:S01]  /*01e0*/  LOP3.LUT R0, R3, 0xfffffff8, RZ, 0xc0, !PT ;  /* 0xfffffff803007812 */ /* 0x000fe200078ec0ff */
[----:B------:R-:W-:Y:S01]  /*01f0*/  IMAD.SHL.U32 R3, R23, 0x40, RZ ;  /* 0x0000004017037824 */ /* 0x000fe200078e00ff */
[----:B------:R-:W-:Y:S01]  /*0200*/  SHF.R.S32.HI R10, RZ, 0x5, R7 ;  /* 0x00000005ff0a7819 */ /* 0x000fe20000011407 */
[----:B------:R-:W-:Y:S01]  /*0210*/  IMAD.IADD R22, R24, 0x1, -R4 ;  /* 0x0000000118167824 */ /* 0x000fe200078e0a04 */
[----:B------:R-:W-:Y:S01]  /*0220*/  SHF.R.S32.HI R4, RZ, 0x1f, R2 ;  /* 0x0000001fff047819 */ /* 0x000fe20000011402 */
[----:B------:R-:W-:Y:S01]  /*0230*/  IMAD.IADD R8, R8, 0x1, -R0 ;  /* 0x0000000108087824 */ /* 0x000fe200078e0a00 */
[----:B------:R-:W-:Y:S01]  /*0240*/  LOP3.LUT R0, R3, 0x1c0, RZ, 0xc0, !PT ;  /* 0x000001c003007812 */ /* 0x000fe200078ec0ff */
[----:B------:R-:W-:Y:S01]  /*0250*/  IMAD.SHL.U32 R21, R22, 0x8, RZ ;  /* 0x0000000816157824 */ /* 0x000fe200078e00ff */
[----:B------:R-:W-:Y:S01]  /*0260*/  LEA.HI R14, R4, R2, RZ, 0x3 ;  /* 0x00000002040e7211 */ /* 0x000fe200078f18ff */
[----:B------:R-:W-:Y:S01]  /*0270*/  IMAD.SHL.U32 R6, R22, 0x40, RZ ;  /* 0x0000004016067824 */ /* 0x000fe200078e00ff */
[----:B------:R-:W-:-:S02]  /*0280*/  SHF.R.U32.HI R5, RZ, 0x3, R0 ;  /* 0x00000003ff057819 */ /* 0x000fc40000011600 */
[----:B------:R-:W-:Y:S01]  /*0290*/  LOP3.LUT R3, R0, 0x38, R21, 0xf8, !PT ;  /* 0x0000003800037812 */ /* 0x000fe200078ef815 */
[----:B------:R-:W-:Y:S01]  /*02a0*/  STL [R1+0x58], R21 ;  /* 0x0000581501007387 */ /* 0x000fe20000100800 */
[----:B------:R-:W-:Y:S02]  /*02b0*/  LOP3.LUT R4, R14, 0xfffffff8, RZ, 0xc0, !PT ;  /* 0xfffffff80e047812 */ /* 0x000fe400078ec0ff */
[----:B------:R-:W-:Y:S02]  /*02c0*/  LOP3.LUT R11, R3, R5, RZ, 0x3c, !PT ;  /* 0x00000005030b7212 */ /* 0x000fe400078e3cff */
[----:B------:R-:W-:Y:S02]  /*02d0*/  LOP3.LUT R3, R7, 0xffffffe0, RZ, 0xc0, !PT ;  /* 0xffffffe007037812 */ /* 0x000fe400078ec0ff */
[----:B------:R-:W-:Y:S01]  /*02e0*/  LOP3.LUT R0, R6, 0x1c0, RZ, 0xc0, !PT ;  /* 0x000001c006007812 */ /* 0x000fe200078ec0ff */
[----:B------:R-:W-:Y:S01]  /*02f0*/  IMAD.IADD R6, R2, 0x1, -R4 ;  /* 0x0000000102067824 */ /* 0x000fe200078e0a04 */
[----:B------:R-:W-:Y:S01]  /*0300*/  LOP3.LUT R5, R8, 0x1, RZ, 0xc0, !PT ;  /* 0x0000000108057812 */ /* 0x000fe200078ec0ff */
[----:B------:R-:W-:Y:S01]  /*0310*/  IMAD.IADD R20, R24, 0x1, -R3 ;  /* 0x0000000118147824 */ /* 0x000fe200078e0a03 */
[----:B------:R-:W-:-:S02]  /*0320*/  LOP3.LUT R4, R0, 0x8, R9, 0xf8, !PT ;  /* 0x0000000800047812 */ /* 0x000fc400078ef809 */
[----:B------:R-:W-:Y:S02]  /*0330*/  SHF.R.U32.HI R2, RZ, 0x3, R0 ;  /* 0x00000003ff027819 */ /* 0x000fe40000011600 */
[----:B------:R-:W-:Y:S02]  /*0340*/  SHF.R.S32.HI R0, RZ, 0x1f, R7 ;  /* 0x0000001fff007819 */ /* 0x000fe40000011407 */
[----:B------:R-:W-:Y:S02]  /*0350*/  LOP3.LUT R9, R4, R2, RZ, 0x3c, !PT ;  /* 0x0000000204097212 */ /* 0x000fe400078e3cff */
[----:B------:R-:W-:Y:S02]  /*0360*/  LEA.HI R0, R0, R10, RZ, 0x3 ;  /* 0x0000000a00007211 */ /* 0x000fe400078f18ff */
[----:B------:R-:W-:Y:S02]  /*0370*/  SHF.R.S32.HI R2, RZ, 0x1f, R20 ;  /* 0x0000001fff027819 */ /* 0x000fe40000011414 */
[----:B------:R-:W-:-:S02]  /*0380*/  LOP3.LUT R3, R12, 0xfffffffc, RZ, 0xc0, !PT ;  /* 0xfffffffc0c037812 */ /* 0x000fc400078ec0ff */
[----:B------:R-:W-:Y:S02]  /*0390*/  LOP3.LUT R0, R0, 0xffffff8, RZ, 0xc0, !PT ;  /* 0x0ffffff800007812 */ /* 0x000fe400078ec0ff */
[----:B------:R-:W-:Y:S01]  /*03a0*/  LEA.HI R12, R2, R20, RZ, 0x2 ;  /* 0x00000014020c7211 */ /* 0x000fe200078f10ff */
[----:B------:R-:W-:Y:S01]  /*03b0*/  IMAD.IADD R3, R24, 0x1, -R3 ;  /* 0x0000000118037824 */ /* 0x000fe200078e0a03 */
[----:B------:R-:W-:Y:S01]  /*03c0*/  LEA.HI R7, R15, R24, RZ, 0x6 ;  /* 0x000000180f077211 */ /* 0x000fe200078f30ff */
[----:B------:R-:W-:Y:S01]  /*03d0*/  IMAD.IADD R4, R10, 0x1, -R0 ;  /* 0x000000010a047824 */ /* 0x000fe200078e0a00 */
[----:B------:R-:W-:Y:S02]  /*03e0*/  SHF.R.S32.HI R2, RZ, 0x2, R12 ;  /* 0x00000002ff027819 */ /* 0x000fe4000001140c */
[----:B------:R-:W-:Y:S01]  /*03f0*/  LEA.HI R0, R3, R3, RZ, 0x1 ;  /* 0x0000000303007211 */ /* 0x000fe200078f08ff */
[----:B------:R-:W-:Y:S01]  /*0400*/  IMAD.SHL.U32 R7, R7, 0x8, RZ ;  /* 0x0000000807077824 */ /* 0x000fe200078e00ff */
[----:B------:R-:W-:Y:S01]  /*0410*/  ISETP.NE.U32.AND P4, PT, R5, 0x1, PT ;  /* 0x000000010500780c */ /* 0x000fe20003f85070 */
[----:B------:R-:W-:Y:S01]  /*0420*/  IMAD R19, R4, 0x10, R2 ;  /* 0x0000001004137824 */ /* 0x000fe200078e0202 */
[----:B------:R-:W-:Y:S01]  /*0430*/  LOP3.LUT R4, R0, 0x1ffffffe, RZ, 0xc0, !PT ;  /* 0x1ffffffe00047812 */ /* 0x000fe200078ec0ff */
[----:B------:R-:W-:Y:S01]  /*0440*/  IMAD.SHL.U32 R2, R6, 0x40, RZ ;  /* 0x0000004006027824 */ /* 0x000fe200078e00ff */
[C---:B------:R-:W-:Y:S01]  /*0450*/  R2P PR, R8.reuse, 0x6 ;  /* 0x0000000608007804 */ /* 0x040fe20000000000 */
[----:B------:R-:W-:Y:S01]  /*0460*/  IMAD.SHL.U32 R5, R8, 0x40, RZ ;  /* 0x0000004008057824 */ /* 0x000fe200078e00ff */
[C---:B------:R-:W-:Y:S01]  /*0470*/  LOP3.LUT P3, RZ, R6.reuse, 0x2, RZ, 0xc0, !PT ;  /* 0x0000000206ff7812 */ /* 0x040fe2000786c0ff */
[----:B------:R-:W-:Y:S01]  /*0480*/  IMAD.IADD R8, R3, 0x1, -R4 ;  /* 0x0000000103087824 */ /* 0x000fe200078e0a04 */
[----:B------:R-:W-:Y:S01]  /*0490*/  LOP3.LUT P0, RZ, R6, 0x4, RZ, 0xc0, !PT ;  /* 0x0000000406ff7812 */ /* 0x000fe2000780c0ff */
[C---:B------:R-:W-:Y:S01]  /*04a0*/  IMAD.SHL.U32 R6, R13.reuse, 0x8, RZ ;  /* 0x000000080d067824 */ /* 0x040fe200078e00ff */
[----:B------:R-:W-:Y:S01]  /*04b0*/  LOP3.LUT R2, R2, 0x1c0, RZ, 0xc0, !PT ;  /* 0x000001c002027812 */ /* 0x000fe200078ec0ff */
[----:B------:R-:W-:Y:S01]  /*04c0*/  IMAD R0, R13, 0x200, R9 ;  /* 0x000002000d007824 */ /* 0x000fe200078e0209 */
[----:B------:R-:W-:Y:S01]  /*04d0*/  LOP3.LUT R4, R5, 0x1c0, RZ, 0xc0, !PT ;  /* 0x000001c005047812 */ /* 0x000fe200078ec0ff */
[----:B------:R-:W-:Y:S01]  /*04e0*/  STL [R1+0x100], R19 ;  /* 0x0001001301007387 */ /* 0x000fe20000100800 */
[----:B------:R-:W-:Y:S01]  /*04f0*/  LOP3.LUT R11, R11, 0x7ffffe00, R7, 0xf8, !PT ;  /* 0x7ffffe000b0b7812 */ /* 0x000fe200078ef807 */
[----:B------:R-:W-:Y:S01]  /*0500*/  IMAD R7, R10, 0x200, R3 ;  /* 0x000002000a077824 */ /* 0x000fe200078e0203 */
[----:B------:R-:W-:Y:S01]  /*0510*/  LOP3.LUT R6, R2, 0x8, R6, 0xf8, !PT ;  /* 0x0000000802067812 */ /* 0x000fe200078ef806 */
[----:B------:R-:W-:Y:S01]  /*0520*/  STL [R1+0xc8], R18 ;  /* 0x0000c81201007387 */ /* 0x000fe20000100800 */
[----:B------:R-:W-:Y:S01]  /*0530*/  SHF.R.U32.HI R3, RZ, 0x3, R2 ;  /* 0x00000003ff037819 */ /* 0x000fe20000011602 */
[----:B------:R-:W-:Y:S01]  /*0540*/  IMAD.MOV.U32 R9, RZ, RZ, 0x40 ;  /* 0x00000040ff097424 */ /* 0x000fe200078e00ff */
[----:B------:R-:W-:-:S02]  /*0550*/  LEA.HI R2, R4, R4, RZ, 0x1d ;  /* 0x0000000404027211 */ /* 0x000fc400078fe8ff */
[----:B------:R-:W-:Y:S02]  /*0560*/  SEL R5, R17, 0xfffffff0, !P3 ;  /* 0xfffffff011057807 */ /* 0x000fe40005800000 */
[----:B------:R-:W-:Y:S01]  /*0570*/  SEL R4, R16, 0xffffffe0, !P0 ;  /* 0xffffffe010047807 */ /* 0x000fe20004000000 */
[----:B------:R-:W-:Y:S01]  /*0580*/  IMAD.U32 R7, R7, 0x2, R2 ;  /* 0x0000000207077824 */ /* 0x000fe200078e0002 */
[----:B------:R-:W-:Y:S02]  /*0590*/  LEA.HI R2, R15, R24, RZ, 0x7 ;  /* 0x000000180f027211 */ /* 0x000fe400078f38ff */
[----:B------:R-:W-:Y:S01]  /*05a0*/  LOP3.LUT R3, R6, R3, RZ, 0x3c, !PT ;  /* 0x0000000306037212 */ /* 0x000fe200078e3cff */
[----:B------:R-:W-:Y:S01]  /*05b0*/  IMAD.SHL.U32 R6, R14, 0x40, RZ ;  /* 0x000000400e067824 */ /* 0x000fe200078e00ff */
[----:B------:R-:W-:Y:S01]  /*05c0*/  IADD3 R13, R21, 0x40, RZ ;  /* 0x00000040150d7810 */ /* 0x000fe20007ffe0ff */
[----:B------:R-:W-:Y:S01]  /*05d0*/  IMAD.IADD R4, R5, 0x1, R4 ;  /* 0x0000000105047824 */ /* 0x000fe200078e0204 */
[----:B------:R-:W-:Y:S01]  /*05e0*/  SHF.R.S32.HI R5, RZ, 0x7, R2 ;  /* 0x00000007ff057819 */ /* 0x000fe20000011402 */
[----:B------:R-:W-:Y:S01]  /*05f0*/  IMAD R2, R22, 0x20, R23 ;  /* 0x0000002016027824 */ /* 0x000fe200078e0217 */
[----:B------:R-:W-:-:S02]  /*0600*/  LOP3.LUT R3, R3, 0x7ffffe00, R6, 0xf8, !PT ;  /* 0x7ffffe0003037812 */ /* 0x000fc400078ef806 */
[C---:B------:R-:W-:Y:S02]  /*0610*/  IADD3 R6, R21.reuse, 0x80, RZ ;  /* 0x0000008015067810 */ /* 0x040fe40007ffe0ff */
[----:B------:R-:W-:Y:S01]  /*0620*/  SHF.R.S32.HI R14, RZ, 0x1f, R21 ;  /* 0x0000001fff0e7819 */ /* 0x000fe20000011415 */
[----:B------:R1:W-:Y:S01]  /*0630*/  STL [R1+0x80], R2 ;  /* 0x0000800201007387 */ /* 0x0003e20000100800 */
[----:B------:R-:W-:Y:S02]  /*0640*/  IADD3 R5, R21, 0xc0, RZ ;  /* 0x000000c015057810 */ /* 0x000fe40007ffe0ff */
[----:B------:R-:W-:Y:S01]  /*0650*/  LEA R7, R7, 0x80, 0x1 ;  /* 0x0000008007077811 */ /* 0x000fe200078e08ff */
[----:B------:R2:W-:Y:S01]  /*0660*/  STL [R1+0x70], R13 ;  /* 0x0000700d01007387 */ /* 0x0005e20000100800 */
[----:B------:R-:W-:-:S03]  /*0670*/  LEA R0, R0, 0x10100, 0x1 ;  /* 0x0001010000007811 */ /* 0x000fc600078e08ff */
[----:B------:R-:W-:Y:S04]  /*0680*/  STL [R1+0xf8], R14 ;  /* 0x0000f80e01007387 */ /* 0x000fe80000100800 */
[----:B------:R3:W-:Y:S04]  /*0690*/  STL [R1+0x6c], R6 ;  /* 0x00006c0601007387 */ /* 0x0007e80000100800 */
[----:B------:R4:W-:Y:S01]  /*06a0*/  STL [R1+0x74], R5 ;  /* 0x0000740501007387 */ /* 0x0009e20000100800 */
[----:B-1----:R-:W-:Y:S02]  /*06b0*/  LOP3.LUT R2, R12, 0x7ffffffc, RZ, 0xc0, !PT ;  /* 0x7ffffffc0c027812 */ /* 0x002fe400078ec0ff */
[----:B------:R-:W-:-:S02]  /*06c0*/  SHF.R.S32.HI R12, RZ, 0x1f, R6 ;  /* 0x0000001fff0c7819 */ /* 0x000fc40000011406 */
[----:B--2---:R-:W-:Y:S01]  /*06d0*/  SHF.R.S32.HI R13, RZ, 0x1f, R13 ;  /* 0x0000001fff0d7819 */ /* 0x004fe2000001140d */
[----:B------:R-:W-:-:S04]  /*06e0*/  IMAD.IADD R2, R20, 0x1, -R2 ;  /* 0x0000000114027824 */ /* 0x000fc800078e0a02 */
[----:B------:R-:W-:Y:S01]  /*06f0*/  STL [R1+0xf4], R13 ;  /* 0x0000f40d01007387 */ /* 0x000fe20000100800 */
[----:B---3--:R-:W-:-:S03]  /*0700*/  SHF.R.S32.HI R6, RZ, 0x1f, R5 ;  /* 0x0000001fff067819 */ /* 0x008fc60000011405 */
[----:B------:R1:W-:Y:S01]  /*0710*/  STL [R1+0xf0], R12 ;  /* 0x0000f00c01007387 */ /* 0x0003e20000100800 */
[----:B----4-:R-:W-:-:S03]  /*0720*/  SEL R5, R16, 0xffffffe0, !P1 ;  /* 0xffffffe010057807 */ /* 0x010fc60004800000 */
[----:B------:R2:W-:Y:S01]  /*0730*/  STL [R1+0xec], R6 ;  /* 0x0000ec0601007387 */ /* 0x0005e20000100800 */
[----:B-1----:R-:W-:Y:S02]  /*0740*/  IMAD.SHL.U32 R12, R11, 0x2, RZ ;  /* 0x000000020b0c7824 */ /* 0x002fe400078e00ff */
[----:B------:R-:W-:Y:S02]  /*0750*/  IMAD.SHL.U32 R11, R2, 0x2, RZ ;  /* 0x00000002020b7824 */ /* 0x000fe400078e00ff */
[----:B------:R-:W-:Y:S01]  /*0760*/  IMAD R2, R8, 0x8, R19 ;  /* 0x0000000808027824 */ /* 0x000fe200078e0213 */
[----:B------:R-:W-:Y:S01]  /*0770*/  STL [R1+0x50], R12 ;  /* 0x0000500c01007387 */ /* 0x000fe20000100800 */
[----:B--2---:R-:W-:Y:S01]  /*0780*/  SEL R6, R9, 0xffffffc0, !P2 ;  /* 0xffffffc009067807 */ /* 0x004fe20005000000 */
[C---:B------:R-:W-:Y:S02]  /*0790*/  IMAD.IADD R8, R7.reuse, 0x1, R5 ;  /* 0x0000000107087824 */ /* 0x040fe400078e0205 */
[----:B------:R1:W-:Y:S04]  /*07a0*/  STL [R1+0xc4], R11 ;  /* 0x0000c40b01007387 */ /* 0x0003e80000100800 */
[----:B------:R-:W-:Y:S04]  /*07b0*/  STL [R1+0xcc], R7 ;  /* 0x0000cc0701007387 */ /* 0x000fe80000100800 */
[----:B------:R2:W-:Y:S04]  /*07c0*/  STL [R1+0xc0], R2 ;  /* 0x0000c00201007387 */ /* 0x0005e80000100800 */
[----:B------:R3:W-:Y:S04]  /*07d0*/  STL [R1+0x20], R0 ;  /* 0x0000200001007387 */ /* 0x0007e80000100800 */
[----:B------:R4:W-:Y:S01]  /*07e0*/  STL [R1+0xd8], R8 ;  /* 0x0000d80801007387 */ /* 0x0009e20000100800 */
[----:B-1----:R-:W-:-:S02]  /*07f0*/  IADD3 R11, R7, -0x10, RZ ;  /* 0xfffffff0070b7810 */ /* 0x002fc40007ffe0ff */
[----:B------:R-:W-:Y:S02]  /*0800*/  @P4 IADD3 R11, R7, 0x10, RZ ;  /* 0x00000010070b4810 */ /* 0x000fe40007ffe0ff */
[----:B--2---:R-:W-:Y:S02]  /*0810*/  SEL R2, R16, 0xffffffe0, !P3 ;  /* 0xffffffe010027807 */ /* 0x004fe40005800000 */
[----:B---3--:R-:W-:Y:S01]  /*0820*/  SEL R0, R9, 0xffffffc0, !P0 ;  /* 0xffffffc009007807 */ /* 0x008fe20004000000 */
[--C-:B------:R-:W-:Y:S01]  /*0830*/  IMAD.IADD R9, R7, 0x1, R6.reuse ;  /* 0x0000000107097824 */ /* 0x100fe200078e0206 */
[----:B------:R-:W-:Y:S01]  /*0840*/  LEA R7, R3, 0x100, 0x1 ;  /* 0x0000010003077811 */ /* 0x000fe200078e08ff */
[----:B------:R-:W-:Y:S02]  /*0850*/  IMAD.IADD R3, R8, 0x1, R6 ;  /* 0x0000000108037824 */ /* 0x000fe400078e0206 */
[----:B----4-:R-:W-:Y:S01]  /*0860*/  IMAD.IADD R8, R5, 0x1, R11 ;  /* 0x0000000105087824 */ /* 0x010fe200078e020b */
[----:B------:R1:W-:Y:S01]  /*0870*/  STL [R1+0xe8], R9 ;  /* 0x0000e80901007387 */ /* 0x0003e20000100800 */
[----:B------:R-:W-:-:S03]  /*0880*/  IMAD R5, R10, 0x800, R7 ;  /* 0x000008000a057824 */ /* 0x000fc600078e0207 */
[----:B------:R-:W-:Y:S04]  /*0890*/  STL [R1+0xd0], R11 ;  /* 0x0000d00b01007387 */ /* 0x000fe80000100800 */
[----:B------:R2:W-:Y:S04]  /*08a0*/  STL [R1+0xe4], R3 ;  /* 0x0000e40301007387 */ /* 0x0005e80000100800 */
[----:B------:R-:W-:Y:S01]  /*08b0*/  STL [R1+0x2c], R7 ;  /* 0x00002c0701007387 */ /* 0x000fe20000100800 */
[----:B-1----:R-:W-:Y:S01]  /*08c0*/  IMAD R9, R4, 0x2, R7 ;  /* 0x0000000204097824 */ /* 0x002fe200078e0207 */
[----:B------:R-:W-:Y:S01]  /*08d0*/  IADD3 R4, R0, R7, R2 ;  /* 0x0000000700047210 */ /* 0x000fe20007ffe002 */
[----:B--2---:R-:W-:-:S02]  /*08e0*/  IMAD.IADD R3, R6, 0x1, R11 ;  /* 0x0000000106037824 */ /* 0x004fc400078e020b */
[----:B------:R-:W-:-:S03]  /*08f0*/  IMAD.IADD R6, R8, 0x1, R6 ;  /* 0x0000000108067824 */ /* 0x000fc600078e0206 */
[----:B------:R1:W-:Y:S04]  /*0900*/  STL [R1+0xe0], R3 ;  /* 0x0000e00301007387 */ /* 0x0003e80000100800 */
[----:B------:R-:W-:Y:S04]  /*0910*/  STL [R1+0xd4], R8 ;  /* 0x0000d40801007387 */ /* 0x000fe80000100800 */
[----:B------:R-:W-:Y:S04]  /*0920*/  STL [R1+0x3c], R9 ;  /* 0x00003c0901007387 */ /* 0x000fe80000100800 */
[----:B------:R-:W-:Y:S01]  /*0930*/  STL [R1+0x40], R5 ;  /* 0x0000400501007387 */ /* 0x000fe20000100800 */
[----:B-1----:R-:W-:-:S05]  /*0940*/  IMAD.IADD R3, R7, 0x1, R2 ;  /* 0x0000000107037824 */ /* 0x002fca00078e0202 */
[----:B------:R1:W-:Y:S04]  /*0950*/  STL [R1+0x34], R3 ;  /* 0x0000340301007387 */ /* 0x0003e80000100800 */
[----:B------:R2:W-:Y:S04]  /*0960*/  STL [R1+0x38], R4 ;  /* 0x0000380401007387 */ /* 0x0005e80000100800 */
[----:B------:R3:W-:Y:S01]  /*0970*/  STL [R1+0xdc], R6 ;  /* 0x0000dc0601007387 */ /* 0x0007e20000100800 */
[--C-:B-1----:R-:W-:Y:S02]  /*0980*/  IMAD.IADD R3, R2, 0x1, R5.reuse ;  /* 0x0000000102037824 */ /* 0x102fe400078e0205 */
[----:B------:R-:W-:-:S02]  /*0990*/  IMAD.IADD R2, R0, 0x1, R5 ;  /* 0x0000000100027824 */ /* 0x000fc400078e0205 */
[----:B--2---:R-:W-:Y:S01]  /*09a0*/  IMAD.IADD R4, R7, 0x1, R0 ;  /* 0x0000000107047824 */ /* 0x004fe200078e0200 */
[----:B------:R3:W-:Y:S01]  /*09b0*/  STL [R1+0x44], R3 ;  /* 0x0000440301007387 */ /* 0x0007e20000100800 */
[----:B------:R-:W-:-:S03]  /*09c0*/  IMAD.IADD R0, R0, 0x1, R3 ;  /* 0x0000000100007824 */ /* 0x000fc600078e0203 */
[----:B------:R3:W-:Y:S04]  /*09d0*/  STL [R1+0x30], R4 ;  /* 0x0000300401007387 */ /* 0x0007e80000100800 */
[----:B------:R3:W-:Y:S04]  /*09e0*/  STL [R1+0x4c], R2 ;  /* 0x00004c0201007387 */ /* 0x0007e80000100800 */
[----:B------:R3:W-:Y:S02]  /*09f0*/  STL [R1+0x48], R0 ;  /* 0x0000480001007387 */ /* 0x0007e40000100800 */
.L_x_574:
[----:B---3--:R-:W2:Y:S01]  /*0a00*/  LDL R4, [R1+0xc8] ;  /* 0x0000c80001047983 */ /* 0x008ea20000100800 */
[----:B------:R-:W-:Y:S01]  /*0a10*/  IMAD.MOV.U32 R0, RZ, RZ, c[0x0][0x560] ;  /* 0x00015800ff007624 */ /* 0x000fe200078e00ff */
[----:B------:R-:W-:Y:S01]  /*0a20*/  YIELD ;  /* 0x0000000000007946 */ /* 0x000fe20003800000 */
[----:B------:R-:W-:Y:S03]  /*0a30*/  BSSY B0, `(.L_x_513) ;  /* 0x0000016000007945 */ /* 0x000fe60003800000 */
[----:B------:R-:W-:-:S13]  /*0a40*/  ISETP.NE.AND P0, PT, R0, 0x1, PT ;  /* 0x000000010000780c */ /* 0x000fda0003f05270 */
[----:B--2---:R-:W-:Y:S01]  /*0a50*/  @P0 IMAD.HI.U32 R0, R4, c[0x0][0x564], RZ ;  /* 0x0001590004000a27 */ /* 0x004fe200078e00ff */
[----:B------:R-:W-:-:S04]  /*0a60*/  MOV R3, R4 ;  /* 0x0000000400037202 */ /* 0x000fc80000000f00 */
[----:B------:R-:W-:-:S04]  /*0a70*/  @P0 SHF.R.U32.HI R3, RZ, c[0x0][0x568], R0 ;  /* 0x00015a00ff030a19 */ /* 0x000fc80000011600 */
[----:B------:R-:W-:Y:S01]  /*0a80*/  ISETP.GE.AND P0, PT, R3, c[0x0][0x578], PT ;  /* 0x00015e0003007a0c */ /* 0x000fe20003f06270 */
[----:B------:R-:W-:-:S04]  /*0a90*/  IMAD.MOV R2, RZ, RZ, -R3 ;  /* 0x000000ffff027224 */ /* 0x000fc800078e0a03 */
[----:B------:R-:W-:-:S08]  /*0aa0*/  IMAD R2, R2, c[0x0][0x560], R4 ;  /* 0x0001580002027a24 */ /* 0x000fd000078e0204 */
[----:B------:R-:W-:Y:S05]  /*0ab0*/  @!P0 BRA `(.L_x_514) ;  /* 0x0000007000008947 */ /* 0x000fea0003800000 */
[----:B------:R-:W-:-:S04]  /*0ac0*/  MOV R0, c[0x0][0x56c] ;  /* 0x00015b0000007a02 */ /* 0x000fc80000000f00 */
[----:B------:R-:W-:Y:S02]  /*0ad0*/  ISETP.NE.AND P0, PT, R0, 0x1, PT ;  /* 0x000000010000780c */ /* 0x000fe40003f05270 */
[----:B------:R-:W-:-:S11]  /*0ae0*/  MOV R0, R2 ;  /* 0x0000000200007202 */ /* 0x000fd60000000f00 */
[----:B------:R-:W-:-:S05]  /*0af0*/  @P0 IMAD.HI.U32 R4, R2, c[0x0][0x570], RZ ;  /* 0x00015c0002040a27 */ /* 0x000fca00078e00ff */
[----:B------:R-:W-:-:S05]  /*0b00*/  @P0 SHF.R.U32.HI R0, RZ, c[0x0][0x574], R4 ;  /* 0x00015d00ff000a19 */ /* 0x000fca0000011604 */
[----:B------:R-:W-:Y:S01]  /*0b10*/  IMAD R4, R0, c[0x0][0x56c], RZ ;  /* 0x00015b0000047a24 */ /* 0x000fe200078e02ff */
[----:B------:R-:W-:Y:S05]  /*0b20*/  BRA `(.L_x_515) ;  /* 0x0000006000007947 */ /* 0x000fea0003800000 */
.L_x_514:
[----:B------:R-:W-:-:S04]  /*0b30*/  MOV R0, c[0x0][0x554] ;  /* 0x0001550000007a02 */ /* 0x000fc80000000f00 */
[----:B------:R-:W-:Y:S02]  /*0b40*/  ISETP.NE.AND P0, PT, R0, 0x1, PT ;  /* 0x000000010000780c */ /* 0x000fe40003f05270 */
[----:B------:R-:W-:-:S11]  /*0b50*/  MOV R0, R2 ;  /* 0x0000000200007202 */ /* 0x000fd60000000f00 */
[----:B------:R-:W-:-:S05]  /*0b60*/  @P0 IMAD.HI.U32 R4, R2, c[0x0][0x558], RZ ;  /* 0x0001560002040a27 */ /* 0x000fca00078e00ff */
[----:B------:R-:W-:-:S05]  /*0b70*/  @P0 SHF.R.U32.HI R0, RZ, c[0x0][0x55c], R4 ;  /* 0x00015700ff000a19 */ /* 0x000fca0000011604 */
[----:B------:R-:W-:Y:S02]  /*0b80*/  IMAD R4, R0, c[0x0][0x554], RZ ;  /* 0x0001550000047a24 */ /* 0x000fe400078e02ff */
.L_x_515:
[----:B------:R-:W-:Y:S05]  /*0b90*/  BSYNC B0 ;  /* 0x0000000000007941 */ /* 0x000fea0003800000 */
.L_x_513:
[----:B------:R-:W-:Y:S01]  /*0ba0*/  IMAD.MOV.U32 R5, RZ, RZ, c[0x0][0x548] ;  /* 0x00015200ff057624 */ /* 0x000fe200078e00ff */
[----:B------:R-:W-:Y:S01]  /*0bb0*/  ISETP.NE.U32.AND P0, PT, RZ, c[0x0][0x370], PT ;  /* 0x0000dc00ff007a0c */ /* 0x000fe20003f05070 */
[----:B------:R-:W-:Y:S01]  /*0bc0*/  IMAD.IADD R4, R2, 0x1, -R4 ;  /* 0x0000000102047824 */ /* 0x000fe200078e0a04 */
[----:B------:R-:W-:Y:S02]  /*0bd0*/  CS2R R106, SRZ ;  /* 0x00000000006a7805 */ /* 0x000fe4000001ff00 */
[----:B------:R-:W-:Y:S01]  /*0be0*/  ISETP.NE.AND P1, PT, R5, 0x1, PT ;  /* 0x000000010500780c */ /* 0x000fe20003f25270 */
[----:B------:R-:W-:Y:S01]  /*0bf0*/  IMAD R4, R3, c[0x0][0x554], R4 ;  /* 0x0001550003047a24 */ /* 0x000fe200078e0204 */
[----:B------:R-:W-:-:S04]  /*0c00*/  ISETP.NE.AND.EX P0, PT, RZ, c[0x0][0x374], PT, P0 ;  /* 0x0000dd00ff007a0c */ /* 0x000fc80003f05300 */
[----:B------:R-:W-:-:S07]  /*0c10*/  MOV R16, R4 ;  /* 0x0000000400107202 */ /* 0x000fce0000000f00 */
[----:B------:R-:W-:-:S04]  /*0c20*/  @P1 IMAD.HI.U32 R2, R4, c[0x0][0x54c], RZ ;  /* 0x0001530004021a27 */ /* 0x000fc800078e00ff */
[----:B------:R-:W-:Y:S01]  /*0c30*/  @P0 IMAD.MOV.U32 R3, RZ, RZ, 0x4 ;  /* 0x00000004ff030424 */ /* 0x000fe200078e00ff */
[----:B------:R-:W-:-:S05]  /*0c40*/  @P1 SHF.R.U32.HI R16, RZ, c[0x0][0x550], R2 ;  /* 0x00015400ff101a19 */ /* 0x000fca0000011602 */
[----:B------:R-:W-:Y:S01]  /*0c50*/  @P0 IMAD.WIDE R2, R16, R3, c[0x0][0x370] ;  /* 0x0000dc0010020625 */ /* 0x000fe200078e0203 */
[----:B------:R-:W-:Y:S01]  /*0c60*/  LOP3.LUT R0, R0, 0x1ffffff, RZ, 0x3c, !PT ;  /* 0x01ffffff00007812 */ /* 0x000fe200078e3cff */
[----:B------:R1:W-:Y:S04]  /*0c70*/  STL [R1+0xb8], R16 ;  /* 0x0000b81001007387 */ /* 0x0003e80000100800 */
[----:B------:R2:W3:Y:S01]  /*0c80*/  @P0 LDG.E R107, [R2.64] ;  /* 0x00000006026b0981 */ /* 0x0004e2000c1e1900 */
[----:B------:R-:W-:Y:S01]  /*0c90*/  IMAD.MOV.U32 R51, RZ, RZ, c[0x0][0x2c4] ;  /* 0x0000b100ff337624 */ /* 0x000fe200078e00ff */
[----:B------:R-:W-:Y:S01]  /*0ca0*/  IADD3 R0, R0, c[0x0][0x53c], RZ ;  /* 0x00014f0000007a10 */ /* 0x000fe20007ffe0ff */
[----:B------:R-:W-:Y:S01]  /*0cb0*/  IMAD.MOV.U32 R48, RZ, RZ, 0x40 ;  /* 0x00000040ff307424 */ /* 0x000fe200078e00ff */
[----:B------:R-:W-:Y:S01]  /*0cc0*/  CS2R R130, SRZ ;  /* 0x0000000000827805 */ /* 0x000fe2000001ff00 */
[----:B------:R-:W-:Y:S01]  /*0cd0*/  CS2R R128, SRZ ;  /* 0x0000000000807805 */ /* 0x000fe2000001ff00 */
[----:B------:R-:W-:Y:S01]  /*0ce0*/  ISETP.NE.AND P2, PT, R51, 0x1, PT ;  /* 0x000000013300780c */ /* 0x000fe20003f45270 */
[----:B------:R-:W-:Y:S01]  /*0cf0*/  CS2R R126, SRZ ;  /* 0x00000000007e7805 */ /* 0x000fe2000001ff00 */
[----:B------:R-:W-:Y:S01]  /*0d00*/  SHF.L.U32 R47, R0, 0x7, RZ ;  /* 0x00000007002f7819 */ /* 0x000fe200000006ff */
[----:B------:R-:W-:Y:S01]  /*0d10*/  CS2R R124, SRZ ;  /* 0x00000000007c7805 */ /* 0x000fe2000001ff00 */
[----:B------:R-:W-:Y:S01]  /*0d20*/  IADD3 R5, R48, -c[0x0][0x168], RZ ;  /* 0x80005a0030057a10 */ /* 0x000fe20007ffe0ff */
[----:B------:R-:W-:Y:S01]  /*0d30*/  IMAD.MOV.U32 R122, RZ, RZ, RZ ;  /* 0x000000ffff7a7224 */ /* 0x000fe200078e00ff */
[----:B------:R-:W-:Y:S01]  /*0d40*/  IADD3 R0, R47, 0x7f, RZ ;  /* 0x0000007f2f007810 */ /* 0x000fe20007ffe0ff */
[----:B------:R1:W-:Y:S01]  /*0d50*/  STL [R1+0xb4], R47 ;  /* 0x0000b42f01007387 */ /* 0x0003e20000100800 */
[----:B------:R-:W-:Y:S01]  /*0d60*/  CS2R R120, SRZ ;  /* 0x0000000000787805 */ /* 0x000fe2000001ff00 */
[----:B------:R-:W-:Y:S01]  /*0d70*/  CS2R R6, SRZ ;  /* 0x0000000000067805 */ /* 0x000fe2000001ff00 */
[----:B------:R-:W-:Y:S01]  /*0d80*/  MOV R118, RZ ;  /* 0x000000ff00767202 */ /* 0x000fe20000000f00 */
[----:B------:R-:W-:Y:S01]  /*0d90*/  CS2R R116, SRZ ;  /* 0x0000000000747805 */ /* 0x000fe2000001ff00 */
[----:B------:R-:W-:Y:S01]  /*0da0*/  CS2R R8, SRZ ;  /* 0x0000000000087805 */ /* 0x000fe2000001ff00 */
[----:B------:R-:W-:Y:S01]  /*0db0*/  IMAD.MOV.U32 R114, RZ, RZ, RZ ;  /* 0x000000ffff727224 */ /* 0x000fe200078e00ff */
[----:B------:R-:W-:Y:S01]  /*0dc0*/  CS2R R112, SRZ ;  /* 0x0000000000707805 */ /* 0x000fe2000001ff00 */
[----:B------:R-:W-:Y:S01]  /*0dd0*/  CS2R R10, SRZ ;  /* 0x00000000000a7805 */ /* 0x000fe2000001ff00 */
[----:B------:R-:W-:Y:S01]  /*0de0*/  IMAD.MOV.U32 R110, RZ, RZ, RZ ;  /* 0x000000ffff6e7224 */ /* 0x000fe200078e00ff */
[----:B------:R-:W-:Y:S01]  /*0df0*/  CS2R R108, SRZ ;  /* 0x00000000006c7805 */ /* 0x000fe2000001ff00 */
[----:B------:R-:W-:Y:S01]  /*0e00*/  CS2R R12, SRZ ;  /* 0x00000000000c7805 */ /* 0x000fe2000001ff00 */
[----:B--2---:R-:W-:Y:S01]  /*0e10*/  IMAD.MOV.U32 R2, RZ, RZ, c[0x0][0x2ac] ;  /* 0x0000ab00ff027624 */ /* 0x004fe200078e00ff */
[----:B------:R-:W-:Y:S01]  /*0e20*/  CS2R R104, SRZ ;  /* 0x0000000000687805 */ /* 0x000fe2000001ff00 */
[----:B------:R-:W-:Y:S01]  /*0e30*/  @P2 IMAD.HI.U32 R3, R0, c[0x0][0x2c8], RZ ;  /* 0x0000b20000032a27 */ /* 0x000fe200078e00ff */
[----:B------:R-:W-:Y:S01]  /*0e40*/  CS2R R14, SRZ ;  /* 0x00000000000e7805 */ /* 0x000fe2000001ff00 */
[----:B------:R-:W-:Y:S01]  /*0e50*/  MOV R102, RZ ;  /* 0x000000ff00667202 */ /* 0x000fe20000000f00 */
[----:B------:R-:W-:Y:S01]  /*0e60*/  CS2R R100, SRZ ;  /* 0x0000000000647805 */ /* 0x000fe2000001ff00 */
[C---:B------:R-:W-:Y:S01]  /*0e70*/  IMAD R249, R2.reuse, c[0x0][0x1d0], RZ ;  /* 0x0000740002f97a24 */ /* 0x040fe200078e02ff */
[----:B------:R-:W-:Y:S01]  /*0e80*/  @P2 SHF.R.U32.HI R0, RZ, c[0x0][0x2cc], R3 ;  /* 0x0000b300ff002a19 */ /* 0x000fe20000011603 */
[----:B------:R-:W-:Y:S01]  /*0e90*/  IMAD R2, R2, c[0x0][0x1d0], R5 ;  /* 0x0000740002027a24 */ /* 0x000fe200078e0205 */
[----:B------:R-:W-:Y:S01]  /*0ea0*/  CS2R R96, SRZ ;  /* 0x0000000000607805 */ /* 0x000fe2000001ff00 */
[----:B------:R-:W-:Y:S01]  /*0eb0*/  IMAD.MOV.U32 R17, RZ, RZ, RZ ;  /* 0x000000ffff117224 */ /* 0x000fe200078e00ff */
[----:B------:R-:W-:Y:S01]  /*0ec0*/  IADD3 R5, R249, 0x3f, RZ ;  /* 0x0000003ff9057810 */ /* 0x000fe20007ffe0ff */
[----:B------:R-:W-:Y:S01]  /*0ed0*/  IMAD.MOV.U32 R98, RZ, RZ, RZ ;  /* 0x000000ffff627224 */ /* 0x000fe200078e00ff */
[----:B------:R-:W-:Y:S01]  /*0ee0*/  IADD3 R0, R2, R0, RZ ;  /* 0x0000000002007210 */ /* 0x000fe20007ffe0ff */
[----:B------:R-:W-:Y:S01]  /*0ef0*/  CS2R R18, SRZ ;  /* 0x0000000000127805 */ /* 0x000fe2000001ff00 */
[----:B------:R-:W-:Y:S01]  /*0f00*/  SHF.R.S32.HI R2, RZ, 0x1f, R5 ;  /* 0x0000001fff027819 */ /* 0x000fe20000011405 */
[----:B------:R-:W-:Y:S01]  /*0f10*/  CS2R R92, SRZ ;  /* 0x00000000005c7805 */ /* 0x000fe2000001ff00 */
[----:B------:R-:W-:Y:S01]  /*0f20*/  SHF.R.S32.HI R3, RZ, 0x1f, R0 ;  /* 0x0000001fff037819 */ /* 0x000fe20000011400 */
[----:B------:R-:W-:Y:S01]  /*0f30*/  CS2R R20, SRZ ;  /* 0x0000000000147805 */ /* 0x000fe2000001ff00 */
[----:B------:R-:W-:Y:S01]  /*0f40*/  LEA.HI R2, R2, R5, RZ, 0x6 ;  /* 0x0000000502027211 */ /* 0x000fe200078f30ff */
[----:B------:R-:W-:Y:S01]  /*0f50*/  IMAD.MOV.U32 R90, RZ, RZ, RZ ;  /* 0x000000ffff5a7224 */ /* 0x000fe200078e00ff */
[----:B------:R-:W-:Y:S01]  /*0f60*/  LEA.HI R3, R3, R0, RZ, 0x6 ;  /* 0x0000000003037211 */ /* 0x000fe200078f30ff */
[----:B------:R-:W-:Y:S01]  /*0f70*/  IMAD.MOV R0, RZ, RZ, -R16 ;  /* 0x000000ffff007224 */ /* 0x000fe200078e0a10 */
[----:B------:R-:W-:Y:S01]  /*0f80*/  SHF.R.S32.HI R2, RZ, 0x6, R2 ;  /* 0x00000006ff027819 */ /* 0x000fe20000011402 */
[----:B------:R-:W-:Y:S01]  /*0f90*/  CS2R R88, SRZ ;  /* 0x0000000000587805 */ /* 0x000fe2000001ff00 */
[----:B------:R-:W-:Y:S01]  /*0fa0*/  SHF.R.S32.HI R3, RZ, 0x6, R3 ;  /* 0x00000006ff037819 */ /* 0x000fe20000011403 */
[----:B------:R-:W-:Y:S01]  /*0fb0*/  IMAD R46, R0, c[0x0][0x548], R4 ;  /* 0x00015200002e7a24 */ /* 0x000fe200078e0204 */
[----:B------:R-:W-:Y:S01]  /*0fc0*/  PRMT R0, RZ, 0x7610, R0 ;  /* 0x00007610ff007816 */ /* 0x000fe20000000000 */
[----:B------:R-:W-:Y:S01]  /*0fd0*/  CS2R R4, SRZ ;  /* 0x0000000000047805 */ /* 0x000fe2000001ff00 */
[----:B------:R-:W-:Y:S01]  /*0fe0*/  IMNMX R248, R2, R3, PT ;  /* 0x0000000302f87217 */ /* 0x000fe20003800200 */
[----:B------:R-:W-:Y:S01]  /*0ff0*/  CS2R R22, SRZ ;  /* 0x0000000000167805 */ /* 0x000fe2000001ff00 */
[----:B------:R1:W-:Y:S01]  /*1000*/  STL [R1+0xbc], R46 ;  /* 0x0000bc2e01007387 */ /* 0x0003e20000100800 */
[----:B------:R-:W-:Y:S01]  /*1010*/  MOV R94, RZ ;  /* 0x000000ff005e7202 */ /* 0x000fe20000000f00 */
[----:B------:R-:W-:Y:S01]  /*1020*/  IMAD.MOV.U32 R86, RZ, RZ, RZ ;  /* 0x000000ffff567224 */ /* 0x000fe200078e00ff */
[----:B------:R-:W-:Y:S01]  /*1030*/  ISETP.GE.AND P0, PT, R248, 0x1, PT ;  /* 0x00000001f800780c */ /* 0x000fe20003f06270 */
[----:B------:R-:W-:Y:S01]  /*1040*/  CS2R R84, SRZ ;  /* 0x0000000000547805 */ /* 0x000fe2000001ff00 */
[----:B------:R-:W-:Y:S01]  /*1050*/  CS2R R24, SRZ ;  /* 0x0000000000187805 */ /* 0x000fe2000001ff00 */
[----:B------:R-:W-:Y:S01]  /*1060*/  MOV R82, RZ ;  /* 0x000000ff00527202 */ /* 0x000fe20000000f00 */
[----:B------:R-:W-:Y:S01]  /*1070*/  CS2R R26, SRZ ;  /* 0x00000000001a7805 */ /* 0x000fe2000001ff00 */
[----:B------:R-:W-:Y:S01]  /*1080*/  IMAD.MOV.U32 R80, RZ, RZ, RZ ;  /* 0x000000ffff507224 */ /* 0x000fe200078e00ff */
[----:B------:R-:W-:Y:S01]  /*1090*/  CS2R R28, SRZ ;  /* 0x00000000001c7805 */ /* 0x000fe2000001ff00 */
[----:B------:R-:W-:Y:S01]  /*10a0*/  IMAD.MOV.U32 R78, RZ, RZ, RZ ;  /* 0x000000ffff4e7224 */ /* 0x000fe200078e00ff */
[----:B------:R-:W-:Y:S01]  /*10b0*/  MOV R76, RZ ;  /* 0x000000ff004c7202 */ /* 0x000fe20000000f00 */
[----:B------:R-:W-:Y:S01]  /*10c0*/  IMAD.MOV.U32 R74, RZ, RZ, RZ ;  /* 0x000000ffff4a7224 */ /* 0x000fe200078e00ff */
[----:B------:R-:W-:Y:S01]  /*10d0*/  CS2R R30, SRZ ;  /* 0x00000000001e7805 */ /* 0x000fe2000001ff00 */
[----:B------:R-:W-:Y:S01]  /*10e0*/  IMAD.MOV.U32 R72, RZ, RZ, RZ ;  /* 0x000000ffff487224 */ /* 0x000fe200078e00ff */
[----:B------:R-:W-:Y:S01]  /*10f0*/  MOV R70, RZ ;  /* 0x000000ff00467202 */ /* 0x000fe20000000f00 */
[----:B------:R-:W-:Y:S01]  /*1100*/  CS2R R32, SRZ ;  /* 0x0000000000207805 */ /* 0x000fe2000001ff00 */
[----:B------:R-:W-:Y:S01]  /*1110*/  IMAD.MOV.U32 R68, RZ, RZ, RZ ;  /* 0x000000ffff447224 */ /* 0x000fe200078e00ff */
        /* <DEDUP_REMOVED lines=14> */
[----:B------:R-:W-:Y:S01]  /*1200*/  IMAD.MOV.U32 R138, RZ, RZ, RZ ;  /* 0x000000ffff8a7224 */ /* 0x000fe200078e00ff */
[----:B------:R-:W-:Y:S01]  /*1210*/  CS2R R142, SRZ ;  /* 0x00000000008e7805 */ /* 0x000fe2000001ff00 */
[----:B------:R-:W-:Y:S01]  /*1220*/  CS2R R140, SRZ ;  /* 0x00000000008c7805 */ /* 0x000fe2000001ff00 */
[----:B------:R-:W-:Y:S01]  /*1230*/  MOV R53, RZ ;  /* 0x000000ff00357202 */ /* 0x000fe20000000f00 */
[----:B------:R-:W-:Y:S01]  /*1240*/  IMAD.MOV.U32 R146, RZ, RZ, RZ ;  /* 0x000000ffff927224 */ /* 0x000fe200078e00ff */
        /* <DEDUP_REMOVED lines=14> */
[----:B---3--:R1:W-:Y:S01]  /*1330*/  STL [R1+0x88], R107 ;  /* 0x0000886b01007387 */ /* 0x0083e20000100800 */
[----:B------:R-:W-:Y:S05]  /*1340*/  @!P0 BRA `(.L_x_516) ;  /* 0x0000cd6000008947 */ /* 0x000fea0003800000 */
[----:B------:R-:W-:-:S04]  /*1350*/  ISETP.NE.U32.AND P0, PT, RZ, c[0x0][0x340], PT ;  /* 0x0000d000ff007a0c */ /* 0x000fc80003f05070 */
[----:B------:R-:W-:-:S13]  /*1360*/  ISETP.NE.AND.EX P0, PT, RZ, c[0x0][0x344], PT, P0 ;  /* 0x0000d100ff007a0c */ /* 0x000fda0003f05300 */
[----:B------:R-:W-:-:S04]  /*1370*/  @P0 IMAD.MOV.U32 R2, RZ, RZ, 0x4 ;  /* 0x00000004ff020424 */ /* 0x000fc800078e00ff */
[----:B------:R-:W-:-:S05]  /*1380*/  @P0 IMAD.WIDE R2, R16, R2, c[0x0][0x340] ;  /* 0x0000d00010020625 */ /* 0x000fca00078e0202 */
[----:B------:R2:W5:Y:S01]  /*1390*/  @P0 LDG.E R0, [R2.64] ;  /* 0x0000000602000981 */ /* 0x000562000c1e1900 */
[----:B------:R-:W-:Y:S01]  /*13a0*/  WARPSYNC 0xffffffff ;  /* 0xffffffff00007948 */ /* 0x000fe20003800000 */
[----:B------:R-:W-:-:S03]  /*13b0*/  @!P0 MOV R0, R16 ;  /* 0x0000001000008202 */ /* 0x000fc60000000f00 */
[----:B--2---:R-:W2:Y:S01]  /*13c0*/  LDL R103, [R1+0x80] ;  /* 0x0000800001677983 */ /* 0x004ea20000100800 */
[----:B-----5:R-:W-:Y:S01]  /*13d0*/  SHF.R.S32.HI R3, RZ, 0x1f, R0 ;  /* 0x0000001fff037819 */ /* 0x020fe20000011400 */
[----:B------:R-:W-:-:S04]  /*13e0*/  IMAD.WIDE.U32 R98, R0, c[0x0][0x2b0], RZ ;  /* 0x0000ac0000627a25 */ /* 0x000fc800078e00ff */
[----:B------:R-:W-:Y:S01]  /*13f0*/  IMAD.MOV.U32 R97, RZ, RZ, c[0x0][0x2b8] ;  /* 0x0000ae00ff617624 */ /* 0x000fe200078e00ff */
[----:B------:R-:W-:Y:S01]  /*1400*/  STL.64 [R1+0x98], R98 ;  /* 0x0000986201007387 */ /* 0x000fe20000100a00 */
[----:B------:R-:W-:-:S03]  /*1410*/  IMAD.MOV.U32 R33, RZ, RZ, RZ ;  /* 0x000000ffff217224 */ /* 0x000fc600078e00ff */
[----:B------:R-:W-:Y:S02]  /*1420*/  ISETP.NE.AND P1, PT, R97, 0x1, PT ;  /* 0x000000016100780c */ /* 0x000fe40003f25270 */
[----:B------:R-:W-:-:S05]  /*1430*/  SHF.R.S32.HI R24, RZ, 0x1f, R46 ;  /* 0x0000001fff187819 */ /* 0x000fca000001142e */
[----:B------:R-:W-:Y:S01]  /*1440*/  IMAD R5, R24, c[0x0][0x1b8], RZ ;  /* 0x00006e0018057a24 */ /* 0x000fe200078e02ff */
[----:B------:R-:W-:-:S03]  /*1450*/  SHF.R.S32.HI R6, RZ, 0x1f, R16 ;  /* 0x0000001fff067819 */ /* 0x000fc60000011410 */
[----:B------:R-:W-:Y:S01]  /*1460*/  IMAD R5, R46, c[0x0][0x1bc], R5 ;  /* 0x00006f002e057a24 */ /* 0x000fe200078e0205 */
[----:B------:R-:W3:Y:S04]  /*1470*/  S2R R54, SR_TID.X ;  /* 0x0000000000367919 */ /* 0x000ee80000002100 */
[----:B------:R-:W-:Y:S01]  /*1480*/  BAR.SYNC.DEFER_BLOCKING 0x0 ;  /* 0x0000000000007b1d */ /* 0x000fe20000010000 */
[----:B--2---:R-:W-:-:S05]  /*1490*/  IMAD R2, R248, 0x40, R103 ;  /* 0x00000040f8027824 */ /* 0x004fca00078e0267 */
[----:B------:R-:W-:-:S04]  /*14a0*/  IADD3 R2, R2, -0x40, RZ ;  /* 0xffffffc002027810 */ /* 0x000fc80007ffe0ff */
[C---:B------:R-:W-:Y:S01]  /*14b0*/  ISETP.GE.AND P0, PT, R2.reuse, R249, PT ;  /* 0x000000f90200720c */ /* 0x040fe20003f06270 */
[----:B------:R-:W-:Y:S02]  /*14c0*/  IMAD.IADD R22, R2, 0x1, R107 ;  /* 0x0000000102167824 */ /* 0x000fe400078e026b */
[----:B------:R-:W-:Y:S01]  /*14d0*/  IMAD R2, R3, c[0x0][0x2b0], RZ ;  /* 0x0000ac0003027a24 */ /* 0x000fe200078e02ff */
[----:B------:R-:W-:Y:S01]  /*14e0*/  ISETP.GT.OR P0, PT, R103, 0x3f, P0 ;  /* 0x0000003f6700780c */ /* 0x000fe20000704670 */
[----:B------:R-:W-:-:S04]  /*14f0*/  @P1 IMAD.HI.U32 R3, R22, c[0x0][0x2bc], RZ ;  /* 0x0000af0016031a27 */ /* 0x000fc800078e00ff */
[----:B------:R-:W-:Y:S02]  /*1500*/  IMAD R2, R0, c[0x0][0x2b4], R2 ;  /* 0x0000ad0000027a24 */ /* 0x000fe400078e0202 */
[----:B------:R-:W-:Y:S01]  /*1510*/  IMAD.MOV.U32 R21, RZ, RZ, R22 ;  /* 0x000000ffff157224 */ /* 0x000fe200078e0016 */
[----:B------:R-:W-:Y:S01]  /*1520*/  @P1 SHF.R.U32.HI R21, RZ, c[0x0][0x2c0], R3 ;  /* 0x0000b000ff151a19 */ /* 0x000fe20000011603 */
[----:B------:R-:W-:-:S04]  /*1530*/  IMAD.IADD R96, R99, 0x1, R2 ;  /* 0x0000000163607824 */ /* 0x000fc800078e0202 */
[C---:B------:R-:W-:Y:S01]  /*1540*/  @!P0 IADD3 R0, P1, R21.reuse, R98, RZ ;  /* 0x0000006215008210 */ /* 0x040fe20007f3e0ff */
[----:B------:R-:W-:Y:S03]  /*1550*/  STL [R1+0xac], R96 ;  /* 0x0000ac6001007387 */ /* 0x000fe60000100800 */
[----:B------:R-:W-:Y:S01]  /*1560*/  @!P0 LEA.HI.X.SX32 R3, R21, R96, 0x1, P1 ;  /* 0x0000006015038211 */ /* 0x000fe200008f0eff */
[----:B------:R-:W2:Y:S01]  /*1570*/  LDL R50, [R1+0x70] ;  /* 0x0000700001327983 */ /* 0x000ea20000100800 */
[----:B------:R-:W-:-:S03]  /*1580*/  @!P0 LEA R2, P1, R0, c[0x0][0x2a0], 0x2 ;  /* 0x0000a80000028a11 */ /* 0x000fc600078210ff */
[----:B------:R-:W4:Y:S01]  /*1590*/  LDL R29, [R1+0xf4] ;  /* 0x0000f400011d7983 */ /* 0x000f220000100800 */
[----:B------:R-:W-:-:S03]  /*15a0*/  @!P0 LEA.HI.X R3, R0, c[0x0][0x2a4], R3, 0x2, P1 ;  /* 0x0000a90000038a11 */ /* 0x000fc600008f1403 */
[----:B------:R-:W4:Y:S04]  /*15b0*/  LDL R53, [R1+0x74] ;  /* 0x0000740001357983 */ /* 0x000f280000100800 */
[----:B------:R-:W4:Y:S04]  /*15c0*/  LDL R32, [R1+0xec] ;  /* 0x0000ec0001207983 */ /* 0x000f280000100800 */
[----:B------:R-:W4:Y:S04]  /*15d0*/  LDL R30, [R1+0x58] ;  /* 0x00005800011e7983 */ /* 0x000f280000100800 */
[----:B------:R-:W4:Y:S04]  /*15e0*/  LDL R49, [R1+0x6c] ;  /* 0x00006c0001317983 */ /* 0x000f280000100800 */
[----:B------:R-:W4:Y:S04]  /*15f0*/  LDL R31, [R1+0xf8] ;  /* 0x0000f800011f7983 */ /* 0x000f280000100800 */
[----:B------:R-:W4:Y:S04]  /*1600*/  LDL R28, [R1+0xf0] ;  /* 0x0000f000011c7983 */ /* 0x000f280000100800 */
[----:B------:R-:W4:Y:S04]  /*1610*/  LDL R52, [R1+0x50] ;  /* 0x0000500001347983 */ /* 0x000f280000100800 */
[----:B------:R1:W4:Y:S01]  /*1620*/  @!P0 LDG.E R33, [R2.64] ;  /* 0x0000000602218981 */ /* 0x000322000c1e1900 */
[----:B------:R-:W-:-:S04]  /*1630*/  IMAD.IADD R4, R103, 0x1, R47 ;  /* 0x0000000167047824 */ /* 0x000fc800078e022f */
[----:B------:R-:W-:-:S04]  /*1640*/  @P2 IMAD.HI.U32 R7, R4, c[0x0][0x2c8], RZ ;  /* 0x0000b20004072a27 */ /* 0x000fc800078e00ff */
[----:B------:R-:W-:Y:S01]  /*1650*/  IMAD.MOV.U32 R0, RZ, RZ, R4 ;  /* 0x000000ffff007224 */ /* 0x000fe200078e0004 */
[----:B------:R-:W-:-:S04]  /*1660*/  @P2 SHF.R.U32.HI R0, RZ, c[0x0][0x2cc], R7 ;  /* 0x0000b300ff002a19 */ /* 0x000fc80000011607 */
[----:B------:R-:W-:Y:S01]  /*1670*/  SHF.R.S32.HI R7, RZ, 0x1f, R0 ;  /* 0x0000001fff077819 */ /* 0x000fe20000011400 */
[----:B-1----:R-:W-:-:S04]  /*1680*/  IMAD.WIDE.U32 R2, R46, c[0x0][0x1b8], RZ ;  /* 0x00006e002e027a25 */ /* 0x002fc800078e00ff */
[----:B------:R-:W-:Y:S02]  /*1690*/  IMAD.IADD R3, R3, 0x1, R5 ;  /* 0x0000000103037824 */ /* 0x000fe400078e0205 */
[----:B------:R-:W-:Y:S02]  /*16a0*/  IMAD R5, R6, c[0x0][0x1c0], RZ ;  /* 0x0000700006057a24 */ /* 0x000fe400078e02ff */
[----:B------:R-:W-:-:S04]  /*16b0*/  IMAD.WIDE.U32 R2, R16, c[0x0][0x1c0], R2 ;  /* 0x0000700010027a25 */ /* 0x000fc800078e0002 */
[----:B------:R-:W-:Y:S02]  /*16c0*/  IMAD R6, R16, c[0x0][0x1c4], R5 ;  /* 0x0000710010067a24 */ /* 0x000fe400078e0205 */
[----:B------:R-:W-:-:S04]  /*16d0*/  IMAD.MOV R5, RZ, RZ, -R0 ;  /* 0x000000ffff057224 */ /* 0x000fc800078e0a00 */
[----:B------:R-:W-:Y:S02]  /*16e0*/  IMAD R4, R5, c[0x0][0x2c4], R4 ;  /* 0x0000b10005047a24 */ /* 0x000fe400078e0204 */
[----:B------:R-:W-:Y:S02]  /*16f0*/  IMAD R5, R7, c[0x0][0x1b0], RZ ;  /* 0x00006c0007057a24 */ /* 0x000fe400078e02ff */
[----:B------:R-:W-:Y:S02]  /*1700*/  IMAD.IADD R3, R3, 0x1, R6 ;  /* 0x0000000103037824 */ /* 0x000fe400078e0206 */
[C---:B------:R-:W-:Y:S01]  /*1710*/  IMAD R6, R0.reuse, c[0x0][0x1b4], R5 ;  /* 0x00006d0000067a24 */ /* 0x040fe200078e0205 */
[----:B------:R-:W-:Y:S01]  /*1720*/  SHF.R.S32.HI R5, RZ, 0x1f, R4 ;  /* 0x0000001fff057819 */ /* 0x000fe20000011404 */
[----:B------:R-:W-:-:S04]  /*1730*/  IMAD.WIDE.U32 R2, R0, c[0x0][0x1b0], R2 ;  /* 0x00006c0000027a25 */ /* 0x000fc800078e0002 */
[----:B------:R-:W-:Y:S02]  /*1740*/  IMAD R0, R5, c[0x0][0x1a8], RZ ;  /* 0x00006a0005007a24 */ /* 0x000fe400078e02ff */
[----:B------:R-:W-:Y:S02]  /*1750*/  IMAD.IADD R3, R3, 0x1, R6 ;  /* 0x0000000103037824 */ /* 0x000fe400078e0206 */
[C---:B------:R-:W-:Y:S02]  /*1760*/  IMAD R0, R4.reuse, c[0x0][0x1ac], R0 ;  /* 0x00006b0004007a24 */ /* 0x040fe400078e0200 */
[----:B------:R-:W-:Y:S01]  /*1770*/  IMAD.WIDE.U32 R2, R4, c[0x0][0x1a8], R2 ;  /* 0x00006a0004027a25 */ /* 0x000fe200078e0002 */
[----:B---3--:R-:W-:-:S03]  /*1780*/  SHF.R.S32.HI R26, RZ, 0x1f, R54 ;  /* 0x0000001fff1a7819 */ /* 0x008fc60000011436 */
[----:B------:R-:W-:Y:S01]  /*1790*/  IMAD.IADD R0, R3, 0x1, R0 ;  /* 0x0000000103007824 */ /* 0x000fe200078e0200 */
[----:B------:R-:W-:Y:S02]  /*17a0*/  LEA R17, P0, R2, c[0x0][0x160], 0x1 ;  /* 0x0000580002117a11 */ /* 0x000fe400078008ff */
[----:B------:R-:W-:Y:S02]  /*17b0*/  LEA.HI R26, R26, R54, RZ, 0x3 ;  /* 0x000000361a1a7211 */ /* 0x000fe400078f18ff */
[----:B------:R-:W-:Y:S01]  /*17c0*/  LEA.HI.X R16, R2, c[0x0][0x164], R0, 0x1, P0 ;  /* 0x0000590002107a11 */ /* 0x000fe200000f0c00 */
[----:B------:R-:W2:Y:S01]  /*17d0*/  SHFL.IDX PT, R3, R17, RZ, 0x181f ;  /* 0x00181fff11037589 */ /* 0x000ea200000e0000 */
[----:B------:R-:W-:Y:S01]  /*17e0*/  SHF.R.S32.HI R26, RZ, 0x3, R26 ;  /* 0x00000003ff1a7819 */ /* 0x000fe2000001141a */
[----:B------:R-:W-:Y:S02]  /*17f0*/  IMAD R23, R51, c[0x0][0x168], RZ ;  /* 0x00005a0033177a24 */ /* 0x000fe400078e02ff */
[----:B------:R-:W4:Y:S02]  /*1800*/  SHFL.IDX PT, R4, R16, RZ, 0x181f ;  /* 0x00181fff10047589 */ /* 0x000f2400000e0000 */
[----:B------:R-:W-:-:S05]  /*1810*/  IMAD.IADD R20, R26, 0x1, R47 ;  /* 0x000000011a147824 */ /* 0x000fca00078e022f */
[C---:B------:R-:W-:Y:S01]  /*1820*/  ISETP.GE.AND P0, PT, R20.reuse, R23, PT ;  /* 0x000000171400720c */ /* 0x040fe20003f06270 */
[----:B------:R-:W1:Y:S01]  /*1830*/  SHFL.IDX PT, R0, R17, 0x1, 0x181f ;  /* 0x00381f0011007f89 */ /* 0x000e6200000e0000 */
[----:B------:R-:W-:-:S03]  /*1840*/  IADD3 R5, R20, 0x20, RZ ;  /* 0x0000002014057810 */ /* 0x000fc60007ffe0ff */
[----:B------:R-:W3:Y:S01]  /*1850*/  SHFL.IDX PT, R2, R16, 0x1, 0x181f ;  /* 0x00381f0010027f89 */ /* 0x000ee200000e0000 */
[----:B------:R-:W-:Y:S01]  /*1860*/  ISETP.GE.AND P1, PT, R5, R23, PT ;  /* 0x000000170500720c */ /* 0x000fe20003f26270 */
[----:B------:R-:W-:-:S06]  /*1870*/  IMAD.WIDE.U32 R94, R46, c[0x0][0x1e8], RZ ;  /* 0x00007a002e5e7a25 */ /* 0x000fcc00078e00ff */
[----:B--2---:R-:W-:-:S04]  /*1880*/  @!P0 LEA R10, P3, R50, R3, 0x1 ;  /* 0x00000003320a8211 */ /* 0x004fc800078608ff */
[CC--:B----4-:R-:W-:Y:S02]  /*1890*/  @!P0 LEA.HI.X R11, R50.reuse, R4.reuse, R29, 0x1, P3 ;  /* 0x00000004320b8211 */ /* 0x0d0fe400018f0c1d */
[CC--:B------:R-:W-:Y:S02]  /*18a0*/  @!P0 LEA R6, P3, R53.reuse, R3.reuse, 0x1 ;  /* 0x0000000335068211 */ /* 0x0c0fe400078608ff */
[----:B------:R-:W-:Y:S02]  /*18b0*/  ISETP.GE.AND P4, PT, R50, c[0x0][0x198], PT ;  /* 0x0000660032007a0c */ /* 0x000fe40003f86270 */
[----:B------:R-:W-:Y:S02]  /*18c0*/  @!P0 LEA.HI.X R7, R53, R4, R32, 0x1, P3 ;  /* 0x0000000435078211 */ /* 0x000fe400018f0c20 */
[C---:B------:R-:W-:Y:S02]  /*18d0*/  ISETP.GE.AND P3, PT, R30.reuse, c[0x0][0x198], PT ;  /* 0x000066001e007a0c */ /* 0x040fe40003f66270 */
[----:B------:R-:W-:-:S02]  /*18e0*/  @!P0 LEA R12, P2, R30, R3, 0x1 ;  /* 0x000000031e0c8211 */ /* 0x000fc400078408ff */
[----:B------:R-:W-:Y:S02]  /*18f0*/  ISETP.GE.AND P5, PT, R49, c[0x0][0x198], PT ;  /* 0x0000660031007a0c */ /* 0x000fe40003fa6270 */
[----:B------:R-:W-:Y:S02]  /*1900*/  ISETP.GE.AND P6, PT, R53, c[0x0][0x198], PT ;  /* 0x0000660035007a0c */ /* 0x000fe40003fc6270 */
[----:B------:R-:W-:Y:S02]  /*1910*/  @!P0 LEA.HI.X R13, R30, R4, R31, 0x1, P2 ;  /* 0x000000041e0d8211 */ /* 0x000fe400010f0c1f */
[----:B------:R-:W-:-:S04]  /*1920*/  @!P0 LEA R8, P2, R49, R3, 0x1 ;  /* 0x0000000331088211 */ /* 0x000fc800078408ff */
[----:B------:R-:W-:Y:S01]  /*1930*/  @!P0 LEA.HI.X R9, R49, R4, R28, 0x1, P2 ;  /* 0x0000000431098211 */ /* 0x000fe200010f0c1c */
[----:B------:R2:W-:Y:S04]  /*1940*/  @!P0 LDGSTS.E.BYPASS.LTC128B.128 [R52+0x100], [R12.64], !P3 ;  /* 0x001000000c348fae */ /* 0x0005e8000d901d46 */
[----:B------:R4:W-:Y:S04]  /*1950*/  @!P0 LDGSTS.E.BYPASS.LTC128B.128 [R52+0x4100], [R10.64], !P4 ;  /* 0x041000000a348fae */ /* 0x0009e8000e101d46 */
[----:B------:R2:W-:Y:S04]  /*1960*/  @!P0 LDGSTS.E.BYPASS.LTC128B.128 [R52+0x8100], [R8.64], !P5 ;  /* 0x0810000008348fae */ /* 0x0005e8000e901d46 */
[----:B------:R4:W-:Y:S01]  /*1970*/  @!P0 LDGSTS.E.BYPASS.LTC128B.128 [R52+0xc100], [R6.64], !P6 ;  /* 0x0c10000006348fae */ /* 0x0009e2000f101d46 */
[----:B-1----:R-:W-:-:S04]  /*1980*/  @!P1 LEA R18, P2, R30, R0, 0x1 ;  /* 0x000000001e129211 */ /* 0x002fc800078408ff */
[----:B---3--:R-:W-:Y:S02]  /*1990*/  @!P1 LEA.HI.X R19, R30, R2, R31, 0x1, P2 ;  /* 0x000000021e139211 */ /* 0x008fe400010f0c1f */
[----:B------:R-:W-:-:S03]  /*19a0*/  IADD3 R3, R20, 0x40, RZ ;  /* 0x0000004014037810 */ /* 0x000fc60007ffe0ff */
[----:B------:R1:W-:Y:S01]  /*19b0*/  @!P1 LDGSTS.E.BYPASS.LTC128B.128 [R52+0x1100], [R18.64], !P3 ;  /* 0x0110000012349fae */ /* 0x0003e2000d901d46 */
[----:B--2---:R-:W-:-:S04]  /*19c0*/  @!P1 LEA R8, P0, R50, R0, 0x1 ;  /* 0x0000000032089211 */ /* 0x004fc800078008ff */
[----:B------:R-:W-:Y:S02]  /*19d0*/  @!P1 LEA.HI.X R9, R50, R2, R29, 0x1, P0 ;  /* 0x0000000232099211 */ /* 0x000fe400000f0c1d */
[----:B----4-:R-:W-:-:S03]  /*19e0*/  @!P1 LEA R6, P0, R49, R0, 0x1 ;  /* 0x0000000031069211 */ /* 0x010fc600078008ff */
[----:B------:R2:W-:Y:S01]  /*19f0*/  @!P1 LDGSTS.E.BYPASS.LTC128B.128 [R52+0x5100], [R8.64], !P4 ;  /* 0x0510000008349fae */ /* 0x0005e2000e101d46 */
[----:B------:R-:W-:Y:S02]  /*1a00*/  @!P1 LEA.HI.X R7, R49, R2, R28, 0x1, P0 ;  /* 0x0000000231079211 */ /* 0x000fe400000f0c1c */
[C---:B------:R-:W-:Y:S02]  /*1a10*/  @!P1 LEA R4, P0, R53.reuse, R0, 0x1 ;  /* 0x0000000035049211 */ /* 0x040fe400078008ff */
[----:B------:R-:W3:Y:S02]  /*1a20*/  SHFL.IDX PT, R0, R17, 0x2, 0x181f ;  /* 0x00581f0011007f89 */ /* 0x000ee400000e0000 */
[----:B------:R-:W-:Y:S02]  /*1a30*/  @!P1 LEA.HI.X R5, R53, R2, R32, 0x1, P0 ;  /* 0x0000000235059211 */ /* 0x000fe400000f0c20 */
[----:B------:R-:W4:Y:S01]  /*1a40*/  SHFL.IDX PT, R2, R16, 0x2, 0x181f ;  /* 0x00581f0010027f89 */ /* 0x000f2200000e0000 */
[----:B------:R-:W-:-:S03]  /*1a50*/  ISETP.GE.AND P0, PT, R3, R23, PT ;  /* 0x000000170300720c */ /* 0x000fc60003f06270 */
[----:B------:R1:W-:Y:S04]  /*1a60*/  @!P1 LDGSTS.E.BYPASS.LTC128B.128 [R52+0x9100], [R6.64], !P5 ;  /* 0x0910000006349fae */ /* 0x0003e8000e901d46 */
[----:B------:R1:W-:Y:S06]  /*1a70*/  @!P1 LDGSTS.E.BYPASS.LTC128B.128 [R52+0xd100], [R4.64], !P6 ;  /* 0x0d10000004349fae */ /* 0x0003ec000f101d46 */
[----:B---3--:R-:W-:-:S04]  /*1a80*/  @!P0 LEA R10, P1, R50, R0, 0x1 ;  /* 0x00000000320a8211 */ /* 0x008fc800078208ff */
[----:B----4-:R-:W-:Y:S02]  /*1a90*/  @!P0 LEA.HI.X R11, R50, R2, R29, 0x1, P1 ;  /* 0x00000002320b8211 */ /* 0x010fe400008f0c1d */
[CC--:B--2---:R-:W-:Y:S02]  /*1aa0*/  @!P0 LEA R8, P1, R49.reuse, R0.reuse, 0x1 ;  /* 0x0000000031088211 */ /* 0x0c4fe400078208ff */
[C---:B------:R-:W-:Y:S02]  /*1ab0*/  @!P0 LEA R14, P2, R30.reuse, R0, 0x1 ;  /* 0x000000001e0e8211 */ /* 0x040fe400078408ff */
[-C--:B------:R-:W-:Y:S02]  /*1ac0*/  @!P0 LEA.HI.X R9, R49, R2.reuse, R28, 0x1, P1 ;  /* 0x0000000231098211 */ /* 0x080fe400008f0c1c */
[----:B------:R-:W-:Y:S02]  /*1ad0*/  @!P0 LEA.HI.X R15, R30, R2, R31, 0x1, P2 ;  /* 0x000000021e0f8211 */ /* 0x000fe400010f0c1f */
[----:B-1----:R-:W-:Y:S01]  /*1ae0*/  @!P0 LEA R4, P1, R53, R0, 0x1 ;  /* 0x0000000035048211 */ /* 0x002fe200078208ff */
[----:B------:R-:W-:-:S02]  /*1af0*/  IMAD.MOV R0, RZ, RZ, -R21 ;  /* 0x000000ffff007224 */ /* 0x000fc400078e0a15 */
[----:B------:R1:W-:Y:S02]  /*1b00*/  @!P0 LDGSTS.E.BYPASS.LTC128B.128 [R52+0x2100], [R14.64], !P3 ;  /* 0x021000000e348fae */ /* 0x0003e4000d901d46 */
[----:B------:R-:W-:Y:S02]  /*1b10*/  IMAD R25, R0, c[0x0][0x2b8], R22 ;  /* 0x0000ae0000197a24 */ /* 0x000fe400078e0216 */
[----:B------:R2:W-:Y:S01]  /*1b20*/  @!P0 LDGSTS.E.BYPASS.LTC128B.128 [R52+0x6100], [R10.64], !P4 ;  /* 0x061000000a348fae */ /* 0x0005e2000e101d46 */
[----:B------:R-:W-:Y:S01]  /*1b30*/  @!P0 LEA.HI.X R5, R53, R2, R32, 0x1, P1 ;  /* 0x0000000235058211 */ /* 0x000fe200008f0c20 */
[----:B------:R-:W-:Y:S02]  /*1b40*/  IMAD.WIDE.U32 R2, R25, c[0x0][0x1e0], RZ ;  /* 0x0000780019027a25 */ /* 0x000fe400078e00ff */
[----:B------:R-:W-:Y:S01]  /*1b50*/  STL [R1+0x5c], R33 ;  /* 0x00005c2101007387 */ /* 0x000fe20000100800 */
[----:B--2---:R-:W-:-:S03]  /*1b60*/  SHF.R.S32.HI R11, RZ, 0x1f, R25 ;  /* 0x0000001fff0b7819 */ /* 0x004fc60000011419 */
[----:B------:R2:W2:Y:S02]  /*1b70*/  SHFL.IDX PT, R12, R17, 0x3, 0x181f ;  /* 0x00781f00110c7f89 */ /* 0x0004a400000e0000 */
[----:B------:R-:W-:Y:S02]  /*1b80*/  IMAD R0, R11, c[0x0][0x1e0], RZ ;  /* 0x000078000b007a24 */ /* 0x000fe400078e02ff */
[----:B------:R4:W1:Y:S02]  /*1b90*/  SHFL.IDX PT, R13, R16, 0x3, 0x181f ;  /* 0x00781f00100d7f89 */ /* 0x00086400000e0000 */
[----:B------:R-:W-:Y:S01]  /*1ba0*/  IMAD R0, R25, c[0x0][0x1e4], R0 ;  /* 0x0000790019007a24 */ /* 0x000fe200078e0200 */
[----:B------:R-:W-:Y:S01]  /*1bb0*/  IADD3 R20, R20, 0x60, RZ ;  /* 0x0000006014147810 */ /* 0x000fe20007ffe0ff */
[----:B------:R1:W-:Y:S02]  /*1bc0*/  @!P0 LDGSTS.E.BYPASS.LTC128B.128 [R52+0xa100], [R8.64], !P5 ;  /* 0x0a10000008348fae */ /* 0x0003e4000e901d46 */
[----:B------:R-:W-:-:S02]  /*1bd0*/  IMAD.IADD R3, R3, 0x1, R0 ;  /* 0x0000000103037824 */ /* 0x000fc400078e0200 */
[----:B------:R-:W-:Y:S01]  /*1be0*/  IMAD R0, R24, c[0x0][0x1e8], RZ ;  /* 0x00007a0018007a24 */ /* 0x000fe200078e02ff */
[----:B------:R-:W-:Y:S03]  /*1bf0*/  STL [R1+0x60], R25 ;  /* 0x0000601901007387 */ /* 0x000fe60000100800 */
[----:B------:R-:W-:Y:S01]  /*1c00*/  IMAD R0, R46, c[0x0][0x1ec], R0 ;  /* 0x00007b002e007a24 */ /* 0x000fe200078e0200 */
[----:B------:R-:W-:Y:S01]  /*1c10*/  ISETP.GE.AND P2, PT, R20, R23, PT ;  /* 0x000000171400720c */ /* 0x000fe20003f46270 */
[----:B------:R2:W-:Y:S02]  /*1c20*/  @!P0 LDGSTS.E.BYPASS.LTC128B.128 [R52+0xe100], [R4.64], !P6 ;  /* 0x0e10000004348fae */ /* 0x0005e4000f101d46 */
[----:B------:R-:W-:Y:S02]  /*1c30*/  IMAD.IADD R93, R95, 0x1, R0 ;  /* 0x000000015f5d7824 */ /* 0x000fe400078e0200 */
[----:B------:R-:W-:Y:S04]  /*1c40*/  STL.64 [R1+0x90], R94 ;  /* 0x0000905e01007387 */ /* 0x000fe80000100a00 */
[----:B------:R-:W-:Y:S04]  /*1c50*/  STL [R1+0xa8], R93 ;  /* 0x0000a85d01007387 */ /* 0x000fe80000100800 */
[----:B------:R-:W3:Y:S04]  /*1c60*/  LDL R18, [R1+0x40] ;  /* 0x0000400001127983 */ /* 0x000ee80000100800 */
[----:B--2---:R-:W2:Y:S04]  /*1c70*/  LDL R17, [R1+0x44] ;  /* 0x0000440001117983 */ /* 0x004ea80000100800 */
[----:B----4-:R-:W4:Y:S04]  /*1c80*/  LDL R16, [R1+0x4c] ;  /* 0x00004c0001107983 */ /* 0x010f280000100800 */
[----:B-1----:R-:W4:Y:S04]  /*1c90*/  LDL R15, [R1+0x48] ;  /* 0x00004800010f7983 */ /* 0x002f280000100800 */
[----:B------:R-:W4:Y:S01]  /*1ca0*/  LDL R101, [R1+0x20] ;  /* 0x0000200001657983 */ /* 0x000f220000100800 */
[----:B------:R-:W-:-:S02]  /*1cb0*/  @!P2 LEA R6, P1, R30, R12, 0x1 ;  /* 0x0000000c1e06a211 */ /* 0x000fc400078208ff */
[----:B------:R-:W-:Y:S02]  /*1cc0*/  SHF.R.S32.HI R14, RZ, 0x1f, R33 ;  /* 0x0000001fff0e7819 */ /* 0x000fe40000011421 */
[----:B------:R-:W-:Y:S01]  /*1cd0*/  @!P2 LEA.HI.X R7, R30, R13, R31, 0x1, P1 ;  /* 0x0000000d1e07a211 */ /* 0x000fe200008f0c1f */
[----:B------:R-:W-:Y:S01]  /*1ce0*/  IMAD.WIDE.U32 R2, R33, c[0x0][0x1f0], R2 ;  /* 0x00007c0021027a25 */ /* 0x000fe200078e0002 */
[----:B------:R-:W-:-:S03]  /*1cf0*/  @!P2 LEA R4, P0, R50, R12, 0x1 ;  /* 0x0000000c3204a211 */ /* 0x000fc600078008ff */
[----:B------:R1:W-:Y:S01]  /*1d00*/  @!P2 LDGSTS.E.BYPASS.LTC128B.128 [R52+0x3100], [R6.64], !P3 ;  /* 0x031000000634afae */ /* 0x0003e2000d901d46 */
[----:B------:R-:W-:Y:S02]  /*1d10*/  @!P2 LEA.HI.X R5, R50, R13, R29, 0x1, P0 ;  /* 0x0000000d3205a211 */ /* 0x000fe400000f0c1d */
[----:B------:R-:W-:-:S03]  /*1d20*/  IADD3 R0, P0, R2, R94, RZ ;  /* 0x0000005e02007210 */ /* 0x000fc60007f1e0ff */
[----:B------:R1:W-:Y:S02]  /*1d30*/  @!P2 LDGSTS.E.BYPASS.LTC128B.128 [R52+0x7100], [R4.64], !P4 ;  /* 0x071000000434afae */ /* 0x0003e4000e101d46 */
[----:B-1----:R-:W-:-:S04]  /*1d40*/  IMAD R6, R14, c[0x0][0x1f0], RZ ;  /* 0x00007c000e067a24 */ /* 0x002fc800078e02ff */
[----:B------:R-:W-:-:S05]  /*1d50*/  IMAD R6, R33, c[0x0][0x1f4], R6 ;  /* 0x00007d0021067a24 */ /* 0x000fca00078e0206 */
[----:B------:R-:W-:Y:S02]  /*1d60*/  IADD3.X R2, R93, R3, R6, P0, !PT ;  /* 0x000000035d027210 */ /* 0x000fe400007fe406 */
[----:B------:R-:W-:Y:S02]  /*1d70*/  LEA R3, R248, 0xffffffc0, 0x6 ;  /* 0xffffffc0f8037811 */ /* 0x000fe400078e30ff */
[----:B------:R-:W-:-:S03]  /*1d80*/  LEA R8, P0, R0, c[0x0][0x1c8], 0x1 ;  /* 0x0000720000087a11 */ /* 0x000fc600078008ff */
[----:B------:R-:W-:Y:S01]  /*1d90*/  IMAD.IADD R88, R249, 0x1, -R3 ;  /* 0x00000001f9587824 */ /* 0x000fe200078e0a03 */
[----:B------:R-:W-:Y:S02]  /*1da0*/  LEA.HI.X R9, R0, c[0x0][0x1cc], R2, 0x1, P0 ;  /* 0x0000730000097a11 */ /* 0x000fe400000f0c02 */
[----:B------:R-:W1:Y:S01]  /*1db0*/  SHFL.IDX PT, R0, R8, RZ, 0x181f ;  /* 0x00181fff08007589 */ /* 0x000e6200000e0000 */
[----:B------:R-:W-:-:S03]  /*1dc0*/  IMAD.IADD R10, R88, 0x1, -R26 ;  /* 0x00000001580a7824 */ /* 0x000fc600078e0a1a */
[----:B------:R-:W1:Y:S02]  /*1dd0*/  SHFL.IDX PT, R6, R9, RZ, 0x181f ;  /* 0x00181fff09067589 */ /* 0x000e6400000e0000 */
[----:B------:R-:W-:Y:S02]  /*1de0*/  ISETP.GE.AND P1, PT, R10, 0x1, PT ;  /* 0x000000010a00780c */ /* 0x000fe40003f26270 */
[----:B------:R-:W-:-:S04]  /*1df0*/  @!P2 LEA R2, P0, R49, R12, 0x1 ;  /* 0x0000000c3102a211 */ /* 0x000fc800078008ff */
[-C--:B------:R-:W-:Y:S02]  /*1e00*/  @!P2 LEA.HI.X R3, R49, R13.reuse, R28, 0x1, P0 ;  /* 0x0000000d3103a211 */ /* 0x080fe400000f0c1c */
[C---:B------:R-:W-:Y:S01]  /*1e10*/  @!P2 LEA R4, P0, R53.reuse, R12, 0x1 ;  /* 0x0000000c3504a211 */ /* 0x040fe200078008ff */
[----:B------:R-:W1:Y:S03]  /*1e20*/  SHFL.IDX PT, R8, R8, 0x1, 0x181f ;  /* 0x00381f0008087f89 */ /* 0x000e6600000e0000 */
[----:B------:R-:W-:Y:S01]  /*1e30*/  @!P2 LEA.HI.X R5, R53, R13, R32, 0x1, P0 ;  /* 0x0000000d3505a211 */ /* 0x000fe200000f0c20 */
[----:B------:R1:W-:Y:S01]  /*1e40*/  @!P2 LDGSTS.E.BYPASS.LTC128B.128 [R52+0xb100], [R2.64], !P5 ;  /* 0x0b1000000234afae */ /* 0x0003e2000e901d46 */
[----:B------:R-:W-:Y:S02]  /*1e50*/  @P1 ISETP.GE.AND P4, PT, R30, c[0x0][0x1d4], PT ;  /* 0x000075001e001a0c */ /* 0x000fe40003f86270 */
[----:B------:R-:W-:Y:S01]  /*1e60*/  @P1 ISETP.GE.AND P3, PT, R50, c[0x0][0x1d4], PT ;  /* 0x0000750032001a0c */ /* 0x000fe20003f66270 */
[----:B------:R1:W-:Y:S04]  /*1e70*/  @!P2 LDGSTS.E.BYPASS.LTC128B.128 [R52+0xf100], [R4.64], !P6 ;  /* 0x0f1000000434afae */ /* 0x0003e8000f101d46 */
[----:B------:R-:W1:Y:S04]  /*1e80*/  SHFL.IDX PT, R9, R9, 0x1, 0x181f ;  /* 0x00381f0009097f89 */ /* 0x000e6800000e0000 */
[----:B------:R-:W0:Y:S01]  /*1e90*/  LDGDEPBAR ;  /* 0x00000000000079af */ /* 0x000e220000000000 */
[----:B-1----:R-:W-:-:S02]  /*1ea0*/  @P1 LEA R2, P0, R30, R0, 0x1 ;  /* 0x000000001e021211 */ /* 0x002fc400078008ff */
[----:B------:R-:W-:Y:S02]  /*1eb0*/  @P1 LEA R4, P2, R50, R0, 0x1 ;  /* 0x0000000032041211 */ /* 0x000fe400078408ff */
[-C--:B------:R-:W-:Y:S02]  /*1ec0*/  @P1 LEA.HI.X R3, R30, R6.reuse, R31, 0x1, P0 ;  /* 0x000000061e031211 */ /* 0x080fe400000f0c1f */
[----:B------:R-:W-:Y:S02]  /*1ed0*/  @P1 LEA.HI.X R5, R50, R6, R29, 0x1, P2 ;  /* 0x0000000632051211 */ /* 0x000fe400010f0c1d */
[----:B------:R-:W-:Y:S01]  /*1ee0*/  ISETP.GE.AND P0, PT, R10, 0x21, PT ;  /* 0x000000210a00780c */ /* 0x000fe20003f06270 */
[----:B------:R1:W-:Y:S01]  /*1ef0*/  @P1 LDGSTS.E.BYPASS.LTC128B.128 [R52+0x10100], [R2.64], !P4 ;  /* 0x1010000002341fae */ /* 0x0003e2000e101d46 */
[----:B------:R-:W-:-:S03]  /*1f00*/  @P1 ISETP.GE.AND P4, PT, R49, c[0x0][0x1d4], PT ;  /* 0x0000750031001a0c */ /* 0x000fc60003f86270 */
[----:B------:R1:W-:Y:S01]  /*1f10*/  @P1 LDGSTS.E.BYPASS.LTC128B.128 [R52+0x12100], [R4.64], !P3 ;  /* 0x1210000004341fae */ /* 0x0003e2000d901d46 */
[----:B------:R-:W-:-:S07]  /*1f20*/  @P1 ISETP.GE.AND P3, PT, R53, c[0x0][0x1d4], PT ;  /* 0x0000750035001a0c */ /* 0x000fce0003f66270 */
[----:B------:R-:W-:Y:S02]  /*1f30*/  @P0 ISETP.GE.AND P5, PT, R30, c[0x0][0x1d4], PT ;  /* 0x000075001e000a0c */ /* 0x000fe40003fa6270 */
[----:B-1----:R-:W-:-:S04]  /*1f40*/  @P1 LEA R2, P2, R49, R0, 0x1 ;  /* 0x0000000031021211 */ /* 0x002fc800078408ff */
[----:B------:R-:W-:Y:S02]  /*1f50*/  @P1 LEA.HI.X R3, R49, R6, R28, 0x1, P2 ;  /* 0x0000000631031211 */ /* 0x000fe400010f0c1c */
[----:B------:R-:W-:-:S03]  /*1f60*/  @P1 LEA R4, P2, R53, R0, 0x1 ;  /* 0x0000000035041211 */ /* 0x000fc600078408ff */
[----:B------:R1:W-:Y:S01]  /*1f70*/  @P1 LDGSTS.E.BYPASS.LTC128B.128 [R52+0x14100], [R2.64], !P4 ;  /* 0x1410000002341fae */ /* 0x0003e2000e101d46 */
[----:B------:R-:W-:-:S05]  /*1f80*/  @P1 LEA.HI.X R5, R53, R6, R32, 0x1, P2 ;  /* 0x0000000635051211 */ /* 0x000fca00010f0c20 */
[----:B------:R1:W-:Y:S01]  /*1f90*/  @P1 LDGSTS.E.BYPASS.LTC128B.128 [R52+0x16100], [R4.64], !P3 ;  /* 0x1610000004341fae */ /* 0x0003e2000d901d46 */
[CC--:B------:R-:W-:Y:S02]  /*1fa0*/  @P0 LEA R6, P1, R50.reuse, R8.reuse, 0x1 ;  /* 0x0000000832060211 */ /* 0x0c0fe400078208ff */
[C---:B------:R-:W-:Y:S02]  /*1fb0*/  @P0 ISETP.GE.AND P4, PT, R50.reuse, c[0x0][0x1d4], PT ;  /* 0x0000750032000a0c */ /* 0x040fe40003f86270 */
[----:B------:R-:W-:Y:S02]  /*1fc0*/  @P0 ISETP.GE.AND P3, PT, R49, c[0x0][0x1d4], PT ;  /* 0x0000750031000a0c */ /* 0x000fe40003f66270 */
[----:B------:R-:W-:Y:S02]  /*1fd0*/  @P0 LEA.HI.X R7, R50, R9, R29, 0x1, P1 ;  /* 0x0000000932070211 */ /* 0x000fe400008f0c1d */
[----:B------:R-:W-:Y:S02]  /*1fe0*/  @P0 ISETP.GE.AND P1, PT, R53, c[0x0][0x1d4], PT ;  /* 0x0000750035000a0c */ /* 0x000fe40003f26270 */
[----:B-1----:R-:W-:-:S04]  /*1ff0*/  @P0 LEA R2, P2, R30, R8, 0x1 ;  /* 0x000000081e020211 */ /* 0x002fc800078408ff */
[----:B------:R-:W-:Y:S02]  /*2000*/  @P0 LEA.HI.X R3, R30, R9, R31, 0x1, P2 ;  /* 0x000000091e030211 */ /* 0x000fe400010f0c1f */
[----:B------:R-:W-:-:S03]  /*2010*/  @P0 LEA R4, P2, R49, R8, 0x1 ;  /* 0x0000000831040211 */ /* 0x000fc600078408ff */
[----:B------:R1:W-:Y:S01]  /*2020*/  @P0 LDGSTS.E.BYPASS.LTC128B.128 [R52+0x11100], [R2.64], !P5 ;  /* 0x1110000002340fae */ /* 0x0003e2000e901d46 */
[----:B------:R-:W-:-:S03]  /*2030*/  @P0 LEA.HI.X R5, R49, R9, R28, 0x1, P2 ;  /* 0x0000000931050211 */ /* 0x000fc600010f0c1c */
[----:B------:R2:W-:Y:S04]  /*2040*/  @P0 LDGSTS.E.BYPASS.LTC128B.128 [R52+0x13100], [R6.64], !P4 ;  /* 0x1310000006340fae */ /* 0x0005e8000e101d46 */
[----:B------:R2:W-:Y:S01]  /*2050*/  @P0 LDGSTS.E.BYPASS.LTC128B.128 [R52+0x15100], [R4.64], !P3 ;  /* 0x1510000004340fae */ /* 0x0005e2000d901d46 */
[----:B-1----:R-:W-:-:S04]  /*2060*/  @P0 LEA R2, P2, R53, R8, 0x1 ;  /* 0x0000000835020211 */ /* 0x002fc800078408ff */
[----:B------:R-:W-:-:S05]  /*2070*/  @P0 LEA.HI.X R3, R53, R9, R32, 0x1, P2 ;  /* 0x0000000935030211 */ /* 0x000fca00010f0c20 */
[----:B------:R1:W-:Y:S04]  /*2080*/  @P0 LDGSTS.E.BYPASS.LTC128B.128 [R52+0x17100], [R2.64], !P1 ;  /* 0x1710000002340fae */ /* 0x0003e8000c901d46 */
[----:B------:R-:W0:Y:S01]  /*2090*/  LDGDEPBAR ;  /* 0x00000000000079af */ /* 0x000e220000000000 */
[----:B------:R-:W-:-:S04]  /*20a0*/  DEPBAR.LE SB0, 0x1 ;  /* 0x000080400000791a */ /* 0x000fc80000000000 */
[----:B------:R-:W-:Y:S06]  /*20b0*/  BAR.SYNC.DEFER_BLOCKING 0x0 ;  /* 0x0000000000007b1d */ /* 0x000fec0000010000 */
[----:B---3--:R-:W-:Y:S04]  /*20c0*/  LDSM.16.M88.4 R168, [R18] ;  /* 0x0000000012a8783b */ /* 0x008fe80000000200 */
[----:B--2---:R-:W-:Y:S04]  /*20d0*/  LDSM.16.M88.4 R172, [R17] ;  /* 0x0000000011ac783b */ /* 0x004fe80000000200 */
[----:B----4-:R-:W-:Y:S04]  /*20e0*/  LDSM.16.M88.4 R192, [R16] ;  /* 0x0000000010c0783b */ /* 0x010fe80000000200 */
[----:B------:R-:W-:Y:S04]  /*20f0*/  LDSM.16.M88.4 R196, [R15] ;  /* 0x000000000fc4783b */ /* 0x000fe80000000200 */
[----:B------:R-:W-:Y:S04]  /*2100*/  LDSM.16.M88.4 R200, [R18+0x4000] ;  /* 0x0040000012c8783b */ /* 0x000fe80000000200 */
        /* <DEDUP_REMOVED lines=10> */
[----:B------:R2:W-:Y:S04]  /*21b0*/  LDSM.16.M88.4 R244, [R15+0xc000] ;  /* 0x00c000000ff4783b */ /* 0x0005e80000000200 */
[----:B------:R-:W-:Y:S06]  /*21c0*/  BAR.SYNC.DEFER_BLOCKING 0x0 ;  /* 0x0000000000007b1d */ /* 0x000fec0000010000 */
[----:B------:R-:W2:Y:S01]  /*21d0*/  S2R R47, SR_TID.X ;  /* 0x00000000002f7919 */ /* 0x000ea20000002100 */
[----:B------:R-:W-:-:S04]  /*21e0*/  DEPBAR.LE SB0, 0x0 ;  /* 0x000080000000791a */ /* 0x000fc80000000000 */
[----:B------:R-:W-:Y:S01]  /*21f0*/  BAR.SYNC.DEFER_BLOCKING 0x0 ;  /* 0x0000000000007b1d */ /* 0x000fe20000010000 */
[----:B--2---:R-:W-:-:S04]  /*2200*/  SHF.R.S32.HI R15, RZ, 0x1f, R47 ;  /* 0x0000001fff0f7819 */ /* 0x004fc8000001142f */
[----:B------:R-:W-:Y:S01]  /*2210*/  LEA.HI R15, R15, R47, RZ, 0x3 ;  /* 0x0000002f0f0f7211 */ /* 0x000fe200078f18ff */
[----:B------:R-:W2:Y:S03]  /*2220*/  LDSM.16.M88.4 R4, [R101] ;  /* 0x000000006504783b */ /* 0x000ea60000000200 */
[----:B------:R-:W-:Y:S01]  /*2230*/  LOP3.LUT R15, R15, 0xfffffff8, RZ, 0xc0, !PT ;  /* 0xfffffff80f0f7812 */ /* 0x000fe200078ec0ff */
[----:B------:R-:W-:Y:S01]  /*2240*/  IMAD R0, R11, c[0x0][0x208], RZ ;  /* 0x000082000b007a24 */ /* 0x000fe200078e02ff */
[----:B------:R-:W-:Y:S01]  /*2250*/  IADD3 R252, R101, 0x20, RZ ;  /* 0x0000002065fc7810 */ /* 0x000fe20007ffe0ff */
[----:B-1----:R-:W-:Y:S01]  /*2260*/  IMAD.WIDE.U32 R2, R25, c[0x0][0x208], RZ ;  /* 0x0000820019027a25 */ /* 0x002fe200078e00ff */
[----:B------:R-:W-:Y:S03]  /*2270*/  LDSM.16.M88.4 R40, [R101+0x1000] ;  /* 0x001000006528783b */ /* 0x000fe60000000200 */
[----:B------:R-:W-:-:S05]  /*2280*/  IMAD.IADD R15, R47, 0x1, -R15 ;  /* 0x000000012f0f7824 */ /* 0x000fca00078e0a0f */
[----:B------:R-:W-:Y:S01]  /*2290*/  R2P PR, R15, 0x6 ;  /* 0x000000060f007804 */ /* 0x000fe20000000000 */
[----:B------:R-:W-:-:S04]  /*22a0*/  IMAD R0, R25, c[0x0][0x20c], R0 ;  /* 0x0000830019007a24 */ /* 0x000fc800078e0200 */
[----:B------:R-:W-:Y:S02]  /*22b0*/  IMAD.IADD R3, R3, 0x1, R0 ;  /* 0x0000000103037824 */ /* 0x000fe400078e0200 */
[----:B------:R-:W-:-:S06]  /*22c0*/  IMAD.WIDE.U32 R8, R46, c[0x0][0x210], RZ ;  /* 0x000084002e087a25 */ /* 0x000fcc00078e00ff */
[----:B------:R-:W-:Y:S01]  /*22d0*/  @P1 IADD3 R252, R101, -0x20, RZ ;  /* 0xffffffe065fc1810 */ /* 0x000fe20007ffe0ff */
[----:B------:R-:W-:Y:S02]  /*22e0*/  IMAD R0, R14, c[0x0][0x218], RZ ;  /* 0x000086000e007a24 */ /* 0x000fe400078e02ff */
[----:B------:R-:W-:Y:S02]  /*22f0*/  IMAD.WIDE.U32 R2, R33, c[0x0][0x218], R2 ;  /* 0x0000860021027a25 */ /* 0x000fe400078e0002 */
[----:B------:R-:W1:Y:S01]  /*2300*/  LDSM.16.M88.4 R20, [R252] ;  /* 0x00000000fc14783b */ /* 0x000e620000000200 */
[----:B--2---:R-:W-:Y:S03]  /*2310*/  HMMA.16816.F32.BF16 R16, R168, R4, RZ ;  /* 0x00000004a810723c */ /* 0x004fe600000418ff */
[----:B------:R-:W-:Y:S01]  /*2320*/  STL.64 [R1+0xa0], R8 ;  /* 0x0000a00801007387 */ /* 0x000fe20000100a00 */
[----:B------:R-:W-:-:S02]  /*2330*/  IMAD.SHL.U32 R90, R50, 0x2, RZ ;  /* 0x00000002325a7824 */ /* 0x000fc400078e00ff */
[C---:B------:R-:W-:Y:S01]  /*2340*/  IMAD.SHL.U32 R91, R49.reuse, 0x2, RZ ;  /* 0x00000002315b7824 */ /* 0x040fe200078e00ff */
[----:B------:R-:W-:Y:S01]  /*2350*/  SHF.L.U64.HI R85, R50, 0x1, R29 ;  /* 0x0000000132557819 */ /* 0x000fe2000001021d */
[----:B------:R-:W-:Y:S01]  /*2360*/  IMAD.SHL.U32 R89, R30, 0x2, RZ ;  /* 0x000000021e597824 */ /* 0x000fe200078e00ff */
[----:B------:R-:W-:Y:S01]  /*2370*/  SHF.L.U64.HI R86, R49, 0x1, R28 ;  /* 0x0000000131567819 */ /* 0x000fe2000001021c */
[----:B------:R-:W-:Y:S01]  /*2380*/  IMAD R4, R24, c[0x0][0x210], RZ ;  /* 0x0000840018047a24 */ /* 0x000fe200078e02ff */
[----:B------:R-:W-:Y:S01]  /*2390*/  HMMA.16816.F32.BF16 R12, R168, R6, RZ ;  /* 0x00000006a80c723c */ /* 0x000fe200000418ff */
[----:B------:R-:W-:Y:S02]  /*23a0*/  LDSM.16.M88.4 R24, [R101+0x800] ;  /* 0x000800006518783b */ /* 0x000fe40000000200 */
[----:B------:R-:W-:Y:S01]  /*23b0*/  IMAD R4, R46, c[0x0][0x214], R4 ;  /* 0x000085002e047a24 */ /* 0x000fe200078e0204 */
[----:B------:R-:W-:Y:S01]  /*23c0*/  SHF.L.U64.HI R84, R30, 0x1, R31 ;  /* 0x000000011e547819 */ /* 0x000fe2000001021f */
[C---:B------:R-:W-:Y:S01]  /*23d0*/  IMAD.SHL.U32 R92, R53.reuse, 0x2, RZ ;  /* 0x00000002355c7824 */ /* 0x040fe200078e00ff */
[----:B------:R-:W-:Y:S01]  /*23e0*/  SHF.L.U64.HI R87, R53, 0x1, R32 ;  /* 0x0000000135577819 */ /* 0x000fe20000010220 */
[----:B------:R-:W-:Y:S01]  /*23f0*/  IMAD.IADD R5, R9, 0x1, R4 ;  /* 0x0000000109057824 */ /* 0x000fe200078e0204 */
[----:B------:R-:W-:Y:S01]  /*2400*/  LDSM.16.M88.4 R44, [R252+0x1000] ;  /* 0x00100000fc2c783b */ /* 0x000fe20000000200 */
[----:B------:R-:W-:Y:S01]  /*2410*/  IMAD R4, R33, c[0x0][0x21c], R0 ;  /* 0x0000870021047a24 */ /* 0x000fe200078e0200 */
[----:B------:R-:W-:-:S02]  /*2420*/  IADD3 R0, P0, R2, R8, RZ ;  /* 0x0000000802007210 */ /* 0x000fc40007f1e0ff */
[----:B------:R-:W-:Y:S02]  /*2430*/  STL [R1+0xb0], R5 ;  /* 0x0000b00501007387 */ /* 0x000fe40000100800 */
[----:B------:R-:W-:Y:S02]  /*2440*/  IADD3.X R3, R5, R3, R4, P0, !PT ;  /* 0x0000000305037210 */ /* 0x000fe400007fe404 */
[C---:B------:R-:W-:Y:S01]  /*2450*/  LEA R2, P0, R0.reuse, c[0x0][0x1f8], 0x1 ;  /* 0x00007e0000027a11 */ /* 0x040fe200078008ff */
[----:B------:R-:W-:Y:S03]  /*2460*/  LDSM.16.M88.4 R32, [R101+0x1800] ;  /* 0x001800006520783b */ /* 0x000fe60000000200 */
[----:B------:R-:W-:Y:S01]  /*2470*/  LEA.HI.X R3, R0, c[0x0][0x1fc], R3, 0x1, P0 ;  /* 0x00007f0000037a11 */ /* 0x000fe200000f0c03 */
[----:B------:R-:W2:Y:S04]  /*2480*/  SHFL.IDX PT, R4, R2, RZ, 0x181f ;  /* 0x00181fff02047589 */ /* 0x000ea800000e0000 */
[----:B------:R-:W3:Y:S04]  /*2490*/  SHFL.IDX PT, R5, R3, RZ, 0x181f ;  /* 0x00181fff03057589 */ /* 0x000ee800000e0000 */
[----:B------:R-:W4:Y:S04]  /*24a0*/  SHFL.IDX PT, R2, R2, 0x1, 0x181f ;  /* 0x00381f0002027f89 */ /* 0x000f2800000e0000 */
[----:B------:R-:W4:Y:S01]  /*24b0*/  SHFL.IDX PT, R3, R3, 0x1, 0x181f ;  /* 0x00381f0003037f89 */ /* 0x000f2200000e0000 */
[----:B-1----:R-:W-:Y:S01]  /*24c0*/  HMMA.16816.F32.BF16 R80, R172, R20, R16 ;  /* 0x00000014ac50723c */ /* 0x002fe20000041810 */
[----:B------:R-:W-:-:S02]  /*24d0*/  ISETP.GE.AND P5, PT, R30, c[0x0][0x1d4], PT ;  /* 0x000075001e007a0c */ /* 0x000fc40003fa6270 */
[----:B------:R-:W1:Y:S05]  /*24e0*/  LDSM.16.M88.4 R36, [R252+0x800] ;  /* 0x00080000fc24783b */ /* 0x000e6a0000000200 */
[----:B------:R-:W-:Y:S01]  /*24f0*/  HMMA.16816.F32.BF16 R76, R172, R22, R12 ;  /* 0x00000016ac4c723c */ /* 0x000fe2000004180c */
[C---:B--2---:R-:W-:Y:S02]  /*2500*/  IADD3 R16, P0, R4.reuse, R90, RZ ;  /* 0x0000005a04107210 */ /* 0x044fe40007f1e0ff */
[----:B------:R-:W-:-:S04]  /*2510*/  IADD3 R18, P1, R4, R89, RZ ;  /* 0x0000005904127210 */ /* 0x000fc80007f3e0ff */
[----:B------:R-:W-:Y:S01]  /*2520*/  IADD3 R14, P3, R4, R91, RZ ;  /* 0x0000005b040e7210 */ /* 0x000fe20007f7e0ff */
[C-C-:B---3--:R-:W-:Y:S01]  /*2530*/  IMAD.X R17, R5.reuse, 0x1, R85.reuse, P0 ;  /* 0x0000000105117824 */ /* 0x148fe200000e0655 */
[----:B------:R-:W-:Y:S02]  /*2540*/  SEL R0, R48, 0xffffffc0, !P2 ;  /* 0xffffffc030007807 */ /* 0x000fe40005000000 */
[----:B----4-:R-:W-:Y:S01]  /*2550*/  IADD3 R8, P0, R2, R90, RZ ;  /* 0x0000005a02087210 */ /* 0x010fe20007f1e0ff */
[C---:B------:R-:W-:Y:S01]  /*2560*/  IMAD.X R15, R5.reuse, 0x1, R86, P3 ;  /* 0x00000001050f7824 */ /* 0x040fe200018e0656 */
[----:B------:R-:W-:Y:S01]  /*2570*/  IADD3 R4, P2, R4, R92, RZ ;  /* 0x0000005c04047210 */ /* 0x000fe20007f5e0ff */
[----:B------:R-:W-:Y:S01]  /*2580*/  IMAD.X R19, R5, 0x1, R84, P1 ;  /* 0x0000000105137824 */ /* 0x000fe200008e0654 */
[----:B------:R-:W-:Y:S01]  /*2590*/  ISETP.GE.AND P3, PT, R50, c[0x0][0x1d4], PT ;  /* 0x0000750032007a0c */ /* 0x000fe20003f66270 */
[----:B------:R-:W-:Y:S01]  /*25a0*/  IMAD.X R9, R3, 0x1, R85, P0 ;  /* 0x0000000103097824 */ /* 0x000fe200000e0655 */
[----:B------:R-:W-:-:S02]  /*25b0*/  IADD3 R12, P1, R2, R89, RZ ;  /* 0x00000059020c7210 */ /* 0x000fc40007f3e0ff */
[C---:B------:R-:W-:Y:S01]  /*25c0*/  ISETP.LT.OR P4, PT, R10.reuse, 0x1, P5 ;  /* 0x000000010a00780c */ /* 0x040fe20002f81670 */
[----:B------:R-:W-:Y:S01]  /*25d0*/  IMAD.X R5, R5, 0x1, R87, P2 ;  /* 0x0000000105057824 */ /* 0x000fe200010e0657 */
[----:B------:R-:W-:Y:S01]  /*25e0*/  ISETP.LT.OR P0, PT, R10, 0x1, P3 ;  /* 0x000000010a00780c */ /* 0x000fe20001f01670 */
[----:B------:R-:W-:Y:S01]  /*25f0*/  IMAD.X R13, R3, 0x1, R84, P1 ;  /* 0x00000001030d7824 */ /* 0x000fe200008e0654 */
[----:B------:R-:W-:Y:S02]  /*2600*/  IADD3 R6, P2, R2, R91, RZ ;  /* 0x0000005b02067210 */ /* 0x000fe40007f5e0ff */
[----:B------:R-:W-:Y:S01]  /*2610*/  ISETP.GE.AND P1, PT, R49, c[0x0][0x1d4], PT ;  /* 0x0000750031007a0c */ /* 0x000fe20003f26270 */
[----:B------:R-:W-:Y:S01]  /*2620*/  HMMA.16816.F32.BF16 R20, R168, R40, RZ ;  /* 0x00000028a814723c */ /* 0x000fe200000418ff */
[----:B------:R-:W2:Y:S01]  /*2630*/  LDSM.16.M88.4 R48, [R252+0x1800] ;  /* 0x00180000fc30783b */ /* 0x000ea20000000200 */
[----:B------:R-:W-:Y:S01]  /*2640*/  IMAD.X R7, R3, 0x1, R86, P2 ;  /* 0x0000000103077824 */ /* 0x000fe200010e0656 */
[----:B------:R-:W-:-:S03]  /*2650*/  ISETP.LT.OR P2, PT, R10, 0x1, P1 ;  /* 0x000000010a00780c */ /* 0x000fc60000f41670 */
[----:B------:R-:W-:Y:S01]  /*2660*/  @!PT LDS RZ, [RZ] ;  /* 0x00000000fffff984 */ /* 0x000fe20000000800 */
[----:B------:R-:W-:Y:S01]  /*2670*/  @!PT LDS RZ, [RZ] ;  /* 0x00000000fffff984 */ /* 0x000fe20000000800 */
[----:B------:R-:W-:Y:S01]  /*2680*/  @!PT LDS RZ, [RZ] ;  /* 0x00000000fffff984 */ /* 0x000fe20000000800 */
[----:B------:R3:W-:Y:S02]  /*2690*/  LDGSTS.E.BYPASS.LTC128B.128 [R52+0x100], [R18.64], !P4 ;  /* 0x0010000012347fae */ /* 0x0007e4000e101d46 */
[----:B------:R-:W-:Y:S02]  /*26a0*/  HMMA.16816.F32.BF16 R28, R168, R24, RZ ;  /* 0x00000018a81c723c */ /* 0x000fe400000418ff */
[----:B------:R3:W-:Y:S01]  /*26b0*/  LDGSTS.E.BYPASS.LTC128B.128 [R52+0x2100], [R16.64], !P0 ;  /* 0x0210000010347fae */ /* 0x0007e2000c101d46 */
[----:B------:R-:W-:-:S05]  /*26c0*/  ISETP.GE.AND P0, PT, R53, c[0x0][0x1d4], PT ;  /* 0x0000750035007a0c */ /* 0x000fca0003f06270 */
[----:B------:R-:W-:Y:S01]  /*26d0*/  HMMA.16816.F32.BF16 R24, R168, R26, RZ ;  /* 0x0000001aa818723c */ /* 0x000fe200000418ff */
[C---:B------:R-:W-:Y:S01]  /*26e0*/  ISETP.LT.OR P4, PT, R10.reuse, 0x1, P0 ;  /* 0x000000010a00780c */ /* 0x040fe20000781670 */
[----:B------:R4:W-:Y:S01]  /*26f0*/  LDGSTS.E.BYPASS.LTC128B.128 [R52+0x4100], [R14.64], !P2 ;  /* 0x041000000e347fae */ /* 0x0009e2000d101d46 */
[C---:B------:R-:W-:Y:S02]  /*2700*/  ISETP.LT.OR P5, PT, R10.reuse, 0x21, P5 ;  /* 0x000000210a00780c */ /* 0x040fe40002fa1670 */
[C---:B------:R-:W-:Y:S02]  /*2710*/  ISETP.LT.OR P3, PT, R10.reuse, 0x21, P3 ;  /* 0x000000210a00780c */ /* 0x040fe40001f61670 */
[C---:B------:R-:W-:Y:S02]  /*2720*/  ISETP.LT.OR P2, PT, R10.reuse, 0x21, P1 ;  /* 0x000000210a00780c */ /* 0x040fe40000f41670 */
[----:B------:R-:W-:Y:S02]  /*2730*/  ISETP.LT.OR P1, PT, R10, 0x21, P0 ;  /* 0x000000210a00780c */ /* 0x000fe40000721670 */
[----:B------:R-:W-:Y:S01]  /*2740*/  IADD3 R2, P0, R2, R92, RZ ;  /* 0x0000005c02027210 */ /* 0x000fe20007f1e0ff */
[----:B------:R-:W-:-:S02]  /*2750*/  IMAD.IADD R100, R101, 0x1, R0 ;  /* 0x0000000165647824 */ /* 0x000fc400078e0200 */
[----:B------:R1:W-:Y:S02]  /*2760*/  LDGSTS.E.BYPASS.LTC128B.128 [R52+0x6100], [R4.64], !P4 ;  /* 0x0610000004347fae */ /* 0x0003e4000e101d46 */
[----:B------:R-:W-:Y:S01]  /*2770*/  IMAD.X R3, R3, 0x1, R87, P0 ;  /* 0x0000000103037824 */ /* 0x000fe200000e0657 */
[----:B------:R-:W-:Y:S01]  /*2780*/  HMMA.16816.F32.BF16 R56, R172, R44, R20 ;  /* 0x0000002cac38723c */ /* 0x000fe20000041814 */
[----:B------:R4:W-:Y:S04]  /*2790*/  LDGSTS.E.BYPASS.LTC128B.128 [R52+0x1100], [R12.64], !P5 ;  /* 0x011000000c347fae */ /* 0x0009e8000e901d46 */
[----:B------:R2:W-:Y:S03]  /*27a0*/  LDGSTS.E.BYPASS.LTC128B.128 [R52+0x3100], [R8.64], !P3 ;  /* 0x0310000008347fae */ /* 0x0005e6000d901d46 */
[C---:B---3--:R-:W-:Y:S01]  /*27b0*/  HMMA.16816.F32.BF16 R16, R168.reuse, R32, RZ ;  /* 0x00000020a810723c */ /* 0x048fe200000418ff */
[----:B------:R3:W-:Y:S04]  /*27c0*/  LDGSTS.E.BYPASS.LTC128B.128 [R52+0x5100], [R6.64], !P2 ;  /* 0x0510000006347fae */ /* 0x0007e8000d101d46 */
[----:B------:R3:W-:Y:S03]  /*27d0*/  LDGSTS.E.BYPASS.LTC128B.128 [R52+0x7100], [R2.64], !P1 ;  /* 0x0710000002347fae */ /* 0x0007e6000c901d46 */
[----:B------:R-:W-:Y:S01]  /*27e0*/  HMMA.16816.F32.BF16 R20, R168, R42, RZ ;  /* 0x0000002aa814723c */ /* 0x000fe200000418ff */
[----:B------:R-:W-:Y:S04]  /*27f0*/  LDSM.16.M88.4 R40, [R100+0x1000] ;  /* 0x001000006428783b */ /* 0x000fe80000000200 */
[----:B------:R-:W0:Y:S03]  /*2800*/  LDGDEPBAR ;  /* 0x00000000000079af */ /* 0x000e260000000000 */
[----:B-1----:R-:W-:Y:S01]  /*2810*/  HMMA.16816.F32.BF16 R64, R172, R38, R24 ;  /* 0x00000026ac40723c */ /* 0x002fe20000041818 */
[----:B------:R-:W1:Y:S07]  /*2820*/  LDSM.16.M88.4 R24, [R100] ;  /* 0x000000006418783b */ /* 0x000e6e0000000200 */
[----:B--2---:R-:W-:Y:S01]  /*2830*/  HMMA.16816.F32.BF16 R8, R168, R34, RZ ;  /* 0x00000022a808723c */ /* 0x004fe200000418ff */
[----:B------:R-:W2:Y:S07]  /*2840*/  LDSM.16.M88.4 R32, [R100+0x800] ;  /* 0x000800006420783b */ /* 0x000eae0000000200 */
[----:B------:R-:W-:Y:S01]  /*2850*/  HMMA.16816.F32.BF16 R68, R172, R36, R28 ;  /* 0x00000024ac44723c */ /* 0x000fe2000004181c */
[----:B------:R-:W2:Y:S01]  /*2860*/  LDSM.16.M88.4 R36, [R100+0x1800] ;  /* 0x001800006424783b */ /* 0x000ea20000000200 */
[----:B---3--:R-:W-:-:S05]  /*2870*/  IADD3 R2, R252, 0x6000, RZ ;  /* 0x00006000fc027810 */ /* 0x008fca0007ffe0ff */
[----:B------:R-:W-:Y:S01]  /*2880*/  IMAD.IADD R0, R2, 0x1, R0 ;  /* 0x0000000102007824 */ /* 0x000fe200078e0200 */
[C---:B------:R-:W-:Y:S04]  /*2890*/  HMMA.16816.F32.BF16 R16, R172.reuse, R48, R16 ;  /* 0x00000030ac10723c */ /* 0x040fe80000041810 */
[----:B----4-:R-:W3:Y:S04]  /*28a0*/  LDSM.16.M88.4 R12, [R0+-0x6000] ;  /* 0xffa00000000c783b */ /* 0x010ee80000000200 */
[C---:B------:R-:W-:Y:S01]  /*28b0*/  HMMA.16816.F32.BF16 R28, R172.reuse, R46, R20 ;  /* 0x0000002eac1c723c */ /* 0x040fe20000041814 */
[----:B------:R-:W4:Y:S04]  /*28c0*/  LDSM.16.M88.4 R52, [R0+-0x5800] ;  /* 0xffa800000034783b */ /* 0x000f280000000200 */
[----:B------:R-:W3:Y:S03]  /*28d0*/  LDSM.16.M88.4 R60, [R0+-0x5000] ;  /* 0xffb00000003c783b */ /* 0x000ee60000000200 */
[----:B------:R-:W-:Y:S01]  /*28e0*/  HMMA.16816.F32.BF16 R8, R172, R50, R8 ;  /* 0x00000032ac08723c */ /* 0x000fe20000041808 */
[----:B------:R-:W3:Y:S07]  /*28f0*/  LDSM.16.M88.4 R72, [R0+-0x4800] ;  /* 0xffb800000048783b */ /* 0x000eee0000000200 */
[C---:B-1----:R-:W-:Y:S01]  /*2900*/  HMMA.16816.F32.BF16 R4, R192.reuse, R24, R80 ;  /* 0x00000018c004723c */ /* 0x042fe20000041850 */
[----:B------:R-:W-:Y:S07]  /*2910*/  LDSM.16.M88.4 R80, [R100+0x7800] ;  /* 0x007800006450783b */ /* 0x000fee0000000200 */
[C---:B------:R-:W-:Y:S01]  /*2920*/  HMMA.16816.F32.BF16 R20, R192.reuse, R26, R76 ;  /* 0x0000001ac014723c */ /* 0x040fe2000004184c */
[----:B------:R-:W-:Y:S07]  /*2930*/  LDSM.16.M88.4 R76, [R101+0x3800] ;  /* 0x00380000654c783b */ /* 0x000fee0000000200 */
[C---:B--2---:R-:W-:Y:S01]  /*2940*/  HMMA.16816.F32.BF16 R24, R192.reuse, R32, R68 ;  /* 0x00000020c018723c */ /* 0x044fe20000041844 */
[----:B------:R-:W-:Y:S07]  /*2950*/  LDSM.16.M88.4 R68, [R252+0x3800] ;  /* 0x00380000fc44783b */ /* 0x000fee0000000200 */
[C---:B------:R-:W-:Y:S01]  /*2960*/  HMMA.16816.F32.BF16 R32, R192.reuse, R34, R64 ;  /* 0x00000022c020723c */ /* 0x040fe20000041840 */
[----:B------:R-:W-:Y:S07]  /*2970*/  LDSM.16.M88.4 R64, [R101+0x3000] ;  /* 0x003000006540783b */ /* 0x000fee0000000200 */
[C---:B------:R-:W-:Y:S01]  /*2980*/  HMMA.16816.F32.BF16 R48, R192.reuse, R40, R56 ;  /* 0x00000028c030723c */ /* 0x040fe20000041838 */
[----:B------:R-:W-:Y:S07]  /*2990*/  LDSM.16.M88.4 R56, [R101+0x2800] ;  /* 0x002800006538783b */ /* 0x000fee0000000200 */
[C---:B------:R-:W-:Y:S08]  /*29a0*/  HMMA.16816.F32.BF16 R16, R192.reuse, R36, R16 ;  /* 0x00000024c010723c */ /* 0x040ff00000041810 */
[C---:B------:R-:W-:Y:S01]  /*29b0*/  HMMA.16816.F32.BF16 R44, R192.reuse, R42, R28 ;  /* 0x0000002ac02c723c */ /* 0x040fe2000004181c */
[----:B------:R-:W-:Y:S07]  /*29c0*/  LDSM.16.M88.4 R40, [R252+0x2800] ;  /* 0x00280000fc28783b */ /* 0x000fee0000000200 */
[----:B------:R-:W-:Y:S01]  /*29d0*/  HMMA.16816.F32.BF16 R8, R192, R38, R8 ;  /* 0x00000026c008723c */ /* 0x000fe20000041808 */
[----:B------:R-:W1:Y:S07]  /*29e0*/  LDSM.16.M88.4 R36, [R101+0x2000] ;  /* 0x002000006524783b */ /* 0x000e6e0000000200 */
[C---:B---3--:R-:W-:Y:S08]  /*29f0*/  HMMA.16816.F32.BF16 R4, R196.reuse, R12, R4 ;  /* 0x0000000cc404723c */ /* 0x048ff00000041804 */
[C---:B------:R-:W-:Y:S08]  /*2a00*/  HMMA.16816.F32.BF16 R12, R196.reuse, R14, R20 ;  /* 0x0000000ec40c723c */ /* 0x040ff00000041814 */
[C---:B----4-:R-:W-:Y:S08]  /*2a10*/  HMMA.16816.F32.BF16 R20, R196.reuse, R52, R24 ;  /* 0x00000034c414723c */ /* 0x050ff00000041818 */
        /* <DEDUP_REMOVED lines=8> */
[----:B------:R-:W2:Y:S04]  /*2aa0*/  LDSM.16.M88.4 R8, [R252+0x2000] ;  /* 0x00200000fc08783b */ /* 0x000ea80000000200 */
[----:B------:R-:W-:Y:S03]  /*2ab0*/  LDSM.16.M88.4 R72, [R100+0x3800] ;  /* 0x003800006448783b */ /* 0x000fe60000000200 */
[C---:B-1----:R-:W-:Y:S08]  /*2ac0*/  HMMA.16816.F32.BF16 R4, R200.reuse, R36, R4 ;  /* 0x00000024c804723c */ /* 0x042ff00000041804 */
[C---:B------:R-:W-:Y:S01]  /*2ad0*/  HMMA.16816.F32.BF16 R12, R200.reuse, R38, R12 ;  /* 0x00000026c80c723c */ /* 0x040fe2000004180c */
[----:B------:R-:W1:Y:S07]  /*2ae0*/  LDSM.16.M88.4 R36, [R100+0x2000] ;  /* 0x002000006424783b */ /* 0x000e6e0000000200 */
[C---:B------:R-:W-:Y:S08]  /*2af0*/  HMMA.16816.F32.BF16 R20, R200.reuse, R56, R20 ;  /* 0x00000038c814723c */ /* 0x040ff00000041814 */
[C---:B------:R-:W-:Y:S01]  /*2b00*/  HMMA.16816.F32.BF16 R28, R200.reuse, R58, R28 ;  /* 0x0000003ac81c723c */ /* 0x040fe2000004181c */
[----:B------:R-:W-:Y:S07]  /*2b10*/  LDSM.16.M88.4 R56, [R0+-0x3000] ;  /* 0xffd000000038783b */ /* 0x000fee0000000200 */
[C---:B------:R-:W-:Y:S08]  /*2b20*/  HMMA.16816.F32.BF16 R32, R200.reuse, R64, R32 ;  /* 0x00000040c820723c */ /* 0x040ff00000041820 */
[C---:B------:R-:W-:Y:S08]  /*2b30*/  HMMA.16816.F32.BF16 R24, R200.reuse, R76, R24 ;  /* 0x0000004cc818723c */ /* 0x040ff00000041818 */
[C---:B------:R-:W-:Y:S01]  /*2b40*/  HMMA.16816.F32.BF16 R44, R200.reuse, R66, R44 ;  /* 0x00000042c82c723c */ /* 0x040fe2000004182c */
[----:B------:R-:W-:Y:S07]  /*2b50*/  LDSM.16.M88.4 R64, [R0+-0x2800] ;  /* 0xffd800000040783b */ /* 0x000fee0000000200 */
[----:B------:R-:W-:Y:S01]  /*2b60*/  HMMA.16816.F32.BF16 R16, R200, R78, R16 ;  /* 0x0000004ec810723c */ /* 0x000fe20000041810 */
[----:B------:R-:W-:Y:S07]  /*2b70*/  LDSM.16.M88.4 R76, [R252+0x7800] ;  /* 0x00780000fc4c783b */ /* 0x000fee0000000200 */
[C---:B--2---:R-:W-:Y:S08]  /*2b80*/  HMMA.16816.F32.BF16 R4, R204.reuse, R8, R4 ;  /* 0x00000008cc04723c */ /* 0x044ff00000041804 */
[C---:B------:R-:W-:Y:S01]  /*2b90*/  HMMA.16816.F32.BF16 R12, R204.reuse, R10, R12 ;  /* 0x0000000acc0c723c */ /* 0x040fe2000004180c */
[----:B------:R-:W2:Y:S07]  /*2ba0*/  LDSM.16.M88.4 R8, [R0+-0x4000] ;  /* 0xffc000000008783b */ /* 0x000eae0000000200 */
[C---:B------:R-:W-:Y:S08]  /*2bb0*/  HMMA.16816.F32.BF16 R20, R204.reuse, R40, R20 ;  /* 0x00000028cc14723c */ /* 0x040ff00000041814 */
[C---:B------:R-:W-:Y:S01]  /*2bc0*/  HMMA.16816.F32.BF16 R28, R204.reuse, R42, R28 ;  /* 0x0000002acc1c723c */ /* 0x040fe2000004181c */
[----:B------:R-:W3:Y:S07]  /*2bd0*/  LDSM.16.M88.4 R40, [R0+-0x3800] ;  /* 0xffc800000028783b */ /* 0x000eee0000000200 */
[C---:B------:R-:W-:Y:S08]  /*2be0*/  HMMA.16816.F32.BF16 R32, R204.reuse, R52, R32 ;  /* 0x00000034cc20723c */ /* 0x040ff00000041820 */
[C---:B------:R-:W-:Y:S08]  /*2bf0*/  HMMA.16816.F32.BF16 R24, R204.reuse, R68, R24 ;  /* 0x00000044cc18723c */ /* 0x040ff00000041818 */
[C---:B------:R-:W-:Y:S01]  /*2c00*/  HMMA.16816.F32.BF16 R44, R204.reuse, R54, R44 ;  /* 0x00000036cc2c723c */ /* 0x040fe2000004182c */
[----:B------:R-:W-:Y:S07]  /*2c10*/  LDSM.16.M88.4 R52, [R101+0x4800] ;  /* 0x004800006534783b */ /* 0x000fee0000000200 */
[----:B------:R-:W-:Y:S01]  /*2c20*/  HMMA.16816.F32.BF16 R16, R204, R70, R16 ;  /* 0x00000046cc10723c */ /* 0x000fe20000041810 */
[----:B------:R-:W-:Y:S07]  /*2c30*/  LDSM.16.M88.4 R68, [R101+0x5800] ;  /* 0x005800006544783b */ /* 0x000fee0000000200 */
[C---:B-1----:R-:W-:Y:S08]  /*2c40*/  HMMA.16816.F32.BF16 R4, R208.reuse, R36, R4 ;  /* 0x00000024d004723c */ /* 0x042ff00000041804 */
[C---:B------:R-:W-:Y:S01]  /*2c50*/  HMMA.16816.F32.BF16 R12, R208.reuse, R38, R12 ;  /* 0x00000026d00c723c */ /* 0x040fe2000004180c */
[----:B------:R-:W1:Y:S07]  /*2c60*/  LDSM.16.M88.4 R36, [R101+0x4000] ;  /* 0x004000006524783b */ /* 0x000e6e0000000200 */
[C---:B------:R-:W-:Y:S08]  /*2c70*/  HMMA.16816.F32.BF16 R20, R208.reuse, R48, R20 ;  /* 0x00000030d014723c */ /* 0x040ff00000041814 */
[C---:B------:R-:W-:Y:S01]  /*2c80*/  HMMA.16816.F32.BF16 R28, R208.reuse, R50, R28 ;  /* 0x00000032d01c723c */ /* 0x040fe2000004181c */
[----:B------:R-:W-:Y:S07]  /*2c90*/  LDSM.16.M88.4 R48, [R252+0x4800] ;  /* 0x00480000fc30783b */ /* 0x000fee0000000200 */
[C---:B------:R-:W-:Y:S08]  /*2ca0*/  HMMA.16816.F32.BF16 R32, R208.reuse, R60, R32 ;  /* 0x0000003cd020723c */ /* 0x040ff00000041820 */
[C---:B------:R-:W-:Y:S08]  /*2cb0*/  HMMA.16816.F32.BF16 R24, R208.reuse, R72, R24 ;  /* 0x00000048d018723c */ /* 0x040ff00000041818 */
[C---:B------:R-:W-:Y:S01]  /*2cc0*/  HMMA.16816.F32.BF16 R44, R208.reuse, R62, R44 ;  /* 0x0000003ed02c723c */ /* 0x040fe2000004182c */
[----:B------:R-:W4:Y:S07]  /*2cd0*/  LDSM.16.M88.4 R60, [R101+0x5000] ;  /* 0x00500000653c783b */ /* 0x000f2e0000000200 */
[----:B------:R-:W-:Y:S01]  /*2ce0*/  HMMA.16816.F32.BF16 R16, R208, R74, R16 ;  /* 0x0000004ad010723c */ /* 0x000fe20000041810 */
[----:B------:R-:W-:Y:S07]  /*2cf0*/  LDSM.16.M88.4 R72, [R100+0x7000] ;  /* 0x007000006448783b */ /* 0x000fee0000000200 */
[C---:B--2---:R-:W-:Y:S08]  /*2d00*/  HMMA.16816.F32.BF16 R4, R212.reuse, R8, R4 ;  /* 0x00000008d404723c */ /* 0x044ff00000041804 */
[C---:B------:R-:W-:Y:S01]  /*2d10*/  HMMA.16816.F32.BF16 R12, R212.reuse, R10, R12 ;  /* 0x0000000ad40c723c */ /* 0x040fe2000004180c */
[----:B------:R-:W2:Y:S07]  /*2d20*/  LDSM.16.M88.4 R8, [R252+0x4000] ;  /* 0x00400000fc08783b */ /* 0x000eae0000000200 */
[C---:B---3--:R-:W-:Y:S08]  /*2d30*/  HMMA.16816.F32.BF16 R20, R212.reuse, R40, R20 ;  /* 0x00000028d414723c */ /* 0x048ff00000041814 */
[C---:B------:R-:W-:Y:S01]  /*2d40*/  HMMA.16816.F32.BF16 R28, R212.reuse, R42, R28 ;  /* 0x0000002ad41c723c */ /* 0x040fe2000004181c */
[----:B------:R-:W-:Y:S07]  /*2d50*/  LDSM.16.M88.4 R40, [R100+0x4000] ;  /* 0x004000006428783b */ /* 0x000fee0000000200 */
[C---:B------:R-:W-:Y:S08]  /*2d60*/  HMMA.16816.F32.BF16 R32, R212.reuse, R56, R32 ;  /* 0x00000038d420723c */ /* 0x040ff00000041820 */
[C---:B------:R-:W-:Y:S08]  /*2d70*/  HMMA.16816.F32.BF16 R24, R212.reuse, R64, R24 ;  /* 0x00000040d418723c */ /* 0x040ff00000041818 */
[C---:B------:R-:W-:Y:S01]  /*2d80*/  HMMA.16816.F32.BF16 R44, R212.reuse, R58, R44 ;  /* 0x0000003ad42c723c */ /* 0x040fe2000004182c */
[----:B------:R-:W3:Y:S07]  /*2d90*/  LDSM.16.M88.4 R56, [R252+0x5000] ;  /* 0x00500000fc38783b */ /* 0x000eee0000000200 */
[----:B------:R-:W-:Y:S01]  /*2da0*/  HMMA.16816.F32.BF16 R16, R212, R66, R16 ;  /* 0x00000042d410723c */ /* 0x000fe20000041810 */
[----:B------:R-:W2:Y:S07]  /*2db0*/  LDSM.16.M88.4 R64, [R252+0x5800] ;  /* 0x00580000fc40783b */ /* 0x000eae0000000200 */
[C---:B-1----:R-:W-:Y:S08]  /*2dc0*/  HMMA.16816.F32.BF16 R4, R216.reuse, R36, R4 ;  /* 0x00000024d804723c */ /* 0x042ff00000041804 */
[C---:B------:R-:W-:Y:S01]  /*2dd0*/  HMMA.16816.F32.BF16 R12, R216.reuse, R38, R12 ;  /* 0x00000026d80c723c */ /* 0x040fe2000004180c */
[----:B------:R-:W-:Y:S07]  /*2de0*/  LDSM.16.M88.4 R36, [R0+-0x2000] ;  /* 0xffe000000024783b */ /* 0x000fee0000000200 */
[C---:B------:R-:W-:Y:S08]  /*2df0*/  HMMA.16816.F32.BF16 R20, R216.reuse, R52, R20 ;  /* 0x00000034d814723c */ /* 0x040ff00000041814 */
[C---:B------:R-:W-:Y:S01]  /*2e00*/  HMMA.16816.F32.BF16 R28, R216.reuse, R54, R28 ;  /* 0x00000036d81c723c */ /* 0x040fe2000004181c */
[----:B------:R-:W1:Y:S07]  /*2e10*/  LDSM.16.M88.4 R52, [R100+0x4800] ;  /* 0x004800006434783b */ /* 0x000e6e0000000200 */
[C---:B----4-:R-:W-:Y:S08]  /*2e20*/  HMMA.16816.F32.BF16 R32, R216.reuse, R60, R32 ;  /* 0x0000003cd820723c */ /* 0x050ff00000041820 */
[C---:B------:R-:W-:Y:S08]  /*2e30*/  HMMA.16816.F32.BF16 R24, R216.reuse, R68, R24 ;  /* 0x00000044d818723c */ /* 0x040ff00000041818 */
[C---:B------:R-:W-:Y:S01]  /*2e40*/  HMMA.16816.F32.BF16 R44, R216.reuse, R62, R44 ;  /* 0x0000003ed82c723c */ /* 0x040fe2000004182c */
[----:B------:R-:W4:Y:S07]  /*2e50*/  LDSM.16.M88.4 R60, [R100+0x5000] ;  /* 0x00500000643c783b */ /* 0x000f2e0000000200 */
[----:B------:R-:W-:Y:S01]  /*2e60*/  HMMA.16816.F32.BF16 R16, R216, R70, R16 ;  /* 0x00000046d810723c */ /* 0x000fe20000041810 */
[----:B------:R-:W1:Y:S07]  /*2e70*/  LDSM.16.M88.4 R68, [R100+0x5800] ;  /* 0x005800006444783b */ /* 0x000e6e0000000200 */
[C---:B--2---:R-:W-:Y:S08]  /*2e80*/  HMMA.16816.F32.BF16 R4, R220.reuse, R8, R4 ;  /* 0x00000008dc04723c */ /* 0x044ff00000041804 */
[C---:B------:R-:W-:Y:S08]  /*2e90*/  HMMA.16816.F32.BF16 R12, R220.reuse, R10, R12 ;  /* 0x0000000adc0c723c */ /* 0x040ff0000004180c */
[C---:B------:R-:W-:Y:S08]  /*2ea0*/  HMMA.16816.F32.BF16 R20, R220.reuse, R48, R20 ;  /* 0x00000030dc14723c */ /* 0x040ff00000041814 */
[C---:B------:R-:W-:Y:S01]  /*2eb0*/  HMMA.16816.F32.BF16 R28, R220.reuse, R50, R28 ;  /* 0x00000032dc1c723c */ /* 0x040fe2000004181c */
[----:B------:R-:W2:Y:S07]  /*2ec0*/  LDSM.16.M88.4 R48, [R0+-0x1800] ;  /* 0xffe800000030783b */ /* 0x000eae0000000200 */
[C---:B---3--:R-:W-:Y:S08]  /*2ed0*/  HMMA.16816.F32.BF16 R32, R220.reuse, R56, R32 ;  /* 0x00000038dc20723c */ /* 0x048ff00000041820 */
[C---:B------:R-:W-:Y:S08]  /*2ee0*/  HMMA.16816.F32.BF16 R24, R220.reuse, R64, R24 ;  /* 0x00000040dc18723c */ /* 0x040ff00000041818 */
[C---:B------:R-:W-:Y:S01]  /*2ef0*/  HMMA.16816.F32.BF16 R44, R220.reuse, R58, R44 ;  /* 0x0000003adc2c723c */ /* 0x040fe2000004182c */
[----:B------:R-:W3:Y:S07]  /*2f00*/  LDSM.16.M88.4 R56, [R0+-0x1000] ;  /* 0xfff000000038783b */ /* 0x000eee0000000200 */
[----:B------:R-:W-:Y:S01]  /*2f10*/  HMMA.16816.F32.BF16 R16, R220, R66, R16 ;  /* 0x00000042dc10723c */ /* 0x000fe20000041810 */
[----:B------:R-:W2:Y:S07]  /*2f20*/  LDSM.16.M88.4 R64, [R0+-0x800] ;  /* 0xfff800000040783b */ /* 0x000eae0000000200 */
[C---:B------:R-:W-:Y:S08]  /*2f30*/  HMMA.16816.F32.BF16 R8, R224.reuse, R40, R4 ;  /* 0x00000028e008723c */ /* 0x040ff00000041804 */
[C---:B------:R-:W-:Y:S01]  /*2f40*/  HMMA.16816.F32.BF16 R4, R224.reuse, R42, R12 ;  /* 0x0000002ae004723c */ /* 0x040fe2000004180c */
[----:B------:R-:W2:Y:S07]  /*2f50*/  LDSM.16.M88.4 R40, [R101+0x6000] ;  /* 0x006000006528783b */ /* 0x000eae0000000200 */
[C---:B-1----:R-:W-:Y:S08]  /*2f60*/  HMMA.16816.F32.BF16 R20, R224.reuse, R52, R20 ;  /* 0x00000034e014723c */ /* 0x042ff00000041814 */
        /* <DEDUP_REMOVED lines=8> */
[C---:B------:R-:W-:Y:S08]  /*2ff0*/  HMMA.16816.F32.BF16 R12, R228.reuse, R36, R8 ;  /* 0x00000024e40c723c */ /* 0x040ff00000041808 */
[C---:B------:R-:W-:Y:S01]  /*3000*/  HMMA.16816.F32.BF16 R8, R228.reuse, R38, R4 ;  /* 0x00000026e408723c */ /* 0x040fe20000041804 */
[----:B------:R-:W1:Y:S07]  /*3010*/  LDSM.16.M88.4 R36, [R252+0x6000] ;  /* 0x00600000fc24783b */ /* 0x000e6e0000000200 */
[C---:B--2---:R-:W-:Y:S08]  /*3020*/  HMMA.16816.F32.BF16 R4, R228.reuse, R48, R20 ;  /* 0x00000030e404723c */ /* 0x044ff00000041814 */
[C---:B------:R-:W-:Y:S01]  /*3030*/  HMMA.16816.F32.BF16 R28, R228.reuse, R50, R28 ;  /* 0x00000032e41c723c */ /* 0x040fe2000004181c */
[----:B------:R-:W2:Y:S07]  /*3040*/  LDSM.16.M88.4 R48, [R252+0x6800] ;  /* 0x00680000fc30783b */ /* 0x000eae0000000200 */
[C---:B---3--:R-:W-:Y:S08]  /*3050*/  HMMA.16816.F32.BF16 R32, R228.reuse, R56, R32 ;  /* 0x00000038e420723c */ /* 0x048ff00000041820 */
[C---:B------:R-:W-:Y:S08]  /*3060*/  HMMA.16816.F32.BF16 R24, R228.reuse, R64, R24 ;  /* 0x00000040e418723c */ /* 0x040ff00000041818 */
[C---:B------:R-:W-:Y:S01]  /*3070*/  HMMA.16816.F32.BF16 R44, R228.reuse, R58, R44 ;  /* 0x0000003ae42c723c */ /* 0x040fe2000004182c */
[----:B------:R-:W3:Y:S07]  /*3080*/  LDSM.16.M88.4 R56, [R252+0x7000] ;  /* 0x00700000fc38783b */ /* 0x000eee0000000200 */
[----:B------:R-:W-:Y:S01]  /*3090*/  HMMA.16816.F32.BF16 R20, R228, R66, R16 ;  /* 0x00000042e414723c */ /* 0x000fe20000041810 */
[----:B------:R-:W2:Y:S07]  /*30a0*/  LDSM.16.M88.4 R64, [R100+0x6000] ;  /* 0x006000006440783b */ /* 0x000eae0000000200 */
[C---:B------:R-:W-:Y:S08]  /*30b0*/  HMMA.16816.F32.BF16 R16, R232.reuse, R40, R12 ;  /* 0x00000028e810723c */ /* 0x040ff0000004180c */
[C---:B------:R-:W-:Y:S08]  /*30c0*/  HMMA.16816.F32.BF16 R12, R232.reuse, R42, R8 ;  /* 0x0000002ae80c723c */ /* 0x040ff00000041808 */
[C---:B-1----:R-:W-:Y:S08]  /*30d0*/  HMMA.16816.F32.BF16 R8, R232.reuse, R52, R4 ;  /* 0x00000034e808723c */ /* 0x042ff00000041804 */
[C---:B------:R-:W-:Y:S01]  /*30e0*/  HMMA.16816.F32.BF16 R4, R232.reuse, R54, R28 ;  /* 0x00000036e804723c */ /* 0x040fe2000004181c */
[----:B------:R-:W-:Y:S07]  /*30f0*/  LDSM.16.M88.4 R52, [R0+0x1000] ;  /* 0x001000000034783b */ /* 0x000fee0000000200 */
[C---:B----4-:R-:W-:Y:S08]  /*3100*/  HMMA.16816.F32.BF16 R32, R232.reuse, R60, R32 ;  /* 0x0000003ce820723c */ /* 0x050ff00000041820 */
[C---:B------:R-:W-:Y:S08]  /*3110*/  HMMA.16816.F32.BF16 R28, R232.reuse, R68, R24 ;  /* 0x00000044e81c723c */ /* 0x040ff00000041818 */
[C---:B------:R-:W-:Y:S01]  /*3120*/  HMMA.16816.F32.BF16 R44, R232.reuse, R62, R44 ;  /* 0x0000003ee82c723c */ /* 0x040fe2000004182c */
[----:B------:R-:W-:Y:S07]  /*3130*/  LDSM.16.M88.4 R60, [R0] ;  /* 0x00000000003c783b */ /* 0x000fee0000000200 */
[----:B------:R-:W-:Y:S01]  /*3140*/  HMMA.16816.F32.BF16 R24, R232, R70, R20 ;  /* 0x00000046e818723c */ /* 0x000fe20000041814 */
[----:B------:R-:W1:Y:S07]  /*3150*/  LDSM.16.M88.4 R68, [R100+0x6800] ;  /* 0x006800006444783b */ /* 0x000e6e0000000200 */
[C---:B------:R-:W-:Y:S08]  /*3160*/  HMMA.16816.F32.BF16 R20, R236.reuse, R36, R16 ;  /* 0x00000024ec14723c */ /* 0x040ff00000041810 */
[C---:B------:R-:W-:Y:S08]  /*3170*/  HMMA.16816.F32.BF16 R16, R236.reuse, R38, R12 ;  /* 0x00000026ec10723c */ /* 0x040ff0000004180c */
[C---:B--2---:R-:W-:Y:S08]  /*3180*/  HMMA.16816.F32.BF16 R12, R236.reuse, R48, R8 ;  /* 0x00000030ec0c723c */ /* 0x044ff00000041808 */
[C---:B------:R-:W-:Y:S01]  /*3190*/  HMMA.16816.F32.BF16 R8, R236.reuse, R50, R4 ;  /* 0x00000032ec08723c */ /* 0x040fe20000041804 */
[----:B------:R-:W-:Y:S07]  /*31a0*/  LDSM.16.M88.4 R48, [R0+0x1800] ;  /* 0x001800000030783b */ /* 0x000fee0000000200 */
[C---:B---3--:R-:W-:Y:S08]  /*31b0*/  HMMA.16816.F32.BF16 R4, R236.reuse, R56, R32 ;  /* 0x00000038ec04723c */ /* 0x048ff00000041820 */
[C---:B------:R-:W-:Y:S08]  /*31c0*/  HMMA.16816.F32.BF16 R40, R236.reuse, R76, R28 ;  /* 0x0000004cec28723c */ /* 0x040ff0000004181c */
[----:B------:R-:W-:Y:S01]  /*31d0*/  HMMA.16816.F32.BF16 R44, R236, R58, R44 ;  /* 0x0000003aec2c723c */ /* 0x000fe2000004182c */
[----:B------:R-:W2:Y:S04]  /*31e0*/  LDSM.16.M88.4 R56, [R0+0x800] ;  /* 0x000800000038783b */ /* 0x000ea80000000200 */
[----:B------:R3:W-:Y:S01]  /*31f0*/  STL [R1+0x28], R100 ;  /* 0x0000286401007387 */ /* 0x0007e20000100800 */
[----:B------:R-:W-:Y:S01]  /*3200*/  ISETP.GE.AND P0, PT, R248, 0x2, PT ;  /* 0x00000002f800780c */ /* 0x000fe20003f06270 */
[----:B------:R-:W-:-:S04]  /*3210*/  DEPBAR.LE SB0, 0x0 ;  /* 0x000080000000791a */ /* 0x000fc80000000000 */
[----:B------:R-:W-:Y:S08]  /*3220*/  HMMA.16816.F32.BF16 R36, R236, R78, R24 ;  /* 0x0000004eec24723c */ /* 0x000ff00000041818 */
[C---:B------:R-:W-:Y:S08]  /*3230*/  HMMA.16816.F32.BF16 R32, R240.reuse, R64, R20 ;  /* 0x00000040f020723c */ /* 0x040ff00000041814 */
[C---:B------:R-:W-:Y:S08]  /*3240*/  HMMA.16816.F32.BF16 R28, R240.reuse, R66, R16 ;  /* 0x00000042f01c723c */ /* 0x040ff00000041810 */
[C---:B-1----:R-:W-:Y:S08]  /*3250*/  HMMA.16816.F32.BF16 R24, R240.reuse, R68, R12 ;  /* 0x00000044f018723c */ /* 0x042ff0000004180c */
[C---:B------:R-:W-:Y:S08]  /*3260*/  HMMA.16816.F32.BF16 R20, R240.reuse, R70, R8 ;  /* 0x00000046f014723c */ /* 0x040ff00000041808 */
[C---:B------:R-:W-:Y:S08]  /*3270*/  HMMA.16816.F32.BF16 R16, R240.reuse, R72, R4 ;  /* 0x00000048f010723c */ /* 0x040ff00000041804 */
[C---:B------:R-:W-:Y:S01]  /*3280*/  HMMA.16816.F32.BF16 R8, R240.reuse, R80, R40 ;  /* 0x00000050f008723c */ /* 0x040fe20000041828 */
[----:B------:R3:W-:Y:S07]  /*3290*/  STL [R1+0x24], R0 ;  /* 0x0000240001007387 */ /* 0x0007ee0000100800 */
[C---:B------:R-:W-:Y:S08]  /*32a0*/  HMMA.16816.F32.BF16 R12, R240.reuse, R74, R44 ;  /* 0x0000004af00c723c */ /* 0x040ff0000004182c */
[----:B------:R-:W-:Y:S01]  /*32b0*/  HMMA.16816.F32.BF16 R4, R240, R82, R36 ;  /* 0x00000052f004723c */ /* 0x000fe20000041824 */
[----:B------:R-:W-:Y:S01]  /*32c0*/  BSSY B0, `(.L_x_517) ;  /* 0x0000067000007945 */ /* 0x000fe20003800000 */
[----:B------:R-:W-:Y:S06]  /*32d0*/  BAR.SYNC.DEFER_BLOCKING 0x0 ;  /* 0x0000000000007b1d */ /* 0x000fec0000010000 */
[----:B------:R-:W-:Y:S01]  /*32e0*/  HMMA.16816.F32.BF16 R36, R244, R60, R32 ;  /* 0x0000003cf424723c */ /* 0x000fe20000041820 */
[----:B------:R-:W-:-:S07]  /*32f0*/  ISETP.GT.AND P6, PT, R103, 0x3f, PT ;  /* 0x0000003f6700780c */ /* 0x000fce0003fc4270 */
[C---:B------:R-:W-:Y:S08]  /*3300*/  HMMA.16816.F32.BF16 R60, R244.reuse, R62, R28 ;  /* 0x0000003ef43c723c */ /* 0x040ff0000004181c */
[C---:B--2---:R-:W-:Y:S08]  /*3310*/  HMMA.16816.F32.BF16 R32, R244.reuse, R56, R24 ;  /* 0x00000038f420723c */ /* 0x044ff00000041818 */
[C---:B------:R-:W-:Y:S08]  /*3320*/  HMMA.16816.F32.BF16 R28, R244.reuse, R52, R16 ;  /* 0x00000034f41c723c */ /* 0x040ff00000041810 */
[C---:B------:R-:W-:Y:S08]  /*3330*/  HMMA.16816.F32.BF16 R24, R244.reuse, R48, R8 ;  /* 0x00000030f418723c */ /* 0x040ff00000041808 */
[C---:B------:R-:W-:Y:S08]  /*3340*/  HMMA.16816.F32.BF16 R20, R244.reuse, R58, R20 ;  /* 0x0000003af414723c */ /* 0x040ff00000041814 */
[C---:B------:R-:W-:Y:S08]  /*3350*/  HMMA.16816.F32.BF16 R52, R244.reuse, R54, R12 ;  /* 0x00000036f434723c */ /* 0x040ff0000004180c */
[----:B------:R-:W-:Y:S01]  /*3360*/  HMMA.16816.F32.BF16 R48, R244, R50, R4 ;  /* 0x00000032f430723c */ /* 0x000fe20000041804 */
[----:B------:R-:W-:Y:S07]  /*3370*/  @!UPT UIADD3 URZ, URZ, URZ, URZ ;  /* 0x0000003f3f3ff290 */ /* 0x000fee000fffe03f */
[----:B------:R-:W-:Y:S11]  /*3380*/  @!P0 BRA `(.L_x_518) ;  /* 0x000005a000008947 */ /* 0x000ff60003800000 */
[----:B---3--:R-:W-:Y:S01]  /*3390*/  ISETP.NE.AND P4, PT, R97, 0x1, PT ;  /* 0x000000016100780c */ /* 0x008fe20003f85270 */
[----:B------:R-:W-:-:S02]  /*33a0*/  IMAD R2, R248, 0x40, R107 ;  /* 0x00000040f8027824 */ /* 0x000fc400078e026b */
[----:B------:R-:W-:-:S03]  /*33b0*/  IMAD.MOV.U32 R6, RZ, RZ, RZ ;  /* 0x000000ffff067224 */ /* 0x000fc600078e00ff */
[----:B------:R-:W-:-:S05]  /*33c0*/  IADD3 R2, R2, -0x80, R103 ;  /* 0xffffff8002027810 */ /* 0x000fca0007ffe067 */
[----:B------:R-:W-:Y:S02]  /*33d0*/  IMAD.MOV.U32 R0, RZ, RZ, R2 ;  /* 0x000000ffff007224 */ /* 0x000fe400078e0002 */
[----:B------:R-:W-:-:S05]  /*33e0*/  @P4 IMAD.HI.U32 R3, R2, c[0x0][0x2bc], RZ ;  /* 0x0000af0002034a27 */ /* 0x000fca00078e00ff */
[----:B------:R-:W-:-:S04]  /*33f0*/  @P4 SHF.R.U32.HI R0, RZ, c[0x0][0x2c0], R3 ;  /* 0x0000b000ff004a19 */ /* 0x000fc80000011603 */
[----:B------:R-:W-:-:S04]  /*3400*/  @!P6 IADD3 R3, P0, R0, R98, RZ ;  /* 0x000000620003e210 */ /* 0x000fc80007f1e0ff */
[----:B------:R-:W-:Y:S02]  /*3410*/  @!P6 LEA.HI.X.SX32 R5, R0, R96, 0x1, P0 ;  /* 0x000000600005e211 */ /* 0x000fe400000f0eff */
[----:B------:R-:W-:-:S04]  /*3420*/  @!P6 LEA R4, P0, R3, c[0x0][0x2a0], 0x2 ;  /* 0x0000a8000304ea11 */ /* 0x000fc800078010ff */
[----:B------:R-:W-:-:S05]  /*3430*/  @!P6 LEA.HI.X R5, R3, c[0x0][0x2a4], R5, 0x2, P0 ;  /* 0x0000a9000305ea11 */ /* 0x000fca00000f1405 */
[----:B------:R-:W2:Y:S01]  /*3440*/  @!P6 LDG.E R6, [R4.64] ;  /* 0x000000060406e981 */ /* 0x000ea2000c1e1900 */
[----:B------:R-:W-:-:S04]  /*3450*/  IMAD.MOV R0, RZ, RZ, -R0 ;  /* 0x000000ffff007224 */ /* 0x000fc800078e0a00 */
[----:B------:R-:W-:-:S04]  /*3460*/  IMAD R7, R0, c[0x0][0x2b8], R2 ;  /* 0x0000ae0000077a24 */ /* 0x000fc800078e0202 */
[----:B------:R-:W-:Y:S01]  /*3470*/  IMAD.WIDE.U32 R2, R7, c[0x0][0x1e0], RZ ;  /* 0x0000780007027a25 */ /* 0x000fe200078e00ff */
[----:B------:R-:W-:Y:S01]  /*3480*/  SHF.R.S32.HI R0, RZ, 0x1f, R7 ;  /* 0x0000001fff007819 */ /* 0x000fe20000011407 */
[----:B------:R1:W-:Y:S04]  /*3490*/  STL [R1+0x60], R7 ;  /* 0x0000600701007387 */ /* 0x0003e80000100800 */
[----:B------:R-:W-:-:S04]  /*34a0*/  IMAD R0, R0, c[0x0][0x1e0], RZ ;  /* 0x0000780000007a24 */ /* 0x000fc800078e02ff */
[----:B------:R-:W-:-:S04]  /*34b0*/  IMAD R0, R7, c[0x0][0x1e4], R0 ;  /* 0x0000790007007a24 */ /* 0x000fc800078e0200 */
[----:B------:R-:W-:Y:S01]  /*34c0*/  IMAD.IADD R3, R3, 0x1, R0 ;  /* 0x0000000103037824 */ /* 0x000fe200078e0200 */
[----:B--2---:R1:W-:Y:S01]  /*34d0*/  STL [R1+0x5c], R6 ;  /* 0x00005c0601007387 */ /* 0x0043e20000100800 */
[----:B------:R-:W-:Y:S02]  /*34e0*/  SHF.R.S32.HI R0, RZ, 0x1f, R6 ;  /* 0x0000001fff007819 */ /* 0x000fe40000011406 */
[----:B------:R-:W-:-:S04]  /*34f0*/  IMAD.WIDE.U32 R2, R6, c[0x0][0x1f0], R2 ;  /* 0x00007c0006027a25 */ /* 0x000fc800078e0002 */
[----:B------:R-:W-:Y:S01]  /*3500*/  IMAD R4, R0, c[0x0][0x1f0], RZ ;  /* 0x00007c0000047a24 */ /* 0x000fe200078e02ff */
[----:B------:R-:W-:-:S03]  /*3510*/  IADD3 R0, P1, R94, R2, RZ ;  /* 0x000000025e007210 */ /* 0x000fc60007f3e0ff */
[----:B------:R-:W-:Y:S01]  /*3520*/  IMAD R2, R6, c[0x0][0x1f4], R4 ;  /* 0x00007d0006027a24 */ /* 0x000fe200078e0204 */
[----:B------:R-:W-:-:S04]  /*3530*/  LEA R15, P0, R0, c[0x0][0x1c8], 0x1 ;  /* 0x00007200000f7a11 */ /* 0x000fc800078008ff */
[----:B------:R-:W-:-:S04]  /*3540*/  IADD3.X R2, R93, R3, R2, P1, !PT ;  /* 0x000000035d027210 */ /* 0x000fc80000ffe402 */
[----:B------:R-:W-:Y:S01]  /*3550*/  LEA.HI.X R5, R0, c[0x0][0x1cc], R2, 0x1, P0 ;  /* 0x0000730000057a11 */ /* 0x000fe200000f0c02 */
[----:B------:R-:W-:Y:S05]  /*3560*/  BRA.DIV ~URZ, `(.L_x_519) ;  /* 0x0000d0f27f007947 */ /* 0x000fea000b800000 */
[----:B------:R2:W3:Y:S02]  /*3570*/  SHFL.IDX PT, R4, R5, RZ, 0x181f ;  /* 0x00181fff05047589 */ /* 0x0004e400000e0000 */
.L_x_575:
[----:B------:R-:W-:Y:S05]  /*3580*/  BRA.DIV ~URZ, `(.L_x_520) ;  /* 0x0000d1427f007947 */ /* 0x000fea000b800000 */
[----:B------:R-:W4:Y:S04]  /*3590*/  LDL R10, [R1+0x70] ;  /* 0x00007000010a7983 */ /* 0x000f280000100800 */
[----:B------:R-:W5:Y:S04]  /*35a0*/  LDL R2, [R1+0x58] ;  /* 0x0000580001027983 */ /* 0x000f680000100800 */
[----:B--2---:R-:W2:Y:S04]  /*35b0*/  LDL R18, [R1+0x6c] ;  /* 0x00006c0001127983 */ /* 0x004ea80000100800 */
[----:B---3--:R-:W3:Y:S04]  /*35c0*/  LDL R17, [R1+0x74] ;  /* 0x0000740001117983 */ /* 0x008ee80000100800 */
[----:B------:R-:W3:Y:S04]  /*35d0*/  LDL R16, [R1+0x50] ;  /* 0x0000500001107983 */ /* 0x000ee80000100800 */
[----:B------:R-:W1:Y:S02]  /*35e0*/  SHFL.IDX PT, R0, R15, RZ, 0x181f ;  /* 0x00181fff0f007589 */ /* 0x000e6400000e0000 */
[----:B-1----:R-:W-:-:S02]  /*35f0*/  IADD3 R6, P0, R0, R90, RZ ;  /* 0x0000005a00067210 */ /* 0x002fc40007f1e0ff */
[----:B------:R-:W-:-:S03]  /*3600*/  IADD3 R8, P1, R0, R89, RZ ;  /* 0x0000005900087210 */ /* 0x000fc60007f3e0ff */
[C---:B------:R-:W-:Y:S02]  /*3610*/  IMAD.X R7, R4.reuse, 0x1, R85, P0 ;  /* 0x0000000104077824 */ /* 0x040fe400000e0655 */
[----:B------:R-:W-:Y:S01]  /*3620*/  IMAD.X R9, R4, 0x1, R84, P1 ;  /* 0x0000000104097824 */ /* 0x000fe200008e0654 */
[----:B----4-:R-:W-:Y:S02]  /*3630*/  ISETP.GE.AND P2, PT, R10, c[0x0][0x1d4], PT ;  /* 0x000075000a007a0c */ /* 0x010fe40003f46270 */
[----:B------:R-:W-:Y:S02]  /*3640*/  IADD3 R10, P0, R0, R92, RZ ;  /* 0x0000005c000a7210 */ /* 0x000fe40007f1e0ff */
[----:B-----5:R-:W-:-:S03]  /*3650*/  ISETP.GE.AND P3, PT, R2, c[0x0][0x1d4], PT ;  /* 0x0000750002007a0c */ /* 0x020fc60003f66270 */
[----:B------:R-:W-:Y:S01]  /*3660*/  IMAD.X R11, R4, 0x1, R87, P0 ;  /* 0x00000001040b7824 */ /* 0x000fe200000e0657 */
[----:B--2---:R-:W-:Y:S02]  /*3670*/  ISETP.GE.AND P1, PT, R18, c[0x0][0x1d4], PT ;  /* 0x0000750012007a0c */ /* 0x004fe40003f26270 */
[----:B------:R-:W-:Y:S02]  /*3680*/  IADD3 R2, P4, R0, R91, RZ ;  /* 0x0000005b00027210 */ /* 0x000fe40007f9e0ff */
[----:B---3--:R-:W-:-:S03]  /*3690*/  ISETP.GE.AND P0, PT, R17, c[0x0][0x1d4], PT ;  /* 0x0000750011007a0c */ /* 0x008fc60003f06270 */
[----:B------:R-:W-:Y:S02]  /*36a0*/  IMAD.X R3, R4, 0x1, R86, P4 ;  /* 0x0000000104037824 */ /* 0x000fe400020e0656 */
[----:B------:R-:W-:Y:S01]  /*36b0*/  @!PT LDS RZ, [RZ] ;  /* 0x00000000fffff984 */ /* 0x000fe20000000800 */
[----:B------:R-:W-:Y:S01]  /*36c0*/  @!PT LDS RZ, [RZ] ;  /* 0x00000000fffff984 */ /* 0x000fe20000000800 */
[----:B------:R1:W-:Y:S04]  /*36d0*/  LDGSTS.E.BYPASS.LTC128B.128 [R16+0x10100], [R8.64], !P3 ;  /* 0x1010000008107fae */ /* 0x0003e8000d901d46 */
[----:B------:R1:W-:Y:S04]  /*36e0*/  LDGSTS.E.BYPASS.LTC128B.128 [R16+0x12100], [R6.64], !P2 ;  /* 0x1210000006107fae */ /* 0x0003e8000d101d46 */
[----:B------:R1:W-:Y:S04]  /*36f0*/  LDGSTS.E.BYPASS.LTC128B.128 [R16+0x14100], [R2.64], !P1 ;  /* 0x1410000002107fae */ /* 0x0003e8000c901d46 */
[----:B------:R-:W2:Y:S04]  /*3700*/  SHFL.IDX PT, R0, R15, 0x1, 0x181f ;  /* 0x00381f000f007f89 */ /* 0x000ea800000e0000 */
[----:B------:R1:W-:Y:S01]  /*3710*/  LDGSTS.E.BYPASS.LTC128B.128 [R16+0x16100], [R10.64], !P0 ;  /* 0x161000000a107fae */ /* 0x0003e2000c101d46 */
[----:B------:R-:W-:-:S02]  /*3720*/  SEL R14, RZ, 0x10, P2 ;  /* 0x00000010ff0e7807 */ /* 0x000fc40001000000 */
[----:B------:R-:W-:Y:S01]  /*3730*/  SEL R13, RZ, 0x10, P1 ;  /* 0x00000010ff0d7807 */ /* 0x000fe20000800000 */
[----:B------:R3:W4:Y:S01]  /*3740*/  SHFL.IDX PT, R4, R5, 0x1, 0x181f ;  /* 0x00381f0005047f89 */ /* 0x00072200000e0000 */
[----:B------:R-:W-:Y:S02]  /*3750*/  SEL R12, RZ, 0x10, P0 ;  /* 0x00000010ff0c7807 */ /* 0x000fe40000000000 */
[----:B---3--:R-:W-:-:S03]  /*3760*/  SEL R5, RZ, 0x10, P3 ;  /* 0x00000010ff057807 */ /* 0x008fc60001800000 */
.L_x_576:
[----:B-12---:R-:W2:Y:S01]  /*3770*/  LDL R15, [R1+0x50] ;  /* 0x00005000010f7983 */ /* 0x006ea20000100800 */
[----:B------:R-:W-:Y:S02]  /*3780*/  IADD3 R2, -R5, 0x10, RZ ;  /* 0x0000001005027810 */ /* 0x000fe40007ffe1ff */
[----:B------:R-:W-:Y:S02]  /*3790*/  IADD3 R6, -R13, 0x10, RZ ;  /* 0x000000100d067810 */ /* 0x000fe40007ffe1ff */
[----:B------:R-:W-:Y:S02]  /*37a0*/  LOP3.LUT R2, R2, 0xf, RZ, 0xc0, !PT ;  /* 0x0000000f02027812 */ /* 0x000fe400078ec0ff */
[----:B------:R-:W-:-:S02]  /*37b0*/  IADD3 R3, -R14, 0x10, RZ ;  /* 0x000000100e037810 */ /* 0x000fc40007ffe1ff */
[----:B------:R-:W-:Y:S02]  /*37c0*/  IADD3 R10, P1, P0, R2, R0, R89 ;  /* 0x00000000020a7210 */ /* 0x000fe4000783e059 */
[----:B------:R-:W-:Y:S02]  /*37d0*/  LOP3.LUT R2, R6, 0xf, RZ, 0xc0, !PT ;  /* 0x0000000f06027812 */ /* 0x000fe400078ec0ff */
[----:B------:R-:W-:Y:S02]  /*37e0*/  IADD3 R7, -R12, 0x10, RZ ;  /* 0x000000100c077810 */ /* 0x000fe40007ffe1ff */
[----:B------:R-:W-:Y:S02]  /*37f0*/  LOP3.LUT R3, R3, 0xf, RZ, 0xc0, !PT ;  /* 0x0000000f03037812 */ /* 0x000fe400078ec0ff */
[----:B----4-:R-:W-:Y:S02]  /*3800*/  IADD3.X R11, RZ, R4, R84, P1, P0 ;  /* 0x00000004ff0b7210 */ /* 0x010fe40000fe0454 */
[----:B------:R-:W-:-:S02]  /*3810*/  IADD3 R6, P1, P0, R2, R0, R91 ;  /* 0x0000000002067210 */ /* 0x000fc4000783e05b */
[----:B------:R-:W-:Y:S02]  /*3820*/  LOP3.LUT R2, R7, 0xf, RZ, 0xc0, !PT ;  /* 0x0000000f07027812 */ /* 0x000fe400078ec0ff */
[----:B------:R-:W-:Y:S02]  /*3830*/  IADD3 R8, P3, P2, R3, R0, R90 ;  /* 0x0000000003087210 */ /* 0x000fe40007a7e05a */
[----:B------:R-:W-:Y:S02]  /*3840*/  IADD3.X R7, RZ, R4, R86, P1, P0 ;  /* 0x00000004ff077210 */ /* 0x000fe40000fe0456 */
[----:B------:R-:W-:Y:S02]  /*3850*/  IADD3 R2, P1, P0, R2, R0, R92 ;  /* 0x0000000002027210 */ /* 0x000fe4000783e05c */
[----:B------:R-:W-:Y:S02]  /*3860*/  IADD3.X R9, RZ, R4, R85, P3, P2 ;  /* 0x00000004ff097210 */ /* 0x000fe40001fe4455 */
[----:B------:R-:W-:-:S02]  /*3870*/  ISETP.NE.U32.AND P3, PT, R5, RZ, PT ;  /* 0x000000ff0500720c */ /* 0x000fc40003f65070 */
[----:B------:R-:W-:Y:S02]  /*3880*/  ISETP.NE.U32.AND P2, PT, R14, RZ, PT ;  /* 0x000000ff0e00720c */ /* 0x000fe40003f45070 */
[----:B------:R-:W-:Y:S02]  /*3890*/  IADD3.X R3, RZ, R4, R87, P1, P0 ;  /* 0x00000004ff037210 */ /* 0x000fe40000fe0457 */
[----:B------:R-:W-:Y:S02]  /*38a0*/  ISETP.NE.U32.AND P1, PT, R13, RZ, PT ;  /* 0x000000ff0d00720c */ /* 0x000fe40003f25070 */
[----:B------:R-:W-:-:S05]  /*38b0*/  ISETP.NE.U32.AND P0, PT, R12, RZ, PT ;  /* 0x000000ff0c00720c */ /* 0x000fca0003f05070 */
[----:B------:R-:W-:Y:S01]  /*38c0*/  @!PT LDS RZ, [RZ] ;  /* 0x00000000fffff984 */ /* 0x000fe20000000800 */
[----:B------:R-:W-:Y:S01]  /*38d0*/  @!PT LDS RZ, [RZ] ;  /* 0x00000000fffff984 */ /* 0x000fe20000000800 */
[----:B------:R-:W-:Y:S01]  /*38e0*/  @!PT LDS RZ, [RZ] ;  /* 0x00000000fffff984 */ /* 0x000fe20000000800 */
[----:B--2---:R1:W-:Y:S04]  /*38f0*/  LDGSTS.E.BYPASS.LTC128B.128.ZFILL [R15+0x11100], [R10.64], P3 ;  /* 0x111000000a0f7fae */ /* 0x0043e80009941d46 */
[----:B------:R1:W-:Y:S04]  /*3900*/  LDGSTS.E.BYPASS.LTC128B.128.ZFILL [R15+0x13100], [R8.64], P2 ;  /* 0x13100000080f7fae */ /* 0x0003e80009141d46 */
[----:B------:R1:W-:Y:S04]  /*3910*/  LDGSTS.E.BYPASS.LTC128B.128.ZFILL [R15+0x15100], [R6.64], P1 ;  /* 0x15100000060f7fae */ /* 0x0003e80008941d46 */
[----:B------:R1:W-:Y:S02]  /*3920*/  LDGSTS.E.BYPASS.LTC128B.128.ZFILL [R15+0x17100], [R2.64], P0 ;  /* 0x17100000020f7fae */ /* 0x0003e40008141d46 */
.L_x_518:
[----:B---3--:R-:W-:Y:S05]  /*3930*/  BSYNC B0 ;  /* 0x0000000000007941 */ /* 0x008fea0003800000 */
.L_x_517:
[----:B-1----:R-:W2:Y:S04]  /*3940*/  LDL R3, [R1+0xb4] ;  /* 0x0000b40001037983 */ /* 0x002ea80000100800 */
[----:B------:R-:W2:Y:S01]  /*3950*/  LDL R0, [R1+0xc0] ;  /* 0x0000c00001007983 */ /* 0x000ea20000100800 */
[----:B------:R-:W-:-:S03]  /*3960*/  IMAD.MOV.U32 R4, RZ, RZ, c[0x0][0x2c4] ;  /* 0x0000b100ff047624 */ /* 0x000fc600078e00ff */
[----:B------:R-:W3:Y:S01]  /*3970*/  LDL R7, [R1+0xc4] ;  /* 0x0000c40001077983 */ /* 0x000ee20000100800 */
[----:B------:R-:W-:Y:S01]  /*3980*/  IMAD.MOV.U32 R2, RZ, RZ, -0x40 ;  /* 0xffffffc0ff027424 */ /* 0x000fe200078e00ff */
[----:B------:R-:W-:Y:S01]  /*3990*/  ISETP.NE.AND P0, PT, R4, 0x1, PT ;  /* 0x000000010400780c */ /* 0x000fe20003f05270 */
[----:B------:R-:W-:Y:S01]  /*39a0*/  IMAD.MOV.U32 R5, RZ, RZ, c[0x0][0x2ac] ;  /* 0x0000ab00ff057624 */ /* 0x000fe200078e00ff */
[----:B------:R-:W0:Y:S01]  /*39b0*/  LDGDEPBAR ;  /* 0x00000000000079af */ /* 0x000e220000000000 */
[----:B------:R-:W-:-:S04]  /*39c0*/  IMAD R2, R248, R2, 0x41 ;  /* 0x00000041f8027424 */ /* 0x000fc800078e0202 */
[----:B------:R-:W-:Y:S01]  /*39d0*/  IMAD R2, R5, c[0x0][0x1d0], R2 ;  /* 0x0000740005027a24 */ /* 0x000fe200078e0202 */
[----:B--2---:R-:W-:-:S04]  /*39e0*/  IADD3 R0, R0, R3, RZ ;  /* 0x0000000300007210 */ /* 0x004fc80007ffe0ff */
[----:B------:R-:W-:Y:S01]  /*39f0*/  MOV R4, R0 ;  /* 0x0000000000047202 */ /* 0x000fe20000000f00 */
[----:B------:R-:W-:Y:S01]  /*3a00*/  @P0 IMAD.HI.U32 R3, R0, c[0x0][0x2c8], RZ ;  /* 0x0000b20000030a27 */ /* 0x000fe200078e00ff */
[----:B---3--:R-:W-:Y:S02]  /*3a10*/  IADD3 R6, -R7, R88, RZ ;  /* 0x0000005807067210 */ /* 0x008fe40007ffe1ff */
[----:B------:R-:W-:Y:S02]  /*3a20*/  IADD3 R5, R2, -c[0x0][0x168], -R7 ;  /* 0x80005a0002057a10 */ /* 0x000fe40007ffe807 */
[----:B------:R-:W-:Y:S01]  /*3a30*/  @P0 SHF.R.U32.HI R4, RZ, c[0x0][0x2cc], R3 ;  /* 0x0000b300ff040a19 */ /* 0x000fe20000011603 */
[----:B------:R-:W-:Y:S05]  /*3a40*/  BRA.DIV ~URZ, `(.L_x_521) ;  /* 0x0000cf827f007947 */ /* 0x000fea000b800000 */
[----:B------:R1:W2:Y:S02]  /*3a50*/  SHFL.IDX PT, R0, R4, RZ, 0x1c1f ;  /* 0x001c1fff04007589 */ /* 0x0002a400000e0000 */
.L_x_577:
[----:B--2---:R-:W-:-:S05]  /*3a60*/  IMAD.IADD R0, R5, 0x1, R0 ;  /* 0x0000000105007824 */ /* 0x004fca00078e0200 */
[----:B------:R-:W-:-:S04]  /*3a70*/  IMNMX R0, R6, R0, PT ;  /* 0x0000000006007217 */ /* 0x000fc80003800200 */
[C---:B------:R-:W-:Y:S02]  /*3a80*/  ISETP.GT.AND P0, PT, R0.reuse, RZ, PT ;  /* 0x000000ff0000720c */ /* 0x040fe40003f04270 */
[----:B------:R-:W-:Y:S02]  /*3a90*/  ISETP.GT.AND P3, PT, R0, 0x8, PT ;  /* 0x000000080000780c */ /* 0x000fe40003f64270 */
[----:B------:R-:W-:Y:S02]  /*3aa0*/  FSEL R9, R36, -INF , P0 ;  /* 0xff80000024097808 */ /* 0x000fe40000000000 */
[C---:B------:R-:W-:Y:S02]  /*3ab0*/  ISETP.GT.AND P2, PT, R0.reuse, 0x1, PT ;  /* 0x000000010000780c */ /* 0x040fe40003f44270 */
[C---:B------:R-:W-:Y:S02]  /*3ac0*/  ISETP.GT.AND P4, PT, R0.reuse, 0x9, PT ;  /* 0x000000090000780c */ /* 0x040fe40003f84270 */
[----:B------:R-:W-:-:S02]  /*3ad0*/  ISETP.GT.AND P1, PT, R0, 0x10, PT ;  /* 0x000000100000780c */ /* 0x000fc40003f24270 */
[----:B------:R-:W-:Y:S02]  /*3ae0*/  ISETP.GT.AND P0, PT, R0, 0x11, PT ;  /* 0x000000110000780c */ /* 0x000fe40003f04270 */
[----:B------:R-:W-:Y:S02]  /*3af0*/  FSEL R14, R60, -INF , P3 ;  /* 0xff8000003c0e7808 */ /* 0x000fe40001800000 */
[----:B------:R-:W-:Y:S02]  /*3b00*/  FSEL R13, R37, -INF , P2 ;  /* 0xff800000250d7808 */ /* 0x000fe40001000000 */
[----:B------:R-:W-:Y:S02]  /*3b10*/  ISETP.GT.AND P3, PT, R0, 0x18, PT ;  /* 0x000000180000780c */ /* 0x000fe40003f64270 */
[----:B------:R-:W-:Y:S02]  /*3b20*/  FSEL R15, R61, -INF , P4 ;  /* 0xff8000003d0f7808 */ /* 0x000fe40002000000 */
[----:B------:R-:W-:-:S02]  /*3b30*/  FSEL R17, R32, -INF , P1 ;  /* 0xff80000020117808 */ /* 0x000fc40000800000 */
[----:B------:R-:W-:Y:S02]  /*3b40*/  FSEL R18, R33, -INF , P0 ;  /* 0xff80000021127808 */ /* 0x000fe40000000000 */
[C---:B------:R-:W-:Y:S02]  /*3b50*/  ISETP.GT.AND P4, PT, R0.reuse, 0x19, PT ;  /* 0x000000190000780c */ /* 0x040fe40003f84270 */
[C---:B------:R-:W-:Y:S02]  /*3b60*/  ISETP.GT.AND P2, PT, R0.reuse, 0x20, PT ;  /* 0x000000200000780c */ /* 0x040fe40003f44270 */
[C---:B------:R-:W-:Y:S02]  /*3b70*/  ISETP.GT.AND P1, PT, R0.reuse, 0x21, PT ;  /* 0x000000210000780c */ /* 0x040fe40003f24270 */
[----:B------:R-:W-:Y:S02]  /*3b80*/  ISETP.GT.AND P0, PT, R0, 0x28, PT ;  /* 0x000000280000780c */ /* 0x000fe40003f04270 */
[----:B------:R-:W-:-:S02]  /*3b90*/  FSEL R19, R20, -INF , P3 ;  /* 0xff80000014137808 */ /* 0x000fc40001800000 */
[----:B------:R-:W-:Y:S02]  /*3ba0*/  FSEL R20, R21, -INF , P4 ;  /* 0xff80000015147808 */ /* 0x000fe40002000000 */
[----:B------:R-:W-:Y:S02]  /*3bb0*/  FSEL R99, R28, -INF , P2 ;  /* 0xff8000001c637808 */ /* 0x000fe40001000000 */
[----:B------:R-:W-:Y:S02]  /*3bc0*/  FSEL R98, R29, -INF , P1 ;  /* 0xff8000001d627808 */ /* 0x000fe40000800000 */
[----:B------:R-:W-:Y:S02]  /*3bd0*/  FSEL R97, R52, -INF , P0 ;  /* 0xff80000034617808 */ /* 0x000fe40000000000 */
[C---:B------:R-:W-:Y:S02]  /*3be0*/  ISETP.GT.AND P4, PT, R0.reuse, 0x29, PT ;  /* 0x000000290000780c */ /* 0x040fe40003f84270 */
[----:B------:R-:W-:-:S02]  /*3bf0*/  ISETP.GT.AND P3, PT, R0, 0x30, PT ;  /* 0x000000300000780c */ /* 0x000fc40003f64270 */
[C---:B------:R-:W-:Y:S02]  /*3c00*/  ISETP.GT.AND P2, PT, R0.reuse, 0x31, PT ;  /* 0x000000310000780c */ /* 0x040fe40003f44270 */
[C---:B------:R-:W-:Y:S02]  /*3c10*/  ISETP.GT.AND P1, PT, R0.reuse, 0x38, PT ;  /* 0x000000380000780c */ /* 0x040fe40003f24270 */
[----:B------:R-:W-:Y:S02]  /*3c20*/  ISETP.GT.AND P0, PT, R0, 0x39, PT ;  /* 0x000000390000780c */ /* 0x000fe40003f04270 */
[----:B------:R-:W-:Y:S02]  /*3c30*/  FSEL R96, R53, -INF , P4 ;  /* 0xff80000035607808 */ /* 0x000fe40002000000 */
[----:B------:R-:W-:Y:S02]  /*3c40*/  FSEL R95, R24, -INF , P3 ;  /* 0xff800000185f7808 */ /* 0x000fe40001800000 */
[----:B------:R-:W-:-:S02]  /*3c50*/  FSEL R94, R25, -INF , P2 ;  /* 0xff800000195e7808 */ /* 0x000fc40001000000 */
[----:B------:R-:W-:Y:S02]  /*3c60*/  FSEL R93, R48, -INF , P1 ;  /* 0xff800000305d7808 */ /* 0x000fe40000800000 */
[----:B------:R-:W-:Y:S01]  /*3c70*/  FSEL R92, R49, -INF , P0 ;  /* 0xff800000315c7808 */ /* 0x000fe20000000000 */
[----:B------:R-:W-:Y:S05]  /*3c80*/  BRA.DIV ~URZ, `(.L_x_522) ;  /* 0x0000cdb27f007947 */ /* 0x000fea000b800000 */
[----:B------:R-:W2:Y:S01]  /*3c90*/  SHFL.IDX PT, R0, R4, 0x1, 0x1c1f ;  /* 0x003c1f0004007f89 */ /* 0x000ea200000e0000 */
[----:B------:R-:W-:-:S04]  /*3ca0*/  FMNMX.FTZ R2, R9, R13, !PT ;  /* 0x0000000d09027209 */ /* 0x000fc80007810000 */
[----:B------:R-:W-:-:S04]  /*3cb0*/  FMNMX.FTZ R2, R14, R2, !PT ;  /* 0x000000020e027209 */ /* 0x000fc80007810000 */
[----:B------:R-:W-:-:S04]  /*3cc0*/  FMNMX.FTZ R2, R15, R2, !PT ;  /* 0x000000020f027209 */ /* 0x000fc80007810000 */
[----:B------:R-:W-:-:S04]  /*3cd0*/  FMNMX.FTZ R2, R17, R2, !PT ;  /* 0x0000000211027209 */ /* 0x000fc80007810000 */
[----:B------:R-:W-:-:S04]  /*3ce0*/  FMNMX.FTZ R2, R18, R2, !PT ;  /* 0x0000000212027209 */ /* 0x000fc80007810000 */
[----:B------:R-:W-:Y:S01]  /*3cf0*/  FMNMX.FTZ R2, R19, R2, !PT ;  /* 0x0000000213027209 */ /* 0x000fe20007810000 */
[----:B--2---:R-:W-:-:S03]  /*3d00*/  IMAD.IADD R0, R5, 0x1, R0 ;  /* 0x0000000105007824 */ /* 0x004fc600078e0200 */
[----:B------:R-:W-:Y:S02]  /*3d10*/  FMNMX.FTZ R2, R20, R2, !PT ;  /* 0x0000000214027209 */ /* 0x000fe40007810000 */
[----:B------:R-:W-:Y:S02]  /*3d20*/  IMNMX R0, R6, R0, PT ;  /* 0x0000000006007217 */ /* 0x000fe40003800200 */
[----:B------:R-:W-:Y:S02]  /*3d30*/  FMNMX.FTZ R2, R99, R2, !PT ;  /* 0x0000000263027209 */ /* 0x000fe40007810000 */
[C---:B------:R-:W-:Y:S02]  /*3d40*/  ISETP.GT.AND P1, PT, R0.reuse, RZ, PT ;  /* 0x000000ff0000720c */ /* 0x040fe40003f24270 */
[C---:B------:R-:W-:Y:S02]  /*3d50*/  ISETP.GT.AND P0, PT, R0.reuse, 0x1, PT ;  /* 0x000000010000780c */ /* 0x040fe40003f04270 */
[----:B------:R-:W-:-:S02]  /*3d60*/  ISETP.GT.AND P2, PT, R0, 0x8, PT ;  /* 0x000000080000780c */ /* 0x000fc40003f44270 */
[----:B-1----:R-:W-:Y:S02]  /*3d70*/  FSEL R4, R38, -INF , P1 ;  /* 0xff80000026047808 */ /* 0x002fe40000800000 */
[----:B------:R-:W-:Y:S02]  /*3d80*/  FSEL R5, R39, -INF , P0 ;  /* 0xff80000027057808 */ /* 0x000fe40000000000 */
[----:B------:R-:W-:Y:S02]  /*3d90*/  ISETP.GT.AND P0, PT, R0, 0x9, PT ;  /* 0x000000090000780c */ /* 0x000fe40003f04270 */
[----:B------:R-:W-:Y:S02]  /*3da0*/  FSEL R12, R62, -INF , P2 ;  /* 0xff8000003e0c7808 */ /* 0x000fe40001000000 */
[----:B------:R-:W-:Y:S02]  /*3db0*/  FMNMX.FTZ R3, R4, R5, !PT ;  /* 0x0000000504037209 */ /* 0x000fe40007810000 */
[----:B------:R-:W-:-:S02]  /*3dc0*/  FSEL R11, R63, -INF , P0 ;  /* 0xff8000003f0b7808 */ /* 0x000fc40000000000 */
[----:B------:R-:W-:Y:S02]  /*3dd0*/  ISETP.GT.AND P1, PT, R0, 0x10, PT ;  /* 0x000000100000780c */ /* 0x000fe40003f24270 */
[----:B------:R-:W-:Y:S02]  /*3de0*/  FMNMX.FTZ R3, R12, R3, !PT ;  /* 0x000000030c037209 */ /* 0x000fe40007810000 */
        /* <DEDUP_REMOVED lines=15> */
[----:B------:R-:W-:-:S02]  /*3ee0*/  FMNMX.FTZ R2, R98, R2, !PT ;  /* 0x0000000262027209 */ /* 0x000fc40007810000 */
[----:B------:R-:W-:Y:S02]  /*3ef0*/  FSEL R90, R31, -INF , P0 ;  /* 0xff8000001f5a7808 */ /* 0x000fe40000000000 */
[C---:B------:R-:W-:Y:S02]  /*3f00*/  ISETP.GT.AND P1, PT, R0.reuse, 0x28, PT ;  /* 0x000000280000780c */ /* 0x040fe40003f24270 */
[----:B------:R-:W-:Y:S02]  /*3f10*/  FMNMX.FTZ R3, R91, R3, !PT ;  /* 0x000000035b037209 */ /* 0x000fe40007810000 */
[----:B------:R-:W-:Y:S02]  /*3f20*/  FMNMX.FTZ R2, R97, R2, !PT ;  /* 0x0000000261027209 */ /* 0x000fe40007810000 */
[----:B------:R-:W-:Y:S02]  /*3f30*/  ISETP.GT.AND P0, PT, R0, 0x29, PT ;  /* 0x000000290000780c */ /* 0x000fe40003f04270 */
[----:B------:R-:W-:-:S02]  /*3f40*/  FSEL R89, R54, -INF , P1 ;  /* 0xff80000036597808 */ /* 0x000fc40000800000 */
[----:B------:R-:W-:Y:S02]  /*3f50*/  FMNMX.FTZ R3, R90, R3, !PT ;  /* 0x000000035a037209 */ /* 0x000fe40007810000 */
[----:B------:R-:W-:Y:S02]  /*3f60*/  FMNMX.FTZ R2, R96, R2, !PT ;  /* 0x0000000260027209 */ /* 0x000fe40007810000 */
[----:B------:R-:W-:Y:S02]  /*3f70*/  FSEL R88, R55, -INF , P0 ;  /* 0xff80000037587808 */ /* 0x000fe40000000000 */
[----:B------:R-:W-:Y:S02]  /*3f80*/  ISETP.GT.AND P1, PT, R0, 0x30, PT ;  /* 0x000000300000780c */ /* 0x000fe40003f24270 */
[----:B------:R-:W-:Y:S02]  /*3f90*/  FMNMX.FTZ R3, R89, R3, !PT ;  /* 0x0000000359037209 */ /* 0x000fe40007810000 */
[----:B------:R-:W-:-:S02]  /*3fa0*/  FMNMX.FTZ R2, R95, R2, !PT ;  /* 0x000000025f027209 */ /* 0x000fc40007810000 */
[----:B------:R-:W-:Y:S02]  /*3fb0*/  ISETP.GT.AND P0, PT, R0, 0x31, PT ;  /* 0x000000310000780c */ /* 0x000fe40003f04270 */
[----:B------:R-:W-:Y:S02]  /*3fc0*/  FSEL R87, R26, -INF , P1 ;  /* 0xff8000001a577808 */ /* 0x000fe40000800000 */
[----:B------:R-:W-:Y:S02]  /*3fd0*/  FMNMX.FTZ R3, R88, R3, !PT ;  /* 0x0000000358037209 */ /* 0x000fe40007810000 */
[----:B------:R-:W-:Y:S02]  /*3fe0*/  FMNMX.FTZ R2, R94, R2, !PT ;  /* 0x000000025e027209 */ /* 0x000fe40007810000 */
[----:B------:R-:W-:Y:S02]  /*3ff0*/  FSEL R86, R27, -INF , P0 ;  /* 0xff8000001b567808 */ /* 0x000fe40000000000 */
[----:B------:R-:W-:-:S02]  /*4000*/  ISETP.GT.AND P1, PT, R0, 0x38, PT ;  /* 0x000000380000780c */ /* 0x000fc40003f24270 */
[----:B------:R-:W-:Y:S02]  /*4010*/  FMNMX.FTZ R3, R87, R3, !PT ;  /* 0x0000000357037209 */ /* 0x000fe40007810000 */
[----:B------:R-:W-:Y:S02]  /*4020*/  FMNMX.FTZ R2, R93, R2, !PT ;  /* 0x000000025d027209 */ /* 0x000fe40007810000 */
[----:B------:R-:W-:Y:S02]  /*4030*/  ISETP.GT.AND P0, PT, R0, 0x39, PT ;  /* 0x000000390000780c */ /* 0x000fe40003f04270 */
[----:B------:R-:W-:Y:S02]  /*4040*/  FSEL R85, R50, -INF , P1 ;  /* 0xff80000032557808 */ /* 0x000fe40000800000 */
[----:B------:R-:W-:Y:S02]  /*4050*/  FMNMX.FTZ R3, R86, R3, !PT ;  /* 0x0000000356037209 */ /* 0x000fe40007810000 */
[----:B------:R-:W-:-:S02]  /*4060*/  FMNMX.FTZ R0, R92, R2, !PT ;  /* 0x000000025c007209 */ /* 0x000fc40007810000 */
[----:B------:R-:W-:Y:S02]  /*4070*/  FSEL R84, R51, -INF , P0 ;  /* 0xff80000033547808 */ /* 0x000fe40000000000 */
[----:B------:R-:W-:Y:S02]  /*4080*/  FMNMX.FTZ R2, R85, R3, !PT ;  /* 0x0000000355027209 */ /* 0x000fe40007810000 */
[----:B------:R-:W1:Y:S02]  /*4090*/  SHFL.BFLY PT, R3, R0, 0x2, 0x1f ;  /* 0x0c401f0000037f89 */ /* 0x000e6400000e0000 */
[----:B------:R-:W-:-:S05]  /*40a0*/  FMNMX.FTZ R2, R84, R2, !PT ;  /* 0x0000000254027209 */ /* 0x000fca0007810000 */
[----:B------:R-:W2:Y:S01]  /*40b0*/  SHFL.BFLY PT, R16, R2, 0x2, 0x1f ;  /* 0x0c401f0002107f89 */ /* 0x000ea200000e0000 */
[----:B-1----:R-:W-:-:S05]  /*40c0*/  FMNMX.FTZ R0, R3, R0, !PT ;  /* 0x0000000003007209 */ /* 0x002fca0007810000 */
[----:B------:R-:W1:Y:S01]  /*40d0*/  SHFL.BFLY PT, R133, R0, 0x1, 0x1f ;  /* 0x0c201f0000857f89 */ /* 0x000e6200000e0000 */
[----:B--2---:R-:W-:-:S05]  /*40e0*/  FMNMX.FTZ R16, R2, R16, !PT ;  /* 0x0000001002107209 */ /* 0x004fca0007810000 */
[----:B------:R2:W3:Y:S01]  /*40f0*/  SHFL.BFLY PT, R3, R16, 0x1, 0x1f ;  /* 0x0c201f0010037f89 */ /* 0x0004e200000e0000 */
[----:B-1----:R-:W-:-:S03]  /*4100*/  FMNMX.FTZ R133, R0, R133, !PT ;  /* 0x0000008500857209 */ /* 0x002fc60007810000 */
.L_x_578:
[----:B------:R-:W4:Y:S04]  /*4110*/  LDL R100, [R1+0x2c] ;  /* 0x00002c0001647983 */ /* 0x000f280000100800 */
[----:B------:R-:W5:Y:S04]  /*4120*/  LDL R251, [R1+0x30] ;  /* 0x0000300001fb7983 */ /* 0x000f680000100800 */
[----:B--2---:R-:W2:Y:S04]  /*4130*/  LDL R101, [R1+0x34] ;  /* 0x0000340001657983 */ /* 0x004ea80000100800 */
[----:B---3--:R-:W3:Y:S04]  /*4140*/  LDL R28, [R1+0x3c] ;  /* 0x00003c00011c7983 */ /* 0x008ee80000100800 */
[----:B------:R-:W3:Y:S01]  /*4150*/  LDL R250, [R1+0x38] ;  /* 0x0000380001fa7983 */ /* 0x000ee20000100800 */
[C---:B------:R-:W-:Y:S01]  /*4160*/  FMUL.FTZ R2, R133.reuse, c[0x0][0x2d0] ;  /* 0x0000b40085027a20 */ /* 0x040fe20000410000 */
[----:B------:R-:W-:-:S04]  /*4170*/  FSETP.NEU.FTZ.AND P0, PT, R133, -INF , PT ;  /* 0xff8000008500780b */ /* 0x000fc80003f1d000 */
[----:B------:R-:W-:-:S05]  /*4180*/  FSEL R2, R2, RZ, P0 ;  /* 0x000000ff02027208 */ /* 0x000fca0000000000 */
[----:B------:R-:W-:-:S04]  /*4190*/  FFMA.FTZ R0, R9, c[0x0][0x2d0], -R2 ;  /* 0x0000b40009007a23 */ /* 0x000fc80000010802 */
[----:B------:R1:W-:Y:S02]  /*41a0*/  MUFU.EX2 R113, R0 ;  /* 0x0000000000717308 */ /* 0x0003e40000000800 */
[----:B-1----:R-:W-:-:S06]  /*41b0*/  FFMA.FTZ R0, R13, c[0x0][0x2d0], -R2 ;  /* 0x0000b4000d007a23 */ /* 0x002fcc0000010802 */
[----:B------:R1:W1:Y:S01]  /*41c0*/  MUFU.EX2 R112, R0 ;  /* 0x0000000000707308 */ /* 0x0002620000000800 */
[----:B------:R-:W-:Y:S01]  /*41d0*/  FMNMX.FTZ R16, R3, R16, !PT ;  /* 0x0000001003107209 */ /* 0x000fe20007810000 */
[----:B-1----:R-:W-:-:S06]  /*41e0*/  FFMA.FTZ R0, R14, c[0x0][0x2d0], -R2 ;  /* 0x0000b4000e007a23 */ /* 0x002fcc0000010802 */
[----:B------:R1:W-:Y:S01]  /*41f0*/  MUFU.EX2 R116, R0 ;  /* 0x0000000000747308 */ /* 0x0003e20000000800 */
[--C-:B------:R-:W-:Y:S02]  /*4200*/  FFMA.FTZ R3, R19, c[0x0][0x2d0], -R2.reuse ;  /* 0x0000b40013037a23 */ /* 0x100fe40000010802 */
[----:B-1----:R-:W-:-:S05]  /*4210*/  FFMA.FTZ R0, R15, c[0x0][0x2d0], -R2 ;  /* 0x0000b4000f007a23 */ /* 0x002fca0000010802 */
[----:B------:R1:W1:Y:S01]  /*4220*/  MUFU.EX2 R118, R0 ;  /* 0x0000000000767308 */ /* 0x0002620000000800 */
[----:B------:R-:W-:Y:S01]  /*4230*/  FSETP.NEU.FTZ.AND P0, PT, R16, -INF , PT ;  /* 0xff8000001000780b */ /* 0x000fe20003f1d000 */
[----:B-1----:R-:W-:-:S06]  /*4240*/  FFMA.FTZ R0, R17, c[0x0][0x2d0], -R2 ;  /* 0x0000b40011007a23 */ /* 0x002fcc0000010802 */
[----:B------:R1:W-:Y:S02]  /*4250*/  MUFU.EX2 R128, R0 ;  /* 0x0000000000807308 */ /* 0x0003e40000000800 */
[----:B-1----:R-:W-:-:S06]  /*4260*/  FFMA.FTZ R0, R18, c[0x0][0x2d0], -R2 ;  /* 0x0000b40012007a23 */ /* 0x002fcc0000010802 */
[----:B------:R1:W-:Y:S01]  /*4270*/  MUFU.EX2 R129, R0 ;  /* 0x0000000000817308 */ /* 0x0003e20000000800 */
[----:B------:R-:W-:Y:S07]  /*4280*/  WARPSYNC 0xffffffff ;  /* 0xffffffff00007948 */ /* 0x000fee0003800000 */
[----:B------:R1:W-:Y:S02]  /*4290*/  MUFU.EX2 R130, R3 ;  /* 0x0000000300827308 */ /* 0x0003e40000000800 */
[----:B-1----:R-:W-:-:S05]  /*42a0*/  FMUL.FTZ R0, R16, c[0x0][0x2d0] ;  /* 0x0000b40010007a20 */ /* 0x002fca0000410000 */
[----:B------:R-:W-:Y:S01]  /*42b0*/  FSEL R0, R0, RZ, P0 ;  /* 0x000000ff00007208 */ /* 0x000fe20000000000 */
[----:B------:R-:W-:-:S04]  /*42c0*/  FFMA.FTZ R3, R20, c[0x0][0x2d0], -R2 ;  /* 0x0000b40014037a23 */ /* 0x000fc80000010802 */
[----:B------:R1:W-:Y:S02]  /*42d0*/  MUFU.EX2 R134, R3 ;  /* 0x0000000300867308 */ /* 0x0003e40000000800 */
[----:B-1----:R-:W-:-:S06]  /*42e0*/  FFMA.FTZ R3, R4, c[0x0][0x2d0], -R0 ;  /* 0x0000b40004037a23 */ /* 0x002fcc0000010800 */
[----:B------:R1:W-:Y:S02]  /*42f0*/  MUFU.EX2 R18, R3 ;  /* 0x0000000300127308 */ /* 0x0003e40000000800 */
[----:B-1----:R-:W-:-:S06]  /*4300*/  FFMA.FTZ R3, R5, c[0x0][0x2d0], -R0 ;  /* 0x0000b40005037a23 */ /* 0x002fcc0000010800 */
[----:B------:R1:W1:Y:S02]  /*4310*/  MUFU.EX2 R17, R3 ;  /* 0x0000000300117308 */ /* 0x0002640000000800 */
[----:B-1----:R-:W-:-:S06]  /*4320*/  FFMA.FTZ R3, R12, c[0x0][0x2d0], -R0 ;  /* 0x0000b4000c037a23 */ /* 0x002fcc0000010800 */
[----:B------:R1:W-:Y:S02]  /*4330*/  MUFU.EX2 R19, R3 ;  /* 0x0000000300137308 */ /* 0x0003e40000000800 */
[----:B-1----:R-:W-:-:S06]  /*4340*/  FFMA.FTZ R3, R11, c[0x0][0x2d0], -R0 ;  /* 0x0000b4000b037a23 */ /* 0x002fcc0000010800 */
[----:B------:R1:W1:Y:S01]  /*4350*/  MUFU.EX2 R117, R3 ;  /* 0x0000000300757308 */ /* 0x0002620000000800 */
[----:B------:R-:W-:Y:S02]  /*4360*/  F2FP.BF16.PACK_AB R12, R112, R113 ;  /* 0x00000071700c723e */ /* 0x000fe400000010ff */
[----:B------:R-:W-:Y:S02]  /*4370*/  F2FP.BF16.PACK_AB R14, R118, R116 ;  /* 0x00000074760e723e */ /* 0x000fe400000010ff */
[----:B------:R-:W-:Y:S01]  /*4380*/  F2FP.BF16.PACK_AB R13, R17, R18 ;  /* 0x00000012110d723e */ /* 0x000fe200000010ff */
[----:B-1----:R-:W-:-:S04]  /*4390*/  FFMA.FTZ R3, R8, c[0x0][0x2d0], -R0 ;  /* 0x0000b40008037a23 */ /* 0x002fc80000010800 */
[----:B------:R1:W-:Y:S01]  /*43a0*/  MUFU.EX2 R119, R3 ;  /* 0x0000000300777308 */ /* 0x0003e20000000800 */
[----:B------:R-:W-:Y:S01]  /*43b0*/  F2FP.BF16.PACK_AB R15, R117, R19 ;  /* 0x00000013750f723e */ /* 0x000fe200000010ff */
[----:B----4-:R-:W4:Y:S01]  /*43c0*/  LDSM.16.MT88.4 R24, [R100] ;  /* 0x000000006418783b */ /* 0x010f220000004200 */
[----:B-1----:R-:W-:-:S03]  /*43d0*/  FFMA.FTZ R3, R7, c[0x0][0x2d0], -R0 ;  /* 0x0000b40007037a23 */ /* 0x002fc60000010800 */
[----:B------:R-:W1:Y:S02]  /*43e0*/  LDSM.16.MT88.4 R36, [R100+0x800] ;  /* 0x000800006424783b */ /* 0x000e640000004200 */
[----:B------:R3:W1:Y:S02]  /*43f0*/  MUFU.EX2 R131, R3 ;  /* 0x0000000300837308 */ /* 0x0006640000000800 */
[----:B-----5:R-:W5:Y:S04]  /*4400*/  LDSM.16.MT88.4 R44, [R251] ;  /* 0x00000000fb2c783b */ /* 0x020f680000004200 */
[----:B--2---:R-:W2:Y:S04]  /*4410*/  LDSM.16.MT88.4 R20, [R101] ;  /* 0x000000006514783b */ /* 0x004ea80000004200 */
[----:B------:R-:W2:Y:S04]  /*4420*/  LDSM.16.MT88.4 R60, [R251+0x800] ;  /* 0x00080000fb3c783b */ /* 0x000ea80000004200 */
[----:B------:R-:W2:Y:S01]  /*4430*/  LDSM.16.MT88.4 R40, [R101+0x800] ;  /* 0x000800006528783b */ /* 0x000ea20000004200 */
[----:B---3--:R-:W-:-:S03]  /*4440*/  FFMA.FTZ R3, R6, c[0x0][0x2d0], -R0 ;  /* 0x0000b40006037a23 */ /* 0x008fc60000010800 */
[----:B------:R-:W3:Y:S01]  /*4450*/  LDSM.16.MT88.4 R28, [R28] ;  /* 0x000000001c1c783b */ /* 0x000ee20000004200 */
[----:B------:R4:W-:Y:S03]  /*4460*/  MUFU.EX2 R132, R3 ;  /* 0x0000000300847308 */ /* 0x0009e60000000800 */
[----:B------:R-:W-:Y:S04]  /*4470*/  LDSM.16.MT88.4 R68, [R101+0x2000] ;  /* 0x002000006544783b */ /* 0x000fe80000004200 */
[----:B------:R-:W-:Y:S04]  /*4480*/  LDSM.16.MT88.4 R64, [R250+0x800] ;  /* 0x00080000fa40783b */ /* 0x000fe80000004200 */
[----:B------:R-:W-:Y:S04]  /*4490*/  LDSM.16.MT88.4 R48, [R100+0x2800] ;  /* 0x002800006430783b */ /* 0x000fe80000004200 */
[----:B------:R-:W-:Y:S01]  /*44a0*/  LDSM.16.MT88.4 R72, [R251+0x2000] ;  /* 0x00200000fb48783b */ /* 0x000fe20000004200 */
[----:B----4-:R-:W-:Y:S01]  /*44b0*/  FFMA.FTZ R3, R10, c[0x0][0x2d0], -R0 ;  /* 0x0000b4000a037a23 */ /* 0x010fe20000010800 */
[C---:B------:R-:W-:Y:S02]  /*44c0*/  HMMA.16816.F32.BF16 R4, R12.reuse, R24, RZ ;  /* 0x000000180c04723c */ /* 0x040fe400000418ff */
[----:B------:R-:W-:Y:S01]  /*44d0*/  LDSM.16.MT88.4 R56, [R250+0x2000] ;  /* 0x00200000fa38783b */ /* 0x000fe20000004200 */
[----:B------:R-:W4:Y:S03]  /*44e0*/  MUFU.EX2 R135, R3 ;  /* 0x0000000300877308 */ /* 0x000f260000000800 */
[----:B------:R-:W-:Y:S02]  /*44f0*/  LDSM.16.MT88.4 R76, [R251+0x2800] ;  /* 0x00280000fb4c783b */ /* 0x000fe40000004200 */
[----:B------:R-:W-:Y:S01]  /*4500*/  HMMA.16816.F32.BF16 R24, R12, R26, RZ ;  /* 0x0000001a0c18723c */ /* 0x000fe200000418ff */
[----:B------:R-:W-:Y:S01]  /*4510*/  F2FP.BF16.PACK_AB R8, R129, R128 ;  /* 0x000000808108723e */ /* 0x000fe200000010ff */
[----:B------:R-:W-:Y:S01]  /*4520*/  LDSM.16.MT88.4 R80, [R100+0x4000] ;  /* 0x004000006450783b */ /* 0x000fe20000004200 */
[----:B------:R-:W-:-:S02]  /*4530*/  F2FP.BF16.PACK_AB R10, R134, R130 ;  /* 0x00000082860a723e */ /* 0x000fc400000010ff */
[----:B-1----:R-:W-:Y:S02]  /*4540*/  F2FP.BF16.PACK_AB R9, R131, R119 ;  /* 0x000000778309723e */ /* 0x002fe400000010ff */
[----:B----4-:R-:W-:-:S09]  /*4550*/  F2FP.BF16.PACK_AB R11, R135, R132 ;  /* 0x00000084870b723e */ /* 0x010fd200000010ff */
[C---:B------:R-:W-:Y:S08]  /*4560*/  HMMA.16816.F32.BF16 R164, R8.reuse, R36, R4 ;  /* 0x0000002408a4723c */ /* 0x040ff00000041804 */
[----:B------:R-:W-:Y:S01]  /*4570*/  HMMA.16816.F32.BF16 R4, R8, R38, R24 ;  /* 0x000000260804723c */ /* 0x000fe20000041818 */
[----:B------:R-:W1:Y:S11]  /*4580*/  LDSM.16.MT88.4 R24, [R100+0x2000] ;  /* 0x002000006418783b */ /* 0x000e760000004200 */
[----:B------:R-:W-:Y:S11]  /*4590*/  @!UPT UIADD3 URZ, URZ, URZ, URZ ;  /* 0x0000003f3f3ff290 */ /* 0x000ff6000fffe03f */
[----:B------:R-:W-:Y:S01]  /*45a0*/  @!UPT UIADD3 URZ, URZ, URZ, URZ ;  /* 0x0000003f3f3ff290 */ /* 0x000fe2000fffe03f */
[----:B------:R-:W-:Y:S02]  /*45b0*/  MOV R115, R7 ;  /* 0x0000000700737202 */ /* 0x000fe40000000f00 */
[----:B------:R-:W-:Y:S02]  /*45c0*/  MOV R114, R4 ;  /* 0x0000000400727202 */ /* 0x000fe40000000f00 */
[----:B------:R-:W-:Y:S02]  /*45d0*/  MOV R111, R6 ;  /* 0x00000006006f7202 */ /* 0x000fe40000000f00 */
[----:B------:R-:W-:Y:S02]  /*45e0*/  MOV R110, R5 ;  /* 0x00000005006e7202 */ /* 0x000fe40000000f00 */
[C---:B-----5:R-:W-:Y:S08]  /*45f0*/  HMMA.16816.F32.BF16 R4, R12.reuse, R44, RZ ;  /* 0x0000002c0c04723c */ /* 0x060ff000000418ff */
[C---:B--2---:R-:W-:Y:S08]  /*4600*/  HMMA.16816.F32.BF16 R32, R12.reuse, R20, RZ ;  /* 0x000000140c20723c */ /* 0x044ff000000418ff */
[----:B------:R-:W-:Y:S08]  /*4610*/  HMMA.16816.F32.BF16 R20, R12, R22, RZ ;  /* 0x000000160c14723c */ /* 0x000ff000000418ff */
[----:B------:R-:W-:Y:S08]  /*4620*/  HMMA.16816.F32.BF16 R36, R8, R60, R4 ;  /* 0x0000003c0824723c */ /* 0x000ff00000041804 */
[----:B------:R-:W-:Y:S01]  /*4630*/  HMMA.16816.F32.BF16 R52, R12, R46, RZ ;  /* 0x0000002e0c34723c */ /* 0x000fe200000418ff */
[----:B------:R-:W2:Y:S07]  /*4640*/  LDSM.16.MT88.4 R44, [R101+0x2800] ;  /* 0x00280000652c783b */ /* 0x000eae0000004200 */
[C---:B------:R-:W-:Y:S08]  /*4650*/  HMMA.16816.F32.BF16 R156, R8.reuse, R40, R32 ;  /* 0x00000028089c723c */ /* 0x040ff00000041820 */
[----:B------:R-:W-:Y:S01]  /*4660*/  HMMA.16816.F32.BF16 R148, R8, R42, R20 ;  /* 0x0000002a0894723c */ /* 0x000fe20000041814 */
[----:B------:R-:W-:Y:S01]  /*4670*/  IMAD.MOV.U32 R109, RZ, RZ, R36 ;  /* 0x000000ffff6d7224 */ /* 0x000fe200078e0024 */
[----:B------:R-:W-:-:S02]  /*4680*/  MOV R108, R38 ;  /* 0x00000026006c7202 */ /* 0x000fc40000000f00 */
[----:B------:R-:W-:Y:S02]  /*4690*/  MOV R107, R39 ;  /* 0x00000027006b7202 */ /* 0x000fe40000000f00 */
[----:B------:R-:W-:Y:S02]  /*46a0*/  MOV R106, R37 ;  /* 0x00000025006a7202 */ /* 0x000fe40000000f00 */
[C---:B---3--:R-:W-:Y:S08]  /*46b0*/  HMMA.16816.F32.BF16 R40, R12.reuse, R28, RZ ;  /* 0x0000001c0c28723c */ /* 0x048ff000000418ff */
[C---:B------:R-:W-:Y:S08]  /*46c0*/  HMMA.16816.F32.BF16 R36, R12.reuse, R30, RZ ;  /* 0x0000001e0c24723c */ /* 0x040ff000000418ff */
[C---:B-1----:R-:W-:Y:S08]  /*46d0*/  HMMA.16816.F32.BF16 R32, R12.reuse, R24, RZ ;  /* 0x000000180c20723c */ /* 0x042ff000000418ff */
[C---:B------:R-:W-:Y:S08]  /*46e0*/  HMMA.16816.F32.BF16 R28, R12.reuse, R26, RZ ;  /* 0x0000001a0c1c723c */ /* 0x040ff000000418ff */
[C---:B------:R-:W-:Y:S08]  /*46f0*/  HMMA.16816.F32.BF16 R24, R12.reuse, R68, RZ ;  /* 0x000000440c18723c */ /* 0x040ff000000418ff */
[----:B------:R-:W-:Y:S08]  /*4700*/  HMMA.16816.F32.BF16 R20, R12, R70, RZ ;  /* 0x000000460c14723c */ /* 0x000ff000000418ff */
[C---:B------:R-:W-:Y:S01]  /*4710*/  HMMA.16816.F32.BF16 R140, R8.reuse, R62, R52 ;  /* 0x0000003e088c723c */ /* 0x040fe20000041834 */
[----:B------:R-:W1:Y:S04]  /*4720*/  LDSM.16.MT88.4 R52, [R250+0x2800] ;  /* 0x00280000fa34783b */ /* 0x000e680000004200 */
[----:B------:R-:W-:Y:S03]  /*4730*/  LDSM.16.MT88.4 R60, [R100+0x4800] ;  /* 0x00480000643c783b */ /* 0x000fe60000004200 */
[C---:B--2---:R-:W-:Y:S08]  /*4740*/  HMMA.16816.F32.BF16 R24, R8.reuse, R44, R24 ;  /* 0x0000002c0818723c */ /* 0x044ff00000041818 */
[C---:B------:R-:W-:Y:S01]  /*4750*/  HMMA.16816.F32.BF16 R120, R8.reuse, R64, R40 ;  /* 0x000000400878723c */ /* 0x040fe20000041828 */
[----:B------:R-:W2:Y:S07]  /*4760*/  LDSM.16.MT88.4 R40, [R101+0x4000] ;  /* 0x004000006528783b */ /* 0x000eae0000004200 */
[----:B------:R-:W-:Y:S08]  /*4770*/  HMMA.16816.F32.BF16 R32, R8, R48, R32 ;  /* 0x000000300820723c */ /* 0x000ff00000041820 */
[----:B------:R-:W-:Y:S01]  /*4780*/  HMMA.16816.F32.BF16 R4, R12, R72, RZ ;  /* 0x000000480c04723c */ /* 0x000fe200000418ff */
[----:B------:R-:W-:Y:S01]  /*4790*/  MOV R49, R27 ;  /* 0x0000001b00317202 */ /* 0x000fe20000000f00 */
[----:B------:R-:W-:-:S06]  /*47a0*/  IMAD.MOV.U32 R48, RZ, RZ, R24 ;  /* 0x000000ffff307224 */ /* 0x000fcc00078e0018 */
[C---:B------:R-:W-:Y:S07]  /*47b0*/  HMMA.16816.F32.BF16 R180, R8.reuse, R50, R28 ;  /* 0x0000003208b4723c */ /* 0x040fee000004181c */
[----:B------:R-:W-:Y:S01]  /*47c0*/  MOV R51, R25 ;  /* 0x0000001900337202 */ /* 0x000fe20000000f00 */
[----:B------:R-:W-:Y:S01]  /*47d0*/  HMMA.16816.F32.BF16 R68, R8, R46, R20 ;  /* 0x0000002e0844723c */ /* 0x000fe20000041814 */
[----:B------:R-:W-:Y:S01]  /*47e0*/  MOV R50, R26 ;  /* 0x0000001a00327202 */ /* 0x000fe20000000f00 */
[----:B------:R-:W3:Y:S06]  /*47f0*/  LDSM.16.MT88.4 R44, [R251+0x4000] ;  /* 0x00400000fb2c783b */ /* 0x000eec0000004200 */
[C---:B------:R-:W-:Y:S08]  /*4800*/  HMMA.16816.F32.BF16 R28, R12.reuse, R74, RZ ;  /* 0x0000004a0c1c723c */ /* 0x040ff000000418ff */
[C---:B------:R-:W-:Y:S08]  /*4810*/  HMMA.16816.F32.BF16 R24, R12.reuse, R56, RZ ;  /* 0x000000380c18723c */ /* 0x040ff000000418ff */
[----:B------:R-:W-:Y:S01]  /*4820*/  HMMA.16816.F32.BF16 R20, R12, R58, RZ ;  /* 0x0000003a0c14723c */ /* 0x000fe200000418ff */
[----:B------:R-:W-:Y:S01]  /*4830*/  MOV R65, R35 ;  /* 0x0000002300417202 */ /* 0x000fe20000000f00 */
[----:B------:R-:W-:Y:S01]  /*4840*/  IMAD.MOV.U32 R64, RZ, RZ, R32 ;  /* 0x000000ffff407224 */ /* 0x000fe200078e0020 */
[----:B------:R-:W-:-:S05]  /*4850*/  MOV R3, R33 ;  /* 0x0000002100037202 */ /* 0x000fca0000000f00 */
[C---:B------:R-:W-:Y:S01]  /*4860*/  HMMA.16816.F32.BF16 R184, R8.reuse, R66, R36 ;  /* 0x0000004208b8723c */ /* 0x040fe20000041824 */
[----:B------:R-:W-:Y:S06]  /*4870*/  LDSM.16.MT88.4 R36, [R251+0x4800] ;  /* 0x00480000fb24783b */ /* 0x000fec0000004200 */
[----:B------:R-:W-:Y:S02]  /*4880*/  MOV R66, R34 ;  /* 0x0000002200427202 */ /* 0x000fe40000000f00 */
[----:B------:R-:W4:Y:S01]  /*4890*/  LDSM.16.MT88.4 R32, [R101+0x4800] ;  /* 0x004800006520783b */ /* 0x000f220000004200 */
[----:B------:R-:W-:Y:S08]  /*48a0*/  HMMA.16816.F32.BF16 R188, R8, R76, R4 ;  /* 0x0000004c08bc723c */ /* 0x000ff00000041804 */
[----:B------:R-:W-:Y:S08]  /*48b0*/  HMMA.16816.F32.BF16 R4, R12, R80, RZ ;  /* 0x000000500c04723c */ /* 0x000ff000000418ff */
[C---:B------:R-:W-:Y:S08]  /*48c0*/  HMMA.16816.F32.BF16 R72, R8.reuse, R78, R28 ;  /* 0x0000004e0848723c */ /* 0x040ff0000004181c */
[C---:B-1----:R-:W-:Y:S08]  /*48d0*/  HMMA.16816.F32.BF16 R76, R8.reuse, R52, R24 ;  /* 0x00000034084c723c */ /* 0x042ff00000041818 */
[----:B------:R-:W-:Y:S08]  /*48e0*/  HMMA.16816.F32.BF16 R160, R8, R54, R20 ;  /* 0x0000003608a0723c */ /* 0x000ff00000041814 */
[C---:B--2---:R-:W-:Y:S08]  /*48f0*/  HMMA.16816.F32.BF16 R24, R12.reuse, R40, RZ ;  /* 0x000000280c18723c */ /* 0x044ff000000418ff */
[----:B------:R-:W-:Y:S01]  /*4900*/  HMMA.16816.F32.BF16 R20, R12, R42, RZ ;  /* 0x0000002a0c14723c */ /* 0x000fe200000418ff */
[----:B------:R-:W1:Y:S07]  /*4910*/  LDSM.16.MT88.4 R40, [R250+0x4000] ;  /* 0x00400000fa28783b */ /* 0x000e6e0000004200 */
[----:B------:R-:W-:Y:S08]  /*4920*/  HMMA.16816.F32.BF16 R176, R8, R60, R4 ;  /* 0x0000003c08b0723c */ /* 0x000ff00000041804 */
[C---:B---3--:R-:W-:Y:S08]  /*4930*/  HMMA.16816.F32.BF16 R4, R12.reuse, R44, RZ ;  /* 0x0000002c0c04723c */ /* 0x048ff000000418ff */
[----:B------:R-:W-:Y:S08]  /*4940*/  HMMA.16816.F32.BF16 R28, R12, R82, RZ ;  /* 0x000000520c1c723c */ /* 0x000ff000000418ff */
[----:B----4-:R-:W-:Y:S01]  /*4950*/  HMMA.16816.F32.BF16 R152, R8, R32, R24 ;  /* 0x000000200898723c */ /* 0x010fe20000041818 */
[----:B------:R-:W2:Y:S01]  /*4960*/  LDSM.16.MT88.4 R24, [R250+0x4800] ;  /* 0x00480000fa18783b */ /* 0x000ea20000004200 */
[----:B------:R-:W-:-:S02]  /*4970*/  MOV R103, R120 ;  /* 0x0000007800677202 */ /* 0x000fc40000000f00 */
[----:B------:R-:W-:-:S04]  /*4980*/  MOV R102, R121 ;  /* 0x0000007900667202 */ /* 0x000fc80000000f00 */
[----:B------:R-:W-:Y:S01]  /*4990*/  HMMA.16816.F32.BF16 R144, R8, R36, R4 ;  /* 0x000000240890723c */ /* 0x000fe20000041804 */
[----:B------:R-:W-:-:S07]  /*49a0*/  MOV R80, R103 ;  /* 0x0000006700507202 */ /* 0x000fce0000000f00 */
[----:B-1----:R-:W-:Y:S01]  /*49b0*/  HMMA.16816.F32.BF16 R4, R12, R40, RZ ;  /* 0x000000280c04723c */ /* 0x002fe200000418ff */
[----:B------:R-:W-:-:S07]  /*49c0*/  MOV R81, R102 ;  /* 0x0000006600517202 */ /* 0x000fce0000000f00 */
[C---:B------:R-:W-:Y:S07]  /*49d0*/  HMMA.16816.F32.BF16 R136, R8.reuse, R62, R28 ;  /* 0x0000003e0888723c */ /* 0x040fee000004181c */
[----:B------:R-:W-:Y:S02]  /*49e0*/  MOV R63, R100 ;  /* 0x00000064003f7202 */ /* 0x000fe40000000f00 */
[----:B------:R-:W-:Y:S02]  /*49f0*/  MOV R62, R101 ;  /* 0x00000065003e7202 */ /* 0x000fe40000000f00 */
[----:B------:R-:W-:Y:S01]  /*4a00*/  HMMA.16816.F32.BF16 R100, R8, R34, R20 ;  /* 0x000000220864723c */ /* 0x000fe20000041814 */
[----:B------:R-:W1:Y:S07]  /*4a10*/  LDSM.16.MT88.4 R28, [R63+0x6000] ;  /* 0x006000003f1c783b */ /* 0x000e6e0000004200 */
[----:B------:R-:W-:Y:S01]  /*4a20*/  HMMA.16816.F32.BF16 R20, R12, R46, RZ ;  /* 0x0000002e0c14723c */ /* 0x000fe200000418ff */
[----:B------:R-:W-:Y:S01]  /*4a30*/  MOV R59, R111 ;  /* 0x0000006f003b7202 */ /* 0x000fe20000000f00 */
[----:B------:R-:W-:Y:S01]  /*4a40*/  IMAD.MOV.U32 R60, RZ, RZ, R109 ;  /* 0x000000ffff3c7224 */ /* 0x000fe200078e006d */
[----:B------:R-:W-:-:S02]  /*4a50*/  MOV R58, R110 ;  /* 0x0000006e003a7202 */ /* 0x000fc40000000f00 */
[----:B------:R-:W-:-:S03]  /*4a60*/  MOV R44, R108 ;  /* 0x0000006c002c7202 */ /* 0x000fc60000000f00 */
[----:B--2---:R-:W-:Y:S01]  /*4a70*/  HMMA.16816.F32.BF16 R108, R8, R24, R4 ;  /* 0x00000018086c723c */ /* 0x004fe20000041804 */
[----:B------:R-:W-:Y:S01]  /*4a80*/  MOV R105, R122 ;  /* 0x0000007a00697202 */ /* 0x000fe20000000f00 */
[----:B------:R-:W-:-:S06]  /*4a90*/  IMAD.MOV.U32 R104, RZ, RZ, R123 ;  /* 0x000000ffff687224 */ /* 0x000fcc00078e007b */
[----:B------:R-:W-:Y:S01]  /*4aa0*/  HMMA.16816.F32.BF16 R4, R12, R42, RZ ;  /* 0x0000002a0c04723c */ /* 0x000fe200000418ff */
[----:B------:R-:W-:Y:S01]  /*4ab0*/  MOV R45, R107 ;  /* 0x0000006b002d7202 */ /* 0x000fe20000000f00 */
[----:B------:R-:W-:Y:S01]  /*4ac0*/  IMAD.MOV.U32 R83, RZ, RZ, R104 ;  /* 0x000000ffff537224 */ /* 0x000fe200078e0068 */
[----:B------:R-:W-:Y:S02]  /*4ad0*/  MOV R61, R106 ;  /* 0x0000006a003d7202 */ /* 0x000fe40000000f00 */
[----:B------:R-:W-:-:S03]  /*4ae0*/  MOV R82, R105 ;  /* 0x0000006900527202 */ /* 0x000fc60000000f00 */
[----:B------:R-:W-:Y:S01]  /*4af0*/  HMMA.16816.F32.BF16 R104, R8, R38, R20 ;  /* 0x000000260868723c */ /* 0x000fe20000041814 */
[----:B------:R-:W2:Y:S01]  /*4b00*/  LDSM.16.MT88.4 R20, [R63+0x6800] ;  /* 0x006800003f14783b */ /* 0x000ea20000004200 */
[----:B------:R-:W-:Y:S01]  /*4b10*/  IMAD.MOV.U32 R53, RZ, RZ, R3 ;  /* 0x000000ffff357224 */ /* 0x000fe200078e0003 */
[----:B------:R-:W-:Y:S01]  /*4b20*/  MOV R56, R115 ;  /* 0x0000007300387202 */ /* 0x000fe20000000f00 */
[----:B------:R-:W-:Y:S01]  /*4b30*/  FADD.FTZ R3, R113, R112 ;  /* 0x0000007071037221 */ /* 0x000fe20000010000 */
[----:B------:R-:W-:-:S11]  /*4b40*/  MOV R57, R114 ;  /* 0x0000007200397202 */ /* 0x000fd60000000f00 */
[----:B------:R-:W-:Y:S01]  /*4b50*/  HMMA.16816.F32.BF16 R112, R8, R26, R4 ;  /* 0x0000001a0870723c */ /* 0x000fe20000041804 */
[----:B------:R-:W-:Y:S07]  /*4b60*/  LDSM.16.MT88.4 R24, [R62+0x6800] ;  /* 0x006800003e18783b */ /* 0x000fee0000004200 */
        /* <DEDUP_REMOVED lines=8> */
[----:B------:R-:W1:Y:S01]  /*4bf0*/  LDSM.16.MT88.4 R20, [R62+0x6000] ;  /* 0x006000003e14783b */ /* 0x000e620000004200 */
[----:B------:R-:W-:-:S04]  /*4c00*/  FADD.FTZ R17, R18, R17 ;  /* 0x0000001112117221 */ /* 0x000fc80000010000 */
[----:B------:R-:W-:-:S04]  /*4c10*/  FADD.FTZ R17, R19, R17 ;  /* 0x0000001113117221 */ /* 0x000fc80000010000 */
[----:B------:R-:W-:-:S04]  /*4c20*/  FADD.FTZ R4, R117, R17 ;  /* 0x0000001175047221 */ /* 0x000fc80000010000 */
[----:B------:R-:W-:Y:S02]  /*4c30*/  FADD.FTZ R30, R119, R4 ;  /* 0x00000004771e7221 */ /* 0x000fe40000010000 */
[----:B------:R-:W-:Y:S01]  /*4c40*/  FADD.FTZ R3, R116, R3 ;  /* 0x0000000374037221 */ /* 0x000fe20000010000 */
[----:B-1----:R-:W-:Y:S03]  /*4c50*/  HMMA.16816.F32.BF16 R4, R12, R20, RZ ;  /* 0x000000140c04723c */ /* 0x002fe600000418ff */
[----:B------:R-:W-:-:S04]  /*4c60*/  FADD.FTZ R3, R118, R3 ;  /* 0x0000000376037221 */ /* 0x000fc80000010000 */
[----:B------:R-:W-:Y:S02]  /*4c70*/  FADD.FTZ R3, R128, R3 ;  /* 0x0000000380037221 */ /* 0x000fe40000010000 */
[--C-:B------:R-:W-:Y:S02]  /*4c80*/  FFMA.FTZ R28, R99, c[0x0][0x2d0], -R2.reuse ;  /* 0x0000b400631c7a23 */ /* 0x100fe40000010802 */
[----:B------:R-:W-:Y:S02]  /*4c90*/  FADD.FTZ R3, R129, R3 ;  /* 0x0000000381037221 */ /* 0x000fe40000010000 */
[--C-:B------:R-:W-:Y:S02]  /*4ca0*/  FFMA.FTZ R29, R95, c[0x0][0x2d0], -R2.reuse ;  /* 0x0000b4005f1d7a23 */ /* 0x100fe40000010802 */
[--C-:B------:R-:W-:Y:S02]  /*4cb0*/  FFMA.FTZ R31, R94, c[0x0][0x2d0], -R2.reuse ;  /* 0x0000b4005e1f7a23 */ /* 0x100fe40000010802 */
[----:B------:R-:W-:-:S07]  /*4cc0*/  FFMA.FTZ R19, R98, c[0x0][0x2d0], -R2 ;  /* 0x0000b40062137a23 */ /* 0x000fce0000010802 */
[----:B------:R-:W-:Y:S08]  /*4cd0*/  HMMA.16816.F32.BF16 R116, R8, R24, R4 ;  /* 0x000000180874723c */ /* 0x000ff00000041804 */
[----:B------:R-:W-:Y:S01]  /*4ce0*/  HMMA.16816.F32.BF16 R4, R12, R22, RZ ;  /* 0x000000160c04723c */ /* 0x000fe200000418ff */
[--C-:B------:R-:W-:Y:S02]  /*4cf0*/  FFMA.FTZ R18, R97, c[0x0][0x2d0], -R2.reuse ;  /* 0x0000b40061127a23 */ /* 0x100fe40000010802 */
[----:B------:R-:W-:-:S02]  /*4d00*/  FFMA.FTZ R17, R96, c[0x0][0x2d0], -R2 ;  /* 0x0000b40060117a23 */ /* 0x000fc40000010802 */
[--C-:B------:R-:W-:Y:S02]  /*4d10*/  FFMA.FTZ R36, R93, c[0x0][0x2d0], -R2.reuse ;  /* 0x0000b4005d247a23 */ /* 0x100fe40000010802 */
[----:B------:R-:W-:Y:S01]  /*4d20*/  FFMA.FTZ R35, R92, c[0x0][0x2d0], -R2 ;  /* 0x0000b4005c237a23 */ /* 0x000fe20000010802 */
[----:B------:R-:W1:Y:S01]  /*4d30*/  MUFU.EX2 R25, R28 ;  /* 0x0000001c00197308 */ /* 0x000e620000000800 */
[----:B------:R-:W-:Y:S02]  /*4d40*/  FADD.FTZ R2, R130, R3 ;  /* 0x0000000382027221 */ /* 0x000fe40000010000 */
[----:B------:R-:W-:-:S05]  /*4d50*/  FADD.FTZ R3, R131, R30 ;  /* 0x0000001e83037221 */ /* 0x000fca0000010000 */
[----:B------:R-:W-:Y:S08]  /*4d60*/  MUFU.EX2 R21, R29 ;  /* 0x0000001d00157308 */ /* 0x000ff00000000800 */
[----:B------:R2:W-:Y:S08]  /*4d70*/  MUFU.EX2 R20, R31 ;  /* 0x0000001f00147308 */ /* 0x0005f00000000800 */
[----:B------:R3:W4:Y:S01]  /*4d80*/  MUFU.EX2 R23, R19 ;  /* 0x0000001300177308 */ /* 0x0007220000000800 */
[----:B--2---:R-:W2:Y:S07]  /*4d90*/  LDSM.16.MT88.4 R28, [R251+0x6000] ;  /* 0x00600000fb1c783b */ /* 0x004eae0000004200 */
[----:B------:R5:W-:Y:S01]  /*4da0*/  MUFU.EX2 R24, R18 ;  /* 0x0000001200187308 */ /* 0x000be20000000800 */
[----:B------:R-:W-:Y:S01]  /*4db0*/  FADD.FTZ R2, R134, R2 ;  /* 0x0000000286027221 */ /* 0x000fe20000010000 */
[----:B------:R-:W-:-:S06]  /*4dc0*/  MOV R54, R66 ;  /* 0x0000004200367202 */ /* 0x000fcc0000000f00 */
[----:B------:R1:W1:Y:S01]  /*4dd0*/  MUFU.EX2 R22, R17 ;  /* 0x0000001100167308 */ /* 0x0002620000000800 */
[----:B------:R-:W-:Y:S02]  /*4de0*/  MOV R55, R65 ;  /* 0x0000004100377202 */ /* 0x000fe40000000f00 */
[----:B------:R-:W-:Y:S01]  /*4df0*/  MOV R52, R64 ;  /* 0x0000004000347202 */ /* 0x000fe20000000f00 */
[--C-:B---3--:R-:W-:Y:S01]  /*4e00*/  FFMA.FTZ R19, R91, c[0x0][0x2d0], -R0.reuse ;  /* 0x0000b4005b137a23 */ /* 0x108fe20000010800 */
[----:B------:R-:W-:Y:S01]  /*4e10*/  HMMA.16816.F32.BF16 R64, R8, R26, R4 ;  /* 0x0000001a0840723c */ /* 0x000fe20000041804 */
[--C-:B------:R-:W-:Y:S02]  /*4e20*/  FFMA.FTZ R32, R86, c[0x0][0x2d0], -R0.reuse ;  /* 0x0000b40056207a23 */ /* 0x100fe40000010800 */
[--C-:B-----5:R-:W-:Y:S02]  /*4e30*/  FFMA.FTZ R18, R90, c[0x0][0x2d0], -R0.reuse ;  /* 0x0000b4005a127a23 */ /* 0x120fe40000010800 */
[----:B------:R-:W-:-:S02]  /*4e40*/  FFMA.FTZ R34, R85, c[0x0][0x2d0], -R0 ;  /* 0x0000b40055227a23 */ /* 0x000fc40000010800 */
[--C-:B------:R-:W-:Y:S02]  /*4e50*/  FFMA.FTZ R7, R88, c[0x0][0x2d0], -R0.reuse ;  /* 0x0000b40058077a23 */ /* 0x100fe40000010800 */
[--C-:B------:R-:W-:Y:S02]  /*4e60*/  FFMA.FTZ R5, R87, c[0x0][0x2d0], -R0.reuse ;  /* 0x0000b40057057a23 */ /* 0x100fe40000010800 */
[--C-:B-1----:R-:W-:Y:S02]  /*4e70*/  FFMA.FTZ R17, R89, c[0x0][0x2d0], -R0.reuse ;  /* 0x0000b40059117a23 */ /* 0x102fe40000010800 */
[----:B------:R-:W-:Y:S02]  /*4e80*/  FFMA.FTZ R33, R84, c[0x0][0x2d0], -R0 ;  /* 0x0000b40054217a23 */ /* 0x000fe40000010800 */
[----:B------:R-:W-:-:S04]  /*4e90*/  FADD.FTZ R0, R25, R2 ;  /* 0x0000000219007221 */ /* 0x000fc80000010000 */
[C---:B----4-:R-:W-:Y:S01]  /*4ea0*/  FADD.FTZ R0, R23.reuse, R0 ;  /* 0x0000000017007221 */ /* 0x050fe20000010000 */
[----:B------:R-:W-:Y:S02]  /*4eb0*/  F2FP.BF16.PACK_AB R4, R23, R25 ;  /* 0x000000191704723e */ /* 0x000fe400000010ff */
[----:B------:R-:W-:Y:S01]  /*4ec0*/  F2FP.BF16.PACK_AB R6, R22, R24 ;  /* 0x000000181606723e */ /* 0x000fe200000010ff */
[----:B------:R-:W-:Y:S02]  /*4ed0*/  FADD.FTZ R0, R24, R0 ;  /* 0x0000000018007221 */ /* 0x000fe40000010000 */
[----:B------:R-:W1:Y:S02]  /*4ee0*/  LDSM.16.MT88.4 R24, [R251+0x6800] ;  /* 0x00680000fb18783b */ /* 0x000e640000004200 */
[----:B------:R-:W-:Y:S02]  /*4ef0*/  FADD.FTZ R0, R22, R0 ;  /* 0x0000000016007221 */ /* 0x000fe40000010000 */
[----:B------:R-:W-:-:S02]  /*4f00*/  FADD.FTZ R3, R132, R3 ;  /* 0x0000000384037221 */ /* 0x000fc40000010000 */
[----:B------:R-:W-:Y:S01]  /*4f10*/  FADD.FTZ R0, R21, R0 ;  /* 0x0000000015007221 */ /* 0x000fe20000010000 */
[C---:B------:R-:W-:Y:S01]  /*4f20*/  F2FP.BF16.PACK_AB R128, R20.reuse, R21 ;  /* 0x000000151480723e */ /* 0x040fe200000010ff */
[----:B------:R-:W-:Y:S02]  /*4f30*/  FADD.FTZ R2, R135, R3 ;  /* 0x0000000387027221 */ /* 0x000fe40000010000 */
[----:B------:R-:W-:Y:S02]  /*4f40*/  FADD.FTZ R3, R20, R0 ;  /* 0x0000000014037221 */ /* 0x000fe40000010000 */
[----:B--2---:R-:W-:Y:S01]  /*4f50*/  HMMA.16816.F32.BF16 R20, R12, R28, RZ ;  /* 0x0000001c0c14723c */ /* 0x004fe200000418ff */
[----:B------:R-:W-:Y:S02]  /*4f60*/  MOV R134, R62 ;  /* 0x0000003e00867202 */ /* 0x000fe40000000f00 */
[----:B------:R-:W-:Y:S01]  /*4f70*/  MOV R132, R63 ;  /* 0x0000003f00847202 */ /* 0x000fe20000000f00 */
[----:B------:R-:W-:Y:S01]  /*4f80*/  IMAD.MOV.U32 R63, RZ, RZ, R45 ;  /* 0x000000ffff3f7224 */ /* 0x000fe200078e002d */
[----:B------:R-:W-:-:S02]  /*4f90*/  MOV R62, R44 ;  /* 0x0000002c003e7202 */ /* 0x000fc40000000f00 */
[----:B------:R-:W-:Y:S01]  /*4fa0*/  MOV R45, R58 ;  /* 0x0000003a002d7202 */ /* 0x000fe20000000f00 */
[----:B------:R-:W-:Y:S01]  /*4fb0*/  IMAD.MOV.U32 R58, RZ, RZ, R50 ;  /* 0x000000ffff3a7224 */ /* 0x000fe200078e0032 */
[----:B------:R-:W-:Y:S02]  /*4fc0*/  MOV R47, R59 ;  /* 0x0000003b002f7202 */ /* 0x000fe40000000f00 */
[----:B------:R-:W-:Y:S02]  /*4fd0*/  MOV R37, R56 ;  /* 0x0000003800257202 */ /* 0x000fe40000000f00 */
[----:B------:R-:W-:Y:S02]  /*4fe0*/  MOV R44, R57 ;  /* 0x00000039002c7202 */ /* 0x000fe40000000f00 */
[----:B------:R-:W-:Y:S02]  /*4ff0*/  MOV R57, R51 ;  /* 0x0000003300397202 */ /* 0x000fe40000000f00 */
[----:B------:R-:W-:-:S02]  /*5000*/  MOV R59, R49 ;  /* 0x00000031003b7202 */ /* 0x000fc40000000f00 */
[----:B------:R-:W-:-:S05]  /*5010*/  MOV R56, R48 ;  /* 0x0000003000387202 */ /* 0x000fca0000000f00 */
[----:B-1----:R-:W-:Y:S08]  /*5020*/  HMMA.16816.F32.BF16 R48, R8, R24, R20 ;  /* 0x000000180830723c */ /* 0x002ff00000041814 */
[----:B------:R-:W-:Y:S01]  /*5030*/  HMMA.16816.F32.BF16 R20, R12, R30, RZ ;  /* 0x0000001e0c14723c */ /* 0x000fe200000418ff */
[----:B------:R-:W1:Y:S08]  /*5040*/  MUFU.EX2 R25, R19 ;  /* 0x0000001300197308 */ /* 0x000e700000000800 */
[----:B------:R-:W2:Y:S11]  /*5050*/  MUFU.EX2 R18, R18 ;  /* 0x0000001200127308 */ /* 0x000eb60000000800 */
[----:B------:R-:W-:Y:S04]  /*5060*/  @!UPT UIADD3 URZ, URZ, URZ, URZ ;  /* 0x0000003f3f3ff290 */ /* 0x000fe8000fffe03f */
[----:B------:R-:W-:Y:S01]  /*5070*/  HMMA.16816.F32.BF16 R40, R8, R26, R20 ;  /* 0x0000001a0828723c */ /* 0x000fe20000041814 */
[----:B------:R-:W3:Y:S01]  /*5080*/  LDSM.16.MT88.4 R20, [R250+0x6000] ;  /* 0x00600000fa14783b */ /* 0x000ee20000004200 */
[----:B------:R-:W4:Y:S01]  /*5090*/  MUFU.EX2 R29, R36 ;  /* 0x00000024001d7308 */ /* 0x000f220000000800 */
[----:B-1----:R-:W-:-:S07]  /*50a0*/  FADD.FTZ R0, R25, R2 ;  /* 0x0000000219007221 */ /* 0x002fce0000010000 */
[----:B------:R-:W1:Y:S08]  /*50b0*/  MUFU.EX2 R28, R35 ;  /* 0x00000023001c7308 */ /* 0x000e700000000800 */
[----:B------:R-:W5:Y:S01]  /*50c0*/  MUFU.EX2 R24, R17 ;  /* 0x0000001100187308 */ /* 0x000f620000000800 */
[----:B--2---:R-:W-:-:S07]  /*50d0*/  FADD.FTZ R2, R18, R0 ;  /* 0x0000000012027221 */ /* 0x004fce0000010000 */
[----:B------:R-:W2:Y:S01]  /*50e0*/  MUFU.EX2 R7, R7 ;  /* 0x0000000700077308 */ /* 0x000ea20000000800 */
[----:B----4-:R-:W-:-:S04]  /*50f0*/  FADD.FTZ R0, R29, R3 ;  /* 0x000000031d007221 */ /* 0x010fc80000010000 */
[----:B-1----:R-:W-:Y:S02]  /*5100*/  FADD.FTZ R0, R28, R0 ;  /* 0x000000001c007221 */ /* 0x002fe40000010000 */
[----:B-----5:R-:W-:Y:S01]  /*5110*/  FADD.FTZ R2, R24, R2 ;  /* 0x0000000218027221 */ /* 0x020fe20000010000 */
[----:B------:R1:W4:Y:S02]  /*5120*/  MUFU.EX2 R19, R5 ;  /* 0x0000000500137308 */ /* 0x0003240000000800 */
[----:B------:R2:W-:Y:S01]  /*5130*/  STL [R1+0x7c], R0 ;  /* 0x00007c0001007387 */ /* 0x0005e20000100800 */
[----:B-1----:R-:W-:Y:S01]  /*5140*/  F2FP.BF16.PACK_AB R5, R18, R25 ;  /* 0x000000191205723e */ /* 0x002fe200000010ff */
[C---:B--2---:R-:W-:Y:S01]  /*5150*/  FADD.FTZ R0, R7.reuse, R2 ;  /* 0x0000000207007221 */ /* 0x044fe20000010000 */
[----:B------:R-:W-:Y:S02]  /*5160*/  F2FP.BF16.PACK_AB R7, R7, R24 ;  /* 0x000000180707723e */ /* 0x000fe400000010ff */
[C---:B---3--:R-:W-:Y:S08]  /*5170*/  HMMA.16816.F32.BF16 R24, R12.reuse, R20, RZ ;  /* 0x000000140c18723c */ /* 0x048ff000000418ff */
[----:B------:R-:W-:Y:S01]  /*5180*/  HMMA.16816.F32.BF16 R12, R12, R22, RZ ;  /* 0x000000160c0c723c */ /* 0x000fe200000418ff */
[----:B------:R-:W1:Y:S01]  /*5190*/  LDSM.16.MT88.4 R20, [R250+0x6800] ;  /* 0x00680000fa14783b */ /* 0x000e620000004200 */
[----:B------:R-:W-:-:S02]  /*51a0*/  MOV R46, R47 ;  /* 0x0000002f002e7202 */ /* 0x000fc40000000f00 */
[----:B------:R-:W-:Y:S11]  /*51b0*/  MOV R47, R37 ;  /* 0x00000025002f7202 */ /* 0x000ff60000000f00 */
[----:B------:R-:W-:Y:S01]  /*51c0*/  @!UPT UIADD3 URZ, URZ, URZ, URZ ;  /* 0x0000003f3f3ff290 */ /* 0x000fe2000fffe03f */
[C---:B-1----:R-:W-:Y:S08]  /*51d0*/  HMMA.16816.F32.BF16 R24, R8.reuse, R20, R24 ;  /* 0x000000140818723c */ /* 0x042ff00000041818 */
[----:B------:R-:W-:Y:S01]  /*51e0*/  HMMA.16816.F32.BF16 R12, R8, R22, R12 ;  /* 0x00000016080c723c */ /* 0x000fe2000004180c */
[----:B------:R-:W1:Y:S07]  /*51f0*/  LDSM.16.MT88.4 R8, [R132+0x1000] ;  /* 0x001000008408783b */ /* 0x000e6e0000004200 */
[C---:B-1----:R-:W-:Y:S08]  /*5200*/  HMMA.16816.F32.BF16 R164, R4.reuse, R8, R164 ;  /* 0x0000000804a4723c */ /* 0x042ff000000418a4 */
[----:B------:R-:W-:Y:S01]  /*5210*/  HMMA.16816.F32.BF16 R20, R4, R10, R44 ;  /* 0x0000000a0414723c */ /* 0x000fe2000004182c */
[----:B------:R-:W1:Y:S01]  /*5220*/  LDSM.16.MT88.4 R8, [R134+0x1000] ;  /* 0x001000008608783b */ /* 0x000e620000004200 */
[----:B------:R-:W-:-:S06]  /*5230*/  F2FP.BF16.PACK_AB R130, R28, R29 ;  /* 0x0000001d1c82723e */ /* 0x000fcc00000010ff */
[C---:B-1----:R-:W-:Y:S08]  /*5240*/  HMMA.16816.F32.BF16 R156, R4.reuse, R8, R156 ;  /* 0x00000008049c723c */ /* 0x042ff0000004189c */
[C---:B------:R-:W-:Y:S01]  /*5250*/  HMMA.16816.F32.BF16 R28, R4.reuse, R10, R148 ;  /* 0x0000000a041c723c */ /* 0x040fe20000041894 */
[----:B------:R-:W1:Y:S01]  /*5260*/  LDSM.16.MT88.4 R8, [R251+0x1000] ;  /* 0x00100000fb08783b */ /* 0x000e620000004200 */
[----:B------:R-:W2:Y:S08]  /*5270*/  MUFU.EX2 R17, R32 ;  /* 0x0000002000117308 */ /* 0x000eb00000000800 */
[----:B------:R-:W-:Y:S08]  /*5280*/  MUFU.EX2 R3, R34 ;  /* 0x0000002200037308 */ /* 0x000ff00000000800 */
[----:B------:R3:W5:Y:S01]  /*5290*/  MUFU.EX2 R2, R33 ;  /* 0x0000002100027308 */ /* 0x0007620000000800 */
[C---:B-1----:R-:W-:Y:S08]  /*52a0*/  HMMA.16816.F32.BF16 R148, R4.reuse, R8, R60 ;  /* 0x000000080494723c */ /* 0x042ff0000004183c */
[C---:B---3--:R-:W-:Y:S01]  /*52b0*/  HMMA.16816.F32.BF16 R32, R4.reuse, R10, R140 ;  /* 0x0000000a0420723c */ /* 0x048fe2000004188c */
        /* <DEDUP_REMOVED lines=14> */
[----:B------:R-:W-:Y:S01]  /*53a0*/  HMMA.16816.F32.BF16 R80, R4, R10, R160 ;  /* 0x0000000a0450723c */ /* 0x000fe200000418a0 */
[----:B------:R-:W1:Y:S01]  /*53b0*/  LDSM.16.MT88.4 R8, [R132+0x5000] ;  /* 0x005000008408783b */ /* 0x000e620000004200 */
[----:B----4-:R-:W-:Y:S01]  /*53c0*/  FADD.FTZ R0, R19, R0 ;  /* 0x0000000013007221 */ /* 0x010fe20000010000 */
[----:B--2---:R-:W-:-:S02]  /*53d0*/  F2FP.BF16.PACK_AB R129, R17, R19 ;  /* 0x000000131181723e */ /* 0x004fc400000010ff */
[----:B-----5:R-:W-:Y:S01]  /*53e0*/  F2FP.BF16.PACK_AB R131, R2, R3 ;  /* 0x000000030283723e */ /* 0x020fe200000010ff */
[----:B------:R-:W-:Y:S02]  /*53f0*/  LDSM.16.MT88.4 R160, [R132+0x1800] ;  /* 0x0018000084a0783b */ /* 0x000fe40000004200 */
[C---:B-1----:R-:W-:Y:S08]  /*5400*/  HMMA.16816.F32.BF16 R84, R4.reuse, R8, R176 ;  /* 0x000000080454723c */ /* 0x042ff000000418b0 */
[----:B------:R-:W-:Y:S01]  /*5410*/  HMMA.16816.F32.BF16 R88, R4, R10, R136 ;  /* 0x0000000a0458723c */ /* 0x000fe20000041888 */
[----:B------:R-:W1:Y:S01]  /*5420*/  LDSM.16.MT88.4 R8, [R134+0x5000] ;  /* 0x005000008608783b */ /* 0x000e620000004200 */
[----:B------:R-:W-:-:S03]  /*5430*/  FADD.FTZ R0, R17, R0 ;  /* 0x0000000011007221 */ /* 0x000fc60000010000 */
[----:B------:R-:W-:Y:S03]  /*5440*/  LDSM.16.MT88.4 R136, [R250+0x1800] ;  /* 0x00180000fa88783b */ /* 0x000fe60000004200 */
        /* <DEDUP_REMOVED lines=9> */
[----:B------:R-:W-:Y:S04]  /*54e0*/  LDSM.16.MT88.4 R144, [R251+0x1800] ;  /* 0x00180000fb90783b */ /* 0x000fe80000004200 */
[----:B------:R2:W-:Y:S04]  /*54f0*/  STL [R1+0x78], R0 ;  /* 0x0000780001007387 */ /* 0x0005e80000100800 */
[----:B--2---:R-:W2:Y:S01]  /*5500*/  LDL R0, [R1+0xb4] ;  /* 0x0000b40001007983 */ /* 0x004ea20000100800 */
        /* <DEDUP_REMOVED lines=10> */
[C---:B-1----:R-:W-:Y:S01]  /*55b0*/  HMMA.16816.F32.BF16 R124, R4.reuse, R10, R40 ;  /* 0x0000000a047c723c */ /* 0x042fe20000041828 */
[----:B------:R-:W1:Y:S07]  /*55c0*/  LDSM.16.MT88.4 R40, [R132+0x3800] ;  /* 0x003800008428783b */ /* 0x000e6e0000004200 */
[----:B------:R-:W-:Y:S01]  /*55d0*/  HMMA.16816.F32.BF16 R180, R4, R8, R48 ;  /* 0x0000000804b4723c */ /* 0x000fe20000041830 */
[----:B------:R-:W3:Y:S04]  /*55e0*/  LDSM.16.MT88.4 R48, [R134+0x3800] ;  /* 0x003800008630783b */ /* 0x000ee80000004200 */
[----:B------:R-:W-:Y:S03]  /*55f0*/  LDSM.16.MT88.4 R8, [R250+0x7000] ;  /* 0x00700000fa08783b */ /* 0x000fe60000004200 */
[C---:B------:R-:W-:Y:S08]  /*5600*/  HMMA.16816.F32.BF16 R140, R128.reuse, R136, R140 ;  /* 0x00000088808c723c */ /* 0x040ff0000004188c */
[C---:B------:R-:W-:Y:S08]  /*5610*/  HMMA.16816.F32.BF16 R136, R128.reuse, R138, R36 ;  /* 0x0000008a8088723c */ /* 0x040ff00000041824 */
[C---:B-1----:R-:W-:Y:S08]  /*5620*/  HMMA.16816.F32.BF16 R36, R128.reuse, R40, R44 ;  /* 0x000000288024723c */ /* 0x042ff0000004182c */
[C---:B---3--:R-:W-:Y:S01]  /*5630*/  HMMA.16816.F32.BF16 R44, R128.reuse, R48, R56 ;  /* 0x00000030802c723c */ /* 0x048fe20000041838 */
[----:B------:R-:W1:Y:S07]  /*5640*/  LDSM.16.MT88.4 R56, [R251+0x3800] ;  /* 0x00380000fb38783b */ /* 0x000e6e0000004200 */
[C---:B------:R-:W-:Y:S08]  /*5650*/  HMMA.16816.F32.BF16 R48, R128.reuse, R50, R60 ;  /* 0x000000328030723c */ /* 0x040ff0000004183c */
[C---:B------:R-:W-:Y:S08]  /*5660*/  HMMA.16816.F32.BF16 R60, R128.reuse, R64, R76 ;  /* 0x00000040803c723c */ /* 0x040ff0000004184c */
[C---:B------:R-:W-:Y:S01]  /*5670*/  HMMA.16816.F32.BF16 R64, R128.reuse, R66, R80 ;  /* 0x000000428040723c */ /* 0x040fe20000041850 */
[----:B------:R-:W3:Y:S07]  /*5680*/  LDSM.16.MT88.4 R80, [R134+0x5800] ;  /* 0x005800008650783b */ /* 0x000eee0000004200 */
[C---:B------:R-:W-:Y:S08]  /*5690*/  HMMA.16816.F32.BF16 R40, R128.reuse, R42, R52 ;  /* 0x0000002a8028723c */ /* 0x040ff00000041834 */
[C---:B-1----:R-:W-:Y:S08]  /*56a0*/  HMMA.16816.F32.BF16 R52, R128.reuse, R56, R68 ;  /* 0x000000388034723c */ /* 0x042ff00000041844 */
[C---:B---3--:R-:W-:Y:S08]  /*56b0*/  HMMA.16816.F32.BF16 R76, R128.reuse, R80, R92 ;  /* 0x00000050804c723c */ /* 0x048ff0000004185c */
[C---:B------:R-:W-:Y:S01]  /*56c0*/  HMMA.16816.F32.BF16 R80, R128.reuse, R82, R96 ;  /* 0x000000528050723c */ /* 0x040fe20000041860 */
[----:B------:R-:W1:Y:S07]  /*56d0*/  LDSM.16.MT88.4 R96, [R250+0x5800] ;  /* 0x00580000fa60783b */ /* 0x000e6e0000004200 */
[C---:B------:R-:W-:Y:S01]  /*56e0*/  HMMA.16816.F32.BF16 R56, R128.reuse, R58, R72 ;  /* 0x0000003a8038723c */ /* 0x040fe20000041848 */
[----:B------:R-:W3:Y:S07]  /*56f0*/  LDSM.16.MT88.4 R72, [R132+0x5800] ;  /* 0x005800008448783b */ /* 0x000eee0000004200 */
[C---:B-1----:R-:W-:Y:S08]  /*5700*/  HMMA.16816.F32.BF16 R92, R128.reuse, R96, R108 ;  /* 0x00000060805c723c */ /* 0x042ff0000004186c */
[C---:B------:R-:W-:Y:S01]  /*5710*/  HMMA.16816.F32.BF16 R96, R128.reuse, R98, R112 ;  /* 0x000000628060723c */ /* 0x040fe20000041870 */
[----:B------:R-:W1:Y:S07]  /*5720*/  LDSM.16.MT88.4 R112, [R134+0x7800] ;  /* 0x007800008670783b */ /* 0x000e6e0000004200 */
[C---:B---3--:R-:W-:Y:S08]  /*5730*/  HMMA.16816.F32.BF16 R68, R128.reuse, R72, R84 ;  /* 0x000000488044723c */ /* 0x048ff00000041854 */
[----:B------:R-:W-:Y:S01]  /*5740*/  HMMA.16816.F32.BF16 R72, R128, R74, R88 ;  /* 0x0000004a8048723c */ /* 0x000fe20000041858 */
[----:B------:R-:W3:Y:S01]  /*5750*/  LDSM.16.MT88.4 R88, [R251+0x5800] ;  /* 0x00580000fb58783b */ /* 0x000ee20000004200 */
[----:B------:R-:W-:-:S06]  /*5760*/  MOV R2, c[0x0][0x2c4] ;  /* 0x0000b10000027a02 */ /* 0x000fcc0000000f00 */
[----:B------:R-:W-:Y:S01]  /*5770*/  HMMA.16816.F32.BF16 R24, R4, R8, R24 ;  /* 0x000000080418723c */ /* 0x000fe20000041818 */
[----:B------:R-:W-:-:S07]  /*5780*/  ISETP.NE.AND P1, PT, R2, 0x1, PT ;  /* 0x000000010200780c */ /* 0x000fce0003f25270 */
[----:B------:R-:W-:Y:S01]  /*5790*/  HMMA.16816.F32.BF16 R12, R4, R10, R12 ;  /* 0x0000000a040c723c */ /* 0x000fe2000004180c */
[----:B------:R-:W-:Y:S07]  /*57a0*/  LDSM.16.MT88.4 R4, [R250+0x7800] ;  /* 0x00780000fa04783b */ /* 0x000fee0000004200 */
[----:B-1----:R-:W-:Y:S01]  /*57b0*/  HMMA.16816.F32.BF16 R108, R128, R112, R120 ;  /* 0x00000070806c723c */ /* 0x002fe20000041878 */
[----:B------:R-:W1:Y:S01]  /*57c0*/  LDSM.16.MT88.4 R120, [R251+0x7800] ;  /* 0x00780000fb78783b */ /* 0x000e620000004200 */
[----:B--2---:R-:W-:-:S05]  /*57d0*/  @P1 IMAD.HI.U32 R2, R0, c[0x0][0x2c8], RZ ;  /* 0x0000b20000021a27 */ /* 0x004fca00078e00ff */
[----:B------:R-:W-:Y:S01]  /*57e0*/  @P1 SHF.R.U32.HI R0, RZ, c[0x0][0x2cc], R2 ;  /* 0x0000b300ff001a19 */ /* 0x000fe20000011602 */
[----:B---3--:R-:W-:Y:S03]  /*57f0*/  HMMA.16816.F32.BF16 R84, R128, R88, R100 ;  /* 0x000000588054723c */ /* 0x008fe60000041864 */
[----:B------:R-:W-:-:S05]  /*5800*/  IADD3 R0, R0, -c[0x0][0x168], R249 ;  /* 0x80005a0000007a10 */ /* 0x000fca0007ffe0f9 */
[----:B------:R-:W-:Y:S01]  /*5810*/  HMMA.16816.F32.BF16 R88, R128, R90, R104 ;  /* 0x0000005a8058723c */ /* 0x000fe20000041868 */
[----:B------:R-:W2:Y:S01]  /*5820*/  LDSM.16.MT88.4 R104, [R132+0x7800] ;  /* 0x007800008468783b */ /* 0x000ea20000004200 */
[----:B------:R-:W-:-:S04]  /*5830*/  SHF.R.S32.HI R2, RZ, 0x1f, R0 ;  /* 0x0000001fff027819 */ /* 0x000fc80000011400 */
[----:B------:R-:W-:Y:S02]  /*5840*/  LEA.HI R0, R2, R0, RZ, 0x6 ;  /* 0x0000000002007211 */ /* 0x000fe400078f30ff */
[----:B------:R-:W-:Y:S02]  /*5850*/  HMMA.16816.F32.BF16 R112, R128, R114, R116 ;  /* 0x000000728070723c */ /* 0x000fe40000041874 */
[----:B------:R-:W-:Y:S02]  /*5860*/  SHF.R.S32.HI R0, RZ, 0x6, R0 ;  /* 0x00000006ff007819 */ /* 0x000fe40000011400 */
[----:B------:R-:W-:-:S04]  /*5870*/  IADD3 R3, R248, -0x2, RZ ;  /* 0xfffffffef8037810 */ /* 0x000fc80007ffe0ff */
[C---:B-1----:R-:W-:Y:S01]  /*5880*/  HMMA.16816.F32.BF16 R116, R128.reuse, R120, R180 ;  /* 0x000000788074723c */ /* 0x042fe200000418b4 */
[----:B------:R1:W-:Y:S07]  /*5890*/  STL [R1+0x64], R3 ;  /* 0x0000640301007387 */ /* 0x0003ee0000100800 */
[C---:B------:R-:W-:Y:S08]  /*58a0*/  HMMA.16816.F32.BF16 R120, R128.reuse, R122, R124 ;  /* 0x0000007a8078723c */ /* 0x040ff0000004187c */
[----:B------:R-:W-:Y:S07]  /*58b0*/  HMMA.16816.F32.BF16 R124, R128, R4, R24 ;  /* 0x00000004807c723c */ /* 0x000fee0000041818 */
[----:B------:R-:W-:-:S05]  /*58c0*/  IMNMX R4, RZ, R0, !PT ;  /* 0x00000000ff047217 */ /* 0x000fca0007800200 */
[----:B------:R1:W-:Y:S01]  /*58d0*/  STL [R1+0x84], R4 ;  /* 0x0000840401007387 */ /* 0x0003e20000100800 */
[----:B------:R-:W-:Y:S01]  /*58e0*/  ISETP.GE.AND P0, PT, R3, R4, PT ;  /* 0x000000040300720c */ /* 0x000fe20003f06270 */
[C---:B------:R-:W-:Y:S08]  /*58f0*/  HMMA.16816.F32.BF16 R164, R128.reuse, R160, R164 ;  /* 0x000000a080a4723c */ /* 0x040ff000000418a4 */
[C---:B------:R-:W-:Y:S08]  /*5900*/  HMMA.16816.F32.BF16 R156, R128.reuse, R152, R156 ;  /* 0x00000098809c723c */ /* 0x040ff0000004189c */
[C---:B------:R-:W-:Y:S08]  /*5910*/  HMMA.16816.F32.BF16 R148, R128.reuse, R144, R148 ;  /* 0x000000908094723c */ /* 0x040ff00000041894 */
[C---:B--2---:R-:W-:Y:S08]  /*5920*/  HMMA.16816.F32.BF16 R100, R128.reuse, R104, R184 ;  /* 0x000000688064723c */ /* 0x044ff000000418b8 */
[C---:B------:R-:W-:Y:S08]  /*5930*/  HMMA.16816.F32.BF16 R160, R128.reuse, R162, R20 ;  /* 0x000000a280a0723c */ /* 0x040ff00000041814 */
[C---:B------:R-:W-:Y:S08]  /*5940*/  HMMA.16816.F32.BF16 R152, R128.reuse, R154, R28 ;  /* 0x0000009a8098723c */ /* 0x040ff0000004181c */
[C---:B------:R-:W-:Y:S08]  /*5950*/  HMMA.16816.F32.BF16 R144, R128.reuse, R146, R32 ;  /* 0x000000928090723c */ /* 0x040ff00000041820 */
[C---:B------:R-:W-:Y:S08]  /*5960*/  HMMA.16816.F32.BF16 R104, R128.reuse, R106, R176 ;  /* 0x0000006a8068723c */ /* 0x040ff000000418b0 */
[----:B------:R-:W-:Y:S01]  /*5970*/  HMMA.16816.F32.BF16 R128, R128, R6, R12 ;  /* 0x000000068080723c */ /* 0x000fe2000004180c */
[----:B------:R-:W-:Y:S01]  /*5980*/  @!UPT UIADD3 URZ, URZ, URZ, URZ ;  /* 0x0000003f3f3ff290 */ /* 0x000fe2000fffe03f */
[----:B------:R-:W-:Y:S11]  /*5990*/  @!P0 BRA `(.L_x_523) ;  /* 0x000040d000008947 */ /* 0x000ff60003800000 */
[----:B-1----:R-:W-:Y:S02]  /*59a0*/  MOV R135, R16 ;  /* 0x0000001000877202 */ /* 0x002fe40000000f00 */
[----:B------:R-:W-:-:S02]  /*59b0*/  MOV R134, R133 ;  /* 0x0000008500867202 */ /* 0x000fc40000000f00 */
[----:B------:R-:W-:-:S07]  /*59c0*/  MOV R248, R3 ;  /* 0x0000000300f87202 */ /* 0x000fce0000000f00 */
.L_x_534:
[----:B------:R-:W2:Y:S01]  /*59d0*/  LDL R0, [R1+0x20] ;  /* 0x0000200001007983 */ /* 0x000ea20000100800 */
[----:B------:R-:W-:Y:S04]  /*59e0*/  DEPBAR.LE SB0, 0x0 ;  /* 0x000080000000791a */ /* 0x000fe80000000000 */
[----:B------:R-:W-:Y:S01]  /*59f0*/  WARPSYNC 0xffffffff ;  /* 0xffffffff00007948 */ /* 0x000fe20003800000 */
[----:B------:R-:W-:Y:S01]  /*5a00*/  BAR.SYNC.DEFER_BLOCKING 0x0 ;  /* 0x0000000000007b1d */ /* 0x000fe20000010000 */
[----:B------:R-:W-:Y:S05]  /*5a10*/  ISETP.GE.AND P0, PT, R248, RZ, PT ;  /* 0x000000fff800720c */ /* 0x000fea0003f06270 */
[----:B------:R1:W3:Y:S01]  /*5a20*/  LDSM.16.M88.4 R176, [R252] ;  /* 0x00000000fcb0783b */ /* 0x0002e20000000200 */
[----:B------:R-:W-:Y:S03]  /*5a30*/  BSSY B0, `(.L_x_524) ;  /* 0x0000068000007945 */ /* 0x000fe60003800000 */
[----:B------:R1:W4:Y:S04]  /*5a40*/  LDSM.16.M88.4 R180, [R252+0x800] ;  /* 0x00080000fcb4783b */ /* 0x0003280000000200 */
[----:B------:R1:W1:Y:S04]  /*5a50*/  LDSM.16.M88.4 R184, [R252+0x1000] ;  /* 0x00100000fcb8783b */ /* 0x0002680000000200 */
[----:B------:R1:W1:Y:S04]  /*5a60*/  LDSM.16.M88.4 R188, [R252+0x1800] ;  /* 0x00180000fcbc783b */ /* 0x0002680000000200 */
[----:B--2---:R2:W1:Y:S04]  /*5a70*/  LDSM.16.M88.4 R8, [R0] ;  /* 0x000000000008783b */ /* 0x0044680000000200 */
[----:B------:R2:W1:Y:S04]  /*5a80*/  LDSM.16.M88.4 R16, [R0+0x800] ;  /* 0x000800000010783b */ /* 0x0004680000000200 */
[----:B------:R2:W1:Y:S04]  /*5a90*/  LDSM.16.M88.4 R24, [R0+0x1000] ;  /* 0x001000000018783b */ /* 0x0004680000000200 */
[----:B------:R2:W1:Y:S01]  /*5aa0*/  LDSM.16.M88.4 R32, [R0+0x1800] ;  /* 0x001800000020783b */ /* 0x0004620000000200 */
[----:B------:R-:W-:-:S05]  /*5ab0*/  @!P0 BRA `(.L_x_525) ;  /* 0x000005f000008947 */ /* 0x000fca0003800000 */
[----:B---34-:R-:W3:Y:S04]  /*5ac0*/  LDL R4, [R1+0x60] ;  /* 0x0000600001047983 */ /* 0x018ee80000100800 */
[----:B------:R-:W4:Y:S04]  /*5ad0*/  LDL R28, [R1+0x5c] ;  /* 0x00005c00011c7983 */ /* 0x000f280000100800 */
[----:B------:R-:W5:Y:S04]  /*5ae0*/  LDL.64 R22, [R1+0xa0] ;  /* 0x0000a00001167983 */ /* 0x000f680000100a00 */
        /* <DEDUP_REMOVED lines=9> */
[----:B---3--:R-:W-:Y:S01]  /*5b80*/  SHF.R.S32.HI R0, RZ, 0x1f, R4 ;  /* 0x0000001fff007819 */ /* 0x008fe20000011404 */
[----:B------:R-:W-:Y:S04]  /*5b90*/  IMAD.WIDE.U32 R2, R4, c[0x0][0x208], RZ ;  /* 0x0000820004027a25 */ /* 0x000fe800078e00ff */
[----:B------:R-:W-:Y:S04]  /*5ba0*/  IMAD R0, R0, c[0x0][0x208], RZ ;  /* 0x0000820000007a24 */ /* 0x000fe800078e02ff */
[----:B------:R-:W-:Y:S01]  /*5bb0*/  IMAD R0, R4, c[0x0][0x20c], R0 ;  /* 0x0000830004007a24 */ /* 0x000fe200078e0200 */
[----:B----4-:R-:W-:Y:S03]  /*5bc0*/  SHF.R.S32.HI R4, RZ, 0x1f, R28 ;  /* 0x0000001fff047819 */ /* 0x010fe6000001141c */
[----:B------:R-:W-:Y:S02]  /*5bd0*/  IMAD.IADD R3, R3, 0x1, R0 ;  /* 0x0000000103037824 */ /* 0x000fe400078e0200 */
[----:B------:R-:W-:Y:S02]  /*5be0*/  IMAD R4, R4, c[0x0][0x218], RZ ;  /* 0x0000860004047a24 */ /* 0x000fe400078e02ff */
[C---:B------:R-:W-:Y:S04]  /*5bf0*/  IMAD.WIDE.U32 R2, R28.reuse, c[0x0][0x218], R2 ;  /* 0x000086001c027a25 */ /* 0x040fe800078e0002 */
[----:B------:R-:W-:Y:S01]  /*5c00*/  IMAD R4, R28, c[0x0][0x21c], R4 ;  /* 0x000087001c047a24 */ /* 0x000fe200078e0204 */
[----:B-----5:R-:W-:Y:S01]  /*5c10*/  IADD3 R0, P0, R22, R2, RZ ;  /* 0x0000000216007210 */ /* 0x020fe20007f1e0ff */
[C---:B--2---:R-:W-:Y:S01]  /*5c20*/  IMAD.SHL.U32 R30, R5.reuse, 0x2, RZ ;  /* 0x00000002051e7824 */ /* 0x044fe200078e00ff */
[----:B------:R-:W-:Y:S02]  /*5c30*/  SHF.L.U64.HI R22, R5, 0x1, R21 ;  /* 0x0000000105167819 */ /* 0x000fe40000010215 */
[----:B------:R-:W-:Y:S02]  /*5c40*/  IADD3.X R4, R12, R3, R4, P0, !PT ;  /* 0x000000030c047210 */ /* 0x000fe400007fe404 */
[C---:B------:R-:W-:Y:S02]  /*5c50*/  LEA R12, P0, R0.reuse, c[0x0][0x1f8], 0x1 ;  /* 0x00007e00000c7a11 */ /* 0x040fe400078008ff */
[C---:B------:R-:W-:Y:S02]  /*5c60*/  SHF.L.U64.HI R21, R15.reuse, 0x1, R20 ;  /* 0x000000010f157819 */ /* 0x040fe40000010214 */
[----:B------:R-:W-:Y:S02]  /*5c70*/  LEA.HI.X R5, R0, c[0x0][0x1fc], R4, 0x1, P0 ;  /* 0x00007f0000057a11 */ /* 0x000fe400000f0c04 */
[----:B------:R-:W-:Y:S02]  /*5c80*/  SHF.L.U32 R29, R15, 0x1, RZ ;  /* 0x000000010f1d7819 */ /* 0x000fe400000006ff */
[C---:B------:R-:W-:Y:S01]  /*5c90*/  SHF.L.U64.HI R20, R13.reuse, 0x1, R14 ;  /* 0x000000010d147819 */ /* 0x040fe2000001020e */
[----:B------:R-:W-:Y:S01]  /*5ca0*/  IMAD.SHL.U32 R28, R13, 0x2, RZ ;  /* 0x000000020d1c7824 */ /* 0x000fe200078e00ff */
[C---:B------:R-:W-:Y:S02]  /*5cb0*/  SHF.L.U64.HI R13, R6.reuse, 0x1, R7 ;  /* 0x00000001060d7819 */ /* 0x040fe40000010207 */
[----:B------:R-:W-:Y:S01]  /*5cc0*/  SHF.L.U32 R23, R6, 0x1, RZ ;  /* 0x0000000106177819 */ /* 0x000fe200000006ff */
[----:B------:R-:W-:-:S05]  /*5cd0*/  BRA.DIV ~URZ, `(.L_x_526) ;  /* 0x0000b3127f007947 */ /* 0x000fca000b800000 */
[----:B------:R2:W3:Y:S02]  /*5ce0*/  SHFL.IDX PT, R4, R5, RZ, 0x181f ;  /* 0x00181fff05047589 */ /* 0x0004e400000e0000 */
.L_x_579:
[----:B------:R-:W-:-:S05]  /*5cf0*/  BRA.DIV ~URZ, `(.L_x_527) ;  /* 0x0000b3627f007947 */ /* 0x000fca000b800000 */
[----:B------:R-:W4:Y:S04]  /*5d00*/  LDL R2, [R1+0x58] ;  /* 0x0000580001027983 */ /* 0x000f280000100800 */
[----:B------:R-:W5:Y:S04]  /*5d10*/  LDL R31, [R1+0x50] ;  /* 0x00005000011f7983 */ /* 0x000f680000100800 */
[----:B--2---:R-:W2:Y:S04]  /*5d20*/  LDL R7, [R1+0x70] ;  /* 0x0000700001077983 */ /* 0x004ea80000100800 */
[----:B---3--:R-:W3:Y:S04]  /*5d30*/  LDL R133, [R1+0x6c] ;  /* 0x00006c0001857983 */ /* 0x008ee80000100800 */
[----:B------:R-:W5:Y:S04]  /*5d40*/  LDL R132, [R1+0x74] ;  /* 0x0000740001847983 */ /* 0x000f680000100800 */
[----:B------:R-:W1:Y:S02]  /*5d50*/  SHFL.IDX PT, R0, R12, RZ, 0x181f ;  /* 0x00181fff0c007589 */ /* 0x000e6400000e0000 */
[----:B-1----:R-:W-:Y:S02]  /*5d60*/  IADD3 R6, P2, R0, R30, RZ ;  /* 0x0000001e00067210 */ /* 0x002fe40007f5e0ff */
[----:B----4-:R-:W-:Y:S02]  /*5d70*/  ISETP.GE.AND P4, PT, R2, c[0x0][0x1d4], PT ;  /* 0x0000750002007a0c */ /* 0x010fe40003f86270 */
[----:B------:R-:W-:Y:S05]  /*5d80*/  IADD3 R2, P0, R0, R23, RZ ;  /* 0x0000001700027210 */ /* 0x000fea0007f1e0ff */
[C---:B------:R-:W-:Y:S01]  /*5d90*/  IMAD.X R3, R4.reuse, 0x1, R13, P0 ;  /* 0x0000000104037824 */ /* 0x040fe200000e060d */
[----:B--2---:R-:W-:Y:S01]  /*5da0*/  ISETP.GE.AND P3, PT, R7, c[0x0][0x1d4], PT ;  /* 0x0000750007007a0c */ /* 0x004fe20003f66270 */
[----:B------:R-:W-:Y:S01]  /*5db0*/  IMAD.X R7, R4, 0x1, R22, P2 ;  /* 0x0000000104077824 */ /* 0x000fe200010e0616 */
[----:B---3--:R-:W-:Y:S03]  /*5dc0*/  ISETP.GE.AND P1, PT, R133, c[0x0][0x1d4], PT ;  /* 0x0000750085007a0c */ /* 0x008fe60003f26270 */
[----:B------:R-:W-:Y:S01]  /*5dd0*/  @!PT LDS RZ, [RZ] ;  /* 0x00000000fffff984 */ /* 0x000fe20000000800 */
[----:B------:R-:W-:Y:S01]  /*5de0*/  @!PT LDS RZ, [RZ] ;  /* 0x00000000fffff984 */ /* 0x000fe20000000800 */
[----:B-----5:R1:W-:Y:S01]  /*5df0*/  LDGSTS.E.BYPASS.LTC128B.128 [R31+0x100], [R2.64], !P4 ;  /* 0x00100000021f7fae */ /* 0x0203e2000e101d46 */
[----:B------:R-:W-:Y:S02]  /*5e00*/  SEL R15, RZ, 0x10, P1 ;  /* 0x00000010ff0f7807 */ /* 0x000fe40000800000 */
[----:B-1----:R-:W-:Y:S05]  /*5e10*/  IADD3 R2, P0, R0, R28, RZ ;  /* 0x0000001c00027210 */ /* 0x002fea0007f1e0ff */
[----:B------:R-:W-:Y:S05]  /*5e20*/  IMAD.X R3, R4, 0x1, R20, P0 ;  /* 0x0000000104037824 */ /* 0x000fea00000e0614 */
[----:B------:R1:W-:Y:S02]  /*5e30*/  LDGSTS.E.BYPASS.LTC128B.128 [R31+0x2100], [R2.64], !P3 ;  /* 0x02100000021f7fae */ /* 0x0003e4000d901d46 */
[----:B-1----:R-:W-:Y:S02]  /*5e40*/  IADD3 R2, P0, R0, R29, RZ ;  /* 0x0000001d00027210 */ /* 0x002fe40007f1e0ff */
[----:B------:R-:W1:Y:S03]  /*5e50*/  SHFL.IDX PT, R0, R12, 0x1, 0x181f ;  /* 0x00381f000c007f89 */ /* 0x000e6600000e0000 */
[----:B------:R-:W-:Y:S01]  /*5e60*/  IMAD.X R3, R4, 0x1, R21, P0 ;  /* 0x0000000104037824 */ /* 0x000fe200000e0615 */
[----:B------:R-:W-:Y:S01]  /*5e70*/  ISETP.GE.AND P0, PT, R132, c[0x0][0x1d4], PT ;  /* 0x0000750084007a0c */ /* 0x000fe20003f06270 */
[----:B------:R2:W3:Y:S03]  /*5e80*/  SHFL.IDX PT, R4, R5, 0x1, 0x181f ;  /* 0x00381f0005047f89 */ /* 0x0004e600000e0000 */
[----:B------:R-:W-:Y:S01]  /*5e90*/  SEL R14, RZ, 0x10, P0 ;  /* 0x00000010ff0e7807 */ /* 0x000fe20000000000 */
[----:B------:R4:W-:Y:S08]  /*5ea0*/  LDGSTS.E.BYPASS.LTC128B.128 [R31+0x4100], [R2.64], !P1 ;  /* 0x04100000021f7fae */ /* 0x0009f0000c901d46 */
[----:B------:R5:W-:Y:S01]  /*5eb0*/  LDGSTS.E.BYPASS.LTC128B.128 [R31+0x6100], [R6.64], !P0 ;  /* 0x06100000061f7fae */ /* 0x000be2000c101d46 */
[----:B--2---:R-:W-:Y:S02]  /*5ec0*/  SEL R5, RZ, 0x10, P4 ;  /* 0x00000010ff057807 */ /* 0x004fe40002000000 */
[----:B-----5:R-:W-:Y:S02]  /*5ed0*/  SEL R6, RZ, 0x10, P3 ;  /* 0x00000010ff067807 */ /* 0x020fe40001800000 */
.L_x_580:
[C---:B-1-34-:R-:W-:Y:S01]  /*5ee0*/  ISETP.NE.U32.AND P2, PT, R5.reuse, RZ, PT ;  /* 0x000000ff0500720c */ /* 0x05afe20003f45070 */
[----:B------:R-:W2:Y:S01]  /*5ef0*/  LDL R31, [R1+0x50] ;  /* 0x00005000011f7983 */ /* 0x000ea20000100800 */
[----:B------:R-:W-:Y:S02]  /*5f00*/  IADD3 R5, -R5, 0x10, RZ ;  /* 0x0000001005057810 */ /* 0x000fe40007ffe1ff */
[C---:B------:R-:W-:Y:S02]  /*5f10*/  ISETP.NE.U32.AND P3, PT, R6.reuse, RZ, PT ;  /* 0x000000ff0600720c */ /* 0x040fe40003f65070 */
[----:B------:R-:W-:Y:S02]  /*5f20*/  LOP3.LUT R5, R5, 0xf, RZ, 0xc0, !PT ;  /* 0x0000000f05057812 */ /* 0x000fe400078ec0ff */
[----:B------:R-:W-:Y:S02]  /*5f30*/  IADD3 R6, -R6, 0x10, RZ ;  /* 0x0000001006067810 */ /* 0x000fe40007ffe1ff */
[----:B------:R-:W-:Y:S02]  /*5f40*/  IADD3 R2, P1, P0, R5, R0, R23 ;  /* 0x0000000005027210 */ /* 0x000fe4000783e017 */
[----:B------:R-:W-:Y:S02]  /*5f50*/  LOP3.LUT R6, R6, 0xf, RZ, 0xc0, !PT ;  /* 0x0000000f06067812 */ /* 0x000fe400078ec0ff */
[----:B------:R-:W-:Y:S02]  /*5f60*/  IADD3.X R3, RZ, R4, R13, P1, P0 ;  /* 0x00000004ff037210 */ /* 0x000fe40000fe040d */
[----:B------:R-:W-:Y:S02]  /*5f70*/  IADD3 R12, P1, P0, R6, R0, R28 ;  /* 0x00000000060c7210 */ /* 0x000fe4000783e01c */
[C---:B------:R-:W-:Y:S02]  /*5f80*/  IADD3 R6, -R15.reuse, 0x10, RZ ;  /* 0x000000100f067810 */ /* 0x040fe40007ffe1ff */
[----:B------:R-:W-:Y:S02]  /*5f90*/  IADD3.X R13, RZ, R4, R20, P1, P0 ;  /* 0x00000004ff0d7210 */ /* 0x000fe40000fe0414 */
[----:B------:R-:W-:Y:S04]  /*5fa0*/  LOP3.LUT R6, R6, 0xf, RZ, 0xc0, !PT ;  /* 0x0000000f06067812 */ /* 0x000fe800078ec0ff */
[----:B------:R-:W-:Y:S04]  /*5fb0*/  IADD3 R6, P1, P0, R6, R0, R29 ;  /* 0x0000000006067210 */ /* 0x000fe8000783e01d */
[----:B------:R-:W-:Y:S01]  /*5fc0*/  IADD3.X R7, RZ, R4, R21, P1, P0 ;  /* 0x00000004ff077210 */ /* 0x000fe20000fe0415 */
[----:B------:R-:W-:Y:S01]  /*5fd0*/  @!PT LDS RZ, [RZ] ;  /* 0x00000000fffff984 */ /* 0x000fe20000000800 */
[----:B------:R-:W-:Y:S01]  /*5fe0*/  @!PT LDS RZ, [RZ] ;  /* 0x00000000fffff984 */ /* 0x000fe20000000800 */
[----:B------:R-:W-:Y:S01]  /*5ff0*/  @!PT LDS RZ, [RZ] ;  /* 0x00000000fffff984 */ /* 0x000fe20000000800 */
[----:B--2---:R1:W-:Y:S01]  /*6000*/  LDGSTS.E.BYPASS.LTC128B.128.ZFILL [R31+0x1100], [R2.64], P2 ;  /* 0x01100000021f7fae */ /* 0x0043e20009141d46 */
[----:B------:R-:W-:Y:S03]  /*6010*/  ISETP.NE.U32.AND P2, PT, R15, RZ, PT ;  /* 0x000000ff0f00720c */ /* 0x000fe60003f45070 */
[----:B------:R2:W-:Y:S10]  /*6020*/  LDGSTS.E.BYPASS.LTC128B.128.ZFILL [R31+0x3100], [R12.64], P3 ;  /* 0x031000000c1f7fae */ /* 0x0005f40009941d46 */
[----:B------:R2:W-:Y:S01]  /*6030*/  LDGSTS.E.BYPASS.LTC128B.128.ZFILL [R31+0x5100], [R6.64], P2 ;  /* 0x05100000061f7fae */ /* 0x0005e20009141d46 */
[----:B-1----:R-:W-:Y:S04]  /*6040*/  IADD3 R2, -R14, 0x10, RZ ;  /* 0x000000100e027810 */ /* 0x002fe80007ffe1ff */
[----:B------:R-:W-:Y:S04]  /*6050*/  LOP3.LUT R2, R2, 0xf, RZ, 0xc0, !PT ;  /* 0x0000000f02027812 */ /* 0x000fe800078ec0ff */
[----:B------:R-:W-:Y:S04]  /*6060*/  IADD3 R2, P1, P0, R2, R0, R30 ;  /* 0x0000000002027210 */ /* 0x000fe8000783e01e */
[----:B------:R-:W-:Y:S02]  /*6070*/  IADD3.X R3, RZ, R4, R22, P1, P0 ;  /* 0x00000004ff037210 */ /* 0x000fe40000fe0416 */
[----:B------:R-:W-:Y:S11]  /*6080*/  ISETP.NE.U32.AND P0, PT, R14, RZ, PT ;  /* 0x000000ff0e00720c */ /* 0x000ff60003f05070 */
[----:B------:R-:W-:Y:S02]  /*6090*/  @!UPT UIADD3 URZ, URZ, URZ, URZ ;  /* 0x0000003f3f3ff290 */ /* 0x000fe4000fffe03f */
[----:B------:R2:W-:Y:S02]  /*60a0*/  LDGSTS.E.BYPASS.LTC128B.128.ZFILL [R31+0x7100], [R2.64], P0 ;  /* 0x07100000021f7fae */ /* 0x0005e40008141d46 */
.L_x_525:
[----:B---34-:R-:W-:Y:S05]  /*60b0*/  BSYNC B0 ;  /* 0x0000000000007941 */ /* 0x018fea0003800000 */
.L_x_524:
[----:B--2---:R-:W2:Y:S01]  /*60c0*/  LDL R2, [R1+0x28] ;  /* 0x0000280001027983 */ /* 0x004ea20000100800 */
[----:B------:R-:W-:Y:S05]  /*60d0*/  ISETP.GE.AND P0, PT, R248, 0x1, PT ;  /* 0x00000001f800780c */ /* 0x000fea0003f06270 */
[----:B------:R-:W3:Y:S06]  /*60e0*/  LDL R0, [R1+0x24] ;  /* 0x0000240001007983 */ /* 0x000eec0000100800 */
[----:B------:R-:W4:Y:S06]  /*60f0*/  LDL R3, [R1+0x20] ;  /* 0x0000200001037983 */ /* 0x000f2c0000100800 */
[----:B------:R-:W0:Y:S01]  /*6100*/  LDGDEPBAR ;  /* 0x00000000000079af */ /* 0x000e220000000000 */
[----:B------:R-:W-:Y:S01]  /*6110*/  WARPSYNC 0xffffffff ;  /* 0xffffffff00007948 */ /* 0x000fe20003800000 */
[C---:B-1----:R-:W-:Y:S01]  /*6120*/  HMMA.16816.F32.BF16 R4, R168.reuse, R8, RZ ;  /* 0x00000008a804723c */ /* 0x042fe200000418ff */
[----:B------:R-:W-:Y:S07]  /*6130*/  BSSY B0, `(.L_x_528) ;  /* 0x000012e000007945 */ /* 0x000fee0003800000 */
[C---:B------:R-:W-:Y:S08]  /*6140*/  HMMA.16816.F32.BF16 R8, R168.reuse, R10, RZ ;  /* 0x0000000aa808723c */ /* 0x040ff000000418ff */
[C---:B------:R-:W-:Y:S08]  /*6150*/  HMMA.16816.F32.BF16 R12, R168.reuse, R16, RZ ;  /* 0x00000010a80c723c */ /* 0x040ff000000418ff */
[C---:B------:R-:W-:Y:S08]  /*6160*/  HMMA.16816.F32.BF16 R16, R168.reuse, R18, RZ ;  /* 0x00000012a810723c */ /* 0x040ff000000418ff */
[C---:B------:R-:W-:Y:S08]  /*6170*/  HMMA.16816.F32.BF16 R20, R168.reuse, R24, RZ ;  /* 0x00000018a814723c */ /* 0x040ff000000418ff */
[C---:B------:R-:W-:Y:S08]  /*6180*/  HMMA.16816.F32.BF16 R24, R168.reuse, R26, RZ ;  /* 0x0000001aa818723c */ /* 0x040ff000000418ff */
[C---:B------:R-:W-:Y:S08]  /*6190*/  HMMA.16816.F32.BF16 R28, R168.reuse, R32, RZ ;  /* 0x00000020a81c723c */ /* 0x040ff000000418ff */
[----:B------:R-:W-:Y:S08]  /*61a0*/  HMMA.16816.F32.BF16 R32, R168, R34, RZ ;  /* 0x00000022a820723c */ /* 0x000ff000000418ff */
[C---:B------:R-:W-:Y:S08]  /*61b0*/  HMMA.16816.F32.BF16 R4, R172.reuse, R176, R4 ;  /* 0x000000b0ac04723c */ /* 0x040ff00000041804 */
[C---:B------:R-:W-:Y:S08]  /*61c0*/  HMMA.16816.F32.BF16 R8, R172.reuse, R178, R8 ;  /* 0x000000b2ac08723c */ /* 0x040ff00000041808 */
[C---:B------:R-:W-:Y:S08]  /*61d0*/  HMMA.16816.F32.BF16 R12, R172.reuse, R180, R12 ;  /* 0x000000b4ac0c723c */ /* 0x040ff0000004180c */
[C---:B------:R-:W-:Y:S08]  /*61e0*/  HMMA.16816.F32.BF16 R16, R172.reuse, R182, R16 ;  /* 0x000000b6ac10723c */ /* 0x040ff00000041810 */
[C---:B------:R-:W-:Y:S08]  /*61f0*/  HMMA.16816.F32.BF16 R20, R172.reuse, R184, R20 ;  /* 0x000000b8ac14723c */ /* 0x040ff00000041814 */
[C---:B------:R-:W-:Y:S08]  /*6200*/  HMMA.16816.F32.BF16 R24, R172.reuse, R186, R24 ;  /* 0x000000baac18723c */ /* 0x040ff00000041818 */
[C---:B------:R-:W-:Y:S08]  /*6210*/  HMMA.16816.F32.BF16 R28, R172.reuse, R188, R28 ;  /* 0x000000bcac1c723c */ /* 0x040ff0000004181c */
[----:B------:R-:W-:Y:S01]  /*6220*/  HMMA.16816.F32.BF16 R32, R172, R190, R32 ;  /* 0x000000beac20723c */ /* 0x000fe20000041820 */
[----:B--2---:R-:W1:Y:S06]  /*6230*/  LDSM.16.M88.4 R176, [R2] ;  /* 0x0000000002b0783b */ /* 0x004e6c0000000200 */
[----:B------:R-:W2:Y:S06]  /*6240*/  LDSM.16.M88.4 R180, [R2+0x800] ;  /* 0x0008000002b4783b */ /* 0x000eac0000000200 */
[----:B------:R-:W-:Y:S01]  /*6250*/  LDSM.16.M88.4 R184, [R2+0x1800] ;  /* 0x0018000002b8783b */ /* 0x000fe20000000200 */
[C---:B-1----:R-:W-:Y:S08]  /*6260*/  HMMA.16816.F32.BF16 R4, R192.reuse, R176, R4 ;  /* 0x000000b0c004723c */ /* 0x042ff00000041804 */
[C---:B------:R-:W-:Y:S01]  /*6270*/  HMMA.16816.F32.BF16 R8, R192.reuse, R178, R8 ;  /* 0x000000b2c008723c */ /* 0x040fe20000041808 */
[----:B------:R-:W1:Y:S07]  /*6280*/  LDSM.16.M88.4 R176, [R2+0x1000] ;  /* 0x0010000002b0783b */ /* 0x000e6e0000000200 */
[C---:B--2---:R-:W-:Y:S08]  /*6290*/  HMMA.16816.F32.BF16 R12, R192.reuse, R180, R12 ;  /* 0x000000b4c00c723c */ /* 0x044ff0000004180c */
[C---:B------:R-:W-:Y:S01]  /*62a0*/  HMMA.16816.F32.BF16 R16, R192.reuse, R182, R16 ;  /* 0x000000b6c010723c */ /* 0x040fe20000041810 */
[----:B---3--:R-:W2:Y:S07]  /*62b0*/  LDSM.16.M88.4 R180, [R0+-0x6000] ;  /* 0xffa0000000b4783b */ /* 0x008eae0000000200 */
[C---:B-1----:R-:W-:Y:S08]  /*62c0*/  HMMA.16816.F32.BF16 R20, R192.reuse, R176, R20 ;  /* 0x000000b0c014723c */ /* 0x042ff00000041814 */
[C---:B------:R-:W-:Y:S01]  /*62d0*/  HMMA.16816.F32.BF16 R24, R192.reuse, R178, R24 ;  /* 0x000000b2c018723c */ /* 0x040fe20000041818 */
[----:B------:R-:W1:Y:S07]  /*62e0*/  LDSM.16.M88.4 R176, [R0+-0x5800] ;  /* 0xffa8000000b0783b */ /* 0x000e6e0000000200 */
[C---:B------:R-:W-:Y:S08]  /*62f0*/  HMMA.16816.F32.BF16 R28, R192.reuse, R184, R28 ;  /* 0x000000b8c01c723c */ /* 0x040ff0000004181c */
[----:B------:R-:W-:Y:S01]  /*6300*/  HMMA.16816.F32.BF16 R32, R192, R186, R32 ;  /* 0x000000bac020723c */ /* 0x000fe20000041820 */
[----:B------:R-:W3:Y:S07]  /*6310*/  LDSM.16.M88.4 R184, [R0+-0x5000] ;  /* 0xffb0000000b8783b */ /* 0x000eee0000000200 */
[C---:B--2---:R-:W-:Y:S08]  /*6320*/  HMMA.16816.F32.BF16 R4, R196.reuse, R180, R4 ;  /* 0x000000b4c404723c */ /* 0x044ff00000041804 */
[C---:B------:R-:W-:Y:S01]  /*6330*/  HMMA.16816.F32.BF16 R8, R196.reuse, R182, R8 ;  /* 0x000000b6c408723c */ /* 0x040fe20000041808 */
[----:B------:R-:W2:Y:S07]  /*6340*/  LDSM.16.M88.4 R180, [R0+-0x4800] ;  /* 0xffb8000000b4783b */ /* 0x000eae0000000200 */
[C---:B-1----:R-:W-:Y:S08]  /*6350*/  HMMA.16816.F32.BF16 R12, R196.reuse, R176, R12 ;  /* 0x000000b0c40c723c */ /* 0x042ff0000004180c */
[C---:B------:R-:W-:Y:S01]  /*6360*/  HMMA.16816.F32.BF16 R16, R196.reuse, R178, R16 ;  /* 0x000000b2c410723c */ /* 0x040fe20000041810 */
[----:B----4-:R-:W1:Y:S07]  /*6370*/  LDSM.16.M88.4 R176, [R3+0x2000] ;  /* 0x0020000003b0783b */ /* 0x010e6e0000000200 */
[C---:B---3--:R-:W-:Y:S08]  /*6380*/  HMMA.16816.F32.BF16 R20, R196.reuse, R184, R20 ;  /* 0x000000b8c414723c */ /* 0x048ff00000041814 */
[C---:B------:R-:W-:Y:S01]  /*6390*/  HMMA.16816.F32.BF16 R24, R196.reuse, R186, R24 ;  /* 0x000000bac418723c */ /* 0x040fe20000041818 */
[----:B------:R-:W3:Y:S07]  /*63a0*/  LDSM.16.M88.4 R184, [R3+0x2800] ;  /* 0x0028000003b8783b */ /* 0x000eee0000000200 */
[C---:B--2---:R-:W-:Y:S08]  /*63b0*/  HMMA.16816.F32.BF16 R28, R196.reuse, R180, R28 ;  /* 0x000000b4c41c723c */ /* 0x044ff0000004181c */
[----:B------:R-:W-:Y:S01]  /*63c0*/  HMMA.16816.F32.BF16 R32, R196, R182, R32 ;  /* 0x000000b6c420723c */ /* 0x000fe20000041820 */
[----:B------:R-:W2:Y:S07]  /*63d0*/  LDSM.16.M88.4 R180, [R3+0x3000] ;  /* 0x0030000003b4783b */ /* 0x000eae0000000200 */
[C---:B-1----:R-:W-:Y:S08]  /*63e0*/  HMMA.16816.F32.BF16 R4, R200.reuse, R176, R4 ;  /* 0x000000b0c804723c */ /* 0x042ff00000041804 */
[C---:B------:R-:W-:Y:S01]  /*63f0*/  HMMA.16816.F32.BF16 R8, R200.reuse, R178, R8 ;  /* 0x000000b2c808723c */ /* 0x040fe20000041808 */
[----:B------:R-:W1:Y:S07]  /*6400*/  LDSM.16.M88.4 R176, [R3+0x3800] ;  /* 0x0038000003b0783b */ /* 0x000e6e0000000200 */
[C---:B---3--:R-:W-:Y:S08]  /*6410*/  HMMA.16816.F32.BF16 R12, R200.reuse, R184, R12 ;  /* 0x000000b8c80c723c */ /* 0x048ff0000004180c */
[C---:B------:R-:W-:Y:S01]  /*6420*/  HMMA.16816.F32.BF16 R16, R200.reuse, R186, R16 ;  /* 0x000000bac810723c */ /* 0x040fe20000041810 */
[----:B------:R-:W3:Y:S07]  /*6430*/  LDSM.16.M88.4 R184, [R252+0x2000] ;  /* 0x00200000fcb8783b */ /* 0x000eee0000000200 */
[C---:B--2---:R-:W-:Y:S08]  /*6440*/  HMMA.16816.F32.BF16 R20, R200.reuse, R180, R20 ;  /* 0x000000b4c814723c */ /* 0x044ff00000041814 */
[C---:B------:R-:W-:Y:S01]  /*6450*/  HMMA.16816.F32.BF16 R24, R200.reuse, R182, R24 ;  /* 0x000000b6c818723c */ /* 0x040fe20000041818 */
[----:B------:R-:W2:Y:S07]  /*6460*/  LDSM.16.M88.4 R180, [R252+0x2800] ;  /* 0x00280000fcb4783b */ /* 0x000eae0000000200 */
[C---:B-1----:R-:W-:Y:S08]  /*6470*/  HMMA.16816.F32.BF16 R28, R200.reuse, R176, R28 ;  /* 0x000000b0c81c723c */ /* 0x042ff0000004181c */
[----:B------:R-:W-:Y:S01]  /*6480*/  HMMA.16816.F32.BF16 R32, R200, R178, R32 ;  /* 0x000000b2c820723c */ /* 0x000fe20000041820 */
        /* <DEDUP_REMOVED lines=8> */
[C---:B------:R-:W-:Y:S01]  /*6510*/  HMMA.16816.F32.BF16 R24, R204.reuse, R178, R24 ;  /* 0x000000b2cc18723c */ /* 0x040fe20000041818 */
[----:B------:R-:W1:Y:S07]  /*6520*/  LDSM.16.M88.4 R176, [R2+0x2800] ;  /* 0x0028000002b0783b */ /* 0x000e6e0000000200 */
[C---:B---3--:R-:W-:Y:S08]  /*6530*/  HMMA.16816.F32.BF16 R28, R204.reuse, R184, R28 ;  /* 0x000000b8cc1c723c */ /* 0x048ff0000004181c */
[----:B------:R-:W-:Y:S01]  /*6540*/  HMMA.16816.F32.BF16 R32, R204, R186, R32 ;  /* 0x000000bacc20723c */ /* 0x000fe20000041820 */
[----:B------:R-:W3:Y:S07]  /*6550*/  LDSM.16.M88.4 R184, [R2+0x3000] ;  /* 0x0030000002b8783b */ /* 0x000eee0000000200 */
[C---:B--2---:R-:W-:Y:S08]  /*6560*/  HMMA.16816.F32.BF16 R4, R208.reuse, R180, R4 ;  /* 0x000000b4d004723c */ /* 0x044ff00000041804 */
[C---:B------:R-:W-:Y:S01]  /*6570*/  HMMA.16816.F32.BF16 R8, R208.reuse, R182, R8 ;  /* 0x000000b6d008723c */ /* 0x040fe20000041808 */
[----:B------:R-:W2:Y:S07]  /*6580*/  LDSM.16.M88.4 R180, [R2+0x3800] ;  /* 0x0038000002b4783b */ /* 0x000eae0000000200 */
[C---:B-1----:R-:W-:Y:S08]  /*6590*/  HMMA.16816.F32.BF16 R12, R208.reuse, R176, R12 ;  /* 0x000000b0d00c723c */ /* 0x042ff0000004180c */
[C---:B------:R-:W-:Y:S01]  /*65a0*/  HMMA.16816.F32.BF16 R16, R208.reuse, R178, R16 ;  /* 0x000000b2d010723c */ /* 0x040fe20000041810 */
[----:B------:R-:W1:Y:S07]  /*65b0*/  LDSM.16.M88.4 R176, [R0+-0x4000] ;  /* 0xffc0000000b0783b */ /* 0x000e6e0000000200 */
[C---:B---3--:R-:W-:Y:S08]  /*65c0*/  HMMA.16816.F32.BF16 R20, R208.reuse, R184, R20 ;  /* 0x000000b8d014723c */ /* 0x048ff00000041814 */
[C---:B------:R-:W-:Y:S01]  /*65d0*/  HMMA.16816.F32.BF16 R24, R208.reuse, R186, R24 ;  /* 0x000000bad018723c */ /* 0x040fe20000041818 */
[----:B------:R-:W3:Y:S07]  /*65e0*/  LDSM.16.M88.4 R184, [R0+-0x3800] ;  /* 0xffc8000000b8783b */ /* 0x000eee0000000200 */
[C---:B--2---:R-:W-:Y:S08]  /*65f0*/  HMMA.16816.F32.BF16 R28, R208.reuse, R180, R28 ;  /* 0x000000b4d01c723c */ /* 0x044ff0000004181c */
[----:B------:R-:W-:Y:S01]  /*6600*/  HMMA.16816.F32.BF16 R32, R208, R182, R32 ;  /* 0x000000b6d020723c */ /* 0x000fe20000041820 */
[----:B------:R-:W2:Y:S07]  /*6610*/  LDSM.16.M88.4 R180, [R0+-0x3000] ;  /* 0xffd0000000b4783b */ /* 0x000eae0000000200 */
[C---:B-1----:R-:W-:Y:S08]  /*6620*/  HMMA.16816.F32.BF16 R4, R212.reuse, R176, R4 ;  /* 0x000000b0d404723c */ /* 0x042ff00000041804 */
[C---:B------:R-:W-:Y:S01]  /*6630*/  HMMA.16816.F32.BF16 R8, R212.reuse, R178, R8 ;  /* 0x000000b2d408723c */ /* 0x040fe20000041808 */
[----:B------:R-:W1:Y:S07]  /*6640*/  LDSM.16.M88.4 R176, [R0+-0x2800] ;  /* 0xffd8000000b0783b */ /* 0x000e6e0000000200 */
        /* <DEDUP_REMOVED lines=38> */
[----:B------:R-:W3:Y:S07]  /*68b0*/  LDSM.16.M88.4 R184, [R0+-0x2000] ;  /* 0xffe0000000b8783b */ /* 0x000eee0000000200 */
[C---:B--2---:R-:W-:Y:S08]  /*68c0*/  HMMA.16816.F32.BF16 R20, R224.reuse, R180, R20 ;  /* 0x000000b4e014723c */ /* 0x044ff00000041814 */
[C---:B------:R-:W-:Y:S01]  /*68d0*/  HMMA.16816.F32.BF16 R24, R224.reuse, R182, R24 ;  /* 0x000000b6e018723c */ /* 0x040fe20000041818 */
[----:B------:R-:W2:Y:S07]  /*68e0*/  LDSM.16.M88.4 R180, [R0+-0x1800] ;  /* 0xffe8000000b4783b */ /* 0x000eae0000000200 */
[C---:B-1----:R-:W-:Y:S08]  /*68f0*/  HMMA.16816.F32.BF16 R28, R224.reuse, R176, R28 ;  /* 0x000000b0e01c723c */ /* 0x042ff0000004181c */
[----:B------:R-:W-:Y:S01]  /*6900*/  HMMA.16816.F32.BF16 R32, R224, R178, R32 ;  /* 0x000000b2e020723c */ /* 0x000fe20000041820 */
[----:B------:R-:W1:Y:S07]  /*6910*/  LDSM.16.M88.4 R176, [R0+-0x1000] ;  /* 0xfff0000000b0783b */ /* 0x000e6e0000000200 */
[C---:B---3--:R-:W-:Y:S08]  /*6920*/  HMMA.16816.F32.BF16 R4, R228.reuse, R184, R4 ;  /* 0x000000b8e404723c */ /* 0x048ff00000041804 */
[C---:B------:R-:W-:Y:S01]  /*6930*/  HMMA.16816.F32.BF16 R8, R228.reuse, R186, R8 ;  /* 0x000000bae408723c */ /* 0x040fe20000041808 */
[----:B------:R-:W3:Y:S07]  /*6940*/  LDSM.16.M88.4 R184, [R0+-0x800] ;  /* 0xfff8000000b8783b */ /* 0x000eee0000000200 */
        /* <DEDUP_REMOVED lines=38> */
[----:B------:R-:W2:Y:S07]  /*6bb0*/  LDSM.16.M88.4 R180, [R0] ;  /* 0x0000000000b4783b */ /* 0x000eae0000000200 */
        /* <DEDUP_REMOVED lines=8> */
[----:B------:R-:W2:Y:S01]  /*6c40*/  LDSM.16.M88.4 R180, [R0+0x1800] ;  /* 0x0018000000b4783b */ /* 0x000ea20000000200 */
[----:B------:R-:W-:Y:S05]  /*6c50*/  DEPBAR.LE SB0, 0x0 ;  /* 0x000080000000791a */ /* 0x000fea0000000000 */
[----:B------:R-:W-:Y:S01]  /*6c60*/  BAR.SYNC.DEFER_BLOCKING 0x0 ;  /* 0x0000000000007b1d */ /* 0x000fe20000010000 */
[C---:B-1----:R-:W-:Y:S08]  /*6c70*/  HMMA.16816.F32.BF16 R12, R244.reuse, R176, R12 ;  /* 0x000000b0f40c723c */ /* 0x042ff0000004180c */
[C---:B------:R-:W-:Y:S08]  /*6c80*/  HMMA.16816.F32.BF16 R16, R244.reuse, R178, R16 ;  /* 0x000000b2f410723c */ /* 0x040ff00000041810 */
[C---:B---3--:R-:W-:Y:S08]  /*6c90*/  HMMA.16816.F32.BF16 R20, R244.reuse, R184, R20 ;  /* 0x000000b8f414723c */ /* 0x048ff00000041814 */
[C---:B------:R-:W-:Y:S08]  /*6ca0*/  HMMA.16816.F32.BF16 R24, R244.reuse, R186, R24 ;  /* 0x000000baf418723c */ /* 0x040ff00000041818 */
[C---:B--2---:R-:W-:Y:S08]  /*6cb0*/  HMMA.16816.F32.BF16 R28, R244.reuse, R180, R28 ;  /* 0x000000b4f41c723c */ /* 0x044ff0000004181c */
[----:B------:R-:W-:Y:S01]  /*6cc0*/  HMMA.16816.F32.BF16 R32, R244, R182, R32 ;  /* 0x000000b6f420723c */ /* 0x000fe20000041820 */
[----:B------:R-:W-:Y:S07]  /*6cd0*/  @!UPT UIADD3 URZ, URZ, URZ, URZ ;  /* 0x0000003f3f3ff290 */ /* 0x000fee000fffe03f */
[----:B------:R-:W-:-:S11]  /*6ce0*/  @!P0 BRA `(.L_x_529) ;  /* 0x0000072000008947 */ /* 0x000fd60003800000 */
[----:B------:R-:W2:Y:S01]  /*6cf0*/  LDL R2, [R1+0x88] ;  /* 0x0000880001027983 */ /* 0x000ea20000100800 */
[----:B------:R-:W-:Y:S02]  /*6d00*/  IMAD.MOV.U32 R181, RZ, RZ, RZ ;  /* 0x000000ffffb57224 */ /* 0x000fe400078e00ff */
[----:B------:R-:W-:Y:S01]  /*6d10*/  IMAD.MOV.U32 R3, RZ, RZ, c[0x0][0x2b8] ;  /* 0x0000ae00ff037624 */ /* 0x000fe200078e00ff */
[----:B------:R-:W3:Y:S04]  /*6d20*/  LDL R0, [R1+0x80] ;  /* 0x0000800001007983 */ /* 0x000ee80000100800 */
[----:B------:R-:W4:Y:S01]  /*6d30*/  LDL.64 R190, [R1+0x98] ;  /* 0x0000980001be7983 */ /* 0x000f220000100a00 */
[----:B------:R-:W-:Y:S03]  /*6d40*/  ISETP.NE.AND P1, PT, R3, 0x1, PT ;  /* 0x000000010300780c */ /* 0x000fe60003f25270 */
[----:B------:R-:W5:Y:S04]  /*6d50*/  LDL R132, [R1+0xac] ;  /* 0x0000ac0001847983 */ /* 0x000f680000100800 */
[----:B------:R-:W2:Y:S04]  /*6d60*/  LDL.64 R182, [R1+0x90] ;  /* 0x0000900001b67983 */ /* 0x000ea80000100a00 */
[----:B------:R-:W2:Y:S04]  /*6d70*/  LDL R178, [R1+0xa8] ;  /* 0x0000a80001b27983 */ /* 0x000ea80000100800 */
[----:B------:R-:W2:Y:S04]  /*6d80*/  LDL R180, [R1+0xec] ;  /* 0x0000ec0001b47983 */ /* 0x000ea80000100800 */
[----:B------:R-:W2:Y:S04]  /*6d90*/  LDL R189, [R1+0x74] ;  /* 0x0000740001bd7983 */ /* 0x000ea80000100800 */
[----:B------:R-:W2:Y:S04]  /*6da0*/  LDL R179, [R1+0xf0] ;  /* 0x0000f00001b37983 */ /* 0x000ea80000100800 */
[----:B------:R-:W2:Y:S04]  /*6db0*/  LDL R251, [R1+0x6c] ;  /* 0x00006c0001fb7983 */ /* 0x000ea80000100800 */
[----:B------:R-:W3:Y:S04]  /*6dc0*/  LDL R250, [R1+0x70] ;  /* 0x0000700001fa7983 */ /* 0x000ee80000100800 */
[----:B------:R-:W4:Y:S04]  /*6dd0*/  LDL R249, [R1+0x58] ;  /* 0x0000580001f97983 */ /* 0x000f280000100800 */
[----:B------:R-:W5:Y:S04]  /*6de0*/  LDL R177, [R1+0xf4] ;  /* 0x0000f40001b17983 */ /* 0x000f680000100800 */
[----:B------:R-:W5:Y:S01]  /*6df0*/  LDL R176, [R1+0xf8] ;  /* 0x0000f80001b07983 */ /* 0x000f620000100800 */
[----:B--2---:R-:W-:Y:S01]  /*6e00*/  SHF.L.U64.HI R183, R251, 0x1, R179 ;  /* 0x00000001fbb77819 */ /* 0x004fe200000102b3 */
[----:B------:R-:W-:Y:S02]  /*6e10*/  IMAD R2, R248, 0x40, R2 ;  /* 0x00000040f8027824 */ /* 0x000fe400078e0202 */
[----:B------:R-:W-:Y:S01]  /*6e20*/  IMAD.SHL.U32 R188, R189, 0x2, RZ ;  /* 0x00000002bdbc7824 */ /* 0x000fe200078e00ff */
[----:B---3--:R-:W-:Y:S01]  /*6e30*/  SHF.L.U32 R186, R250, 0x1, RZ ;  /* 0x00000001faba7819 */ /* 0x008fe200000006ff */
[----:B------:R-:W-:Y:S01]  /*6e40*/  IMAD.SHL.U32 R187, R251, 0x2, RZ ;  /* 0x00000002fbbb7824 */ /* 0x000fe200078e00ff */
[----:B------:R-:W-:Y:S01]  /*6e50*/  IADD3 R2, R2, -0x40, R0 ;  /* 0xffffffc002027810 */ /* 0x000fe20007ffe000 */
[C---:B----4-:R-:W-:Y:S04]  /*6e60*/  IMAD.SHL.U32 R185, R249.reuse, 0x2, RZ ;  /* 0x00000002f9b97824 */ /* 0x050fe800078e00ff */
[----:B------:R-:W-:Y:S04]  /*6e70*/  @P1 IMAD.HI.U32 R3, R2, c[0x0][0x2bc], RZ ;  /* 0x0000af0002031a27 */ /* 0x000fe800078e00ff */
[----:B------:R-:W-:Y:S01]  /*6e80*/  IMAD.MOV.U32 R0, RZ, RZ, R2 ;  /* 0x000000ffff007224 */ /* 0x000fe200078e0002 */
[----:B------:R-:W-:Y:S02]  /*6e90*/  @P1 SHF.R.U32.HI R0, RZ, c[0x0][0x2c0], R3 ;  /* 0x0000b000ff001a19 */ /* 0x000fe40000011603 */
[----:B-----5:R-:W-:Y:S02]  /*6ea0*/  SHF.L.U64.HI R179, R249, 0x1, R176 ;  /* 0x00000001f9b37819 */ /* 0x020fe400000102b0 */
[C---:B------:R-:W-:Y:S04]  /*6eb0*/  @!P6 IADD3 R3, P0, R0.reuse, R190, RZ ;  /* 0x000000be0003e210 */ /* 0x040fe80007f1e0ff */
[----:B------:R-:W-:Y:S01]  /*6ec0*/  @!P6 LEA.HI.X.SX32 R133, R0, R132, 0x1, P0 ;  /* 0x000000840085e211 */ /* 0x000fe200000f0eff */
[----:B------:R-:W-:Y:S01]  /*6ed0*/  IMAD.MOV R0, RZ, RZ, -R0 ;  /* 0x000000ffff007224 */ /* 0x000fe200078e0a00 */
[C---:B------:R-:W-:Y:S03]  /*6ee0*/  @!P6 LEA R132, P0, R3.reuse, c[0x0][0x2a0], 0x2 ;  /* 0x0000a8000384ea11 */ /* 0x040fe600078010ff */
[----:B------:R-:W-:Y:S01]  /*6ef0*/  IMAD R184, R0, c[0x0][0x2b8], R2 ;  /* 0x0000ae0000b87a24 */ /* 0x000fe200078e0202 */
[----:B------:R-:W-:Y:S03]  /*6f00*/  @!P6 LEA.HI.X R133, R3, c[0x0][0x2a4], R133, 0x2, P0 ;  /* 0x0000a9000385ea11 */ /* 0x000fe600000f1485 */
[----:B------:R-:W-:Y:S01]  /*6f10*/  IMAD.WIDE.U32 R2, R184, c[0x0][0x1e0], RZ ;  /* 0x00007800b8027a25 */ /* 0x000fe200078e00ff */
[----:B------:R-:W-:Y:S01]  /*6f20*/  SHF.R.S32.HI R0, RZ, 0x1f, R184 ;  /* 0x0000001fff007819 */ /* 0x000fe200000114b8 */
[----:B------:R-:W2:Y:S04]  /*6f30*/  @!P6 LDG.E R181, [R132.64] ;  /* 0x0000000684b5e981 */ /* 0x000ea8000c1e1900 */
[----:B------:R-:W-:Y:S01]  /*6f40*/  IMAD R0, R0, c[0x0][0x1e0], RZ ;  /* 0x0000780000007a24 */ /* 0x000fe200078e02ff */
[----:B------:R1:W-:Y:S03]  /*6f50*/  STL [R1+0x60], R184 ;  /* 0x000060b801007387 */ /* 0x0003e60000100800 */
[----:B------:R-:W-:Y:S05]  /*6f60*/  IMAD R0, R184, c[0x0][0x1e4], R0 ;  /* 0x00007900b8007a24 */ /* 0x000fea00078e0200 */
[----:B------:R-:W-:Y:S02]  /*6f70*/  IADD3 R3, R3, R0, RZ ;  /* 0x0000000003037210 */ /* 0x000fe40007ffe0ff */
[----:B-1----:R-:W-:Y:S02]  /*6f80*/  SHF.L.U64.HI R184, R189, 0x1, R180 ;  /* 0x00000001bdb87819 */ /* 0x002fe400000102b4 */
[----:B--2---:R-:W-:Y:S01]  /*6f90*/  SHF.R.S32.HI R133, RZ, 0x1f, R181 ;  /* 0x0000001fff857819 */ /* 0x004fe200000114b5 */
[----:B------:R1:W-:Y:S01]  /*6fa0*/  STL [R1+0x5c], R181 ;  /* 0x00005cb501007387 */ /* 0x0003e20000100800 */
[----:B------:R-:W-:Y:S04]  /*6fb0*/  IMAD.WIDE.U32 R2, R181, c[0x0][0x1f0], R2 ;  /* 0x00007c00b5027a25 */ /* 0x000fe800078e0002 */
[----:B------:R-:W-:Y:S01]  /*6fc0*/  IMAD R133, R133, c[0x0][0x1f0], RZ ;  /* 0x00007c0085857a24 */ /* 0x000fe200078e02ff */
[----:B------:R-:W-:Y:S02]  /*6fd0*/  IADD3 R0, P0, R182, R2, RZ ;  /* 0x00000002b6007210 */ /* 0x000fe40007f1e0ff */
[----:B------:R-:W-:Y:S01]  /*6fe0*/  SHF.L.U64.HI R182, R250, 0x1, R177 ;  /* 0x00000001fab67819 */ /* 0x000fe200000102b1 */
[----:B------:R-:W-:Y:S05]  /*6ff0*/  IMAD R133, R181, c[0x0][0x1f4], R133 ;  /* 0x00007d00b5857a24 */ /* 0x000fea00078e0285 */
[----:B------:R-:W-:Y:S02]  /*7000*/  IADD3.X R133, R178, R3, R133, P0, !PT ;  /* 0x00000003b2857210 */ /* 0x000fe400007fe485 */
[C---:B------:R-:W-:Y:S04]  /*7010*/  LEA R178, P0, R0.reuse, c[0x0][0x1c8], 0x1 ;  /* 0x0000720000b27a11 */ /* 0x040fe800078008ff */
[----:B------:R-:W-:Y:S01]  /*7020*/  LEA.HI.X R133, R0, c[0x0][0x1cc], R133, 0x1, P0 ;  /* 0x0000730000857a11 */ /* 0x000fe200000f0c85 */
[----:B------:R-:W-:-:S06]  /*7030*/  BRA.DIV ~URZ, `(.L_x_530) ;  /* 0x0000a3227f007947 */ /* 0x000fcc000b800000 */
[----:B------:R2:W3:Y:S02]  /*7040*/  SHFL.IDX PT, R132, R133, RZ, 0x181f ;  /* 0x00181fff85847589 */ /* 0x0004e400000e0000 */
.L_x_581:
        /* <DEDUP_REMOVED lines=31> */
.L_x_582:
        /* <DEDUP_REMOVED lines=29> */
.L_x_529:
[----:B------:R-:W-:Y:S05]  /*7410*/  BSYNC B0 ;  /* 0x0000000000007941 */ /* 0x000fea0003800000 */
.L_x_528:
[----:B--2---:R-:W2:Y:S01]  /*7420*/  LDL R3, [R1+0xb4] ;  /* 0x0000b40001037983 */ /* 0x004ea20000100800 */
[----:B------:R-:W-:Y:S01]  /*7430*/  MOV R132, c[0x0][0x2c4] ;  /* 0x0000b10000847a02 */ /* 0x000fe20000000f00 */
[----:B------:R-:W-:Y:S02]  /*7440*/  IMAD.MOV.U32 R133, RZ, RZ, 0x1 ;  /* 0x00000001ff857424 */ /* 0x000fe400078e00ff */
[----:B------:R-:W2:Y:S01]  /*7450*/  LDL R0, [R1+0xc0] ;  /* 0x0000c00001007983 */ /* 0x000ea20000100800 */
[----:B------:R-:W-:Y:S01]  /*7460*/  ISETP.NE.AND P0, PT, R132, 0x1, PT ;  /* 0x000000018400780c */ /* 0x000fe20003f05270 */
[----:B------:R-:W-:Y:S02]  /*7470*/  IMAD R133, R248, -0x40, R133 ;  /* 0xffffffc0f8857824 */ /* 0x000fe400078e0285 */
[----:B------:R-:W3:Y:S04]  /*7480*/  LDL R2, [R1+0xc4] ;  /* 0x0000c40001027983 */ /* 0x000ee80000100800 */
[----:B------:R-:W0:Y:S01]  /*7490*/  LDGDEPBAR ;  /* 0x00000000000079af */ /* 0x000e220000000000 */
[----:B--2---:R-:W-:Y:S01]  /*74a0*/  IADD3 R132, R0, R3, RZ ;  /* 0x0000000300847210 */ /* 0x004fe20007ffe0ff */
[----:B---3--:R-:W-:Y:S04]  /*74b0*/  IMAD.IADD R133, R133, 0x1, -R2 ;  /* 0x0000000185857824 */ /* 0x008fe800078e0a02 */
[----:B------:R-:W-:Y:S05]  /*74c0*/  @P0 IMAD.HI.U32 R0, R132, c[0x0][0x2c8], RZ ;  /* 0x0000b20084000a27 */ /* 0x000fea00078e00ff */
[----:B------:R-:W-:Y:S02]  /*74d0*/  @P0 SHF.R.U32.HI R132, RZ, c[0x0][0x2cc], R0 ;  /* 0x0000b300ff840a19 */ /* 0x000fe40000011600 */
[----:B------:R-:W-:Y:S05]  /*74e0*/  MOV R0, c[0x0][0x2ac] ;  /* 0x0000ab0000007a02 */ /* 0x000fea0000000f00 */
[----:B------:R-:W-:Y:S05]  /*74f0*/  IMAD R133, R0, c[0x0][0x1d0], R133 ;  /* 0x0000740000857a24 */ /* 0x000fea00078e0285 */
[----:B------:R-:W-:Y:S01]  /*7500*/  IADD3 R133, R133, -c[0x0][0x168], RZ ;  /* 0x80005a0085857a10 */ /* 0x000fe20007ffe0ff */
[----:B------:R-:W-:-:S05]  /*7510*/  BRA.DIV ~URZ, `(.L_x_532) ;  /* 0x0000a1b27f007947 */ /* 0x000fca000b800000 */
[----:B------:R1:W2:Y:S02]  /*7520*/  SHFL.IDX PT, R0, R132, RZ, 0x1c1f ;  /* 0x001c1fff84007589 */ /* 0x0002a400000e0000 */
.L_x_583:
[----:B--2---:R-:W-:Y:S05]  /*7530*/  IMAD.IADD R0, R133, 0x1, R0 ;  /* 0x0000000185007824 */ /* 0x004fea00078e0200 */
[C---:B------:R-:W-:Y:S02]  /*7540*/  ISETP.GT.AND P0, PT, R0.reuse, RZ, PT ;  /* 0x000000ff0000720c */ /* 0x040fe40003f04270 */
[C---:B------:R-:W-:Y:S02]  /*7550*/  ISETP.GT.AND P2, PT, R0.reuse, 0x1, PT ;  /* 0x000000010000780c */ /* 0x040fe40003f44270 */
[C---:B------:R-:W-:Y:S02]  /*7560*/  ISETP.GT.AND P3, PT, R0.reuse, 0x8, PT ;  /* 0x000000080000780c */ /* 0x040fe40003f64270 */
[----:B------:R-:W-:Y:S02]  /*7570*/  ISETP.GT.AND P4, PT, R0, 0x9, PT ;  /* 0x000000090000780c */ /* 0x000fe40003f84270 */
[----:B------:R-:W-:Y:S02]  /*7580*/  FSEL R4, R4, -INF , P0 ;  /* 0xff80000004047808 */ /* 0x000fe40000000000 */
[C---:B------:R-:W-:Y:S02]  /*7590*/  ISETP.GT.AND P1, PT, R0.reuse, 0x10, PT ;  /* 0x000000100000780c */ /* 0x040fe40003f24270 */
[----:B------:R-:W-:Y:S02]  /*75a0*/  ISETP.GT.AND P0, PT, R0, 0x11, PT ;  /* 0x000000110000780c */ /* 0x000fe40003f04270 */
[----:B------:R-:W-:Y:S02]  /*75b0*/  FSEL R5, R5, -INF , P2 ;  /* 0xff80000005057808 */ /* 0x000fe40001000000 */
[----:B------:R-:W-:Y:S02]  /*75c0*/  FSEL R8, R8, -INF , P3 ;  /* 0xff80000008087808 */ /* 0x000fe40001800000 */
[C---:B------:R-:W-:Y:S02]  /*75d0*/  ISETP.GT.AND P3, PT, R0.reuse, 0x18, PT ;  /* 0x000000180000780c */ /* 0x040fe40003f64270 */
[----:B------:R-:W-:Y:S02]  /*75e0*/  FSEL R9, R9, -INF , P4 ;  /* 0xff80000009097808 */ /* 0x000fe40002000000 */
[----:B------:R-:W-:Y:S02]  /*75f0*/  ISETP.GT.AND P4, PT, R0, 0x19, PT ;  /* 0x000000190000780c */ /* 0x000fe40003f84270 */
[----:B------:R-:W-:Y:S02]  /*7600*/  FSEL R12, R12, -INF , P1 ;  /* 0xff8000000c0c7808 */ /* 0x000fe40000800000 */
[C---:B------:R-:W-:Y:S02]  /*7610*/  ISETP.GT.AND P2, PT, R0.reuse, 0x20, PT ;  /* 0x000000200000780c */ /* 0x040fe40003f44270 */
[----:B------:R-:W-:Y:S02]  /*7620*/  FSEL R13, R13, -INF , P0 ;  /* 0xff8000000d0d7808 */ /* 0x000fe40000000000 */
[C---:B------:R-:W-:Y:S02]  /*7630*/  ISETP.GT.AND P1, PT, R0.reuse, 0x21, PT ;  /* 0x000000210000780c */ /* 0x040fe40003f24270 */
[----:B------:R-:W-:Y:S02]  /*7640*/  ISETP.GT.AND P0, PT, R0, 0x28, PT ;  /* 0x000000280000780c */ /* 0x000fe40003f04270 */
[----:B------:R-:W-:Y:S02]  /*7650*/  FSEL R16, R16, -INF , P3 ;  /* 0xff80000010107808 */ /* 0x000fe40001800000 */
[----:B------:R-:W-:Y:S02]  /*7660*/  FSEL R17, R17, -INF , P4 ;  /* 0xff80000011117808 */ /* 0x000fe40002000000 */
[----:B------:R-:W-:Y:S02]  /*7670*/  ISETP.GT.AND P4, PT, R0, 0x29, PT ;  /* 0x000000290000780c */ /* 0x000fe40003f84270 */
[----:B------:R-:W-:Y:S02]  /*7680*/  FSEL R20, R20, -INF , P2 ;  /* 0xff80000014147808 */ /* 0x000fe40001000000 */
[C---:B------:R-:W-:Y:S02]  /*7690*/  ISETP.GT.AND P3, PT, R0.reuse, 0x30, PT ;  /* 0x000000300000780c */ /* 0x040fe40003f64270 */
[----:B------:R-:W-:Y:S02]  /*76a0*/  FSEL R21, R21, -INF , P1 ;  /* 0xff80000015157808 */ /* 0x000fe40000800000 */
[----:B------:R-:W-:Y:S02]  /*76b0*/  ISETP.GT.AND P2, PT, R0, 0x31, PT ;  /* 0x000000310000780c */ /* 0x000fe40003f44270 */
[----:B------:R-:W-:Y:S02]  /*76c0*/  FSEL R24, R24, -INF , P0 ;  /* 0xff80000018187808 */ /* 0x000fe40000000000 */
[C---:B------:R-:W-:Y:S02]  /*76d0*/  ISETP.GT.AND P1, PT, R0.reuse, 0x38, PT ;  /* 0x000000380000780c */ /* 0x040fe40003f24270 */
[----:B------:R-:W-:Y:S02]  /*76e0*/  ISETP.GT.AND P0, PT, R0, 0x39, PT ;  /* 0x000000390000780c */ /* 0x000fe40003f04270 */
[----:B------:R-:W-:Y:S02]  /*76f0*/  FSEL R25, R25, -INF , P4 ;  /* 0xff80000019197808 */ /* 0x000fe40002000000 */
[----:B------:R-:W-:Y:S02]  /*7700*/  FSEL R28, R28, -INF , P3 ;  /* 0xff8000001c1c7808 */ /* 0x000fe40001800000 */
[----:B------:R-:W-:Y:S02]  /*7710*/  FSEL R29, R29, -INF , P2 ;  /* 0xff8000001d1d7808 */ /* 0x000fe40001000000 */
[----:B------:R-:W-:Y:S02]  /*7720*/  FSEL R32, R32, -INF , P1 ;  /* 0xff80000020207808 */ /* 0x000fe40000800000 */
[----:B------:R-:W-:Y:S01]  /*7730*/  FSEL R33, R33, -INF , P0 ;  /* 0xff80000021217808 */ /* 0x000fe20000000000 */
[----:B------:R-:W-:-:S05]  /*7740*/  BRA.DIV ~URZ, `(.L_x_533) ;  /* 0x00009ff27f007947 */ /* 0x000fca000b800000 */
[----:B------:R-:W2:Y:S02]  /*7750*/  SHFL.IDX PT, R0, R132, 0x1, 0x1c1f ;  /* 0x003c1f0084007f89 */ /* 0x000ea400000e0000 */
[----:B--2---:R-:W-:Y:S05]  /*7760*/  IMAD.IADD R0, R133, 0x1, R0 ;  /* 0x0000000185007824 */ /* 0x004fea00078e0200 */
[C---:B------:R-:W-:Y:S02]  /*7770*/  ISETP.GT.AND P3, PT, R0.reuse, RZ, PT ;  /* 0x000000ff0000720c */ /* 0x040fe40003f64270 */
[C---:B------:R-:W-:Y:S02]  /*7780*/  ISETP.GT.AND P2, PT, R0.reuse, 0x1, PT ;  /* 0x000000010000780c */ /* 0x040fe40003f44270 */
[C---:B------:R-:W-:Y:S02]  /*7790*/  ISETP.GT.AND P1, PT, R0.reuse, 0x8, PT ;  /* 0x000000080000780c */ /* 0x040fe40003f24270 */
[----:B------:R-:W-:Y:S02]  /*77a0*/  ISETP.GT.AND P0, PT, R0, 0x9, PT ;  /* 0x000000090000780c */ /* 0x000fe40003f04270 */
[----:B------:R-:W-:Y:S02]  /*77b0*/  FSEL R6, R6, -INF , P3 ;  /* 0xff80000006067808 */ /* 0x000fe40001800000 */
[----:B------:R-:W-:Y:S02]  /*77c0*/  FSEL R7, R7, -INF , P2 ;  /* 0xff80000007077808 */ /* 0x000fe40001000000 */
[----:B------:R-:W-:Y:S02]  /*77d0*/  FSEL R10, R10, -INF , P1 ;  /* 0xff8000000a0a7808 */ /* 0x000fe40000800000 */
[----:B------:R-:W-:Y:S02]  /*77e0*/  FSEL R11, R11, -INF , P0 ;  /* 0xff8000000b0b7808 */ /* 0x000fe40000000000 */
[C---:B------:R-:W-:Y:S02]  /*77f0*/  ISETP.GT.AND P3, PT, R0.reuse, 0x10, PT ;  /* 0x000000100000780c */ /* 0x040fe40003f64270 */
        /* <DEDUP_REMOVED lines=19> */
[----:B------:R-:W-:Y:S02]  /*7930*/  FMNMX.FTZ R0, R4, R134, !PT ;  /* 0x0000008604007209 */ /* 0x000fe40007810000 */
[----:B------:R-:W-:Y:S02]  /*7940*/  FSEL R30, R30, -INF , P3 ;  /* 0xff8000001e1e7808 */ /* 0x000fe40001800000 */
[----:B------:R-:W-:Y:S02]  /*7950*/  FMNMX.FTZ R0, R5, R0, !PT ;  /* 0x0000000005007209 */ /* 0x000fe40007810000 */
[----:B------:R-:W-:Y:S02]  /*7960*/  FSEL R31, R31, -INF , P2 ;  /* 0xff8000001f1f7808 */ /* 0x000fe40001000000 */
[----:B------:R-:W-:Y:S02]  /*7970*/  FMNMX.FTZ R0, R8, R0, !PT ;  /* 0x0000000008007209 */ /* 0x000fe40007810000 */
[----:B------:R-:W-:Y:S02]  /*7980*/  FSEL R34, R34, -INF , P1 ;  /* 0xff80000022227808 */ /* 0x000fe40000800000 */
[----:B------:R-:W-:Y:S02]  /*7990*/  FMNMX.FTZ R0, R9, R0, !PT ;  /* 0x0000000009007209 */ /* 0x000fe40007810000 */
[----:B------:R-:W-:Y:S02]  /*79a0*/  FSEL R35, R35, -INF , P0 ;  /* 0xff80000023237808 */ /* 0x000fe40000000000 */
        /* <DEDUP_REMOVED lines=12> */
[----:B------:R-:W2:Y:S02]  /*7a70*/  SHFL.BFLY PT, R2, R0, 0x2, 0x1f ;  /* 0x0c401f0000027f89 */ /* 0x000ea400000e0000 */
[----:B--2---:R-:W-:Y:S06]  /*7a80*/  FMNMX.FTZ R0, R2, R0, !PT ;  /* 0x0000000002007209 */ /* 0x004fec0007810000 */
[----:B------:R-:W2:Y:S02]  /*7a90*/  SHFL.BFLY PT, R133, R0, 0x1, 0x1f ;  /* 0x0c201f0000857f89 */ /* 0x000ea400000e0000 */
[----:B--2---:R-:W-:Y:S02]  /*7aa0*/  FMNMX.FTZ R133, R0, R133, !PT ;  /* 0x0000008500857209 */ /* 0x004fe40007810000 */
        /* <DEDUP_REMOVED lines=11> */
[----:B-1----:R-:W-:Y:S04]  /*7b60*/  FMNMX.FTZ R132, R27, R0, !PT ;  /* 0x000000001b847209 */ /* 0x002fe80007810000 */
[----:B------:R-:W-:Y:S04]  /*7b70*/  FMNMX.FTZ R132, R30, R132, !PT ;  /* 0x000000841e847209 */ /* 0x000fe80007810000 */
[----:B------:R-:W-:Y:S04]  /*7b80*/  FMNMX.FTZ R132, R31, R132, !PT ;  /* 0x000000841f847209 */ /* 0x000fe80007810000 */
[----:B------:R-:W-:Y:S04]  /*7b90*/  FMNMX.FTZ R132, R34, R132, !PT ;  /* 0x0000008422847209 */ /* 0x000fe80007810000 */
[----:B------:R-:W-:Y:S05]  /*7ba0*/  FMNMX.FTZ R132, R35, R132, !PT ;  /* 0x0000008423847209 */ /* 0x000fea0007810000 */
[----:B------:R-:W1:Y:S02]  /*7bb0*/  SHFL.BFLY PT, R0, R132, 0x2, 0x1f ;  /* 0x0c401f0084007f89 */ /* 0x000e6400000e0000 */
[----:B-1----:R-:W-:Y:S06]  /*7bc0*/  FMNMX.FTZ R132, R132, R0, !PT ;  /* 0x0000000084847209 */ /* 0x002fec0007810000 */
[----:B------:R1:W2:Y:S02]  /*7bd0*/  SHFL.BFLY PT, R0, R132, 0x1, 0x1f ;  /* 0x0c201f0084007f89 */ /* 0x0002a400000e0000 */
.L_x_584:
[----:B------:R-:W3:Y:S01]  /*7be0*/  LDL.LU R177, [R1+0x7c] ;  /* 0x00007c0001b17983 */ /* 0x000ee20000300800 */
[C---:B------:R-:W-:Y:S01]  /*7bf0*/  FMUL.FTZ R2, R133.reuse, c[0x0][0x2d0] ;  /* 0x0000b40085027a20 */ /* 0x040fe20000410000 */
[C---:B------:R-:W-:Y:S01]  /*7c00*/  FSETP.NEU.FTZ.AND P0, PT, R133.reuse, -INF , PT ;  /* 0xff8000008500780b */ /* 0x040fe20003f1d000 */
[----:B------:R-:W-:Y:S01]  /*7c10*/  WARPSYNC 0xffffffff ;  /* 0xffffffff00007948 */ /* 0x000fe20003800000 */
[----:B--2---:R-:W-:Y:S02]  /*7c20*/  FMNMX.FTZ R3, R0, R132, !PT ;  /* 0x0000008400037209 */ /* 0x004fe40007810000 */
[----:B------:R-:W-:Y:S02]  /*7c30*/  FSEL R2, R2, RZ, P0 ;  /* 0x000000ff02027208 */ /* 0x000fe40000000000 */
[----:B------:R-:W-:Y:S02]  /*7c40*/  FSEL R0, R133, RZ, P0 ;  /* 0x000000ff85007208 */ /* 0x000fe40000000000 */
[----:B------:R-:W-:Y:S01]  /*7c50*/  FSETP.NEU.FTZ.AND P0, PT, R3, -INF , PT ;  /* 0xff8000000300780b */ /* 0x000fe20003f1d000 */
[----:B------:R-:W-:Y:S02]  /*7c60*/  FFMA.FTZ R188, R12, c[0x0][0x2d0], -R2 ;  /* 0x0000b4000cbc7a23 */ /* 0x000fe40000010802 */
[----:B------:R-:W2:Y:S01]  /*7c70*/  LDL.LU R12, [R1+0x78] ;  /* 0x00007800010c7983 */ /* 0x000ea20000300800 */
[----:B------:R-:W-:Y:S02]  /*7c80*/  FADD.FTZ R0, -R0, R134 ;  /* 0x0000008600007221 */ /* 0x000fe40000010100 */
[--C-:B------:R-:W-:Y:S02]  /*7c90*/  FFMA.FTZ R4, R4, c[0x0][0x2d0], -R2.reuse ;  /* 0x0000b40004047a23 */ /* 0x100fe40000010802 */
[----:B------:R-:W-:Y:S02]  /*7ca0*/  FMUL.FTZ R0, R0, c[0x0][0x2d0] ;  /* 0x0000b40000007a20 */ /* 0x000fe40000410000 */
[--C-:B------:R-:W-:Y:S02]  /*7cb0*/  FFMA.FTZ R5, R5, c[0x0][0x2d0], -R2.reuse ;  /* 0x0000b40005057a23 */ /* 0x100fe40000010802 */
[----:B------:R-:W-:Y:S01]  /*7cc0*/  MUFU.EX2 R4, R4 ;  /* 0x0000000400047308 */ /* 0x000fe20000000800 */
[--C-:B------:R-:W-:Y:S02]  /*7cd0*/  FFMA.FTZ R185, R17, c[0x0][0x2d0], -R2.reuse ;  /* 0x0000b40011b97a23 */ /* 0x100fe40000010802 */
[--C-:B------:R-:W-:Y:S02]  /*7ce0*/  FFMA.FTZ R8, R8, c[0x0][0x2d0], -R2.reuse ;  /* 0x0000b40008087a23 */ /* 0x100fe40000010802 */
[--C-:B------:R-:W-:Y:S02]  /*7cf0*/  FFMA.FTZ R9, R9, c[0x0][0x2d0], -R2.reuse ;  /* 0x0000b40009097a23 */ /* 0x100fe40000010802 */
[--C-:B------:R-:W-:Y:S02]  /*7d00*/  FFMA.FTZ R187, R13, c[0x0][0x2d0], -R2.reuse ;  /* 0x0000b4000dbb7a23 */ /* 0x100fe40000010802 */
[--C-:B------:R-:W-:Y:S01]  /*7d10*/  FFMA.FTZ R186, R16, c[0x0][0x2d0], -R2.reuse ;  /* 0x0000b40010ba7a23 */ /* 0x100fe20000010802 */
[----:B------:R-:W4:Y:S01]  /*7d20*/  MUFU.EX2 R0, R0 ;  /* 0x0000000000007308 */ /* 0x000f220000000800 */
[--C-:B------:R-:W-:Y:S02]  /*7d30*/  FFMA.FTZ R179, R20, c[0x0][0x2d0], -R2.reuse ;  /* 0x0000b40014b37a23 */ /* 0x100fe40000010802 */
[--C-:B------:R-:W-:Y:S02]  /*7d40*/  FFMA.FTZ R21, R21, c[0x0][0x2d0], -R2.reuse ;  /* 0x0000b40015157a23 */ /* 0x100fe40000010802 */
[--C-:B------:R-:W-:Y:S02]  /*7d50*/  FFMA.FTZ R251, R24, c[0x0][0x2d0], -R2.reuse ;  /* 0x0000b40018fb7a23 */ /* 0x100fe40000010802 */
[--C-:B------:R-:W-:Y:S02]  /*7d60*/  FFMA.FTZ R250, R25, c[0x0][0x2d0], -R2.reuse ;  /* 0x0000b40019fa7a23 */ /* 0x100fe40000010802 */
[--C-:B------:R-:W-:Y:S01]  /*7d70*/  FFMA.FTZ R28, R28, c[0x0][0x2d0], -R2.reuse ;  /* 0x0000b4001c1c7a23 */ /* 0x100fe20000010802 */
[----:B------:R-:W-:Y:S01]  /*7d80*/  MUFU.EX2 R176, R5 ;  /* 0x0000000500b07308 */ /* 0x000fe20000000800 */
[--C-:B------:R-:W-:Y:S01]  /*7d90*/  FFMA.FTZ R24, R29, c[0x0][0x2d0], -R2.reuse ;  /* 0x0000b4001d187a23 */ /* 0x100fe20000010802 */
[----:B------:R-:W-:Y:S01]  /*7da0*/  MOV R29, R21 ;  /* 0x00000015001d7202 */ /* 0x000fe20000000f00 */
[--C-:B------:R-:W-:Y:S02]  /*7db0*/  FFMA.FTZ R32, R32, c[0x0][0x2d0], -R2.reuse ;  /* 0x0000b40020207a23 */ /* 0x100fe40000010802 */
[----:B------:R-:W-:Y:S05]  /*7dc0*/  FFMA.FTZ R33, R33, c[0x0][0x2d0], -R2 ;  /* 0x0000b40021217a23 */ /* 0x000fea0000010802 */
[----:B------:R-:W-:Y:S10]  /*7dd0*/  MUFU.EX2 R8, R8 ;  /* 0x0000000800087308 */ /* 0x000ff40000000800 */
[----:B------:R-:W5:Y:S01]  /*7de0*/  MUFU.EX2 R9, R9 ;  /* 0x0000000900097308 */ /* 0x000f620000000800 */
[C---:B----4-:R-:W-:Y:S01]  /*7df0*/  FMUL.FTZ R25, R0.reuse, R145 ;  /* 0x0000009100197220 */ /* 0x050fe20000410000 */
[----:B------:R-:W-:Y:S01]  /*7e00*/  MOV R145, R29 ;  /* 0x0000001d00917202 */ /* 0x000fe20000000f00 */
[C---:B------:R-:W-:Y:S02]  /*7e10*/  FMUL.FTZ R29, R0.reuse, R141 ;  /* 0x0000008d001d7220 */ /* 0x040fe40000410000 */
[----:B------:R-:W4:Y:S01]  /*7e20*/  LDL R141, [R1+0x34] ;  /* 0x00003400018d7983 */ /* 0x000f220000100800 */
[C---:B------:R-:W-:Y:S02]  /*7e30*/  FMUL.FTZ R16, R0.reuse, R152 ;  /* 0x0000009800107220 */ /* 0x040fe40000410000 */
[C---:B------:R-:W-:Y:S01]  /*7e40*/  FMUL.FTZ R21, R0.reuse, R149 ;  /* 0x0000009500157220 */ /* 0x040fe20000410000 */
[----:B------:R-:W-:Y:S01]  /*7e50*/  MOV R149, R24 ;  /* 0x0000001800957202 */ /* 0x000fe20000000f00 */
[C---:B------:R-:W-:Y:S01]  /*7e60*/  FMUL.FTZ R24, R0.reuse, R144 ;  /* 0x0000009000187220 */ /* 0x040fe20000410000 */
[----:B------:R-:W-:Y:S01]  /*7e70*/  MOV R144, R179 ;  /* 0x000000b300907202 */ /* 0x000fe20000000f00 */
[C---:B------:R-:W-:Y:S02]  /*7e80*/  FMUL.FTZ R13, R0.reuse, R157 ;  /* 0x0000009d000d7220 */ /* 0x040fe40000410000 */
[C---:B------:R-:W-:Y:S02]  /*7e90*/  FMUL.FTZ R17, R0.reuse, R153 ;  /* 0x0000009900117220 */ /* 0x040fe40000410000 */
[C---:B------:R-:W-:Y:S01]  /*7ea0*/  FMUL.FTZ R20, R0.reuse, R148 ;  /* 0x0000009400147220 */ /* 0x040fe20000410000 */
[----:B------:R-:W-:Y:S01]  /*7eb0*/  MOV R148, R28 ;  /* 0x0000001c00947202 */ /* 0x000fe20000000f00 */
[C---:B------:R-:W-:Y:S02]  /*7ec0*/  FMUL.FTZ R28, R0.reuse, R140 ;  /* 0x0000008c001c7220 */ /* 0x040fe40000410000 */
[C---:B------:R-:W-:Y:S02]  /*7ed0*/  FMUL.FTZ R36, R0.reuse, R36 ;  /* 0x0000002400247220 */ /* 0x040fe40000410000 */
[C---:B------:R-:W-:Y:S01]  /*7ee0*/  FMUL.FTZ R37, R0.reuse, R37 ;  /* 0x0000002500257220 */ /* 0x040fe20000410000 */
[----:B-----5:R-:W-:Y:S01]  /*7ef0*/  F2FP.BF16.PACK_AB R178, R9, R8 ;  /* 0x0000000809b2723e */ /* 0x020fe200000010ff */
        /* <DEDUP_REMOVED lines=46> */
[----:B---3--:R-:W-:Y:S04]  /*81e0*/  FFMA.FTZ R2, R0, R177, R4 ;  /* 0x000000b100027223 */ /* 0x008fe80000010004 */
[C---:B------:R-:W-:Y:S01]  /*81f0*/  FADD.FTZ R5, R176.reuse, R2 ;  /* 0x00000002b0057221 */ /* 0x040fe20000010000 */
[----:B------:R-:W-:Y:S01]  /*8200*/  F2FP.BF16.PACK_AB R176, R176, R4 ;  /* 0x00000004b0b0723e */ /* 0x000fe200000010ff */
[C---:B------:R-:W-:Y:S01]  /*8210*/  FMUL.FTZ R4, R3.reuse, c[0x0][0x2d0] ;  /* 0x0000b40003047a20 */ /* 0x040fe20000410000 */
[----:B------:R-:W-:Y:S04]  /*8220*/  FSEL R2, R3, RZ, P0 ;  /* 0x000000ff03027208 */ /* 0x000fe80000000000 */
[----:B------:R-:W-:Y:S01]  /*8230*/  FSEL R4, R4, RZ, P0 ;  /* 0x000000ff04047208 */ /* 0x000fe20000000000 */
[----:B------:R-:W-:Y:S02]  /*8240*/  FADD.FTZ R2, -R2, R135 ;  /* 0x0000008702027221 */ /* 0x000fe40000010100 */
[----:B------:R-:W3:Y:S02]  /*8250*/  LDL R135, [R1+0x30] ;  /* 0x0000300001877983 */ /* 0x000ee40000100800 */
[--C-:B------:R-:W-:Y:S02]  /*8260*/  FFMA.FTZ R6, R6, c[0x0][0x2d0], -R4.reuse ;  /* 0x0000b40006067a23 */ /* 0x100fe40000010804 */
[----:B------:R-:W-:Y:S02]  /*8270*/  FMUL.FTZ R2, R2, c[0x0][0x2d0] ;  /* 0x0000b40002027a20 */ /* 0x000fe40000410000 */
[--C-:B------:R-:W-:Y:S02]  /*8280*/  FFMA.FTZ R7, R7, c[0x0][0x2d0], -R4.reuse ;  /* 0x0000b40007077a23 */ /* 0x100fe40000010804 */
[----:B------:R-:W-:Y:S01]  /*8290*/  MUFU.EX2 R6, R6 ;  /* 0x0000000600067308 */ /* 0x000fe20000000800 */
[--C-:B-1----:R-:W-:Y:S02]  /*82a0*/  FFMA.FTZ R132, R10, c[0x0][0x2d0], -R4.reuse ;  /* 0x0000b4000a847a23 */ /* 0x102fe40000010804 */
[--C-:B------:R-:W-:Y:S01]  /*82b0*/  FFMA.FTZ R134, R11, c[0x0][0x2d0], -R4.reuse ;  /* 0x0000b4000b867a23 */ /* 0x100fe20000010804 */
[----:B------:R-:W-:Y:S01]  /*82c0*/  MOV R11, R33 ;  /* 0x00000021000b7202 */ /* 0x000fe20000000f00 */
[--C-:B------:R-:W-:Y:S02]  /*82d0*/  FFMA.FTZ R183, R18, c[0x0][0x2d0], -R4.reuse ;  /* 0x0000b40012b77a23 */ /* 0x100fe40000010804 */
[--C-:B------:R-:W-:Y:S01]  /*82e0*/  FFMA.FTZ R184, R19, c[0x0][0x2d0], -R4.reuse ;  /* 0x0000b40013b87a23 */ /* 0x100fe20000010804 */
[----:B------:R-:W-:Y:S01]  /*82f0*/  MOV R153, R11 ;  /* 0x0000000b00997202 */ /* 0x000fe20000000f00 */
[--C-:B------:R-:W-:Y:S01]  /*8300*/  FFMA.FTZ R190, R22, c[0x0][0x2d0], -R4.reuse ;  /* 0x0000b40016be7a23 */ /* 0x100fe20000010804 */
[----:B------:R-:W2:Y:S01]  /*8310*/  MUFU.EX2 R2, R2 ;  /* 0x0000000200027308 */ /* 0x000ea20000000800 */
[--C-:B------:R-:W-:Y:S02]  /*8320*/  FFMA.FTZ R189, R23, c[0x0][0x2d0], -R4.reuse ;  /* 0x0000b40017bd7a23 */ /* 0x100fe40000010804 */
[--C-:B------:R-:W-:Y:S02]  /*8330*/  FFMA.FTZ R191, R26, c[0x0][0x2d0], -R4.reuse ;  /* 0x0000b4001abf7a23 */ /* 0x100fe40000010804 */
        /* <DEDUP_REMOVED lines=8> */
[--C-:B------:R-:W-:Y:S02]  /*83c0*/  FFMA.FTZ R32, R35, c[0x0][0x2d0], -R4.reuse ;  /* 0x0000b40023207a23 */ /* 0x100fe40000010804 */
[----:B------:R-:W-:Y:S01]  /*83d0*/  FFMA.FTZ R181, R15, c[0x0][0x2d0], -R4 ;  /* 0x0000b4000fb57a23 */ /* 0x000fe20000010804 */
[----:B------:R-:W-:Y:S01]  /*83e0*/  MOV R140, R14 ;  /* 0x0000000e008c7202 */ /* 0x000fe20000000f00 */
[----:B------:R-:W-:Y:S01]  /*83f0*/  FADD.FTZ R4, R8, R5 ;  /* 0x0000000508047221 */ /* 0x000fe20000010000 */
[----:B------:R-:W-:Y:S01]  /*8400*/  MUFU.EX2 R152, R132 ;  /* 0x0000008400987308 */ /* 0x000fe20000000800 */
[----:B------:R-:W-:Y:S02]  /*8410*/  FMUL.FTZ R8, R0, R160 ;  /* 0x000000a000087220 */ /* 0x000fe40000410000 */
[----:B------:R-:W-:Y:S02]  /*8420*/  FADD.FTZ R180, R9, R4 ;  /* 0x0000000409b47221 */ /* 0x000fe40000010000 */
[----:B--2---:R-:W-:Y:S02]  /*8430*/  FFMA.FTZ R5, R2, R12, R6 ;  /* 0x0000000c02057223 */ /* 0x004fe40000010006 */
[C---:B------:R-:W-:Y:S01]  /*8440*/  FMUL.FTZ R4, R0.reuse, R164 ;  /* 0x000000a400047220 */ /* 0x040fe20000410000 */
[----:B------:R-:W-:Y:S01]  /*8450*/  MOV R164, R32 ;  /* 0x0000002000a47202 */ /* 0x000fe20000000f00 */
[----:B------:R-:W-:Y:S01]  /*8460*/  FMUL.FTZ R32, R0, R136 ;  /* 0x0000008800207220 */ /* 0x000fe20000410000 */
[----:B------:R-:W-:Y:S01]  /*8470*/  MUFU.EX2 R132, R188 ;  /* 0x000000bc00847308 */ /* 0x000fe20000000800 */
[C---:B------:R-:W-:Y:S02]  /*8480*/  FMUL.FTZ R34, R2.reuse, R138 ;  /* 0x0000008a02227220 */ /* 0x040fe40000410000 */
[C---:B------:R-:W-:Y:S01]  /*8490*/  FMUL.FTZ R35, R2.reuse, R139 ;  /* 0x0000008b02237220 */ /* 0x040fe20000410000 */
[C---:B-1----:R-:W-:Y:S01]  /*84a0*/  F2FP.BF16.PACK_AB R177, R7.reuse, R6 ;  /* 0x0000000607b1723e */ /* 0x042fe200000010ff */
[----:B------:R-:W-:Y:S02]  /*84b0*/  FADD.FTZ R10, R7, R5 ;  /* 0x00000005070a7221 */ /* 0x000fe40000010000 */
[C---:B------:R-:W-:Y:S02]  /*84c0*/  FMUL.FTZ R7, R2.reuse, R167 ;  /* 0x000000a702077220 */ /* 0x040fe40000410000 */
[----:B------:R-:W2:Y:S01]  /*84d0*/  LDL R167, [R1+0x2c] ;  /* 0x00002c0001a77983 */ /* 0x000ea20000100800 */
[----:B------:R-:W-:Y:S01]  /*84e0*/  FMUL.FTZ R6, R2, R166 ;  /* 0x000000a602067220 */ /* 0x000fe20000410000 */
[----:B------:R-:W-:Y:S01]  /*84f0*/  MOV R160, R10 ;  /* 0x0000000a00a07202 */ /* 0x000fe20000000f00 */
[C---:B------:R-:W-:Y:S01]  /*8500*/  FMUL.FTZ R5, R0.reuse, R165 ;  /* 0x000000a500057220 */ /* 0x040fe20000410000 */
[----:B------:R-:W5:Y:S01]  /*8510*/  LDL R166, [R1+0x3c] ;  /* 0x00003c0001a67983 */ /* 0x000f620000100800 */
[----:B------:R-:W-:Y:S01]  /*8520*/  MOV R165, R33 ;  /* 0x0000002100a57202 */ /* 0x000fe20000000f00 */
[C---:B------:R-:W-:Y:S01]  /*8530*/  FMUL.FTZ R33, R0.reuse, R137 ;  /* 0x0000008900217220 */ /* 0x040fe20000410000 */
[----:B------:R-:W-:Y:S01]  /*8540*/  MUFU.EX2 R190, R190 ;  /* 0x000000be00be7308 */ /* 0x000fe20000000800 */
[C---:B------:R-:W-:Y:S02]  /*8550*/  FMUL.FTZ R12, R0.reuse, R156 ;  /* 0x0000009c000c7220 */ /* 0x040fe40000410000 */
[----:B------:R-:W-:Y:S01]  /*8560*/  FMUL.FTZ R9, R0, R161 ;  /* 0x000000a100097220 */ /* 0x000fe20000410000 */
[----:B------:R-:W-:Y:S01]  /*8570*/  MOV R161, R31 ;  /* 0x0000001f00a17202 */ /* 0x000fe20000000f00 */
[----:B------:R-:W4:Y:S01]  /*8580*/  LDL R0, [R1+0x38] ;  /* 0x0000380001007983 */ /* 0x000f220000100800 */
[C---:B------:R-:W-:Y:S01]  /*8590*/  FMUL.FTZ R10, R2.reuse, R162 ;  /* 0x000000a2020a7220 */ /* 0x040fe20000410000 */
[----:B------:R-:W-:Y:S01]  /*85a0*/  MOV R162, R145 ;  /* 0x0000009100a27202 */ /* 0x000fe20000000f00 */
[C---:B------:R-:W-:Y:S01]  /*85b0*/  FMUL.FTZ R11, R2.reuse, R163 ;  /* 0x000000a3020b7220 */ /* 0x040fe20000410000 */
[----:B------:R-:W-:Y:S01]  /*85c0*/  MOV R163, R144 ;  /* 0x0000009000a37202 */ /* 0x000fe20000000f00 */
        /* <DEDUP_REMOVED lines=67> */
[----:B------:R-:W-:Y:S02]  /*8a00*/  FMUL.FTZ R131, R2, R131 ;  /* 0x0000008302837220 */ /* 0x000fe40000410000 */
[----:B------:R3:W1:Y:S02]  /*8a10*/  MUFU.EX2 R2, R187 ;  /* 0x000000bb00027308 */ /* 0x0006640000000800 */
[----:B---3--:R-:W-:Y:S01]  /*8a20*/  MOV R187, R135 ;  /* 0x0000008700bb7202 */ /* 0x008fe20000000f00 */
[----:B--2---:R-:W2:Y:S01]  /*8a30*/  LDSM.16.MT88.4 R136, [R167] ;  /* 0x00000000a788783b */ /* 0x004ea20000004200 */
[----:B----4-:R-:W-:Y:S01]  /*8a40*/  MOV R188, R0 ;  /* 0x0000000000bc7202 */ /* 0x010fe20000000f00 */
[C---:B--2---:R-:W-:Y:S08]  /*8a50*/  HMMA.16816.F32.BF16 R4, R176.reuse, R136, R4 ;  /* 0x00000088b004723c */ /* 0x044ff00000041804 */
[C---:B------:R-:W-:Y:S01]  /*8a60*/  HMMA.16816.F32.BF16 R8, R176.reuse, R138, R8 ;  /* 0x0000008ab008723c */ /* 0x040fe20000041808 */
[----:B------:R-:W2:Y:S07]  /*8a70*/  LDSM.16.MT88.4 R136, [R141] ;  /* 0x000000008d88783b */ /* 0x000eae0000004200 */
[C---:B--2---:R-:W-:Y:S08]  /*8a80*/  HMMA.16816.F32.BF16 R12, R176.reuse, R136, R12 ;  /* 0x00000088b00c723c */ /* 0x044ff0000004180c */
[C---:B------:R-:W-:Y:S01]  /*8a90*/  HMMA.16816.F32.BF16 R16, R176.reuse, R138, R16 ;  /* 0x0000008ab010723c */ /* 0x040fe20000041810 */
[----:B------:R-:W2:Y:S07]  /*8aa0*/  LDSM.16.MT88.4 R136, [R135] ;  /* 0x000000008788783b */ /* 0x000eae0000004200 */
[C---:B--2---:R-:W-:Y:S08]  /*8ab0*/  HMMA.16816.F32.BF16 R20, R176.reuse, R136, R20 ;  /* 0x00000088b014723c */ /* 0x044ff00000041814 */
[C---:B------:R-:W-:Y:S01]  /*8ac0*/  HMMA.16816.F32.BF16 R24, R176.reuse, R138, R24 ;  /* 0x0000008ab018723c */ /* 0x040fe20000041818 */
[----:B-----5:R2:W3:Y:S03]  /*8ad0*/  LDSM.16.MT88.4 R136, [R166] ;  /* 0x00000000a688783b */ /* 0x0204e60000004200 */
[----:B--2---:R-:W-:Y:S04]  /*8ae0*/  MOV R166, R140 ;  /* 0x0000008c00a67202 */ /* 0x004fe80000000f00 */
        /* <DEDUP_REMOVED lines=32> */
[----:B------:R2:W3:Y:S02]  /*8cf0*/  LDSM.16.MT88.4 R136, [R135+0x6000] ;  /* 0x006000008788783b */ /* 0x0004e40000004200 */
[----:B--2---:R2:W4:Y:S05]  /*8d00*/  MUFU.EX2 R135, R186 ;  /* 0x000000ba00877308 */ /* 0x00452a0000000800 */
[C---:B---3--:R-:W-:Y:S04]  /*8d10*/  HMMA.16816.F32.BF16 R116, R176.reuse, R136, R116 ;  /* 0x00000088b074723c */ /* 0x048fe80000041874 */
[----:B--2---:R-:W-:Y:S04]  /*8d20*/  MOV R186, R141 ;  /* 0x0000008d00ba7202 */ /* 0x004fe80000000f00 */
[C---:B------:R-:W-:Y:S01]  /*8d30*/  HMMA.16816.F32.BF16 R120, R176.reuse, R138, R120 ;  /* 0x0000008ab078723c */ /* 0x040fe20000041878 */
[----:B------:R2:W3:Y:S08]  /*8d40*/  LDSM.16.MT88.4 R136, [R0+0x6000] ;  /* 0x006000000088783b */ /* 0x0004f00000004200 */
[----:B------:R-:W5:Y:S08]  /*8d50*/  LDSM.16.MT88.4 R140, [R167+0x800] ;  /* 0x00080000a78c783b */ /* 0x000f700000004200 */
[----:B------:R-:W5:Y:S01]  /*8d60*/  LDSM.16.MT88.4 R144, [R186+0x800] ;  /* 0x00080000ba90783b */ /* 0x000f620000004200 */
[----:B--2---:R-:W-:Y:S02]  /*8d70*/  FADD.FTZ R0, R132, R180 ;  /* 0x000000b484007221 */ /* 0x004fe40000010000 */
[----:B------:R-:W-:Y:S02]  /*8d80*/  MUFU.EX2 R180, R157 ;  /* 0x0000009d00b47308 */ /* 0x000fe40000000800 */
[----:B-1----:R-:W-:Y:S04]  /*8d90*/  FADD.FTZ R0, R2, R0 ;  /* 0x0000000002007221 */ /* 0x002fe80000010000 */
[----:B----4-:R-:W-:Y:S04]  /*8da0*/  FADD.FTZ R0, R135, R0 ;  /* 0x0000000087007221 */ /* 0x010fe80000010000 */
[----:B------:R-:W-:Y:S01]  /*8db0*/  FADD.FTZ R0, R134, R0 ;  /* 0x0000000086007221 */ /* 0x000fe20000010000 */
[C---:B---3--:R-:W-:Y:S07]  /*8dc0*/  HMMA.16816.F32.BF16 R124, R176.reuse, R136, R124 ;  /* 0x00000088b07c723c */ /* 0x048fee000004187c */
[----:B------:R-:W-:Y:S01]  /*8dd0*/  F2FP.BF16.PACK_AB R136, R2, R132 ;  /* 0x000000840288723e */ /* 0x000fe200000010ff */
[----:B------:R-:W-:Y:S01]  /*8de0*/  HMMA.16816.F32.BF16 R128, R176, R138, R128 ;  /* 0x0000008ab080723c */ /* 0x000fe20000041880 */
[----:B------:R-:W1:Y:S03]  /*8df0*/  MUFU.EX2 R132, R163 ;  /* 0x000000a300847308 */ /* 0x000e660000000800 */
[----:B------:R-:W-:Y:S03]  /*8e00*/  F2FP.BF16.PACK_AB R137, R181, R182 ;  /* 0x000000b6b589723e */ /* 0x000fe600000010ff */
[----:B------:R-:W-:Y:S02]  /*8e10*/  F2FP.BF16.PACK_AB R138, R134, R135 ;  /* 0x00000087868a723e */ /* 0x000fe400000010ff */
[----:B------:R-:W-:Y:S02]  /*8e20*/  F2FP.BF16.PACK_AB R139, R184, R183 ;  /* 0x000000b7b88b723e */ /* 0x000fe400000010ff */
[----:B------:R-:W-:Y:S05]  /*8e30*/  MUFU.EX2 R178, R153 ;  /* 0x0000009900b27308 */ /* 0x000fea0000000800 */
[C---:B-----5:R-:W-:Y:S05]  /*8e40*/  HMMA.16816.F32.BF16 R4, R136.reuse, R140, R4 ;  /* 0x0000008c8804723c */ /* 0x060fea0000041804 */
[----:B------:R2:W-:Y:S03]  /*8e50*/  MUFU.EX2 R135, R251 ;  /* 0x000000fb00877308 */ /* 0x0005e60000000800 */
[C---:B------:R-:W-:Y:S01]  /*8e60*/  HMMA.16816.F32.BF16 R8, R136.reuse, R142, R8 ;  /* 0x0000008e8808723c */ /* 0x040fe20000041808 */
[----:B------:R-:W3:Y:S03]  /*8e70*/  LDSM.16.MT88.4 R140, [R187+0x800] ;  /* 0x00080000bb8c783b */ /* 0x000ee60000004200 */
[----:B-1----:R-:W-:Y:S03]  /*8e80*/  FADD.FTZ R0, R132, R0 ;  /* 0x0000000084007221 */ /* 0x002fe60000010000 */
[----:B------:R1:W4:Y:S01]  /*8e90*/  MUFU.EX2 R2, R162 ;  /* 0x000000a200027308 */ /* 0x0003220000000800 */
[C---:B------:R-:W-:Y:S08]  /*8ea0*/  HMMA.16816.F32.BF16 R12, R136.reuse, R144, R12 ;  /* 0x00000090880c723c */ /* 0x040ff0000004180c */
[C---:B------:R-:W-:Y:S01]  /*8eb0*/  HMMA.16816.F32.BF16 R16, R136.reuse, R146, R16 ;  /* 0x000000928810723c */ /* 0x040fe20000041810 */
[----:B------:R-:W5:Y:S01]  /*8ec0*/  LDSM.16.MT88.4 R144, [R188+0x800] ;  /* 0x00080000bc90783b */ /* 0x000f620000004200 */
[----:B------:R-:W3:Y:S02]  /*8ed0*/  MUFU.EX2 R134, R250 ;  /* 0x000000fa00867308 */ /* 0x000ee40000000800 */
[----:B--2---:R-:W-:Y:S02]  /*8ee0*/  MOV R251, R167 ;  /* 0x000000a700fb7202 */ /* 0x004fe40000000f00 */
[----:B-1----:R-:W-:Y:S01]  /*8ef0*/  MOV R162, R148 ;  /* 0x0000009400a27202 */ /* 0x002fe20000000f00 */
[----:B----4-:R-:W-:Y:S05]  /*8f00*/  FADD.FTZ R0, R2, R0 ;  /* 0x0000000002007221 */ /* 0x010fea0000010000 */
[----:B------:R-:W-:Y:S01]  /*8f10*/  FADD.FTZ R0, R135, R0 ;  /* 0x0000000087007221 */ /* 0x000fe20000010000 */
[C---:B---3--:R-:W-:Y:S03]  /*8f20*/  HMMA.16816.F32.BF16 R20, R136.reuse, R140, R20 ;  /* 0x0000008c8814723c */ /* 0x048fe60000041814 */
[----:B------:R-:W-:Y:S05]  /*8f30*/  FADD.FTZ R0, R134, R0 ;  /* 0x0000000086007221 */ /* 0x000fea0000010000 */
[C---:B------:R-:W-:Y:S01]  /*8f40*/  HMMA.16816.F32.BF16 R24, R136.reuse, R142, R24 ;  /* 0x0000008e8818723c */ /* 0x040fe20000041818 */
[----:B------:R-:W1:Y:S07]  /*8f50*/  LDSM.16.MT88.4 R140, [R167+0x2800] ;  /* 0x00280000a78c783b */ /* 0x000e6e0000004200 */
[C---:B-----5:R-:W-:Y:S08]  /*8f60*/  HMMA.16816.F32.BF16 R28, R136.reuse, R144, R28 ;  /* 0x00000090881c723c */ /* 0x060ff0000004181c */
        /* <DEDUP_REMOVED lines=22> */
[----:B------:R1:W3:Y:S07]  /*90d0*/  LDSM.16.MT88.4 R140, [R167+0x6800] ;  /* 0x00680000a78c783b */ /* 0x0002ee0000004200 */
[C---:B--2---:R-:W-:Y:S08]  /*90e0*/  HMMA.16816.F32.BF16 R92, R136.reuse, R144, R92 ;  /* 0x00000090885c723c */ /* 0x044ff0000004185c */
[C---:B------:R-:W-:Y:S01]  /*90f0*/  HMMA.16816.F32.BF16 R96, R136.reuse, R146, R96 ;  /* 0x000000928860723c */ /* 0x040fe20000041860 */
[----:B------:R-:W2:Y:S03]  /*9100*/  LDSM.16.MT88.4 R144, [R186+0x6800] ;  /* 0x00680000ba90783b */ /* 0x000ea60000004200 */
[----:B-1----:R-:W-:Y:S05]  /*9110*/  MOV R167, R149 ;  /* 0x0000009500a77202 */ /* 0x002fea0000000f00 */
[----:B------:R-:W-:Y:S01]  /*9120*/  LDSM.16.MT88.4 R148, [R187+0x1000] ;  /* 0x00100000bb94783b */ /* 0x000fe20000004200 */
[----:B------:R-:W-:Y:S01]  /*9130*/  MUFU.EX2 R176, R167 ;  /* 0x000000a700b07308 */ /* 0x000fe20000000800 */
[C---:B---3--:R-:W-:Y:S08]  /*9140*/  HMMA.16816.F32.BF16 R100, R136.reuse, R140, R100 ;  /* 0x0000008c8864723c */ /* 0x048ff00000041864 */
        /* <DEDUP_REMOVED lines=9> */
[----:B------:R-:W-:Y:S01]  /*91e0*/  HMMA.16816.F32.BF16 R128, R136, R146, R128 ;  /* 0x000000928880723c */ /* 0x000fe20000041880 */
[----:B------:R-:W2:Y:S06]  /*91f0*/  LDSM.16.MT88.4 R144, [R186+0x1000] ;  /* 0x00100000ba90783b */ /* 0x000eac0000004200 */
[----:B------:R-:W-:Y:S02]  /*9200*/  F2FP.BF16.PACK_AB R136, R2, R132 ;  /* 0x000000840288723e */ /* 0x000fe400000010ff */
[----:B------:R-:W-:Y:S01]  /*9210*/  F2FP.BF16.PACK_AB R138, R134, R135 ;  /* 0x00000087868a723e */ /* 0x000fe200000010ff */
[----:B------:R-:W3:Y:S02]  /*9220*/  MUFU.EX2 R2, R162 ;  /* 0x000000a200027308 */ /* 0x000ee40000000800 */
[----:B------:R-:W-:Y:S02]  /*9230*/  F2FP.BF16.PACK_AB R137, R189, R190 ;  /* 0x000000bebd89723e */ /* 0x000fe400000010ff */
[----:B------:R-:W-:Y:S06]  /*9240*/  F2FP.BF16.PACK_AB R139, R249, R191 ;  /* 0x000000bff98b723e */ /* 0x000fec00000010ff */
[----:B------:R-:W4:Y:S01]  /*9250*/  MUFU.EX2 R135, R161 ;  /* 0x000000a100877308 */ /* 0x000f220000000800 */
[C---:B-1----:R-:W-:Y:S09]  /*9260*/  HMMA.16816.F32.BF16 R4, R136.reuse, R140, R4 ;  /* 0x0000008c8804723c */ /* 0x042ff20000041804 */
[----:B------:R-:W1:Y:S01]  /*9270*/  MUFU.EX2 R132, R166 ;  /* 0x000000a600847308 */ /* 0x000e620000000800 */
[C---:B------:R-:W-:Y:S01]  /*9280*/  HMMA.16816.F32.BF16 R8, R136.reuse, R142, R8 ;  /* 0x0000008e8808723c */ /* 0x040fe20000041808 */
[----:B------:R-:W5:Y:S02]  /*9290*/  LDSM.16.MT88.4 R140, [R188+0x1000] ;  /* 0x00100000bc8c783b */ /* 0x000f640000004200 */
[----:B---3--:R-:W-:Y:S06]  /*92a0*/  FADD.FTZ R0, R2, R0 ;  /* 0x0000000002007221 */ /* 0x008fec0000010000 */
[----:B------:R-:W-:Y:S01]  /*92b0*/  MUFU.EX2 R134, R165 ;  /* 0x000000a500867308 */ /* 0x000fe20000000800 */
[C---:B--2---:R-:W-:Y:S03]  /*92c0*/  HMMA.16816.F32.BF16 R12, R136.reuse, R144, R12 ;  /* 0x00000090880c723c */ /* 0x044fe6000004180c */
[----:B----4-:R-:W-:Y:S01]  /*92d0*/  F2FP.BF16.PACK_AB R177, R135, R180 ;  /* 0x000000b487b1723e */ /* 0x010fe200000010ff */
[C---:B------:R-:W-:Y:S01]  /*92e0*/  FADD.FTZ R0, R176.reuse, R0 ;  /* 0x00000000b0007221 */ /* 0x040fe20000010000 */
[----:B------:R-:W-:Y:S01]  /*92f0*/  F2FP.BF16.PACK_AB R176, R176, R2 ;  /* 0x00000002b0b0723e */ /* 0x000fe200000010ff */
[----:B------:R-:W-:Y:S02]  /*9300*/  FADD.FTZ R2, R152, R160 ;  /* 0x000000a098027221 */ /* 0x000fe40000010000 */
[C---:B------:R-:W-:Y:S01]  /*9310*/  HMMA.16816.F32.BF16 R16, R136.reuse, R146, R16 ;  /* 0x000000928810723c */ /* 0x040fe20000041810 */
[----:B------:R-:W2:Y:S03]  /*9320*/  LDSM.16.MT88.4 R144, [R251+0x3000] ;  /* 0x00300000fb90783b */ /* 0x000ea60000004200 */
[----:B-1----:R-:W-:Y:S04]  /*9330*/  FADD.FTZ R0, R132, R0 ;  /* 0x0000000084007221 */ /* 0x002fe80000010000 */
[C---:B------:R-:W-:Y:S01]  /*9340*/  HMMA.16816.F32.BF16 R20, R136.reuse, R148, R20 ;  /* 0x000000948814723c */ /* 0x040fe20000041814 */
[----:B------:R-:W-:Y:S03]  /*9350*/  LDSM.16.MT88.4 R160, [R251+0x1800] ;  /* 0x00180000fba0783b */ /* 0x000fe60000004200 */
[C---:B------:R-:W-:Y:S01]  /*9360*/  FADD.FTZ R0, R178.reuse, R0 ;  /* 0x00000000b2007221 */ /* 0x040fe20000010000 */
[----:B------:R-:W-:Y:S02]  /*9370*/  F2FP.BF16.PACK_AB R178, R178, R132 ;  /* 0x00000084b2b2723e */ /* 0x000fe400000010ff */
[----:B------:R-:W1:Y:S01]  /*9380*/  MUFU.EX2 R132, R164 ;  /* 0x000000a400847308 */ /* 0x000e620000000800 */
[C---:B------:R-:W-:Y:S01]  /*9390*/  HMMA.16816.F32.BF16 R24, R136.reuse, R150, R24 ;  /* 0x000000968818723c */ /* 0x040fe20000041818 */
[----:B------:R-:W3:Y:S07]  /*93a0*/  LDSM.16.MT88.4 R148, [R186+0x3000] ;  /* 0x00300000ba94783b */ /* 0x000eee0000004200 */
[C---:B-----5:R-:W-:Y:S01]  /*93b0*/  HMMA.16816.F32.BF16 R28, R136.reuse, R140, R28 ;  /* 0x0000008c881c723c */ /* 0x060fe2000004181c */
[----:B------:R-:W-:Y:S07]  /*93c0*/  LDSM.16.MT88.4 R152, [R186+0x1800] ;  /* 0x00180000ba98783b */ /* 0x000fee0000004200 */
[C---:B------:R-:W-:Y:S01]  /*93d0*/  HMMA.16816.F32.BF16 R32, R136.reuse, R142, R32 ;  /* 0x0000008e8820723c */ /* 0x040fe20000041820 */
[----:B------:R-:W4:Y:S03]  /*93e0*/  LDSM.16.MT88.4 R140, [R187+0x3000] ;  /* 0x00300000bb8c783b */ /* 0x000f260000004200 */
[----:B-1----:R-:W-:Y:S04]  /*93f0*/  F2FP.BF16.PACK_AB R179, R132, R134 ;  /* 0x0000008684b3723e */ /* 0x002fe800000010ff */
[C---:B--2---:R-:W-:Y:S01]  /*9400*/  HMMA.16816.F32.BF16 R36, R136.reuse, R144, R36 ;  /* 0x000000908824723c */ /* 0x044fe20000041824 */
[----:B------:R1:W-:Y:S04]  /*9410*/  STL [R1+0x7c], R0 ;  /* 0x00007c0001007387 */ /* 0x0003e80000100800 */
[----:B------:R-:W2:Y:S03]  /*9420*/  LDL R185, [R1+0x84] ;  /* 0x0000840001b97983 */ /* 0x000ea60000100800 */
[C---:B------:R-:W-:Y:S01]  /*9430*/  HMMA.16816.F32.BF16 R40, R136.reuse, R146, R40 ;  /* 0x000000928828723c */ /* 0x040fe20000041828 */
[----:B------:R-:W5:Y:S07]  /*9440*/  LDSM.16.MT88.4 R144, [R188+0x3000] ;  /* 0x00300000bc90783b */ /* 0x000f6e0000004200 */
[C---:B---3--:R-:W-:Y:S08]  /*9450*/  HMMA.16816.F32.BF16 R44, R136.reuse, R148, R44 ;  /* 0x00000094882c723c */ /* 0x048ff0000004182c */
[C---:B------:R-:W-:Y:S01]  /*9460*/  HMMA.16816.F32.BF16 R48, R136.reuse, R150, R48 ;  /* 0x000000968830723c */ /* 0x040fe20000041830 */
[----:B------:R-:W3:Y:S03]  /*9470*/  LDSM.16.MT88.4 R148, [R251+0x5000] ;  /* 0x00500000fb94783b */ /* 0x000ee60000004200 */
[----:B-1----:R-:W-:Y:S01]  /*9480*/  FADD.FTZ R0, R156, R2 ;  /* 0x000000029c007221 */ /* 0x002fe20000010000 */
[----:B------:R-:W-:Y:S03]  /*9490*/  IADD3 R2, R248, -0x1, RZ ;  /* 0xfffffffff8027810 */ /* 0x000fe60007ffe0ff */
[----:B------:R-:W-:Y:S01]  /*94a0*/  FADD.FTZ R0, R182, R0 ;  /* 0x00000000b6007221 */ /* 0x000fe20000010000 */
[C---:B----4-:R-:W-:Y:S01]  /*94b0*/  HMMA.16816.F32.BF16 R52, R136.reuse, R140, R52 ;  /* 0x0000008c8834723c */ /* 0x050fe20000041834 */
[----:B------:R-:W-:Y:S02]  /*94c0*/  STL [R1+0x64], R2 ;  /* 0x0000640201007387 */ /* 0x000fe40000100800 */
[----:B------:R-:W-:Y:S04]  /*94d0*/  FADD.FTZ R0, R181, R0 ;  /* 0x00000000b5007221 */ /* 0x000fe80000010000 */
[----:B------:R-:W-:Y:S01]  /*94e0*/  FADD.FTZ R0, R183, R0 ;  /* 0x00000000b7007221 */ /* 0x000fe20000010000 */
[C---:B------:R-:W-:Y:S01]  /*94f0*/  HMMA.16816.F32.BF16 R56, R136.reuse, R142, R56 ;  /* 0x0000008e8838723c */ /* 0x040fe20000041838 */
[----:B------:R-:W1:Y:S03]  /*9500*/  LDSM.16.MT88.4 R140, [R186+0x5000] ;  /* 0x00500000ba8c783b */ /* 0x000e660000004200 */
[----:B------:R-:W-:Y:S04]  /*9510*/  FADD.FTZ R0, R184, R0 ;  /* 0x00000000b8007221 */ /* 0x000fe80000010000 */
[C---:B-----5:R-:W-:Y:S04]  /*9520*/  HMMA.16816.F32.BF16 R60, R136.reuse, R144, R60 ;  /* 0x00000090883c723c */ /* 0x060fe8000004183c */
[----:B------:R-:W-:Y:S04]  /*9530*/  FADD.FTZ R0, R190, R0 ;  /* 0x00000000be007221 */ /* 0x000fe80000010000 */
[C---:B------:R-:W-:Y:S01]  /*9540*/  HMMA.16816.F32.BF16 R64, R136.reuse, R146, R64 ;  /* 0x000000928840723c */ /* 0x040fe20000041840 */
[----:B------:R-:W4:Y:S03]  /*9550*/  LDSM.16.MT88.4 R144, [R187+0x5000] ;  /* 0x00500000bb90783b */ /* 0x000f260000004200 */
[----:B------:R-:W-:Y:S04]  /*9560*/  FADD.FTZ R0, R189, R0 ;  /* 0x00000000bd007221 */ /* 0x000fe80000010000 */
[C---:B---3--:R-:W-:Y:S04]  /*9570*/  HMMA.16816.F32.BF16 R68, R136.reuse, R148, R68 ;  /* 0x000000948844723c */ /* 0x048fe80000041844 */
[----:B------:R-:W-:Y:S04]  /*9580*/  FADD.FTZ R0, R191, R0 ;  /* 0x00000000bf007221 */ /* 0x000fe80000010000 */
[C---:B------:R-:W-:Y:S01]  /*9590*/  HMMA.16816.F32.BF16 R72, R136.reuse, R150, R72 ;  /* 0x000000968848723c */ /* 0x040fe20000041848 */
[----:B------:R-:W3:Y:S03]  /*95a0*/  LDSM.16.MT88.4 R148, [R188+0x5000] ;  /* 0x00500000bc94783b */ /* 0x000ee60000004200 */
[----:B------:R-:W-:Y:S04]  /*95b0*/  FADD.FTZ R0, R249, R0 ;  /* 0x00000000f9007221 */ /* 0x000fe80000010000 */
[----:B------:R-:W-:Y:S01]  /*95c0*/  FADD.FTZ R0, R180, R0 ;  /* 0x00000000b4007221 */ /* 0x000fe20000010000 */
[C---:B-1----:R-:W-:Y:S03]  /*95d0*/  HMMA.16816.F32.BF16 R76, R136.reuse, R140, R76 ;  /* 0x0000008c884c723c */ /* 0x042fe6000004184c */
[----:B------:R-:W-:Y:S01]  /*95e0*/  FADD.FTZ R0, R135, R0 ;  /* 0x0000000087007221 */ /* 0x000fe20000010000 */
[----:B------:R-:W-:Y:S03]  /*95f0*/  MOV R135, R3 ;  /* 0x0000000300877202 */ /* 0x000fe60000000f00 */
[----:B------:R-:W-:Y:S01]  /*9600*/  FADD.FTZ R0, R134, R0 ;  /* 0x0000000086007221 */ /* 0x000fe20000010000 */
[C---:B------:R-:W-:Y:S01]  /*9610*/  HMMA.16816.F32.BF16 R80, R136.reuse, R142, R80 ;  /* 0x0000008e8850723c */ /* 0x040fe20000041850 */
[----:B------:R-:W1:Y:S03]  /*9620*/  LDSM.16.MT88.4 R140, [R251+0x7000] ;  /* 0x00700000fb8c783b */ /* 0x000e660000004200 */
[----:B------:R-:W-:Y:S01]  /*9630*/  FADD.FTZ R0, R132, R0 ;  /* 0x0000000084007221 */ /* 0x000fe20000010000 */
[----:B------:R-:W-:Y:S03]  /*9640*/  MOV R134, R133 ;  /* 0x0000008500867202 */ /* 0x000fe60000000f00 */
[C---:B----4-:R-:W-:Y:S01]  /*9650*/  HMMA.16816.F32.BF16 R84, R136.reuse, R144, R84 ;  /* 0x000000908854723c */ /* 0x050fe20000041854 */
[----:B------:R-:W-:Y:S07]  /*9660*/  STL [R1+0x78], R0 ;  /* 0x0000780001007387 */ /* 0x000fee0000100800 */
[C---:B------:R-:W-:Y:S01]  /*9670*/  HMMA.16816.F32.BF16 R88, R136.reuse, R146, R88 ;  /* 0x000000928858723c */ /* 0x040fe20000041858 */
[----:B------:R-:W4:Y:S07]  /*9680*/  LDSM.16.MT88.4 R144, [R186+0x7000] ;  /* 0x00700000ba90783b */ /* 0x000f2e0000004200 */
[C---:B---3--:R-:W-:Y:S08]  /*9690*/  HMMA.16816.F32.BF16 R92, R136.reuse, R148, R92 ;  /* 0x00000094885c723c */ /* 0x048ff0000004185c */
[C---:B------:R-:W-:Y:S01]  /*96a0*/  HMMA.16816.F32.BF16 R96, R136.reuse, R150, R96 ;  /* 0x000000968860723c */ /* 0x040fe20000041860 */
[----:B------:R-:W3:Y:S07]  /*96b0*/  LDSM.16.MT88.4 R148, [R187+0x7000] ;  /* 0x00700000bb94783b */ /* 0x000eee0000004200 */
[C---:B-1----:R-:W-:Y:S08]  /*96c0*/  HMMA.16816.F32.BF16 R100, R136.reuse, R140, R100 ;  /* 0x0000008c8864723c */ /* 0x042ff00000041864 */
[C---:B------:R-:W-:Y:S01]  /*96d0*/  HMMA.16816.F32.BF16 R104, R136.reuse, R142, R104 ;  /* 0x0000008e8868723c */ /* 0x040fe20000041868 */
[----:B------:R-:W1:Y:S07]  /*96e0*/  LDSM.16.MT88.4 R140, [R188+0x7000] ;  /* 0x00700000bc8c783b */ /* 0x000e6e0000004200 */
[C---:B----4-:R-:W-:Y:S08]  /*96f0*/  HMMA.16816.F32.BF16 R108, R136.reuse, R144, R108 ;  /* 0x00000090886c723c */ /* 0x050ff0000004186c */
[C---:B------:R-:W-:Y:S01]  /*9700*/  HMMA.16816.F32.BF16 R112, R136.reuse, R146, R112 ;  /* 0x000000928870723c */ /* 0x040fe20000041870 */
[----:B------:R-:W4:Y:S07]  /*9710*/  LDSM.16.MT88.4 R144, [R187+0x1800] ;  /* 0x00180000bb90783b */ /* 0x000f2e0000004200 */
        /* <DEDUP_REMOVED lines=8> */
[----:B------:R-:W5:Y:S07]  /*97a0*/  LDSM.16.MT88.4 R8, [R186+0x3800] ;  /* 0x00380000ba08783b */ /* 0x000f6e0000004200 */
[C---:B------:R-:W-:Y:S01]  /*97b0*/  HMMA.16816.F32.BF16 R156, R176.reuse, R152, R12 ;  /* 0x00000098b09c723c */ /* 0x040fe2000004180c */
[----:B------:R-:W3:Y:S07]  /*97c0*/  LDSM.16.MT88.4 R12, [R187+0x3800] ;  /* 0x00380000bb0c783b */ /* 0x000eee0000004200 */
[C---:B------:R-:W-:Y:S01]  /*97d0*/  HMMA.16816.F32.BF16 R152, R176.reuse, R154, R16 ;  /* 0x0000009ab098723c */ /* 0x040fe20000041810 */
[----:B------:R-:W2:Y:S07]  /*97e0*/  LDSM.16.MT88.4 R16, [R188+0x3800] ;  /* 0x00380000bc10783b */ /* 0x000eae0000004200 */
[C---:B----4-:R-:W-:Y:S08]  /*97f0*/  HMMA.16816.F32.BF16 R148, R176.reuse, R144, R20 ;  /* 0x00000090b094723c */ /* 0x050ff00000041814 */
[C---:B------:R-:W-:Y:S08]  /*9800*/  HMMA.16816.F32.BF16 R144, R176.reuse, R146, R24 ;  /* 0x00000092b090723c */ /* 0x040ff00000041818 */
[C---:B-1----:R-:W-:Y:S08]  /*9810*/  HMMA.16816.F32.BF16 R140, R176.reuse, R136, R28 ;  /* 0x00000088b08c723c */ /* 0x042ff0000004181c */
[C---:B------:R-:W-:Y:S08]  /*9820*/  HMMA.16816.F32.BF16 R136, R176.reuse, R138, R32 ;  /* 0x0000008ab088723c */ /* 0x040ff00000041820 */
[C---:B---3--:R-:W-:Y:S08]  /*9830*/  HMMA.16816.F32.BF16 R36, R176.reuse, R4, R36 ;  /* 0x00000004b024723c */ /* 0x048ff00000041824 */
[C---:B------:R-:W-:Y:S01]  /*9840*/  HMMA.16816.F32.BF16 R40, R176.reuse, R6, R40 ;  /* 0x00000006b028723c */ /* 0x040fe20000041828 */
[----:B------:R-:W1:Y:S07]  /*9850*/  LDSM.16.MT88.4 R4, [R251+0x5800] ;  /* 0x00580000fb04783b */ /* 0x000e6e0000004200 */
[C---:B-----5:R-:W-:Y:S08]  /*9860*/  HMMA.16816.F32.BF16 R44, R176.reuse, R8, R44 ;  /* 0x00000008b02c723c */ /* 0x060ff0000004182c */
[C---:B------:R-:W-:Y:S01]  /*9870*/  HMMA.16816.F32.BF16 R48, R176.reuse, R10, R48 ;  /* 0x0000000ab030723c */ /* 0x040fe20000041830 */
[----:B------:R-:W3:Y:S07]  /*9880*/  LDSM.16.MT88.4 R8, [R186+0x5800] ;  /* 0x00580000ba08783b */ /* 0x000eee0000004200 */
[C---:B------:R-:W-:Y:S08]  /*9890*/  HMMA.16816.F32.BF16 R52, R176.reuse, R12, R52 ;  /* 0x0000000cb034723c */ /* 0x040ff00000041834 */
[C---:B------:R-:W-:Y:S01]  /*98a0*/  HMMA.16816.F32.BF16 R56, R176.reuse, R14, R56 ;  /* 0x0000000eb038723c */ /* 0x040fe20000041838 */
[----:B------:R-:W4:Y:S02]  /*98b0*/  LDSM.16.MT88.4 R12, [R187+0x5800] ;  /* 0x00580000bb0c783b */ /* 0x000f240000004200 */
[----:B--2---:R-:W-:Y:S02]  /*98c0*/  ISETP.GT.AND P0, PT, R248, R185, PT ;  /* 0x000000b9f800720c */ /* 0x004fe40003f04270 */
[----:B------:R-:W-:Y:S03]  /*98d0*/  MOV R248, R2 ;  /* 0x0000000200f87202 */ /* 0x000fe60000000f00 */
[C---:B------:R-:W-:Y:S08]  /*98e0*/  HMMA.16816.F32.BF16 R60, R176.reuse, R16, R60 ;  /* 0x00000010b03c723c */ /* 0x040ff0000004183c */
[C---:B------:R-:W-:Y:S01]  /*98f0*/  HMMA.16816.F32.BF16 R64, R176.reuse, R18, R64 ;  /* 0x00000012b040723c */ /* 0x040fe20000041840 */
[----:B------:R-:W2:Y:S07]  /*9900*/  LDSM.16.MT88.4 R16, [R188+0x5800] ;  /* 0x00580000bc10783b */ /* 0x000eae0000004200 */
[C---:B-1----:R-:W-:Y:S08]  /*9910*/  HMMA.16816.F32.BF16 R68, R176.reuse, R4, R68 ;  /* 0x00000004b044723c */ /* 0x042ff00000041844 */
[C---:B------:R-:W-:Y:S01]  /*9920*/  HMMA.16816.F32.BF16 R72, R176.reuse, R6, R72 ;  /* 0x00000006b048723c */ /* 0x040fe20000041848 */
[----:B------:R-:W1:Y:S07]  /*9930*/  LDSM.16.MT88.4 R4, [R251+0x7800] ;  /* 0x00780000fb04783b */ /* 0x000e6e0000004200 */
[C---:B---3--:R-:W-:Y:S08]  /*9940*/  HMMA.16816.F32.BF16 R76, R176.reuse, R8, R76 ;  /* 0x00000008b04c723c */ /* 0x048ff0000004184c */
[C---:B------:R-:W-:Y:S01]  /*9950*/  HMMA.16816.F32.BF16 R80, R176.reuse, R10, R80 ;  /* 0x0000000ab050723c */ /* 0x040fe20000041850 */
[----:B------:R-:W3:Y:S07]  /*9960*/  LDSM.16.MT88.4 R8, [R186+0x7800] ;  /* 0x00780000ba08783b */ /* 0x000eee0000004200 */
[C---:B----4-:R-:W-:Y:S08]  /*9970*/  HMMA.16816.F32.BF16 R84, R176.reuse, R12, R84 ;  /* 0x0000000cb054723c */ /* 0x050ff00000041854 */
[C---:B------:R-:W-:Y:S01]  /*9980*/  HMMA.16816.F32.BF16 R88, R176.reuse, R14, R88 ;  /* 0x0000000eb058723c */ /* 0x040fe20000041858 */
[----:B------:R-:W4:Y:S07]  /*9990*/  LDSM.16.MT88.4 R12, [R187+0x7800] ;  /* 0x00780000bb0c783b */ /* 0x000f2e0000004200 */
[C---:B--2---:R-:W-:Y:S08]  /*99a0*/  HMMA.16816.F32.BF16 R92, R176.reuse, R16, R92 ;  /* 0x00000010b05c723c */ /* 0x044ff0000004185c */
[C---:B------:R-:W-:Y:S01]  /*99b0*/  HMMA.16816.F32.BF16 R96, R176.reuse, R18, R96 ;  /* 0x00000012b060723c */ /* 0x040fe20000041860 */
[----:B------:R-:W2:Y:S07]  /*99c0*/  LDSM.16.MT88.4 R16, [R188+0x7800] ;  /* 0x00780000bc10783b */ /* 0x000eae0000004200 */
[C---:B-1----:R-:W-:Y:S08]  /*99d0*/  HMMA.16816.F32.BF16 R100, R176.reuse, R4, R100 ;  /* 0x00000004b064723c */ /* 0x042ff00000041864 */
[C---:B------:R-:W-:Y:S08]  /*99e0*/  HMMA.16816.F32.BF16 R104, R176.reuse, R6, R104 ;  /* 0x00000006b068723c */ /* 0x040ff00000041868 */
[C---:B---3--:R-:W-:Y:S08]  /*99f0*/  HMMA.16816.F32.BF16 R108, R176.reuse, R8, R108 ;  /* 0x00000008b06c723c */ /* 0x048ff0000004186c */
[C---:B------:R-:W-:Y:S08]  /*9a00*/  HMMA.16816.F32.BF16 R112, R176.reuse, R10, R112 ;  /* 0x0000000ab070723c */ /* 0x040ff00000041870 */
[C---:B----4-:R-:W-:Y:S08]  /*9a10*/  HMMA.16816.F32.BF16 R116, R176.reuse, R12, R116 ;  /* 0x0000000cb074723c */ /* 0x050ff00000041874 */
[C---:B------:R-:W-:Y:S08]  /*9a20*/  HMMA.16816.F32.BF16 R120, R176.reuse, R14, R120 ;  /* 0x0000000eb078723c */ /* 0x040ff00000041878 */
[C---:B--2---:R-:W-:Y:S07]  /*9a30*/  HMMA.16816.F32.BF16 R124, R176.reuse, R16, R124 ;  /* 0x00000010b07c723c */ /* 0x044fee000004187c */
[----:B------:R-:W-:Y:S01]  /*9a40*/  MOV R16, R3 ;  /* 0x0000000300107202 */ /* 0x000fe20000000f00 */
[----:B------:R-:W-:Y:S01]  /*9a50*/  HMMA.16816.F32.BF16 R128, R176, R18, R128 ;  /* 0x00000012b080723c */ /* 0x000fe20000041880 */
[----:B------:R-:W-:-:S07]  /*9a60*/  @P0 BRA `(.L_x_534) ;  /* 0xffffbf6000000947 */ /* 0x000fce000383ffff */
.L_x_523:
[----:B-1----:R-:W2:Y:S02]  /*9a70*/  LDL R0, [R1+0x64] ;  /* 0x0000640001007983 */ /* 0x002ea40000100800 */
[----:B--2---:R-:W-:-:S13]  /*9a80*/  ISETP.GE.AND P0, PT, R0, RZ, PT ;  /* 0x000000ff0000720c */ /* 0x004fda0003f06270 */
[----:B------:R-:W-:Y:S05]  /*9a90*/  @!P0 BRA `(.L_x_535) ;  /* 0x00003c0000008947 */ /* 0x000fea0003800000 */
[----:B------:R-:W-:Y:S02]  /*9aa0*/  MOV R135, R16 ;  /* 0x0000001000877202 */ /* 0x000fe40000000f00 */
[----:B------:R-:W-:Y:S02]  /*9ab0*/  MOV R134, R133 ;  /* 0x0000008500867202 */ /* 0x000fe40000000f00 */
.L_x_542:
[----:B------:R-:W2:Y:S01]  /*9ac0*/  LDL R8, [R1+0x60] ;  /* 0x0000600001087983 */ /* 0x000ea20000100800 */
[----:B------:R-:W-:Y:S04]  /*9ad0*/  DEPBAR.LE SB0, 0x0 ;  /* 0x000080000000791a */ /* 0x000fe80000000000 */
[----:B------:R-:W3:Y:S01]  /*9ae0*/  LDL R12, [R1+0x5c] ;  /* 0x00005c00010c7983 */ /* 0x000ee20000100800 */
[----:B------:R-:W-:Y:S01]  /*9af0*/  WARPSYNC 0xffffffff ;  /* 0xffffffff00007948 */ /* 0x000fe20003800000 */
[C---:B------:R-:W-:Y:S02]  /*9b00*/  IADD3 R20, R252.reuse, 0x6000, RZ ;  /* 0x00006000fc147810 */ /* 0x040fe40007ffe0ff */
[----:B------:R-:W4:Y:S01]  /*9b10*/  LDL R13, [R1+0x20] ;  /* 0x00002000010d7983 */ /* 0x000f220000100800 */
[C---:B------:R-:W-:Y:S02]  /*9b20*/  IADD3 R21, R252.reuse, 0x5000, RZ ;  /* 0x00005000fc157810 */ /* 0x040fe40007ffe0ff */
[C---:B------:R-:W-:Y:S01]  /*9b30*/  IADD3 R248, R252.reuse, 0x3800, RZ ;  /* 0x00003800fcf87810 */ /* 0x040fe20007ffe0ff */
[----:B------:R-:W5:Y:S01]  /*9b40*/  LDL.64 R6, [R1+0xa0] ;  /* 0x0000a00001067983 */ /* 0x000f620000100a00 */
[C---:B------:R-:W-:Y:S02]  /*9b50*/  IADD3 R133, R252.reuse, 0x3000, RZ ;  /* 0x00003000fc857810 */ /* 0x040fe40007ffe0ff */
[----:B------:R-:W-:Y:S01]  /*9b60*/  IADD3 R132, R252, 0x2800, RZ ;  /* 0x00002800fc847810 */ /* 0x000fe20007ffe0ff */
[----:B------:R-:W5:Y:S04]  /*9b70*/  LDL R5, [R1+0xb0] ;  /* 0x0000b00001057983 */ /* 0x000f680000100800 */
[----:B------:R-:W5:Y:S04]  /*9b80*/  LDL R15, [R1+0xec] ;  /* 0x0000ec00010f7983 */ /* 0x000f680000100800 */
[----:B------:R-:W5:Y:S04]  /*9b90*/  LDL R14, [R1+0x74] ;  /* 0x00007400010e7983 */ /* 0x000f680000100800 */
[----:B------:R-:W-:Y:S06]  /*9ba0*/  BAR.SYNC.DEFER_BLOCKING 0x0 ;  /* 0x0000000000007b1d */ /* 0x000fec0000010000 */
[----:B------:R-:W1:Y:S04]  /*9bb0*/  LDSM.16.M88.4 R176, [R252] ;  /* 0x00000000fcb0783b */ /* 0x000e680000000200 */
[----:B------:R-:W1:Y:S04]  /*9bc0*/  LDSM.16.M88.4 R180, [R252+0x800] ;  /* 0x00080000fcb4783b */ /* 0x000e680000000200 */
[----:B------:R-:W1:Y:S04]  /*9bd0*/  LDSM.16.M88.4 R184, [R252+0x1000] ;  /* 0x00100000fcb8783b */ /* 0x000e680000000200 */
[----:B------:R-:W1:Y:S04]  /*9be0*/  LDSM.16.M88.4 R188, [R252+0x1800] ;  /* 0x00180000fcbc783b */ /* 0x000e680000000200 */
[----:B----4-:R-:W4:Y:S01]  /*9bf0*/  LDSM.16.M88.4 R16, [R13+0x800] ;  /* 0x000800000d10783b */ /* 0x010f220000000200 */
[----:B--2---:R-:W-:Y:S01]  /*9c00*/  SHF.R.S32.HI R0, RZ, 0x1f, R8 ;  /* 0x0000001fff007819 */ /* 0x004fe20000011408 */
[----:B------:R-:W-:Y:S01]  /*9c10*/  IMAD.WIDE.U32 R2, R8, c[0x0][0x208], RZ ;  /* 0x0000820008027a25 */ /* 0x000fe200078e00ff */
[----:B---3--:R-:W-:Y:S01]  /*9c20*/  SHF.R.S32.HI R4, RZ, 0x1f, R12 ;  /* 0x0000001fff047819 */ /* 0x008fe2000001140c */
[----:B-----5:R-:W2:Y:S02]  /*9c30*/  LDL R7, [R1+0x6c] ;  /* 0x00006c0001077983 */ /* 0x020ea40000100800 */
[----:B------:R-:W-:Y:S02]  /*9c40*/  IMAD R0, R0, c[0x0][0x208], RZ ;  /* 0x0000820000007a24 */ /* 0x000fe400078e02ff */
[----:B------:R-:W3:Y:S01]  /*9c50*/  LDSM.16.M88.4 R24, [R13+0x1000] ;  /* 0x001000000d18783b */ /* 0x000ee20000000200 */
[----:B------:R-:W-:Y:S02]  /*9c60*/  IMAD R4, R4, c[0x0][0x218], RZ ;  /* 0x0000860004047a24 */ /* 0x000fe400078e02ff */
[----:B------:R-:W-:Y:S01]  /*9c70*/  IMAD R0, R8, c[0x0][0x20c], R0 ;  /* 0x0000830008007a24 */ /* 0x000fe200078e0200 */
[----:B------:R-:W1:Y:S01]  /*9c80*/  LDSM.16.M88.4 R32, [R13+0x1800] ;  /* 0x001800000d20783b */ /* 0x000e620000000200 */
[----:B------:R-:W-:Y:S02]  /*9c90*/  IMAD R4, R12, c[0x0][0x21c], R4 ;  /* 0x000087000c047a24 */ /* 0x000fe400078e0204 */
[----:B------:R-:W-:Y:S01]  /*9ca0*/  IMAD.IADD R3, R3, 0x1, R0 ;  /* 0x0000000103037824 */ /* 0x000fe200078e0200 */
[----:B------:R5:W1:Y:S01]  /*9cb0*/  LDSM.16.M88.4 R8, [R13] ;  /* 0x000000000d08783b */ /* 0x000a620000000200 */
[C---:B------:R-:W-:Y:S01]  /*9cc0*/  SHF.L.U64.HI R29, R14.reuse, 0x1, R15 ;  /* 0x000000010e1d7819 */ /* 0x040fe2000001020f */
[----:B------:R-:W-:Y:S02]  /*9cd0*/  IMAD.SHL.U32 R250, R14, 0x2, RZ ;  /* 0x000000020efa7824 */ /* 0x000fe400078e00ff */
[----:B------:R-:W-:Y:S05]  /*9ce0*/  IMAD.WIDE.U32 R2, R12, c[0x0][0x218], R2 ;  /* 0x000086000c027a25 */ /* 0x000fea00078e0002 */
[----:B------:R-:W-:Y:S02]  /*9cf0*/  IADD3 R0, P0, R6, R2, RZ ;  /* 0x0000000206007210 */ /* 0x000fe40007f1e0ff */
[----:B------:R-:W3:Y:S01]  /*9d00*/  LDL R6, [R1+0xf4] ;  /* 0x0000f40001067983 */ /* 0x000ee20000100800 */
[----:B------:R-:W-:Y:S02]  /*9d10*/  IADD3 R2, R252, 0x7000, RZ ;  /* 0x00007000fc027810 */ /* 0x000fe40007ffe0ff */
[----:B------:R-:W-:Y:S02]  /*9d20*/  IADD3.X R4, R5, R3, R4, P0, !PT ;  /* 0x0000000305047210 */ /* 0x000fe400007fe404 */
[C---:B------:R-:W-:Y:S04]  /*9d30*/  LEA R12, P0, R0.reuse, c[0x0][0x1f8], 0x1 ;  /* 0x00007e00000c7a11 */ /* 0x040fe800078008ff */
[----:B------:R-:W-:Y:S02]  /*9d40*/  LEA.HI.X R4, R0, c[0x0][0x1fc], R4, 0x1, P0 ;  /* 0x00007f0000047a11 */ /* 0x000fe400000f0c04 */
[C---:B------:R-:W-:Y:S01]  /*9d50*/  IADD3 R0, R252.reuse, 0x7800, RZ ;  /* 0x00007800fc007810 */ /* 0x040fe20007ffe0ff */
[----:B-----5:R-:W5:Y:S04]  /*9d60*/  LDL R13, [R1+0xf0] ;  /* 0x0000f000010d7983 */ /* 0x020f680000100800 */
[----:B------:R1:W-:Y:S04]  /*9d70*/  STL [R1+0x1c], R0 ;  /* 0x00001c0001007387 */ /* 0x0003e80000100800 */
[----:B------:R-:W3:Y:S04]  /*9d80*/  LDL R5, [R1+0x70] ;  /* 0x0000700001057983 */ /* 0x000ee80000100800 */
[----:B------:R4:W-:Y:S04]  /*9d90*/  STL [R1+0x18], R2 ;  /* 0x0000180201007387 */ /* 0x0009e80000100800 */
[----:B------:R-:W3:Y:S01]  /*9da0*/  LDL R3, [R1+0xf8] ;  /* 0x0000f80001037983 */ /* 0x000ee20000100800 */
[C---:B-1----:R-:W-:Y:S03]  /*9db0*/  IADD3 R0, R252.reuse, 0x6800, RZ ;  /* 0x00006800fc007810 */ /* 0x042fe60007ffe0ff */
[----:B----4-:R-:W4:Y:S04]  /*9dc0*/  LDL R2, [R1+0x58] ;  /* 0x0000580001027983 */ /* 0x010f280000100800 */
[----:B------:R1:W-:Y:S04]  /*9dd0*/  STL [R1+0x14], R0 ;  /* 0x0000140001007387 */ /* 0x0003e80000100800 */
[----:B------:R1:W-:Y:S02]  /*9de0*/  STL [R1+0x10], R20 ;  /* 0x0000101401007387 */ /* 0x0003e40000100800 */
[C---:B-1----:R-:W-:Y:S02]  /*9df0*/  IADD3 R0, R252.reuse, 0x5800, RZ ;  /* 0x00005800fc007810 */ /* 0x042fe40007ffe0ff */
[C---:B------:R-:W-:Y:S03]  /*9e00*/  IADD3 R20, R252.reuse, 0x4800, RZ ;  /* 0x00004800fc147810 */ /* 0x040fe60007ffe0ff */
[----:B------:R1:W-:Y:S04]  /*9e10*/  STL [R1+0xc], R0 ;  /* 0x00000c0001007387 */ /* 0x0003e80000100800 */
[----:B------:R-:W-:Y:S04]  /*9e20*/  STL [R1+0x8], R21 ;  /* 0x0000081501007387 */ /* 0x000fe80000100800 */
[----:B------:R-:W-:Y:S01]  /*9e30*/  STL [R1+0x4], R20 ;  /* 0x0000041401007387 */ /* 0x000fe20000100800 */
[C---:B-1----:R-:W-:Y:S05]  /*9e40*/  IADD3 R0, R252.reuse, 0x4000, RZ ;  /* 0x00004000fc007810 */ /* 0x042fea0007ffe0ff */
[----:B------:R1:W-:Y:S02]  /*9e50*/  STL [R1], R0 ;  /* 0x0000000001007387 */ /* 0x0003e40000100800 */
[----:B-1----:R-:W-:Y:S01]  /*9e60*/  IADD3 R0, R252, 0x2000, RZ ;  /* 0x00002000fc007810 */ /* 0x002fe20007ffe0ff */
[C---:B--2---:R-:W-:Y:S01]  /*9e70*/  IMAD.SHL.U32 R249, R7.reuse, 0x2, RZ ;  /* 0x0000000207f97824 */ /* 0x044fe200078e00ff */
[----:B-----5:R-:W-:Y:S02]  /*9e80*/  SHF.L.U64.HI R28, R7, 0x1, R13 ;  /* 0x00000001071c7819 */ /* 0x020fe4000001020d */
[C---:B---3--:R-:W-:Y:S01]  /*9e90*/  SHF.L.U64.HI R23, R5.reuse, 0x1, R6 ;  /* 0x0000000105177819 */ /* 0x048fe20000010206 */
[----:B------:R-:W-:Y:S01]  /*9ea0*/  IMAD.SHL.U32 R31, R5, 0x2, RZ ;  /* 0x00000002051f7824 */ /* 0x000fe200078e00ff */
[C---:B----4-:R-:W-:Y:S01]  /*9eb0*/  SHF.L.U64.HI R20, R2.reuse, 0x1, R3 ;  /* 0x0000000102147819 */ /* 0x050fe20000010203 */
[----:B------:R-:W-:Y:S01]  /*9ec0*/  IMAD.SHL.U32 R30, R2, 0x2, RZ ;  /* 0x00000002021e7824 */ /* 0x000fe200078e00ff */
[----:B------:R-:W-:-:S05]  /*9ed0*/  BRA.DIV ~URZ, `(.L_x_536) ;  /* 0x00007de27f007947 */ /* 0x000fca000b800000 */
[----:B------:R1:W2:Y:S02]  /*9ee0*/  SHFL.IDX PT, R2, R4, RZ, 0x181f ;  /* 0x00181fff04027589 */ /* 0x0002a400000e0000 */
.L_x_585:
[----:B------:R-:W3:Y:S01]  /*9ef0*/  LDL R3, [R1+0x70] ;  /* 0x0000700001037983 */ /* 0x000ee20000100800 */
[----:B------:R-:W-:Y:S04]  /*9f00*/  BSSY B0, `(.L_x_537) ;  /* 0x0000171000007945 */ /* 0x000fe80003800000 */
[----:B------:R-:W4:Y:S05]  /*9f10*/  LDL R6, [R1+0x58] ;  /* 0x0000580001067983 */ /* 0x000f2a0000100800 */
[----:B--2---:R-:W2:Y:S05]  /*9f20*/  LDL R13, [R1+0x6c] ;  /* 0x00006c00010d7983 */ /* 0x004eaa0000100800 */
[----:B------:R-:W2:Y:S05]  /*9f30*/  LDL R251, [R1+0x50] ;  /* 0x0000500001fb7983 */ /* 0x000eaa0000100800 */
[----:B------:R-:W2:Y:S05]  /*9f40*/  LDL R21, [R1+0x74] ;  /* 0x0000740001157983 */ /* 0x000eaa0000100800 */
[----:B------:R-:W1:Y:S05]  /*9f50*/  SHFL.IDX PT, R5, R12, RZ, 0x181f ;  /* 0x00181fff0c057589 */ /* 0x000e6a00000e0000 */
[----:B------:R-:W-:Y:S05]  /*9f60*/  STL.64 [R1+0x120], R42 ;  /* 0x0001202a01007387 */ /* 0x000fea0000100a00 */
[----:B------:R-:W-:Y:S05]  /*9f70*/  STL.64 [R1+0x118], R40 ;  /* 0x0001182801007387 */ /* 0x000fea0000100a00 */
[----:B------:R-:W-:Y:S05]  /*9f80*/  STL.64 [R1+0x110], R38 ;  /* 0x0001102601007387 */ /* 0x000fea0000100a00 */
[----:B------:R1:W-:Y:S05]  /*9f90*/  STL.64 [R1+0x108], R36 ;  /* 0x0001082401007387 */ /* 0x0003ea0000100a00 */
[----:B-1----:R-:W-:Y:S01]  /*9fa0*/  SHFL.IDX PT, R4, R4, 0x1, 0x181f ;  /* 0x00381f0004047f89 */ /* 0x002fe200000e0000 */
[----:B--2---:R-:W-:Y:S02]  /*9fb0*/  ISETP.GE.AND P3, PT, R21, c[0x0][0x1d4], PT ;  /* 0x0000750015007a0c */ /* 0x004fe40003f66270 */
[----:B---3--:R-:W-:Y:S02]  /*9fc0*/  ISETP.GE.AND P5, PT, R3, c[0x0][0x1d4], PT ;  /* 0x0000750003007a0c */ /* 0x008fe40003fa6270 */
[----:B------:R1:W2:Y:S01]  /*9fd0*/  SHFL.IDX PT, R3, R12, 0x1, 0x181f ;  /* 0x00381f000c037f89 */ /* 0x0002a200000e0000 */
[----:B----4-:R-:W-:Y:S02]  /*9fe0*/  ISETP.GE.AND P1, PT, R6, c[0x0][0x1d4], PT ;  /* 0x0000750006007a0c */ /* 0x010fe40003f26270 */
[----:B------:R-:W-:Y:S02]  /*9ff0*/  IADD3 R6, P0, R5, R30, RZ ;  /* 0x0000001e05067210 */ /* 0x000fe40007f1e0ff */
[----:B------:R-:W-:Y:S02]  /*a000*/  ISETP.GE.AND P4, PT, R13, c[0x0][0x1d4], PT ;  /* 0x000075000d007a0c */ /* 0x000fe40003f86270 */
[----:B------:R-:W-:Y:S01]  /*a010*/  SEL R36, RZ, 0x10, P1 ;  /* 0x00000010ff247807 */ /* 0x000fe20000800000 */
[C---:B------:R-:W-:Y:S01]  /*a020*/  IMAD.X R7, R2.reuse, 0x1, R20, P0 ;  /* 0x0000000102077824 */ /* 0x040fe200000e0614 */
[C---:B------:R-:W-:Y:S02]  /*a030*/  IADD3 R14, P0, R5.reuse, R31, RZ ;  /* 0x0000001f050e7210 */ /* 0x040fe40007f1e0ff */
[----:B------:R-:W-:Y:S01]  /*a040*/  SEL R21, RZ, 0x10, P4 ;  /* 0x00000010ff157807 */ /* 0x000fe20002000000 */
[----:B------:R3:W-:Y:S02]  /*a050*/  STL [R1+0x54], R36 ;  /* 0x0000542401007387 */ /* 0x0007e40000100800 */
[C---:B------:R-:W-:Y:S03]  /*a060*/  IMAD.X R15, R2.reuse, 0x1, R23, P0 ;  /* 0x00000001020f7824 */ /* 0x040fe600000e0617 */
[----:B------:R4:W-:Y:S05]  /*a070*/  LDGSTS.E.BYPASS.LTC128B.128 [R251+0x100], [R6.64], !P1 ;  /* 0x0010000006fb7fae */ /* 0x0009ea000c901d46 */
[----:B------:R2:W-:Y:S01]  /*a080*/  LDGSTS.E.BYPASS.LTC128B.128 [R251+0x2100], [R14.64], !P5 ;  /* 0x021000000efb7fae */ /* 0x0005e2000e901d46 */
[C---:B-1----:R-:W-:Y:S05]  /*a090*/  IADD3 R12, P0, R5.reuse, R249, RZ ;  /* 0x000000f9050c7210 */ /* 0x042fea0007f1e0ff */
[C---:B------:R-:W-:Y:S05]  /*a0a0*/  IMAD.X R13, R2.reuse, 0x1, R28, P0 ;  /* 0x00000001020d7824 */ /* 0x040fea00000e061c */
[----:B------:R1:W-:Y:S01]  /*a0b0*/  LDGSTS.E.BYPASS.LTC128B.128 [R251+0x4100], [R12.64], !P4 ;  /* 0x041000000cfb7fae */ /* 0x0003e2000e101d46 */
[----:B----4-:R-:W-:Y:S05]  /*a0c0*/  IADD3 R6, P0, R5, R250, RZ ;  /* 0x000000fa05067210 */ /* 0x010fea0007f1e0ff */
[----:B------:R-:W-:Y:S01]  /*a0d0*/  IMAD.X R7, R2, 0x1, R29, P0 ;  /* 0x0000000102077824 */ /* 0x000fe200000e061d */
[----:B------:R-:W-:Y:S04]  /*a0e0*/  SEL R2, RZ, 0x10, P5 ;  /* 0x00000010ff027807 */ /* 0x000fe80002800000 */
[C---:B------:R-:W-:Y:S01]  /*a0f0*/  IADD3 R22, -R2.reuse, 0x10, RZ ;  /* 0x0000001002167810 */ /* 0x040fe20007ffe1ff */
[----:B------:R4:W-:Y:S01]  /*a100*/  LDGSTS.E.BYPASS.LTC128B.128 [R251+0x6100], [R6.64], !P3 ;  /* 0x0610000006fb7fae */ /* 0x0009e2000d901d46 */
[----:B------:R-:W-:Y:S02]  /*a110*/  ISETP.NE.U32.AND P2, PT, R2, RZ, PT ;  /* 0x000000ff0200720c */ /* 0x000fe40003f45070 */
[----:B------:R-:W-:Y:S02]  /*a120*/  LOP3.LUT R22, R22, 0xf, RZ, 0xc0, !PT ;  /* 0x0000000f16167812 */ /* 0x000fe400078ec0ff */
[----:B-1----:R-:W-:Y:S04]  /*a130*/  IADD3 R12, -R36, 0x10, RZ ;  /* 0x00000010240c7810 */ /* 0x002fe80007ffe1ff */
[----:B------:R-:W-:Y:S04]  /*a140*/  LOP3.LUT R12, R12, 0xf, RZ, 0xc0, !PT ;  /* 0x0000000f0c0c7812 */ /* 0x000fe800078ec0ff */
[-C--:B--2---:R-:W-:Y:S02]  /*a150*/  IADD3 R12, P1, P0, R12, R3.reuse, R30 ;  /* 0x000000030c0c7210 */ /* 0x084fe4000783e01e */
[----:B------:R-:W-:Y:S02]  /*a160*/  IADD3 R30, -R21, 0x10, RZ ;  /* 0x00000010151e7810 */ /* 0x000fe40007ffe1ff */
[-C--:B------:R-:W-:Y:S02]  /*a170*/  IADD3.X R13, RZ, R4.reuse, R20, P1, P0 ;  /* 0x00000004ff0d7210 */ /* 0x080fe40000fe0414 */
[----:B------:R-:W-:Y:S02]  /*a180*/  SEL R20, RZ, 0x10, P3 ;  /* 0x00000010ff147807 */ /* 0x000fe40001800000 */
[-C--:B------:R-:W-:Y:S02]  /*a190*/  IADD3 R22, P1, P0, R22, R3.reuse, R31 ;  /* 0x0000000316167210 */ /* 0x080fe4000783e01f */
[----:B------:R-:W-:Y:S02]  /*a1a0*/  LOP3.LUT R30, R30, 0xf, RZ, 0xc0, !PT ;  /* 0x0000000f1e1e7812 */ /* 0x000fe400078ec0ff */
[----:B------:R-:W-:Y:S02]  /*a1b0*/  IADD3 R5, -R20, 0x10, RZ ;  /* 0x0000001014057810 */ /* 0x000fe40007ffe1ff */
[-C--:B------:R-:W-:Y:S02]  /*a1c0*/  IADD3.X R23, RZ, R4.reuse, R23, P1, P0 ;  /* 0x00000004ff177210 */ /* 0x080fe40000fe0417 */
[-C--:B------:R-:W-:Y:S02]  /*a1d0*/  IADD3 R30, P1, P0, R30, R3.reuse, R249 ;  /* 0x000000031e1e7210 */ /* 0x080fe4000783e0f9 */
[----:B------:R-:W-:Y:S02]  /*a1e0*/  LOP3.LUT R5, R5, 0xf, RZ, 0xc0, !PT ;  /* 0x0000000f05057812 */ /* 0x000fe400078ec0ff */
[-C--:B------:R-:W-:Y:S02]  /*a1f0*/  IADD3.X R31, RZ, R4.reuse, R28, P1, P0 ;  /* 0x00000004ff1f7210 */ /* 0x080fe40000fe041c */
[----:B------:R-:W-:Y:S02]  /*a200*/  IADD3 R28, P1, P0, R5, R3, R250 ;  /* 0x00000003051c7210 */ /* 0x000fe4000783e0fa */
[----:B------:R-:W2:Y:S02]  /*a210*/  LDL R3, [R1+0x28] ;  /* 0x0000280001037983 */ /* 0x000ea40000100800 */
[----:B------:R-:W-:Y:S02]  /*a220*/  IADD3.X R29, RZ, R4, R29, P1, P0 ;  /* 0x00000004ff1d7210 */ /* 0x000fe40000fe041d */
[C---:B----4-:R-:W-:Y:S01]  /*a230*/  HMMA.16816.F32.BF16 R4, R168.reuse, R8, RZ ;  /* 0x00000008a804723c */ /* 0x050fe200000418ff */
[----:B------:R-:W4:Y:S02]  /*a240*/  LDL.LU R40, [R1] ;  /* 0x0000000001287983 */ /* 0x000f240000300800 */
[----:B------:R-:W-:Y:S02]  /*a250*/  ISETP.NE.U32.AND P0, PT, R36, RZ, PT ;  /* 0x000000ff2400720c */ /* 0x000fe40003f05070 */
[----:B------:R-:W-:Y:S01]  /*a260*/  ISETP.NE.U32.AND P1, PT, R21, RZ, PT ;  /* 0x000000ff1500720c */ /* 0x000fe20003f25070 */
[----:B------:R-:W4:Y:S02]  /*a270*/  LDL.LU R38, [R1+0x4] ;  /* 0x0000040001267983 */ /* 0x000f240000300800 */
[C---:B------:R-:W-:Y:S03]  /*a280*/  HMMA.16816.F32.BF16 R8, R168.reuse, R10, RZ ;  /* 0x0000000aa808723c */ /* 0x040fe600000418ff */
[----:B------:R-:W4:Y:S05]  /*a290*/  LDL.LU R37, [R1+0x8] ;  /* 0x0000080001257983 */ /* 0x000f2a0000300800 */
[----:B---3--:R-:W3:Y:S05]  /*a2a0*/  LDL.LU R36, [R1+0xc] ;  /* 0x00000c0001247983 */ /* 0x008eea0000300800 */
[----:B------:R-:W3:Y:S05]  /*a2b0*/  LDL R2, [R1+0x24] ;  /* 0x0000240001027983 */ /* 0x000eea0000100800 */
[----:B------:R-:W3:Y:S05]  /*a2c0*/  LDL R39, [R1+0x20] ;  /* 0x0000200001277983 */ /* 0x000eea0000100800 */
[----:B------:R1:W-:Y:S01]  /*a2d0*/  LDGSTS.E.BYPASS.LTC128B.128.ZFILL [R251+0x1100], [R12.64], P0 ;  /* 0x011000000cfb7fae */ /* 0x0003e20008141d46 */
[----:B------:R-:W-:Y:S04]  /*a2e0*/  ISETP.NE.U32.AND P0, PT, R20, RZ, PT ;  /* 0x000000ff1400720c */ /* 0x000fe80003f05070 */
[----:B------:R1:W-:Y:S05]  /*a2f0*/  LDGSTS.E.BYPASS.LTC128B.128.ZFILL [R251+0x3100], [R22.64], P2 ;  /* 0x0310000016fb7fae */ /* 0x0003ea0009141d46 */
[----:B------:R1:W-:Y:S05]  /*a300*/  LDGSTS.E.BYPASS.LTC128B.128.ZFILL [R251+0x5100], [R30.64], P1 ;  /* 0x051000001efb7fae */ /* 0x0003ea0008941d46 */
[----:B------:R1:W-:Y:S05]  /*a310*/  LDGSTS.E.BYPASS.LTC128B.128.ZFILL [R251+0x7100], [R28.64], P0 ;  /* 0x071000001cfb7fae */ /* 0x0003ea0008141d46 */
[----:B------:R-:W0:Y:S01]  /*a320*/  LDGDEPBAR ;  /* 0x00000000000079af */ /* 0x000e220000000000 */
[C---:B-1----:R-:W-:Y:S08]  /*a330*/  HMMA.16816.F32.BF16 R12, R168.reuse, R16, RZ ;  /* 0x00000010a80c723c */ /* 0x042ff000000418ff */
[C---:B------:R-:W-:Y:S01]  /*a340*/  HMMA.16816.F32.BF16 R16, R168.reuse, R18, RZ ;  /* 0x00000012a810723c */ /* 0x040fe200000418ff */
[----:B------:R-:W-:Y:S07]  /*a350*/  LDSM.16.M88.4 R248, [R248] ;  /* 0x00000000f8f8783b */ /* 0x000fee0000000200 */
        /* <DEDUP_REMOVED lines=12> */
[----:B--2---:R-:W1:Y:S05]  /*a420*/  LDSM.16.M88.4 R176, [R3] ;  /* 0x0000000003b0783b */ /* 0x004e6a0000000200 */
[----:B------:R-:W2:Y:S05]  /*a430*/  LDSM.16.M88.4 R180, [R3+0x800] ;  /* 0x0008000003b4783b */ /* 0x000eaa0000000200 */
[----:B------:R-:W2:Y:S05]  /*a440*/  LDSM.16.M88.4 R184, [R3+0x1000] ;  /* 0x0010000003b8783b */ /* 0x000eaa0000000200 */
[----:B------:R-:W2:Y:S01]  /*a450*/  LDSM.16.M88.4 R188, [R3+0x1800] ;  /* 0x0018000003bc783b */ /* 0x000ea20000000200 */
[C---:B-1----:R-:W-:Y:S08]  /*a460*/  HMMA.16816.F32.BF16 R4, R192.reuse, R176, R4 ;  /* 0x000000b0c004723c */ /* 0x042ff00000041804 */
[C---:B------:R-:W-:Y:S01]  /*a470*/  HMMA.16816.F32.BF16 R8, R192.reuse, R178, R8 ;  /* 0x000000b2c008723c */ /* 0x040fe20000041808 */
[----:B---3--:R-:W1:Y:S07]  /*a480*/  LDSM.16.M88.4 R176, [R2+-0x6000] ;  /* 0xffa0000002b0783b */ /* 0x008e6e0000000200 */
[C---:B--2---:R-:W-:Y:S08]  /*a490*/  HMMA.16816.F32.BF16 R12, R192.reuse, R180, R12 ;  /* 0x000000b4c00c723c */ /* 0x044ff0000004180c */
[C---:B------:R-:W-:Y:S01]  /*a4a0*/  HMMA.16816.F32.BF16 R16, R192.reuse, R182, R16 ;  /* 0x000000b6c010723c */ /* 0x040fe20000041810 */
[----:B------:R-:W2:Y:S07]  /*a4b0*/  LDSM.16.M88.4 R180, [R2+-0x5800] ;  /* 0xffa8000002b4783b */ /* 0x000eae0000000200 */
[C---:B------:R-:W-:Y:S08]  /*a4c0*/  HMMA.16816.F32.BF16 R20, R192.reuse, R184, R20 ;  /* 0x000000b8c014723c */ /* 0x040ff00000041814 */
[C---:B------:R-:W-:Y:S01]  /*a4d0*/  HMMA.16816.F32.BF16 R24, R192.reuse, R186, R24 ;  /* 0x000000bac018723c */ /* 0x040fe20000041818 */
[----:B------:R-:W3:Y:S07]  /*a4e0*/  LDSM.16.M88.4 R184, [R2+-0x5000] ;  /* 0xffb0000002b8783b */ /* 0x000eee0000000200 */
[C---:B------:R-:W-:Y:S08]  /*a4f0*/  HMMA.16816.F32.BF16 R28, R192.reuse, R188, R28 ;  /* 0x000000bcc01c723c */ /* 0x040ff0000004181c */
[----:B------:R-:W-:Y:S01]  /*a500*/  HMMA.16816.F32.BF16 R32, R192, R190, R32 ;  /* 0x000000bec020723c */ /* 0x000fe20000041820 */
[----:B------:R-:W4:Y:S07]  /*a510*/  LDSM.16.M88.4 R188, [R2+-0x4800] ;  /* 0xffb8000002bc783b */ /* 0x000f2e0000000200 */
[C---:B-1----:R-:W-:Y:S08]  /*a520*/  HMMA.16816.F32.BF16 R4, R196.reuse, R176, R4 ;  /* 0x000000b0c404723c */ /* 0x042ff00000041804 */
[C---:B------:R-:W-:Y:S01]  /*a530*/  HMMA.16816.F32.BF16 R8, R196.reuse, R178, R8 ;  /* 0x000000b2c408723c */ /* 0x040fe20000041808 */
[----:B------:R-:W1:Y:S07]  /*a540*/  LDSM.16.M88.4 R176, [R39+0x2000] ;  /* 0x0020000027b0783b */ /* 0x000e6e0000000200 */
[C---:B--2---:R-:W-:Y:S08]  /*a550*/  HMMA.16816.F32.BF16 R12, R196.reuse, R180, R12 ;  /* 0x000000b4c40c723c */ /* 0x044ff0000004180c */
[C---:B------:R-:W-:Y:S01]  /*a560*/  HMMA.16816.F32.BF16 R16, R196.reuse, R182, R16 ;  /* 0x000000b6c410723c */ /* 0x040fe20000041810 */
[----:B------:R-:W2:Y:S07]  /*a570*/  LDSM.16.M88.4 R180, [R39+0x2800] ;  /* 0x0028000027b4783b */ /* 0x000eae0000000200 */
[C---:B---3--:R-:W-:Y:S08]  /*a580*/  HMMA.16816.F32.BF16 R20, R196.reuse, R184, R20 ;  /* 0x000000b8c414723c */ /* 0x048ff00000041814 */
[C---:B------:R-:W-:Y:S01]  /*a590*/  HMMA.16816.F32.BF16 R24, R196.reuse, R186, R24 ;  /* 0x000000bac418723c */ /* 0x040fe20000041818 */
[----:B------:R-:W3:Y:S07]  /*a5a0*/  LDSM.16.M88.4 R184, [R39+0x3000] ;  /* 0x0030000027b8783b */ /* 0x000eee0000000200 */
[C---:B----4-:R-:W-:Y:S08]  /*a5b0*/  HMMA.16816.F32.BF16 R28, R196.reuse, R188, R28 ;  /* 0x000000bcc41c723c */ /* 0x050ff0000004181c */
[----:B------:R-:W-:Y:S01]  /*a5c0*/  HMMA.16816.F32.BF16 R32, R196, R190, R32 ;  /* 0x000000bec420723c */ /* 0x000fe20000041820 */
[----:B------:R-:W4:Y:S07]  /*a5d0*/  LDSM.16.M88.4 R188, [R39+0x3800] ;  /* 0x0038000027bc783b */ /* 0x000f2e0000000200 */
[C---:B-1----:R-:W-:Y:S08]  /*a5e0*/  HMMA.16816.F32.BF16 R4, R200.reuse, R176, R4 ;  /* 0x000000b0c804723c */ /* 0x042ff00000041804 */
[C---:B------:R-:W-:Y:S01]  /*a5f0*/  HMMA.16816.F32.BF16 R8, R200.reuse, R178, R8 ;  /* 0x000000b2c808723c */ /* 0x040fe20000041808 */
[----:B------:R-:W1:Y:S07]  /*a600*/  LDSM.16.M88.4 R176, [R0] ;  /* 0x0000000000b0783b */ /* 0x000e6e0000000200 */
[C---:B--2---:R-:W-:Y:S08]  /*a610*/  HMMA.16816.F32.BF16 R12, R200.reuse, R180, R12 ;  /* 0x000000b4c80c723c */ /* 0x044ff0000004180c */
[C---:B------:R-:W-:Y:S01]  /*a620*/  HMMA.16816.F32.BF16 R16, R200.reuse, R182, R16 ;  /* 0x000000b6c810723c */ /* 0x040fe20000041810 */
[----:B------:R-:W2:Y:S07]  /*a630*/  LDSM.16.M88.4 R180, [R132] ;  /* 0x0000000084b4783b */ /* 0x000eae0000000200 */
[C---:B---3--:R-:W-:Y:S08]  /*a640*/  HMMA.16816.F32.BF16 R20, R200.reuse, R184, R20 ;  /* 0x000000b8c814723c */ /* 0x048ff00000041814 */
[C---:B------:R-:W-:Y:S01]  /*a650*/  HMMA.16816.F32.BF16 R24, R200.reuse, R186, R24 ;  /* 0x000000bac818723c */ /* 0x040fe20000041818 */
[----:B------:R-:W3:Y:S07]  /*a660*/  LDSM.16.M88.4 R184, [R133] ;  /* 0x0000000085b8783b */ /* 0x000eee0000000200 */
[C---:B----4-:R-:W-:Y:S08]  /*a670*/  HMMA.16816.F32.BF16 R28, R200.reuse, R188, R28 ;  /* 0x000000bcc81c723c */ /* 0x050ff0000004181c */
[----:B------:R-:W-:Y:S01]  /*a680*/  HMMA.16816.F32.BF16 R32, R200, R190, R32 ;  /* 0x000000bec820723c */ /* 0x000fe20000041820 */
[----:B------:R-:W4:Y:S07]  /*a690*/  LDSM.16.M88.4 R188, [R3+0x2000] ;  /* 0x0020000003bc783b */ /* 0x000f2e0000000200 */
        /* <DEDUP_REMOVED lines=11> */
[----:B------:R-:W3:Y:S07]  /*a750*/  LDSM.16.M88.4 R248, [R2+-0x4000] ;  /* 0xffc0000002f8783b */ /* 0x000eee0000000200 */
[C---:B----4-:R-:W-:Y:S08]  /*a760*/  HMMA.16816.F32.BF16 R4, R208.reuse, R188, R4 ;  /* 0x000000bcd004723c */ /* 0x050ff00000041804 */
[C---:B------:R-:W-:Y:S01]  /*a770*/  HMMA.16816.F32.BF16 R8, R208.reuse, R190, R8 ;  /* 0x000000bed008723c */ /* 0x040fe20000041808 */
[----:B------:R-:W4:Y:S07]  /*a780*/  LDSM.16.M88.4 R188, [R2+-0x3800] ;  /* 0xffc8000002bc783b */ /* 0x000f2e0000000200 */
[C---:B-1----:R-:W-:Y:S08]  /*a790*/  HMMA.16816.F32.BF16 R12, R208.reuse, R176, R12 ;  /* 0x000000b0d00c723c */ /* 0x042ff0000004180c */
[C---:B------:R-:W-:Y:S01]  /*a7a0*/  HMMA.16816.F32.BF16 R16, R208.reuse, R178, R16 ;  /* 0x000000b2d010723c */ /* 0x040fe20000041810 */
[----:B------:R-:W1:Y:S07]  /*a7b0*/  LDSM.16.M88.4 R176, [R2+-0x3000] ;  /* 0xffd0000002b0783b */ /* 0x000e6e0000000200 */
[C---:B--2---:R-:W-:Y:S08]  /*a7c0*/  HMMA.16816.F32.BF16 R20, R208.reuse, R180, R20 ;  /* 0x000000b4d014723c */ /* 0x044ff00000041814 */
[C---:B------:R-:W-:Y:S01]  /*a7d0*/  HMMA.16816.F32.BF16 R24, R208.reuse, R182, R24 ;  /* 0x000000b6d018723c */ /* 0x040fe20000041818 */
[----:B------:R-:W2:Y:S07]  /*a7e0*/  LDSM.16.M88.4 R180, [R2+-0x2800] ;  /* 0xffd8000002b4783b */ /* 0x000eae0000000200 */
[C---:B---3--:R-:W-:Y:S08]  /*a7f0*/  HMMA.16816.F32.BF16 R28, R208.reuse, R184, R28 ;  /* 0x000000b8d01c723c */ /* 0x048ff0000004181c */
[----:B------:R-:W-:Y:S01]  /*a800*/  HMMA.16816.F32.BF16 R32, R208, R186, R32 ;  /* 0x000000bad020723c */ /* 0x000fe20000041820 */
[----:B------:R-:W3:Y:S07]  /*a810*/  LDSM.16.M88.4 R184, [R39+0x4000] ;  /* 0x0040000027b8783b */ /* 0x000eee0000000200 */
[C---:B------:R-:W-:Y:S08]  /*a820*/  HMMA.16816.F32.BF16 R4, R212.reuse, R248, R4 ;  /* 0x000000f8d404723c */ /* 0x040ff00000041804 */
[C---:B------:R-:W-:Y:S01]  /*a830*/  HMMA.16816.F32.BF16 R8, R212.reuse, R250, R8 ;  /* 0x000000fad408723c */ /* 0x040fe20000041808 */
[----:B------:R-:W3:Y:S07]  /*a840*/  LDSM.16.M88.4 R248, [R39+0x4800] ;  /* 0x0048000027f8783b */ /* 0x000eee0000000200 */
[C---:B----4-:R-:W-:Y:S08]  /*a850*/  HMMA.16816.F32.BF16 R12, R212.reuse, R188, R12 ;  /* 0x000000bcd40c723c */ /* 0x050ff0000004180c */
[C---:B------:R-:W-:Y:S01]  /*a860*/  HMMA.16816.F32.BF16 R16, R212.reuse, R190, R16 ;  /* 0x000000bed410723c */ /* 0x040fe20000041810 */
[----:B------:R-:W4:Y:S07]  /*a870*/  LDSM.16.M88.4 R188, [R39+0x5000] ;  /* 0x0050000027bc783b */ /* 0x000f2e0000000200 */
[C---:B-1----:R-:W-:Y:S08]  /*a880*/  HMMA.16816.F32.BF16 R20, R212.reuse, R176, R20 ;  /* 0x000000b0d414723c */ /* 0x042ff00000041814 */
[C---:B------:R-:W-:Y:S01]  /*a890*/  HMMA.16816.F32.BF16 R24, R212.reuse, R178, R24 ;  /* 0x000000b2d418723c */ /* 0x040fe20000041818 */
[----:B------:R-:W1:Y:S07]  /*a8a0*/  LDSM.16.M88.4 R176, [R39+0x5800] ;  /* 0x0058000027b0783b */ /* 0x000e6e0000000200 */
[C---:B--2---:R-:W-:Y:S08]  /*a8b0*/  HMMA.16816.F32.BF16 R28, R212.reuse, R180, R28 ;  /* 0x000000b4d41c723c */ /* 0x044ff0000004181c */
[----:B------:R-:W-:Y:S01]  /*a8c0*/  HMMA.16816.F32.BF16 R32, R212, R182, R32 ;  /* 0x000000b6d420723c */ /* 0x000fe20000041820 */
[----:B------:R-:W2:Y:S05]  /*a8d0*/  LDSM.16.M88.4 R180, [R40] ;  /* 0x0000000028b4783b */ /* 0x000eaa0000000200 */
[----:B------:R-:W-:Y:S02]  /*a8e0*/  LDSM.16.M88.4 R40, [R3+0x4000] ;  /* 0x004000000328783b */ /* 0x000fe40000000200 */
[C---:B---3--:R-:W-:Y:S08]  /*a8f0*/  HMMA.16816.F32.BF16 R4, R216.reuse, R184, R4 ;  /* 0x000000b8d804723c */ /* 0x048ff00000041804 */
[C---:B------:R-:W-:Y:S01]  /*a900*/  HMMA.16816.F32.BF16 R8, R216.reuse, R186, R8 ;  /* 0x000000bad808723c */ /* 0x040fe20000041808 */
[----:B------:R3:W2:Y:S07]  /*a910*/  LDSM.16.M88.4 R184, [R38] ;  /* 0x0000000026b8783b */ /* 0x0006ae0000000200 */
[C---:B------:R-:W-:Y:S08]  /*a920*/  HMMA.16816.F32.BF16 R12, R216.reuse, R248, R12 ;  /* 0x000000f8d80c723c */ /* 0x040ff0000004180c */
[C---:B------:R-:W-:Y:S01]  /*a930*/  HMMA.16816.F32.BF16 R16, R216.reuse, R250, R16 ;  /* 0x000000fad810723c */ /* 0x040fe20000041810 */
[----:B------:R1:W2:Y:S07]  /*a940*/  LDSM.16.M88.4 R248, [R37] ;  /* 0x0000000025f8783b */ /* 0x0002ae0000000200 */
[C---:B----4-:R-:W-:Y:S01]  /*a950*/  HMMA.16816.F32.BF16 R20, R216.reuse, R188, R20 ;  /* 0x000000bcd814723c */ /* 0x050fe20000041814 */
[----:B---3--:R-:W3:Y:S07]  /*a960*/  LDL.LU R38, [R1+0x10] ;  /* 0x0000100001267983 */ /* 0x008eee0000300800 */
[C---:B------:R-:W-:Y:S01]  /*a970*/  HMMA.16816.F32.BF16 R24, R216.reuse, R190, R24 ;  /* 0x000000bed818723c */ /* 0x040fe20000041818 */
[----:B------:R4:W2:Y:S07]  /*a980*/  LDSM.16.M88.4 R188, [R36] ;  /* 0x0000000024bc783b */ /* 0x0008ae0000000200 */
[C---:B-1----:R-:W-:Y:S01]  /*a990*/  HMMA.16816.F32.BF16 R28, R216.reuse, R176, R28 ;  /* 0x000000b0d81c723c */ /* 0x042fe2000004181c */
[----:B------:R-:W3:Y:S07]  /*a9a0*/  LDL.LU R37, [R1+0x14] ;  /* 0x0000140001257983 */ /* 0x000eee0000300800 */
[----:B------:R-:W-:Y:S01]  /*a9b0*/  HMMA.16816.F32.BF16 R32, R216, R178, R32 ;  /* 0x000000b2d820723c */ /* 0x000fe20000041820 */
[----:B------:R-:W1:Y:S07]  /*a9c0*/  LDSM.16.M88.4 R176, [R3+0x4800] ;  /* 0x0048000003b0783b */ /* 0x000e6e0000000200 */
[C---:B--2---:R-:W-:Y:S01]  /*a9d0*/  HMMA.16816.F32.BF16 R4, R220.reuse, R180, R4 ;  /* 0x000000b4dc04723c */ /* 0x044fe20000041804 */
[----:B----4-:R-:W2:Y:S05]  /*a9e0*/  LDL.LU R36, [R1+0x18] ;  /* 0x0000180001247983 */ /* 0x010eaa0000300800 */
[----:B------:R-:W4:Y:S02]  /*a9f0*/  LDL.LU R0, [R1+0x1c] ;  /* 0x00001c0001007983 */ /* 0x000f240000300800 */
[C---:B------:R-:W-:Y:S03]  /*aa00*/  HMMA.16816.F32.BF16 R8, R220.reuse, R182, R8 ;  /* 0x000000b6dc08723c */ /* 0x040fe60000041808 */
[----:B------:R-:W1:Y:S05]  /*aa10*/  LDSM.16.M88.4 R180, [R3+0x5000] ;  /* 0x0050000003b4783b */ /* 0x000e6a0000000200 */
[C---:B------:R-:W-:Y:S08]  /*aa20*/  HMMA.16816.F32.BF16 R12, R220.reuse, R184, R12 ;  /* 0x000000b8dc0c723c */ /* 0x040ff0000004180c */
[C---:B------:R-:W-:Y:S01]  /*aa30*/  HMMA.16816.F32.BF16 R16, R220.reuse, R186, R16 ;  /* 0x000000badc10723c */ /* 0x040fe20000041810 */
[----:B------:R-:W1:Y:S07]  /*aa40*/  LDSM.16.M88.4 R184, [R3+0x5800] ;  /* 0x0058000003b8783b */ /* 0x000e6e0000000200 */
[C---:B------:R-:W-:Y:S08]  /*aa50*/  HMMA.16816.F32.BF16 R20, R220.reuse, R248, R20 ;  /* 0x000000f8dc14723c */ /* 0x040ff00000041814 */
[C---:B------:R-:W-:Y:S01]  /*aa60*/  HMMA.16816.F32.BF16 R24, R220.reuse, R250, R24 ;  /* 0x000000fadc18723c */ /* 0x040fe20000041818 */
[----:B------:R-:W-:Y:S07]  /*aa70*/  LDSM.16.M88.4 R248, [R2+-0x1800] ;  /* 0xffe8000002f8783b */ /* 0x000fee0000000200 */
[C---:B------:R-:W-:Y:S08]  /*aa80*/  HMMA.16816.F32.BF16 R28, R220.reuse, R188, R28 ;  /* 0x000000bcdc1c723c */ /* 0x040ff0000004181c */
[----:B------:R-:W-:Y:S01]  /*aa90*/  HMMA.16816.F32.BF16 R32, R220, R190, R32 ;  /* 0x000000bedc20723c */ /* 0x000fe20000041820 */
[----:B------:R-:W1:Y:S07]  /*aaa0*/  LDSM.16.M88.4 R188, [R2+-0x2000] ;  /* 0xffe0000002bc783b */ /* 0x000e6e0000000200 */
[C---:B------:R-:W-:Y:S08]  /*aab0*/  HMMA.16816.F32.BF16 R4, R224.reuse, R40, R4 ;  /* 0x00000028e004723c */ /* 0x040ff00000041804 */
[C---:B------:R-:W-:Y:S01]  /*aac0*/  HMMA.16816.F32.BF16 R8, R224.reuse, R42, R8 ;  /* 0x0000002ae008723c */ /* 0x040fe20000041808 */
[----:B------:R-:W1:Y:S07]  /*aad0*/  LDSM.16.M88.4 R40, [R2+-0x1000] ;  /* 0xfff000000228783b */ /* 0x000e6e0000000200 */
[C---:B-1----:R-:W-:Y:S08]  /*aae0*/  HMMA.16816.F32.BF16 R12, R224.reuse, R176, R12 ;  /* 0x000000b0e00c723c */ /* 0x042ff0000004180c */
[C---:B------:R-:W-:Y:S01]  /*aaf0*/  HMMA.16816.F32.BF16 R16, R224.reuse, R178, R16 ;  /* 0x000000b2e010723c */ /* 0x040fe20000041810 */
[----:B------:R-:W1:Y:S07]  /*ab00*/  LDSM.16.M88.4 R176, [R2+-0x800] ;  /* 0xfff8000002b0783b */ /* 0x000e6e0000000200 */
[C---:B------:R-:W-:Y:S08]  /*ab10*/  HMMA.16816.F32.BF16 R20, R224.reuse, R180, R20 ;  /* 0x000000b4e014723c */ /* 0x040ff00000041814 */
[C---:B------:R-:W-:Y:S01]  /*ab20*/  HMMA.16816.F32.BF16 R24, R224.reuse, R182, R24 ;  /* 0x000000b6e018723c */ /* 0x040fe20000041818 */
[----:B------:R-:W1:Y:S07]  /*ab30*/  LDSM.16.M88.4 R180, [R39+0x6000] ;  /* 0x0060000027b4783b */ /* 0x000e6e0000000200 */
[C---:B------:R-:W-:Y:S08]  /*ab40*/  HMMA.16816.F32.BF16 R28, R224.reuse, R184, R28 ;  /* 0x000000b8e01c723c */ /* 0x040ff0000004181c */
[----:B------:R-:W-:Y:S01]  /*ab50*/  HMMA.16816.F32.BF16 R32, R224, R186, R32 ;  /* 0x000000bae020723c */ /* 0x000fe20000041820 */
[----:B------:R-:W1:Y:S07]  /*ab60*/  LDSM.16.M88.4 R184, [R39+0x6800] ;  /* 0x0068000027b8783b */ /* 0x000e6e0000000200 */
[C---:B------:R-:W-:Y:S08]  /*ab70*/  HMMA.16816.F32.BF16 R4, R228.reuse, R188, R4 ;  /* 0x000000bce404723c */ /* 0x040ff00000041804 */
[C---:B------:R-:W-:Y:S01]  /*ab80*/  HMMA.16816.F32.BF16 R8, R228.reuse, R190, R8 ;  /* 0x000000bee408723c */ /* 0x040fe20000041808 */
[----:B------:R-:W1:Y:S07]  /*ab90*/  LDSM.16.M88.4 R188, [R39+0x7000] ;  /* 0x0070000027bc783b */ /* 0x000e6e0000000200 */
[C---:B------:R-:W-:Y:S08]  /*aba0*/  HMMA.16816.F32.BF16 R12, R228.reuse, R248, R12 ;  /* 0x000000f8e40c723c */ /* 0x040ff0000004180c */
[C---:B------:R-:W-:Y:S01]  /*abb0*/  HMMA.16816.F32.BF16 R16, R228.reuse, R250, R16 ;  /* 0x000000fae410723c */ /* 0x040fe20000041810 */
[----:B------:R-:W1:Y:S07]  /*abc0*/  LDSM.16.M88.4 R248, [R39+0x7800] ;  /* 0x0078000027f8783b */ /* 0x000e6e0000000200 */
[C---:B------:R-:W-:Y:S08]  /*abd0*/  HMMA.16816.F32.BF16 R20, R228.reuse, R40, R20 ;  /* 0x00000028e414723c */ /* 0x040ff00000041814 */
[C---:B------:R-:W-:Y:S08]  /*abe0*/  HMMA.16816.F32.BF16 R24, R228.reuse, R42, R24 ;  /* 0x0000002ae418723c */ /* 0x040ff00000041818 */
[C---:B-1----:R-:W-:Y:S08]  /*abf0*/  HMMA.16816.F32.BF16 R28, R228.reuse, R176, R28 ;  /* 0x000000b0e41c723c */ /* 0x042ff0000004181c */
[----:B------:R-:W-:Y:S08]  /*ac00*/  HMMA.16816.F32.BF16 R32, R228, R178, R32 ;  /* 0x000000b2e420723c */ /* 0x000ff00000041820 */
[C---:B------:R-:W-:Y:S08]  /*ac10*/  HMMA.16816.F32.BF16 R4, R232.reuse, R180, R4 ;  /* 0x000000b4e804723c */ /* 0x040ff00000041804 */
[C---:B------:R-:W-:Y:S08]  /*ac20*/  HMMA.16816.F32.BF16 R8, R232.reuse, R182, R8 ;  /* 0x000000b6e808723c */ /* 0x040ff00000041808 */
[C---:B------:R-:W-:Y:S08]  /*ac30*/  HMMA.16816.F32.BF16 R12, R232.reuse, R184, R12 ;  /* 0x000000b8e80c723c */ /* 0x040ff0000004180c */
[C---:B------:R-:W-:Y:S08]  /*ac40*/  HMMA.16816.F32.BF16 R16, R232.reuse, R186, R16 ;  /* 0x000000bae810723c */ /* 0x040ff00000041810 */
[C---:B------:R-:W-:Y:S08]  /*ac50*/  HMMA.16816.F32.BF16 R20, R232.reuse, R188, R20 ;  /* 0x000000bce814723c */ /* 0x040ff00000041814 */
[C---:B------:R-:W-:Y:S01]  /*ac60*/  HMMA.16816.F32.BF16 R24, R232.reuse, R190, R24 ;  /* 0x000000bee818723c */ /* 0x040fe20000041818 */
[----:B------:R-:W-:Y:S07]  /*ac70*/  LDSM.16.M88.4 R188, [R3+0x6000] ;  /* 0x0060000003bc783b */ /* 0x000fee0000000200 */
[C---:B------:R-:W-:Y:S08]  /*ac80*/  HMMA.16816.F32.BF16 R28, R232.reuse, R248, R28 ;  /* 0x000000f8e81c723c */ /* 0x040ff0000004181c */
[----:B------:R-:W-:Y:S01]  /*ac90*/  HMMA.16816.F32.BF16 R32, R232, R250, R32 ;  /* 0x000000fae820723c */ /* 0x000fe20000041820 */
[----:B------:R-:W-:Y:S05]  /*aca0*/  LDSM.16.M88.4 R248, [R3+0x7000] ;  /* 0x0070000003f8783b */ /* 0x000fea0000000200 */
[----:B---3--:R-:W1:Y:S05]  /*acb0*/  LDSM.16.M88.4 R40, [R38] ;  /* 0x000000002628783b */ /* 0x008e6a0000000200 */
[----:B------:R-:W3:Y:S05]  /*acc0*/  LDSM.16.M88.4 R176, [R37] ;  /* 0x0000000025b0783b */ /* 0x000eea0000000200 */
[----:B--2---:R-:W2:Y:S05]  /*acd0*/  LDSM.16.M88.4 R180, [R36] ;  /* 0x0000000024b4783b */ /* 0x004eaa0000000200 */
[----:B----4-:R-:W4:Y:S01]  /*ace0*/  LDSM.16.M88.4 R184, [R0] ;  /* 0x0000000000b8783b */ /* 0x010f220000000200 */
[C---:B-1----:R-:W-:Y:S04]  /*acf0*/  HMMA.16816.F32.BF16 R4, R236.reuse, R40, R4 ;  /* 0x00000028ec04723c */ /* 0x042fe80000041804 */
[----:B------:R-:W-:Y:S04]  /*ad00*/  LDSM.16.M88.4 R36, [R3+0x6800] ;  /* 0x006800000324783b */ /* 0x000fe80000000200 */
[C---:B------:R-:W-:Y:S01]  /*ad10*/  HMMA.16816.F32.BF16 R8, R236.reuse, R42, R8 ;  /* 0x0000002aec08723c */ /* 0x040fe20000041808 */
[----:B------:R-:W1:Y:S07]  /*ad20*/  LDSM.16.M88.4 R40, [R3+0x7800] ;  /* 0x007800000328783b */ /* 0x000e6e0000000200 */
[C---:B---3--:R-:W-:Y:S08]  /*ad30*/  HMMA.16816.F32.BF16 R12, R236.reuse, R176, R12 ;  /* 0x000000b0ec0c723c */ /* 0x048ff0000004180c */
[C---:B------:R-:W-:Y:S01]  /*ad40*/  HMMA.16816.F32.BF16 R16, R236.reuse, R178, R16 ;  /* 0x000000b2ec10723c */ /* 0x040fe20000041810 */
[----:B------:R-:W3:Y:S07]  /*ad50*/  LDSM.16.M88.4 R176, [R2] ;  /* 0x0000000002b0783b */ /* 0x000eee0000000200 */
[C---:B--2---:R-:W-:Y:S08]  /*ad60*/  HMMA.16816.F32.BF16 R20, R236.reuse, R180, R20 ;  /* 0x000000b4ec14723c */ /* 0x044ff00000041814 */
[C---:B------:R-:W-:Y:S01]  /*ad70*/  HMMA.16816.F32.BF16 R24, R236.reuse, R182, R24 ;  /* 0x000000b6ec18723c */ /* 0x040fe20000041818 */
[----:B------:R-:W2:Y:S07]  /*ad80*/  LDSM.16.M88.4 R180, [R2+0x800] ;  /* 0x0008000002b4783b */ /* 0x000eae0000000200 */
[C---:B----4-:R-:W-:Y:S04]  /*ad90*/  HMMA.16816.F32.BF16 R28, R236.reuse, R184, R28 ;  /* 0x000000b8ec1c723c */ /* 0x050fe8000004181c */
[----:B-1----:R-:W-:Y:S02]  /*ada0*/  IMAD.MOV.U32 R3, RZ, RZ, R42 ;  /* 0x000000ffff037224 */ /* 0x002fe400078e002a */
[----:B------:R-:W-:Y:S02]  /*adb0*/  IMAD.MOV.U32 R0, RZ, RZ, R43 ;  /* 0x000000ffff007224 */ /* 0x000fe400078e002b */
[----:B------:R-:W-:Y:S01]  /*adc0*/  HMMA.16816.F32.BF16 R32, R236, R186, R32 ;  /* 0x000000baec20723c */ /* 0x000fe20000041820 */
[----:B------:R-:W1:Y:S03]  /*add0*/  LDSM.16.M88.4 R184, [R2+0x1000] ;  /* 0x0010000002b8783b */ /* 0x000e660000000200 */
[----:B------:R-:W-:Y:S02]  /*ade0*/  IMAD.MOV.U32 R133, RZ, RZ, R40 ;  /* 0x000000ffff857224 */ /* 0x000fe400078e0028 */
[----:B------:R4:W5:Y:S01]  /*adf0*/  LDL.LU.64 R42, [R1+0x120] ;  /* 0x00012000012a7983 */ /* 0x0009620000300a00 */
[----:B------:R-:W-:Y:S01]  /*ae00*/  IMAD.MOV.U32 R132, RZ, RZ, R41 ;  /* 0x000000ffff847224 */ /* 0x000fe200078e0029 */
[C---:B------:R-:W-:Y:S03]  /*ae10*/  HMMA.16816.F32.BF16 R4, R240.reuse, R188, R4 ;  /* 0x000000bcf004723c */ /* 0x040fe60000041804 */
[----:B------:R4:W5:Y:S05]  /*ae20*/  LDL.LU.64 R40, [R1+0x118] ;  /* 0x0001180001287983 */ /* 0x00096a0000300a00 */
[C---:B------:R-:W-:Y:S01]  /*ae30*/  HMMA.16816.F32.BF16 R8, R240.reuse, R190, R8 ;  /* 0x000000bef008723c */ /* 0x040fe20000041808 */
[----:B------:R1:W1:Y:S01]  /*ae40*/  LDSM.16.M88.4 R188, [R2+0x1800] ;  /* 0x0018000002bc783b */ /* 0x0002620000000200 */
[----:B------:R-:W-:Y:S04]  /*ae50*/  DEPBAR.LE SB0, 0x0 ;  /* 0x000080000000791a */ /* 0x000fe80000000000 */
[----:B------:R-:W-:Y:S02]  /*ae60*/  BAR.SYNC.DEFER_BLOCKING 0x0 ;  /* 0x0000000000007b1d */ /* 0x000fe40000010000 */
[C---:B------:R-:W-:Y:S08]  /*ae70*/  HMMA.16816.F32.BF16 R12, R240.reuse, R36, R12 ;  /* 0x00000024f00c723c */ /* 0x040ff0000004180c */
[C---:B------:R-:W-:Y:S08]  /*ae80*/  HMMA.16816.F32.BF16 R16, R240.reuse, R38, R16 ;  /* 0x00000026f010723c */ /* 0x040ff00000041810 */
[C---:B------:R-:W-:Y:S07]  /*ae90*/  HMMA.16816.F32.BF16 R20, R240.reuse, R248, R20 ;  /* 0x000000f8f014723c */ /* 0x040fee0000041814 */
[----:B------:R-:W-:Y:S01]  /*aea0*/  IMAD.MOV.U32 R248, RZ, RZ, R133 ;  /* 0x000000fffff87224 */ /* 0x000fe200078e0085 */
[C---:B------:R-:W-:Y:S01]  /*aeb0*/  HMMA.16816.F32.BF16 R24, R240.reuse, R250, R24 ;  /* 0x000000faf018723c */ /* 0x040fe20000041818 */
[----:B------:R4:W5:Y:S03]  /*aec0*/  LDL.LU.64 R38, [R1+0x110] ;  /* 0x0001100001267983 */ /* 0x0009660000300a00 */
[----:B------:R-:W-:Y:S02]  /*aed0*/  IMAD.MOV.U32 R249, RZ, RZ, R132 ;  /* 0x000000fffff97224 */ /* 0x000fe400078e0084 */
[----:B------:R4:W5:Y:S01]  /*aee0*/  LDL.LU.64 R36, [R1+0x108] ;  /* 0x0001080001247983 */ /* 0x0009620000300a00 */
[----:B------:R-:W-:Y:S02]  /*aef0*/  IMAD.MOV.U32 R250, RZ, RZ, R3 ;  /* 0x000000fffffa7224 */ /* 0x000fe400078e0003 */
[----:B------:R-:W-:Y:S02]  /*af00*/  IMAD.MOV.U32 R251, RZ, RZ, R0 ;  /* 0x000000fffffb7224 */ /* 0x000fe400078e0000 */
[C---:B------:R-:W-:Y:S01]  /*af10*/  HMMA.16816.F32.BF16 R28, R240.reuse, R248, R28 ;  /* 0x000000f8f01c723c */ /* 0x040fe2000004181c */
[----:B-1----:R-:W4:Y:S07]  /*af20*/  LDL R2, [R1+0x64] ;  /* 0x0000640001027983 */ /* 0x002f2e0000100800 */
[----:B------:R-:W-:Y:S08]  /*af30*/  HMMA.16816.F32.BF16 R32, R240, R250, R32 ;  /* 0x000000faf020723c */ /* 0x000ff00000041820 */
[C---:B---3--:R-:W-:Y:S08]  /*af40*/  HMMA.16816.F32.BF16 R4, R244.reuse, R176, R4 ;  /* 0x000000b0f404723c */ /* 0x048ff00000041804 */
[C---:B------:R-:W-:Y:S08]  /*af50*/  HMMA.16816.F32.BF16 R8, R244.reuse, R178, R8 ;  /* 0x000000b2f408723c */ /* 0x040ff00000041808 */
[C---:B--2---:R-:W-:Y:S08]  /*af60*/  HMMA.16816.F32.BF16 R12, R244.reuse, R180, R12 ;  /* 0x000000b4f40c723c */ /* 0x044ff0000004180c */
[C---:B------:R-:W-:Y:S08]  /*af70*/  HMMA.16816.F32.BF16 R16, R244.reuse, R182, R16 ;  /* 0x000000b6f410723c */ /* 0x040ff00000041810 */
[C---:B------:R-:W-:Y:S08]  /*af80*/  HMMA.16816.F32.BF16 R20, R244.reuse, R184, R20 ;  /* 0x000000b8f414723c */ /* 0x040ff00000041814 */
[C---:B------:R-:W-:Y:S08]  /*af90*/  HMMA.16816.F32.BF16 R24, R244.reuse, R186, R24 ;  /* 0x000000baf418723c */ /* 0x040ff00000041818 */
[C---:B------:R-:W-:Y:S08]  /*afa0*/  HMMA.16816.F32.BF16 R28, R244.reuse, R188, R28 ;  /* 0x000000bcf41c723c */ /* 0x040ff0000004181c */
[----:B------:R-:W-:Y:S03]  /*afb0*/  HMMA.16816.F32.BF16 R32, R244, R190, R32 ;  /* 0x000000bef420723c */ /* 0x000fe60000041820 */
[----:B----4-:R-:W-:Y:S11]  /*afc0*/  ISETP.GE.AND P0, PT, R2, 0x1, PT ;  /* 0x000000010200780c */ /* 0x010ff60003f06270 */
[----:B------:R-:W-:Y:S02]  /*afd0*/  @!UPT UIADD3 URZ, URZ, URZ, URZ ;  /* 0x0000003f3f3ff290 */ /* 0x000fe4000fffe03f */
[----:B------:R-:W-:-:S05]  /*afe0*/  @!P0 BRA `(.L_x_538) ;  /* 0x0000062000008947 */ /* 0x000fca0003800000 */
[----:B------:R-:W2:Y:S01]  /*aff0*/  LDL R3, [R1+0x88] ;  /* 0x0000880001037983 */ /* 0x000ea20000100800 */
[----:B------:R-:W-:Y:S02]  /*b000*/  IMAD.MOV.U32 R181, RZ, RZ, RZ ;  /* 0x000000ffffb57224 */ /* 0x000fe400078e00ff */
[----:B------:R-:W-:Y:S01]  /*b010*/  IMAD.MOV.U32 R133, RZ, RZ, c[0x0][0x2b8] ;  /* 0x0000ae00ff857624 */ /* 0x000fe200078e00ff */
[----:B------:R-:W3:Y:S04]  /*b020*/  LDL R0, [R1+0x80] ;  /* 0x0000800001007983 */ /* 0x000ee80000100800 */
[----:B------:R-:W4:Y:S01]  /*b030*/  LDL.64 R176, [R1+0x98] ;  /* 0x0000980001b07983 */ /* 0x000f220000100a00 */
[----:B------:R-:W-:Y:S03]  /*b040*/  ISETP.NE.AND P2, PT, R133, 0x1, PT ;  /* 0x000000018500780c */ /* 0x000fe60003f45270 */
[----:B------:R-:W2:Y:S04]  /*b050*/  LDL R132, [R1+0xac] ;  /* 0x0000ac0001847983 */ /* 0x000ea80000100800 */
[----:B------:R-:W2:Y:S04]  /*b060*/  LDL.64 R182, [R1+0x90] ;  /* 0x0000900001b67983 */ /* 0x000ea80000100a00 */
[----:B------:R-:W2:Y:S04]  /*b070*/  LDL R178, [R1+0xa8] ;  /* 0x0000a80001b27983 */ /* 0x000ea80000100800 */
[----:B------:R-:W2:Y:S04]  /*b080*/  LDL R180, [R1+0xec] ;  /* 0x0000ec0001b47983 */ /* 0x000ea80000100800 */
[----:B------:R-:W2:Y:S04]  /*b090*/  LDL R250, [R1+0x74] ;  /* 0x0000740001fa7983 */ /* 0x000ea80000100800 */
[----:B------:R-:W2:Y:S04]  /*b0a0*/  LDL R179, [R1+0xf0] ;  /* 0x0000f00001b37983 */ /* 0x000ea80000100800 */
[----:B------:R-:W2:Y:S04]  /*b0b0*/  LDL R251, [R1+0x6c] ;  /* 0x00006c0001fb7983 */ /* 0x000ea80000100800 */
[----:B------:R-:W2:Y:S04]  /*b0c0*/  LDL R248, [R1+0x70] ;  /* 0x0000700001f87983 */ /* 0x000ea80000100800 */
[----:B------:R-:W2:Y:S02]  /*b0d0*/  LDL R249, [R1+0x58] ;  /* 0x0000580001f97983 */ /* 0x000ea40000100800 */
[----:B--2---:R-:W-:Y:S02]  /*b0e0*/  IMAD.SHL.U32 R183, R249, 0x2, RZ ;  /* 0x00000002f9b77824 */ /* 0x004fe400078e00ff */
[----:B----4-:R-:W2:Y:S01]  /*b0f0*/  LDL R177, [R1+0xf4] ;  /* 0x0000f40001b17983 */ /* 0x010ea20000100800 */
[----:B------:R-:W-:Y:S02]  /*b100*/  IMAD R2, R2, 0x40, R3 ;  /* 0x0000004002027824 */ /* 0x000fe400078e0203 */
[----:B------:R-:W-:Y:S02]  /*b110*/  IMAD.SHL.U32 R186, R250, 0x2, RZ ;  /* 0x00000002faba7824 */ /* 0x000fe400078e00ff */
[----:B------:R-:W-:Y:S01]  /*b120*/  IMAD.SHL.U32 R185, R251, 0x2, RZ ;  /* 0x00000002fbb97824 */ /* 0x000fe200078e00ff */
[----:B---3--:R-:W-:Y:S05]  /*b130*/  IADD3 R2, R2, -0x40, R0 ;  /* 0xffffffc002027810 */ /* 0x008fea0007ffe000 */
[----:B------:R-:W-:Y:S04]  /*b140*/  @P2 IMAD.HI.U32 R3, R2, c[0x0][0x2bc], RZ ;  /* 0x0000af0002032a27 */ /* 0x000fe800078e00ff */
[----:B------:R-:W-:Y:S01]  /*b150*/  IMAD.MOV.U32 R0, RZ, RZ, R2 ;  /* 0x000000ffff007224 */ /* 0x000fe200078e0002 */
[----:B------:R-:W-:Y:S04]  /*b160*/  @P2 SHF.R.U32.HI R0, RZ, c[0x0][0x2c0], R3 ;  /* 0x0000b000ff002a19 */ /* 0x000fe80000011603 */
[C---:B------:R-:W-:Y:S02]  /*b170*/  @!P6 IADD3 R3, P0, R0.reuse, R176, RZ ;  /* 0x000000b00003e210 */ /* 0x040fe40007f1e0ff */
[----:B------:R-:W3:Y:S02]  /*b180*/  LDL R176, [R1+0xf8] ;  /* 0x0000f80001b07983 */ /* 0x000ee40000100800 */
[----:B------:R-:W-:Y:S01]  /*b190*/  @!P6 LEA.HI.X.SX32 R133, R0, R132, 0x1, P0 ;  /* 0x000000840085e211 */ /* 0x000fe200000f0eff */
[----:B------:R-:W-:Y:S01]  /*b1a0*/  IMAD.MOV R0, RZ, RZ, -R0 ;  /* 0x000000ffff007224 */ /* 0x000fe200078e0a00 */
[C---:B------:R-:W-:Y:S03]  /*b1b0*/  @!P6 LEA R132, P0, R3.reuse, c[0x0][0x2a0], 0x2 ;  /* 0x0000a8000384ea11 */ /* 0x040fe600078010ff */
[----:B------:R-:W-:Y:S01]  /*b1c0*/  IMAD R184, R0, c[0x0][0x2b8], R2 ;  /* 0x0000ae0000b87a24 */ /* 0x000fe200078e0202 */
[----:B------:R-:W-:Y:S03]  /*b1d0*/  @!P6 LEA.HI.X R133, R3, c[0x0][0x2a4], R133, 0x2, P0 ;  /* 0x0000a9000385ea11 */ /* 0x000fe600000f1485 */
[----:B------:R-:W-:Y:S01]  /*b1e0*/  IMAD.WIDE.U32 R2, R184, c[0x0][0x1e0], RZ ;  /* 0x00007800b8027a25 */ /* 0x000fe200078e00ff */
[----:B------:R-:W-:Y:S01]  /*b1f0*/  SHF.R.S32.HI R0, RZ, 0x1f, R184 ;  /* 0x0000001fff007819 */ /* 0x000fe200000114b8 */
[----:B------:R-:W4:Y:S04]  /*b200*/  @!P6 LDG.E R181, [R132.64] ;  /* 0x0000000684b5e981 */ /* 0x000f28000c1e1900 */
[----:B------:R1:W-:Y:S01]  /*b210*/  STL [R1+0x60], R184 ;  /* 0x000060b801007387 */ /* 0x0003e20000100800 */
[----:B------:R-:W-:Y:S04]  /*b220*/  IMAD R0, R0, c[0x0][0x1e0], RZ ;  /* 0x0000780000007a24 */ /* 0x000fe800078e02ff */
[----:B------:R-:W-:Y:S05]  /*b230*/  IMAD R0, R184, c[0x0][0x1e4], R0 ;  /* 0x00007900b8007a24 */ /* 0x000fea00078e0200 */
[----:B------:R-:W-:Y:S02]  /*b240*/  IADD3 R3, R3, R0, RZ ;  /* 0x0000000003037210 */ /* 0x000fe40007ffe0ff */
[----:B-1----:R-:W-:Y:S02]  /*b250*/  SHF.L.U32 R184, R248, 0x1, RZ ;  /* 0x00000001f8b87819 */ /* 0x002fe400000006ff */
[----:B----4-:R-:W-:Y:S01]  /*b260*/  SHF.R.S32.HI R133, RZ, 0x1f, R181 ;  /* 0x0000001fff857819 */ /* 0x010fe200000114b5 */
[----:B------:R1:W-:Y:S01]  /*b270*/  STL [R1+0x5c], R181 ;  /* 0x00005cb501007387 */ /* 0x0003e20000100800 */
[----:B------:R-:W-:Y:S04]  /*b280*/  IMAD.WIDE.U32 R2, R181, c[0x0][0x1f0], R2 ;  /* 0x00007c00b5027a25 */ /* 0x000fe800078e0002 */
[----:B------:R-:W-:Y:S01]  /*b290*/  IMAD R133, R133, c[0x0][0x1f0], RZ ;  /* 0x00007c0085857a24 */ /* 0x000fe200078e02ff */
[----:B------:R-:W-:Y:S02]  /*b2a0*/  IADD3 R0, P0, R182, R2, RZ ;  /* 0x00000002b6007210 */ /* 0x000fe40007f1e0ff */
[----:B------:R-:W-:Y:S01]  /*b2b0*/  SHF.L.U64.HI R182, R250, 0x1, R180 ;  /* 0x00000001fab67819 */ /* 0x000fe200000102b4 */
[----:B------:R-:W-:Y:S01]  /*b2c0*/  IMAD R133, R181, c[0x0][0x1f4], R133 ;  /* 0x00007d00b5857a24 */ /* 0x000fe200078e0285 */
[----:B--2---:R-:W-:Y:S04]  /*b2d0*/  SHF.L.U64.HI R180, R248, 0x1, R177 ;  /* 0x00000001f8b47819 */ /* 0x004fe800000102b1 */
[----:B------:R-:W-:Y:S02]  /*b2e0*/  IADD3.X R133, R178, R3, R133, P0, !PT ;  /* 0x00000003b2857210 */ /* 0x000fe400007fe485 */
[C---:B------:R-:W-:Y:S04]  /*b2f0*/  LEA R178, P0, R0.reuse, c[0x0][0x1c8], 0x1 ;  /* 0x0000720000b27a11 */ /* 0x040fe800078008ff */
[----:B------:R-:W-:Y:S02]  /*b300*/  LEA.HI.X R133, R0, c[0x0][0x1cc], R133, 0x1, P0 ;  /* 0x0000730000857a11 */ /* 0x000fe400000f0c85 */
[----:B-1----:R-:W-:Y:S02]  /*b310*/  SHF.L.U64.HI R181, R251, 0x1, R179 ;  /* 0x00000001fbb57819 */ /* 0x002fe400000102b3 */
[----:B---3--:R-:W-:Y:S01]  /*b320*/  SHF.L.U64.HI R179, R249, 0x1, R176 ;  /* 0x00000001f9b37819 */ /* 0x008fe200000102b0 */
[----:B------:R-:W-:-:S05]  /*b330*/  BRA.DIV ~URZ, `(.L_x_539) ;  /* 0x000069f27f007947 */ /* 0x000fca000b800000 */
[----:B------:R1:W2:Y:S02]  /*b340*/  SHFL.IDX PT, R132, R133, RZ, 0x181f ;  /* 0x00181fff85847589 */ /* 0x0002a400000e0000 */
.L_x_586:
[----:B------:R-:W-:-:S05]  /*b350*/  BRA.DIV ~URZ, `(.L_x_540) ;  /* 0x00006a427f007947 */ /* 0x000fca000b800000 */
[----:B------:R-:W3:Y:S04]  /*b360*/  LDL R176, [R1+0x54] ;  /* 0x0000540001b07983 */ /* 0x000ee80000100800 */
[----:B------:R-:W4:Y:S04]  /*b370*/  LDL R187, [R1+0x50] ;  /* 0x0000500001bb7983 */ /* 0x000f280000100800 */
[----:B------:R-:W1:Y:S01]  /*b380*/  SHFL.IDX PT, R0, R178, RZ, 0x181f ;  /* 0x00181fffb2007589 */ /* 0x000e6200000e0000 */
[----:B---3--:R-:W-:Y:S04]  /*b390*/  IADD3 R2, -R176, 0x10, RZ ;  /* 0x00000010b0027810 */ /* 0x008fe80007ffe1ff */
[----:B------:R-:W-:Y:S04]  /*b3a0*/  LOP3.LUT R2, R2, 0xf, RZ, 0xc0, !PT ;  /* 0x0000000f02027812 */ /* 0x000fe800078ec0ff */
[----:B-1----:R-:W-:Y:S04]  /*b3b0*/  IADD3 R2, P1, P0, R2, R0, R183 ;  /* 0x0000000002027210 */ /* 0x002fe8000783e0b7 */
[----:B--2---:R-:W-:Y:S02]  /*b3c0*/  IADD3.X R3, RZ, R132, R179, P1, P0 ;  /* 0x00000084ff037210 */ /* 0x004fe40000fe04b3 */
[----:B------:R-:W-:Y:S11]  /*b3d0*/  ISETP.NE.U32.AND P0, PT, R176, RZ, PT ;  /* 0x000000ffb000720c */ /* 0x000ff60003f05070 */
[----:B------:R-:W-:Y:S02]  /*b3e0*/  @!UPT UIADD3 URZ, URZ, URZ, URZ ;  /* 0x0000003f3f3ff290 */ /* 0x000fe4000fffe03f */
[----:B------:R-:W-:Y:S01]  /*b3f0*/  @!PT LDS RZ, [RZ] ;  /* 0x00000000fffff984 */ /* 0x000fe20000000800 */
[----:B------:R-:W-:Y:S01]  /*b400*/  @!PT LDS RZ, [RZ] ;  /* 0x00000000fffff984 */ /* 0x000fe20000000800 */
[----:B----4-:R1:W-:Y:S02]  /*b410*/  LDGSTS.E.BYPASS.LTC128B.128.ZFILL [R187+0x10100], [R2.64], P0 ;  /* 0x1010000002bb7fae */ /* 0x0103e40008141d46 */
[----:B-1----:R-:W-:Y:S05]  /*b420*/  IADD3 R2, P0, R0, R184, RZ ;  /* 0x000000b800027210 */ /* 0x002fea0007f1e0ff */
[----:B------:R-:W-:Y:S01]  /*b430*/  IMAD.X R3, R132, 0x1, R180, P0 ;  /* 0x0000000184037824 */ /* 0x000fe200000e06b4 */
[----:B------:R-:W-:Y:S04]  /*b440*/  IADD3 R176, P0, R0, R185, RZ ;  /* 0x000000b900b07210 */ /* 0x000fe80007f1e0ff */
[----:B------:R1:W-:Y:S01]  /*b450*/  LDGSTS.E.BYPASS.LTC128B.128 [R187+0x12100], [R2.64], !P5 ;  /* 0x1210000002bb7fae */ /* 0x0003e2000e901d46 */
[----:B------:R-:W-:Y:S05]  /*b460*/  IMAD.X R177, R132, 0x1, R181, P0 ;  /* 0x0000000184b17824 */ /* 0x000fea00000e06b5 */
[----:B------:R2:W-:Y:S01]  /*b470*/  LDGSTS.E.BYPASS.LTC128B.128 [R187+0x14100], [R176.64], !P4 ;  /* 0x14100000b0bb7fae */ /* 0x0005e2000e101d46 */
[----:B-1----:R-:W-:Y:S03]  /*b480*/  IADD3 R2, P0, R0, R186, RZ ;  /* 0x000000ba00027210 */ /* 0x002fe60007f1e0ff */
[----:B------:R2:W1:Y:S02]  /*b490*/  SHFL.IDX PT, R0, R178, 0x1, 0x181f ;  /* 0x00381f00b2007f89 */ /* 0x00046400000e0000 */
[----:B------:R-:W-:Y:S02]  /*b4a0*/  IMAD.X R3, R132, 0x1, R182, P0 ;  /* 0x0000000184037824 */ /* 0x000fe400000e06b6 */
[----:B------:R2:W3:Y:S04]  /*b4b0*/  SHFL.IDX PT, R132, R133, 0x1, 0x181f ;  /* 0x00381f0085847f89 */ /* 0x0004e800000e0000 */
[----:B------:R2:W-:Y:S02]  /*b4c0*/  LDGSTS.E.BYPASS.LTC128B.128 [R187+0x16100], [R2.64], !P3 ;  /* 0x1610000002bb7fae */ /* 0x0005e4000d901d46 */
.L_x_587:
[----:B--2---:R-:W2:Y:S04]  /*b4d0*/  LDL.LU R2, [R1+0x54] ;  /* 0x0000540001027983 */ /* 0x004ea80000300800 */
[----:B------:R-:W4:Y:S01]  /*b4e0*/  LDL R133, [R1+0x50] ;  /* 0x0000500001857983 */ /* 0x000f220000100800 */
[C---:B--2---:R-:W-:Y:S02]  /*b4f0*/  ISETP.NE.U32.AND P0, PT, R2.reuse, RZ, PT ;  /* 0x000000ff0200720c */ /* 0x044fe40003f05070 */
[----:B------:R-:W-:Y:S04]  /*b500*/  IADD3 R2, -R2, 0x10, RZ ;  /* 0x0000001002027810 */ /* 0x000fe80007ffe1ff */
[----:B------:R-:W-:Y:S04]  /*b510*/  LOP3.LUT R2, R2, 0xf, RZ, 0xc0, !PT ;  /* 0x0000000f02027812 */ /* 0x000fe800078ec0ff */
[----:B-1----:R-:W-:Y:S04]  /*b520*/  IADD3 R2, P2, P1, R2, R0, R183 ;  /* 0x0000000002027210 */ /* 0x002fe8000795e0b7 */
[----:B---3--:R-:W-:Y:S02]  /*b530*/  IADD3.X R3, RZ, R132, R179, P2, P1 ;  /* 0x00000084ff037210 */ /* 0x008fe400017e24b3 */
[C---:B------:R-:W-:Y:S03]  /*b540*/  IADD3 R176, P1, R0.reuse, R185, RZ ;  /* 0x000000b900b07210 */ /* 0x040fe60007f3e0ff */
[----:B------:R-:W-:Y:S01]  /*b550*/  @!PT LDS RZ, [RZ] ;  /* 0x00000000fffff984 */ /* 0x000fe20000000800 */
[----:B------:R-:W-:Y:S01]  /*b560*/  @!PT LDS RZ, [RZ] ;  /* 0x00000000fffff984 */ /* 0x000fe20000000800 */
[----:B------:R-:W-:Y:S01]  /*b570*/  @!PT LDS RZ, [RZ] ;  /* 0x00000000fffff984 */ /* 0x000fe20000000800 */
[----:B----4-:R1:W-:Y:S01]  /*b580*/  LDGSTS.E.BYPASS.LTC128B.128.ZFILL [R133+0x11100], [R2.64], P0 ;  /* 0x1110000002857fae */ /* 0x0103e20008141d46 */
[----:B------:R-:W-:Y:S01]  /*b590*/  IADD3 R178, P0, R0, R184, RZ ;  /* 0x000000b800b27210 */ /* 0x000fe20007f1e0ff */
[C---:B------:R-:W-:Y:S04]  /*b5a0*/  IMAD.X R177, R132.reuse, 0x1, R181, P1 ;  /* 0x0000000184b17824 */ /* 0x040fe800008e06b5 */
[----:B------:R-:W-:Y:S05]  /*b5b0*/  IMAD.X R179, R132, 0x1, R180, P0 ;  /* 0x0000000184b37824 */ /* 0x000fea00000e06b4 */
[----:B------:R2:W-:Y:S04]  /*b5c0*/  LDGSTS.E.BYPASS.LTC128B.128 [R133+0x13100], [R178.64], !P5 ;  /* 0x13100000b2857fae */ /* 0x0005e8000e901d46 */
[----:B------:R2:W-:Y:S01]  /*b5d0*/  LDGSTS.E.BYPASS.LTC128B.128 [R133+0x15100], [R176.64], !P4 ;  /* 0x15100000b0857fae */ /* 0x0005e2000e101d46 */
[----:B-1----:R-:W-:Y:S05]  /*b5e0*/  IADD3 R2, P0, R0, R186, RZ ;  /* 0x000000ba00027210 */ /* 0x002fea0007f1e0ff */
[----:B------:R-:W-:Y:S05]  /*b5f0*/  IMAD.X R3, R132, 0x1, R182, P0 ;  /* 0x0000000184037824 */ /* 0x000fea00000e06b6 */
[----:B------:R2:W-:Y:S03]  /*b600*/  LDGSTS.E.BYPASS.LTC128B.128 [R133+0x17100], [R2.64], !P3 ;  /* 0x1710000002857fae */ /* 0x0005e6000d901d46 */
.L_x_538:
[----:B------:R-:W-:Y:S05]  /*b610*/  BSYNC B0 ;  /* 0x0000000000007941 */ /* 0x000fea0003800000 */
.L_x_537:
[----:B--2---:R-:W-:Y:S01]  /*b620*/  FMNMX.FTZ R2, R4, R134, !PT ;  /* 0x0000008604027209 */ /* 0x004fe20007810000 */
[----:B------:R-:W0:Y:S01]  /*b630*/  LDGDEPBAR ;  /* 0x00000000000079af */ /* 0x000e220000000000 */
[----:B------:R-:W-:Y:S02]  /*b640*/  FMNMX.FTZ R0, R6, R135, !PT ;  /* 0x0000008706007209 */ /* 0x000fe40007810000 */
        /* <DEDUP_REMOVED lines=29> */
[----:B------:R-:W-:Y:S01]  /*b820*/  FMNMX.FTZ R176, R35, R0, !PT ;  /* 0x0000000023b07209 */ /* 0x000fe20007810000 */
[----:B------:R-:W-:-:S05]  /*b830*/  BRA.DIV ~URZ, `(.L_x_541) ;  /* 0x000067f27f007947 */ /* 0x000fca000b800000 */
[----:B------:R-:W1:Y:S02]  /*b840*/  SHFL.BFLY PT, R0, R132, 0x2, 0x1f ;  /* 0x0c401f0084007f89 */ /* 0x000e6400000e0000 */
[----:B-1----:R-:W-:Y:S05]  /*b850*/  FMNMX.FTZ R132, R132, R0, !PT ;  /* 0x0000000084847209 */ /* 0x002fea0007810000 */
[----:B------:R-:W1:Y:S02]  /*b860*/  SHFL.BFLY PT, R133, R132, 0x1, 0x1f ;  /* 0x0c201f0084857f89 */ /* 0x000e6400000e0000 */
[----:B-1----:R-:W-:Y:S02]  /*b870*/  FMNMX.FTZ R133, R132, R133, !PT ;  /* 0x0000008584857209 */ /* 0x002fe40007810000 */
[----:B------:R-:W1:Y:S02]  /*b880*/  SHFL.BFLY PT, R132, R176, 0x2, 0x1f ;  /* 0x0c401f00b0847f89 */ /* 0x000e6400000e0000 */
[----:B-1----:R-:W-:Y:S05]  /*b890*/  FMNMX.FTZ R132, R176, R132, !PT ;  /* 0x00000084b0847209 */ /* 0x002fea0007810000 */
[----:B------:R1:W2:Y:S02]  /*b8a0*/  SHFL.BFLY PT, R0, R132, 0x1, 0x1f ;  /* 0x0c201f0084007f89 */ /* 0x0002a400000e0000 */
.L_x_588:
[----:B------:R-:W3:Y:S01]  /*b8b0*/  LDL.LU R177, [R1+0x7c] ;  /* 0x00007c0001b17983 */ /* 0x000ee20000300800 */
[----:B--2---:R-:W-:Y:S01]  /*b8c0*/  FMNMX.FTZ R3, R0, R132, !PT ;  /* 0x0000008400037209 */ /* 0x004fe20007810000 */
[C---:B-1----:R-:W-:Y:S01]  /*b8d0*/  FMUL.FTZ R132, R133.reuse, c[0x0][0x2d0] ;  /* 0x0000b40085847a20 */ /* 0x042fe20000410000 */
[----:B------:R-:W-:Y:S01]  /*b8e0*/  WARPSYNC 0xffffffff ;  /* 0xffffffff00007948 */ /* 0x000fe20003800000 */
        /* <DEDUP_REMOVED lines=10> */
[----:B------:R-:W3:Y:S01]  /*b990*/  MUFU.EX2 R4, R4 ;  /* 0x0000000400047308 */ /* 0x000ee20000000800 */
        /* <DEDUP_REMOVED lines=9> */
[----:B------:R-:W-:Y:S03]  /*ba30*/  FFMA.FTZ R132, R33, c[0x0][0x2d0], -R132 ;  /* 0x0000b40021847a23 */ /* 0x000fe60000010884 */
[----:B------:R-:W-:Y:S10]  /*ba40*/  MUFU.EX2 R8, R8 ;  /* 0x0000000800087308 */ /* 0x000ff40000000800 */
[----:B------:R-:W1:Y:S10]  /*ba50*/  MUFU.EX2 R9, R9 ;  /* 0x0000000900097308 */ /* 0x000e740000000800 */
[----:B------:R-:W-:Y:S01]  /*ba60*/  MUFU.EX2 R132, R132 ;  /* 0x0000008400847308 */ /* 0x000fe20000000800 */
[C---:B---3--:R-:W-:Y:S01]  /*ba70*/  FFMA.FTZ R0, R2.reuse, R177, R4 ;  /* 0x000000b102007223 */ /* 0x048fe20000010004 */
[----:B-1----:R-:W-:Y:S01]  /*ba80*/  F2FP.BF16.PACK_AB R178, R9, R8 ;  /* 0x0000000809b2723e */ /* 0x002fe200000010ff */
[----:B------:R-:W-:Y:S02]  /*ba90*/  FMUL.FTZ R16, R2, R152 ;  /* 0x0000009802107220 */ /* 0x000fe40000410000 */
[C---:B------:R-:W-:Y:S01]  /*baa0*/  FADD.FTZ R5, R176.reuse, R0 ;  /* 0x00000000b0057221 */ /* 0x040fe20000010000 */
[----:B------:R-:W-:Y:S01]  /*bab0*/  F2FP.BF16.PACK_AB R176, R176, R4 ;  /* 0x00000004b0b0723e */ /* 0x000fe200000010ff */
[C---:B------:R-:W-:Y:S02]  /*bac0*/  FMUL.FTZ R4, R3.reuse, c[0x0][0x2d0] ;  /* 0x0000b40003047a20 */ /* 0x040fe40000410000 */
[----:B------:R-:W-:Y:S02]  /*bad0*/  FADD.FTZ R0, -R3, R135 ;  /* 0x0000008703007221 */ /* 0x000fe40000010100 */
[--C-:B------:R-:W-:Y:S02]  /*bae0*/  FFMA.FTZ R180, R15, c[0x0][0x2d0], -R4.reuse ;  /* 0x0000b4000fb47a23 */ /* 0x100fe40000010804 */
[----:B------:R-:W2:Y:S01]  /*baf0*/  LDL.LU R15, [R1+0x78] ;  /* 0x00007800010f7983 */ /* 0x000ea20000300800 */
[----:B------:R-:W-:Y:S02]  /*bb00*/  FMUL.FTZ R0, R0, c[0x0][0x2d0] ;  /* 0x0000b40000007a20 */ /* 0x000fe40000410000 */
[--C-:B------:R-:W-:Y:S02]  /*bb10*/  FFMA.FTZ R6, R6, c[0x0][0x2d0], -R4.reuse ;  /* 0x0000b40006067a23 */ /* 0x100fe40000010804 */
[--C-:B------:R-:W-:Y:S02]  /*bb20*/  FFMA.FTZ R7, R7, c[0x0][0x2d0], -R4.reuse ;  /* 0x0000b40007077a23 */ /* 0x100fe40000010804 */
[----:B------:R-:W1:Y:S01]  /*bb30*/  MUFU.EX2 R0, R0 ;  /* 0x0000000000007308 */ /* 0x000e620000000800 */
[--C-:B------:R-:W-:Y:S01]  /*bb40*/  FFMA.FTZ R181, R14, c[0x0][0x2d0], -R4.reuse ;  /* 0x0000b4000eb57a23 */ /* 0x100fe20000010804 */
[----:B------:R-:W-:Y:S01]  /*bb50*/  MOV R14, R28 ;  /* 0x0000001c000e7202 */ /* 0x000fe20000000f00 */
[C---:B------:R-:W-:Y:S02]  /*bb60*/  FMUL.FTZ R28, R2.reuse, R140 ;  /* 0x0000008c021c7220 */ /* 0x040fe40000410000 */
[----:B------:R-:W3:Y:S01]  /*bb70*/  LDL R140, [R1+0x30] ;  /* 0x00003000018c7983 */ /* 0x000ee20000100800 */
[----:B------:R-:W-:Y:S02]  /*bb80*/  FMUL.FTZ R25, R2, R145 ;  /* 0x0000009102197220 */ /* 0x000fe40000410000 */
[--C-:B------:R-:W-:Y:S01]  /*bb90*/  FFMA.FTZ R34, R34, c[0x0][0x2d0], -R4.reuse ;  /* 0x0000b40022227a23 */ /* 0x100fe20000010804 */
[----:B------:R-:W4:Y:S01]  /*bba0*/  LDL R145, [R1+0x3c] ;  /* 0x00003c0001917983 */ /* 0x000f220000100800 */
[----:B------:R-:W-:Y:S01]  /*bbb0*/  MUFU.EX2 R177, R6 ;  /* 0x0000000600b17308 */ /* 0x000fe20000000800 */
[--C-:B------:R-:W-:Y:S02]  /*bbc0*/  FFMA.FTZ R35, R35, c[0x0][0x2d0], -R4.reuse ;  /* 0x0000b40023237a23 */ /* 0x100fe40000010804 */
[--C-:B------:R-:W-:Y:S01]  /*bbd0*/  FFMA.FTZ R134, R10, c[0x0][0x2d0], -R4.reuse ;  /* 0x0000b4000a867a23 */ /* 0x100fe20000010804 */
[----:B------:R-:W-:Y:S01]  /*bbe0*/  MOV R10, R32 ;  /* 0x00000020000a7202 */ /* 0x000fe20000000f00 */
        /* <DEDUP_REMOVED lines=10> */
[----:B------:R-:W-:Y:S01]  /*bc90*/  FFMA.FTZ R135, R11, c[0x0][0x2d0], -R4 ;  /* 0x0000b4000b877a23 */ /* 0x000fe20000010804 */
[----:B------:R-:W-:Y:S01]  /*bca0*/  MOV R11, R29 ;  /* 0x0000001d000b7202 */ /* 0x000fe20000000f00 */
[----:B------:R-:W-:Y:S02]  /*bcb0*/  FADD.FTZ R4, R8, R5 ;  /* 0x0000000508047221 */ /* 0x000fe40000010000 */
[C---:B------:R-:W-:Y:S02]  /*bcc0*/  FMUL.FTZ R32, R2.reuse, R136 ;  /* 0x0000008802207220 */ /* 0x040fe40000410000 */
[C---:B------:R-:W-:Y:S02]  /*bcd0*/  FMUL.FTZ R33, R2.reuse, R137 ;  /* 0x0000008902217220 */ /* 0x040fe40000410000 */
[----:B------:R-:W-:Y:S01]  /*bce0*/  FADD.FTZ R188, R9, R4 ;  /* 0x0000000409bc7221 */ /* 0x000fe20000010000 */
[----:B------:R-:W-:Y:S01]  /*bcf0*/  MUFU.EX2 R189, R189 ;  /* 0x000000bd00bd7308 */ /* 0x000fe20000000800 */
[----:B------:R-:W-:Y:S01]  /*bd00*/  FMUL.FTZ R4, R2, R164 ;  /* 0x000000a402047220 */ /* 0x000fe20000410000 */
[----:B------:R-:W-:Y:S01]  /*bd10*/  MOV R164, R35 ;  /* 0x0000002300a47202 */ /* 0x000fe20000000f00 */
[----:B-1----:R-:W-:Y:S02]  /*bd20*/  FMUL.FTZ R35, R0, R139 ;  /* 0x0000008b00237220 */ /* 0x002fe40000410000 */
[----:B------:R-:W-:Y:S01]  /*bd30*/  FMUL.FTZ R5, R2, R165 ;  /* 0x000000a502057220 */ /* 0x000fe20000410000 */
[----:B------:R-:W-:Y:S01]  /*bd40*/  MOV R165, R34 ;  /* 0x0000002200a57202 */ /* 0x000fe20000000f00 */
[----:B------:R-:W-:Y:S02]  /*bd50*/  FMUL.FTZ R34, R0, R138 ;  /* 0x0000008a00227220 */ /* 0x000fe40000410000 */
[C---:B------:R-:W-:Y:S01]  /*bd60*/  FMUL.FTZ R12, R2.reuse, R156 ;  /* 0x0000009c020c7220 */ /* 0x040fe20000410000 */
[----:B------:R-:W-:Y:S01]  /*bd70*/  MUFU.EX2 R191, R191 ;  /* 0x000000bf00bf7308 */ /* 0x000fe20000000800 */
[C---:B------:R-:W-:Y:S02]  /*bd80*/  FMUL.FTZ R17, R2.reuse, R153 ;  /* 0x0000009902117220 */ /* 0x040fe40000410000 */
[C---:B------:R-:W-:Y:S01]  /*bd90*/  FMUL.FTZ R24, R2.reuse, R144 ;  /* 0x0000009002187220 */ /* 0x040fe20000410000 */
[----:B------:R-:W-:Y:S01]  /*bda0*/  MOV R144, R179 ;  /* 0x000000b300907202 */ /* 0x000fe20000000f00 */
[C---:B------:R-:W-:Y:S02]  /*bdb0*/  FMUL.FTZ R29, R2.reuse, R141 ;  /* 0x0000008d021d7220 */ /* 0x040fe40000410000 */
[----:B------:R-:W4:Y:S01]  /*bdc0*/  LDL R141, [R1+0x38] ;  /* 0x00003800018d7983 */ /* 0x000f220000100800 */
[C---:B------:R-:W-:Y:S01]  /*bdd0*/  FMUL.FTZ R8, R2.reuse, R160 ;  /* 0x000000a002087220 */ /* 0x040fe20000410000 */
[----:B------:R-:W-:Y:S01]  /*bde0*/  MOV R160, R31 ;  /* 0x0000001f00a07202 */ /* 0x000fe20000000f00 */
[----:B------:R-:W-:Y:S01]  /*bdf0*/  MUFU.EX2 R153, R134 ;  /* 0x0000008600997308 */ /* 0x000fe20000000800 */
[C---:B------:R-:W-:Y:S01]  /*be00*/  FMUL.FTZ R9, R2.reuse, R161 ;  /* 0x000000a102097220 */ /* 0x040fe20000410000 */
[----:B------:R-:W-:Y:S01]  /*be10*/  MOV R161, R30 ;  /* 0x0000001e00a17202 */ /* 0x000fe20000000f00 */
[----:B------:R-:W-:Y:S01]  /*be20*/  FMUL.FTZ R13, R2, R157 ;  /* 0x0000009d020d7220 */ /* 0x000fe20000410000 */
[----:B------:R-:W-:Y:S01]  /*be30*/  MOV R157, R10 ;  /* 0x0000000a009d7202 */ /* 0x000fe20000000f00 */
[----:B------:R-:W-:Y:S02]  /*be40*/  FMUL.FTZ R10, R0, R162 ;  /* 0x000000a2000a7220 */ /* 0x000fe40000410000 */
[----:B------:R-:W-:Y:S01]  /*be50*/  FMUL.FTZ R21, R2, R149 ;  /* 0x0000009502157220 */ /* 0x000fe20000410000 */
[----:B------:R-:W-:Y:S01]  /*be60*/  MOV R149, R11 ;  /* 0x0000000b00957202 */ /* 0x000fe20000000f00 */
[----:B------:R-:W-:Y:S01]  /*be70*/  FMUL.FTZ R11, R0, R163 ;  /* 0x000000a3000b7220 */ /* 0x000fe20000410000 */
[----:B------:R-:W1:Y:S01]  /*be80*/  MUFU.EX2 R156, R135 ;  /* 0x00000087009c7308 */ /* 0x000e620000000800 */
[----:B------:R-:W-:Y:S01]  /*be90*/  FMUL.FTZ R20, R2, R148 ;  /* 0x0000009402147220 */ /* 0x000fe20000410000 */
[----:B------:R-:W-:Y:S01]  /*bea0*/  MOV R148, R14 ;  /* 0x0000000e00947202 */ /* 0x000fe20000000f00 */
        /* <DEDUP_REMOVED lines=8> */
[C---:B------:R-:W-:Y:S02]  /*bf30*/  FMUL.FTZ R30, R0.reuse, R142 ;  /* 0x0000008e001e7220 */ /* 0x040fe40000410000 */
[----:B------:R-:W-:Y:S01]  /*bf40*/  FMUL.FTZ R31, R0, R143 ;  /* 0x0000008f001f7220 */ /* 0x000fe20000410000 */
[----:B------:R-:W-:Y:S01]  /*bf50*/  MUFU.EX2 R135, R184 ;  /* 0x000000b800877308 */ /* 0x000fe20000000800 */
[C---:B-----5:R-:W-:Y:S02]  /*bf60*/  FMUL.FTZ R36, R2.reuse, R36 ;  /* 0x0000002402247220 */ /* 0x060fe40000410000 */
[----:B------:R-:W-:Y:S01]  /*bf70*/  FMUL.FTZ R37, R2, R37 ;  /* 0x0000002502257220 */ /* 0x000fe20000410000 */
[----:B-1----:R-:W-:Y:S01]  /*bf80*/  F2FP.BF16.PACK_AB R179, R156, R153 ;  /* 0x000000999cb3723e */ /* 0x002fe200000010ff */
        /* <DEDUP_REMOVED lines=9> */
[----:B------:R-:W-:Y:S01]  /*c020*/  MUFU.EX2 R184, R181 ;  /* 0x000000b500b87308 */ /* 0x000fe20000000800 */
[C---:B------:R-:W-:Y:S02]  /*c030*/  FMUL.FTZ R46, R0.reuse, R46 ;  /* 0x0000002e002e7220 */ /* 0x040fe40000410000 */
[----:B------:R-:W-:Y:S02]  /*c040*/  FMUL.FTZ R47, R0, R47 ;  /* 0x0000002f002f7220 */ /* 0x000fe40000410000 */
        /* <DEDUP_REMOVED lines=81> */
[C---:B------:R-:W-:Y:S02]  /*c560*/  FMUL.FTZ R125, R2.reuse, R125 ;  /* 0x0000007d027d7220 */ /* 0x040fe40000410000 */
[C---:B------:R-:W-:Y:S02]  /*c570*/  FMUL.FTZ R128, R2.reuse, R128 ;  /* 0x0000008002807220 */ /* 0x040fe40000410000 */
[----:B------:R-:W-:Y:S02]  /*c580*/  FMUL.FTZ R129, R2, R129 ;  /* 0x0000008102817220 */ /* 0x000fe40000410000 */
[----:B------:R3:W1:Y:S01]  /*c590*/  MUFU.EX2 R2, R186 ;  /* 0x000000ba00027308 */ /* 0x0006620000000800 */
[C---:B------:R-:W-:Y:S02]  /*c5a0*/  FMUL.FTZ R126, R0.reuse, R126 ;  /* 0x0000007e007e7220 */ /* 0x040fe40000410000 */
[C---:B------:R-:W-:Y:S02]  /*c5b0*/  FMUL.FTZ R127, R0.reuse, R127 ;  /* 0x0000007f007f7220 */ /* 0x040fe40000410000 */
[C---:B------:R-:W-:Y:S02]  /*c5c0*/  FMUL.FTZ R130, R0.reuse, R130 ;  /* 0x0000008200827220 */ /* 0x040fe40000410000 */
[C---:B------:R-:W-:Y:S02]  /*c5d0*/  FMUL.FTZ R131, R0.reuse, R131 ;  /* 0x0000008300837220 */ /* 0x040fe40000410000 */
[C---:B--2---:R-:W-:Y:S01]  /*c5e0*/  FFMA.FTZ R6, R0.reuse, R15, R177 ;  /* 0x0000000f00067223 */ /* 0x044fe200000100b1 */
[C---:B------:R-:W-:Y:S01]  /*c5f0*/  F2FP.BF16.PACK_AB R177, R7.reuse, R177 ;  /* 0x000000b107b1723e */ /* 0x040fe200000010ff */
[C---:B------:R-:W-:Y:S02]  /*c600*/  FMUL.FTZ R15, R0.reuse, R159 ;  /* 0x0000009f000f7220 */ /* 0x040fe40000410000 */
[----:B------:R-:W-:Y:S02]  /*c610*/  FADD.FTZ R152, R7, R6 ;  /* 0x0000000607987221 */ /* 0x000fe40000010000 */
[C---:B------:R-:W-:Y:S02]  /*c620*/  FMUL.FTZ R6, R0.reuse, R166 ;  /* 0x000000a600067220 */ /* 0x040fe40000410000 */
[----:B------:R-:W2:Y:S01]  /*c630*/  LDL R166, [R1+0x2c] ;  /* 0x00002c0001a67983 */ /* 0x000ea20000100800 */
[----:B------:R-:W-:Y:S02]  /*c640*/  FMUL.FTZ R7, R0, R167 ;  /* 0x000000a700077220 */ /* 0x000fe40000410000 */
[----:B------:R-:W-:Y:S01]  /*c650*/  FADD.FTZ R0, R134, R188 ;  /* 0x000000bc86007221 */ /* 0x000fe20000010000 */
[----:B------:R-:W2:Y:S01]  /*c660*/  LDL R167, [R1+0x34] ;  /* 0x0000340001a77983 */ /* 0x000ea20000100800 */
[----:B---3--:R-:W-:Y:S02]  /*c670*/  MOV R186, R140 ;  /* 0x0000008c00ba7202 */ /* 0x008fe40000000f00 */
[----:B-1----:R-:W-:Y:S01]  /*c680*/  FADD.FTZ R0, R2, R0 ;  /* 0x0000000002007221 */ /* 0x002fe20000010000 */
[----:B----4-:R-:W-:Y:S01]  /*c690*/  MOV R187, R141 ;  /* 0x0000008d00bb7202 */ /* 0x010fe20000000f00 */
[----:B--2---:R-:W1:Y:S01]  /*c6a0*/  LDSM.16.MT88.4 R136, [R166] ;  /* 0x00000000a688783b */ /* 0x004e620000004200 */
[----:B------:R-:W-:Y:S01]  /*c6b0*/  MOV R188, R167 ;  /* 0x000000a700bc7202 */ /* 0x000fe20000000f00 */
[C---:B-1----:R-:W-:Y:S08]  /*c6c0*/  HMMA.16816.F32.BF16 R4, R176.reuse, R136, R4 ;  /* 0x00000088b004723c */ /* 0x042ff00000041804 */
[C---:B------:R-:W-:Y:S01]  /*c6d0*/  HMMA.16816.F32.BF16 R8, R176.reuse, R138, R8 ;  /* 0x0000008ab008723c */ /* 0x040fe20000041808 */
[----:B------:R-:W1:Y:S07]  /*c6e0*/  LDSM.16.MT88.4 R136, [R167] ;  /* 0x00000000a788783b */ /* 0x000e6e0000004200 */
[C---:B-1----:R-:W-:Y:S08]  /*c6f0*/  HMMA.16816.F32.BF16 R12, R176.reuse, R136, R12 ;  /* 0x00000088b00c723c */ /* 0x042ff0000004180c */
[C---:B------:R-:W-:Y:S01]  /*c700*/  HMMA.16816.F32.BF16 R16, R176.reuse, R138, R16 ;  /* 0x0000008ab010723c */ /* 0x040fe20000041810 */
[----:B------:R-:W1:Y:S07]  /*c710*/  LDSM.16.MT88.4 R136, [R140] ;  /* 0x000000008c88783b */ /* 0x000e6e0000004200 */
[C---:B-1----:R-:W-:Y:S08]  /*c720*/  HMMA.16816.F32.BF16 R20, R176.reuse, R136, R20 ;  /* 0x00000088b014723c */ /* 0x042ff00000041814 */
[C---:B------:R-:W-:Y:S01]  /*c730*/  HMMA.16816.F32.BF16 R24, R176.reuse, R138, R24 ;  /* 0x0000008ab018723c */ /* 0x040fe20000041818 */
[----:B------:R1:W2:Y:S03]  /*c740*/  LDSM.16.MT88.4 R136, [R145] ;  /* 0x000000009188783b */ /* 0x0002a60000004200 */
[----:B-1----:R-:W-:Y:S02]  /*c750*/  MOV R145, R144 ;  /* 0x0000009000917202 */ /* 0x002fe40000000f00 */
[----:B------:R-:W1:Y:S02]  /*c760*/  MUFU.EX2 R144, R185 ;  /* 0x000000b900907308 */ /* 0x000e640000000800 */
[C---:B--2---:R-:W-:Y:S08]  /*c770*/  HMMA.16816.F32.BF16 R28, R176.reuse, R136, R28 ;  /* 0x00000088b01c723c */ /* 0x044ff0000004181c */
[C---:B------:R-:W-:Y:S01]  /*c780*/  HMMA.16816.F32.BF16 R32, R176.reuse, R138, R32 ;  /* 0x0000008ab020723c */ /* 0x040fe20000041820 */
[----:B------:R-:W2:Y:S03]  /*c790*/  LDSM.16.MT88.4 R136, [R166+0x2000] ;  /* 0x00200000a688783b */ /* 0x000ea60000004200 */
[----:B-1----:R-:W-:Y:S04]  /*c7a0*/  FADD.FTZ R0, R144, R0 ;  /* 0x0000000090007221 */ /* 0x002fe80000010000 */
[----:B------:R-:W-:Y:S01]  /*c7b0*/  FADD.FTZ R0, R135, R0 ;  /* 0x0000000087007221 */ /* 0x000fe20000010000 */
        /* <DEDUP_REMOVED lines=26> */
[----:B------:R1:W2:Y:S03]  /*c960*/  LDSM.16.MT88.4 R136, [R167+0x6000] ;  /* 0x00600000a788783b */ /* 0x0002a60000004200 */
[----:B-1----:R-:W-:Y:S04]  /*c970*/  MOV R167, R145 ;  /* 0x0000009100a77202 */ /* 0x002fe80000000f00 */
[C---:B--2---:R-:W-:Y:S08]  /*c980*/  HMMA.16816.F32.BF16 R108, R176.reuse, R136, R108 ;  /* 0x00000088b06c723c */ /* 0x044ff0000004186c */
[C---:B------:R-:W-:Y:S01]  /*c990*/  HMMA.16816.F32.BF16 R112, R176.reuse, R138, R112 ;  /* 0x0000008ab070723c */ /* 0x040fe20000041870 */
[----:B------:R-:W1:Y:S07]  /*c9a0*/  LDSM.16.MT88.4 R136, [R140+0x6000] ;  /* 0x006000008c88783b */ /* 0x000e6e0000004200 */
[C---:B-1----:R-:W-:Y:S08]  /*c9b0*/  HMMA.16816.F32.BF16 R116, R176.reuse, R136, R116 ;  /* 0x00000088b074723c */ /* 0x042ff00000041874 */
[C---:B------:R-:W-:Y:S01]  /*c9c0*/  HMMA.16816.F32.BF16 R120, R176.reuse, R138, R120 ;  /* 0x0000008ab078723c */ /* 0x040fe20000041878 */
[----:B------:R-:W1:Y:S08]  /*c9d0*/  LDSM.16.MT88.4 R136, [R141+0x6000] ;  /* 0x006000008d88783b */ /* 0x000e700000004200 */
[----:B------:R-:W2:Y:S01]  /*c9e0*/  LDSM.16.MT88.4 R140, [R166+0x800] ;  /* 0x00080000a68c783b */ /* 0x000ea20000004200 */
[C---:B-1----:R-:W-:Y:S07]  /*c9f0*/  HMMA.16816.F32.BF16 R124, R176.reuse, R136, R124 ;  /* 0x00000088b07c723c */ /* 0x042fee000004187c */
[----:B------:R-:W-:Y:S01]  /*ca00*/  F2FP.BF16.PACK_AB R136, R2, R134 ;  /* 0x000000860288723e */ /* 0x000fe200000010ff */
[----:B------:R-:W-:Y:S01]  /*ca10*/  HMMA.16816.F32.BF16 R128, R176, R138, R128 ;  /* 0x0000008ab080723c */ /* 0x000fe20000041880 */
[----:B------:R1:W-:Y:S03]  /*ca20*/  MUFU.EX2 R2, R251 ;  /* 0x000000fb00027308 */ /* 0x0003e60000000800 */
[----:B------:R-:W-:Y:S03]  /*ca30*/  F2FP.BF16.PACK_AB R137, R181, R184 ;  /* 0x000000b8b589723e */ /* 0x000fe600000010ff */
[----:B------:R-:W-:Y:S02]  /*ca40*/  F2FP.BF16.PACK_AB R138, R135, R144 ;  /* 0x00000090878a723e */ /* 0x000fe400000010ff */
[----:B------:R-:W3:Y:S02]  /*ca50*/  LDSM.16.MT88.4 R144, [R188+0x800] ;  /* 0x00080000bc90783b */ /* 0x000ee40000004200 */
[----:B------:R4:W4:Y:S01]  /*ca60*/  MUFU.EX2 R134, R167 ;  /* 0x000000a700867308 */ /* 0x0009220000000800 */
[----:B------:R-:W-:Y:S07]  /*ca70*/  F2FP.BF16.PACK_AB R139, R183, R182 ;  /* 0x000000b6b78b723e */ /* 0x000fee00000010ff */
[C---:B--2---:R-:W-:Y:S02]  /*ca80*/  HMMA.16816.F32.BF16 R4, R136.reuse, R140, R4 ;  /* 0x0000008c8804723c */ /* 0x044fe40000041804 */
[----:B------:R-:W-:Y:S03]  /*ca90*/  MUFU.EX2 R135, R249 ;  /* 0x000000f900877308 */ /* 0x000fe60000000800 */
[----:B-1----:R-:W-:Y:S03]  /*caa0*/  MOV R251, R166 ;  /* 0x000000a600fb7202 */ /* 0x002fe60000000f00 */
[C---:B------:R-:W-:Y:S01]  /*cab0*/  HMMA.16816.F32.BF16 R8, R136.reuse, R142, R8 ;  /* 0x0000008e8808723c */ /* 0x040fe20000041808 */
[----:B------:R-:W1:Y:S03]  /*cac0*/  LDSM.16.MT88.4 R140, [R186+0x800] ;  /* 0x00080000ba8c783b */ /* 0x000e660000004200 */
[----:B------:R-:W-:Y:S01]  /*cad0*/  MUFU.EX2 R178, R157 ;  /* 0x0000009d00b27308 */ /* 0x000fe20000000800 */
[----:B----4-:R-:W-:Y:S01]  /*cae0*/  MOV R167, R148 ;  /* 0x0000009400a77202 */ /* 0x010fe20000000f00 */
[----:B------:R-:W-:Y:S06]  /*caf0*/  FADD.FTZ R0, R134, R0 ;  /* 0x0000000086007221 */ /* 0x000fec0000010000 */
[----:B------:R-:W-:Y:S02]  /*cb00*/  FADD.FTZ R0, R2, R0 ;  /* 0x0000000002007221 */ /* 0x000fe40000010000 */
[----:B------:R-:W2:Y:S01]  /*cb10*/  MUFU.EX2 R148, R250 ;  /* 0x000000fa00947308 */ /* 0x000ea20000000800 */
[C---:B---3--:R-:W-:Y:S08]  /*cb20*/  HMMA.16816.F32.BF16 R12, R136.reuse, R144, R12 ;  /* 0x00000090880c723c */ /* 0x048ff0000004180c */
[C---:B------:R-:W-:Y:S01]  /*cb30*/  HMMA.16816.F32.BF16 R16, R136.reuse, R146, R16 ;  /* 0x000000928810723c */ /* 0x040fe20000041810 */
[----:B------:R-:W3:Y:S03]  /*cb40*/  LDSM.16.MT88.4 R144, [R187+0x800] ;  /* 0x00080000bb90783b */ /* 0x000ee60000004200 */
[----:B--2---:R-:W-:Y:S04]  /*cb50*/  FADD.FTZ R0, R148, R0 ;  /* 0x0000000094007221 */ /* 0x004fe80000010000 */
[C---:B-1----:R-:W-:Y:S04]  /*cb60*/  HMMA.16816.F32.BF16 R20, R136.reuse, R140, R20 ;  /* 0x0000008c8814723c */ /* 0x042fe80000041814 */
[C---:B------:R-:W-:Y:S04]  /*cb70*/  FADD.FTZ R0, R135.reuse, R0 ;  /* 0x0000000087007221 */ /* 0x040fe80000010000 */
        /* <DEDUP_REMOVED lines=26> */
[C---:B--2---:R-:W-:Y:S04]  /*cd20*/  HMMA.16816.F32.BF16 R92, R136.reuse, R144, R92 ;  /* 0x00000090885c723c */ /* 0x044fe8000004185c */
[----:B-1----:R-:W-:Y:S04]  /*cd30*/  MOV R166, R149 ;  /* 0x0000009500a67202 */ /* 0x002fe80000000f00 */
[----:B------:R-:W-:Y:S01]  /*cd40*/  MUFU.EX2 R176, R166 ;  /* 0x000000a600b07308 */ /* 0x000fe20000000800 */
        /* <DEDUP_REMOVED lines=15> */
[----:B------:R-:W3:Y:S01]  /*ce40*/  LDSM.16.MT88.4 R148, [R186+0x1000] ;  /* 0x00100000ba94783b */ /* 0x000ee20000004200 */
[----:B------:R-:W4:Y:S02]  /*ce50*/  MUFU.EX2 R135, R160 ;  /* 0x000000a000877308 */ /* 0x000f240000000800 */
[----:B------:R-:W-:Y:S02]  /*ce60*/  F2FP.BF16.PACK_AB R136, R2, R134 ;  /* 0x000000860288723e */ /* 0x000fe400000010ff */
[----:B------:R-:W-:Y:S02]  /*ce70*/  F2FP.BF16.PACK_AB R137, R189, R190 ;  /* 0x000000bebd89723e */ /* 0x000fe400000010ff */
[----:B------:R-:W-:Y:S04]  /*ce80*/  F2FP.BF16.PACK_AB R139, R248, R191 ;  /* 0x000000bff88b723e */ /* 0x000fe800000010ff */
[----:B------:R-:W1:Y:S03]  /*ce90*/  MUFU.EX2 R2, R167 ;  /* 0x000000a700027308 */ /* 0x000e660000000800 */
[C---:B--2---:R-:W-:Y:S07]  /*cea0*/  HMMA.16816.F32.BF16 R4, R136.reuse, R140, R4 ;  /* 0x0000008c8804723c */ /* 0x044fee0000041804 */
[----:B------:R-:W-:Y:S01]  /*ceb0*/  MUFU.EX2 R134, R165 ;  /* 0x000000a500867308 */ /* 0x000fe20000000800 */
[C---:B------:R-:W-:Y:S01]  /*cec0*/  HMMA.16816.F32.BF16 R8, R136.reuse, R142, R8 ;  /* 0x0000008e8808723c */ /* 0x040fe20000041808 */
[----:B------:R-:W2:Y:S03]  /*ced0*/  LDSM.16.MT88.4 R140, [R187+0x1000] ;  /* 0x00100000bb8c783b */ /* 0x000ea60000004200 */
[----:B----4-:R-:W-:Y:S05]  /*cee0*/  F2FP.BF16.PACK_AB R177, R135, R180 ;  /* 0x000000b487b1723e */ /* 0x010fea00000010ff */
[----:B------:R-:W-:Y:S01]  /*cef0*/  LDSM.16.MT88.4 R160, [R251+0x1800] ;  /* 0x00180000fba0783b */ /* 0x000fe20000004200 */
[C---:B-1----:R-:W-:Y:S03]  /*cf00*/  HMMA.16816.F32.BF16 R12, R136.reuse, R144, R12 ;  /* 0x00000090880c723c */ /* 0x042fe6000004180c */
[----:B------:R-:W-:Y:S04]  /*cf10*/  FADD.FTZ R0, R2, R0 ;  /* 0x0000000002007221 */ /* 0x000fe80000010000 */
[----:B------:R-:W-:Y:S01]  /*cf20*/  FADD.FTZ R0, R176, R0 ;  /* 0x00000000b0007221 */ /* 0x000fe20000010000 */
[C---:B------:R-:W-:Y:S01]  /*cf30*/  HMMA.16816.F32.BF16 R16, R136.reuse, R146, R16 ;  /* 0x000000928810723c */ /* 0x040fe20000041810 */
[----:B------:R-:W1:Y:S03]  /*cf40*/  LDSM.16.MT88.4 R144, [R251+0x3000] ;  /* 0x00300000fb90783b */ /* 0x000e660000004200 */
[----:B------:R-:W-:Y:S01]  /*cf50*/  FADD.FTZ R0, R178, R0 ;  /* 0x00000000b2007221 */ /* 0x000fe20000010000 */
[----:B------:R-:W-:Y:S02]  /*cf60*/  F2FP.BF16.PACK_AB R178, R132, R178 ;  /* 0x000000b284b2723e */ /* 0x000fe400000010ff */
[----:B------:R-:W-:Y:S01]  /*cf70*/  F2FP.BF16.PACK_AB R176, R176, R2 ;  /* 0x00000002b0b0723e */ /* 0x000fe200000010ff */
[C---:B---3--:R-:W-:Y:S04]  /*cf80*/  HMMA.16816.F32.BF16 R20, R136.reuse, R148, R20 ;  /* 0x000000948814723c */ /* 0x048fe80000041814 */
[----:B------:R-:W-:Y:S02]  /*cf90*/  FADD.FTZ R0, R132, R0 ;  /* 0x0000000084007221 */ /* 0x000fe40000010000 */
[----:B------:R-:W-:Y:S01]  /*cfa0*/  FADD.FTZ R2, R153, R152 ;  /* 0x0000009899027221 */ /* 0x000fe20000010000 */
[----:B------:R-:W3:Y:S01]  /*cfb0*/  MUFU.EX2 R132, R164 ;  /* 0x000000a400847308 */ /* 0x000ee20000000800 */
[C---:B------:R-:W-:Y:S01]  /*cfc0*/  HMMA.16816.F32.BF16 R24, R136.reuse, R150, R24 ;  /* 0x000000968818723c */ /* 0x040fe20000041818 */
[----:B------:R-:W4:Y:S07]  /*cfd0*/  LDSM.16.MT88.4 R148, [R188+0x3000] ;  /* 0x00300000bc94783b */ /* 0x000f2e0000004200 */
[C---:B--2---:R-:W-:Y:S01]  /*cfe0*/  HMMA.16816.F32.BF16 R28, R136.reuse, R140, R28 ;  /* 0x0000008c881c723c */ /* 0x044fe2000004181c */
[----:B------:R-:W-:Y:S07]  /*cff0*/  LDSM.16.MT88.4 R152, [R188+0x1800] ;  /* 0x00180000bc98783b */ /* 0x000fee0000004200 */
[C---:B------:R-:W-:Y:S01]  /*d000*/  HMMA.16816.F32.BF16 R32, R136.reuse, R142, R32 ;  /* 0x0000008e8820723c */ /* 0x040fe20000041820 */
[----:B------:R-:W2:Y:S03]  /*d010*/  LDSM.16.MT88.4 R140, [R186+0x3000] ;  /* 0x00300000ba8c783b */ /* 0x000ea60000004200 */
[----:B---3--:R-:W-:Y:S04]  /*d020*/  F2FP.BF16.PACK_AB R179, R132, R134 ;  /* 0x0000008684b3723e */ /* 0x008fe800000010ff */
[C---:B-1----:R-:W-:Y:S01]  /*d030*/  HMMA.16816.F32.BF16 R36, R136.reuse, R144, R36 ;  /* 0x000000908824723c */ /* 0x042fe20000041824 */
[----:B------:R1:W-:Y:S04]  /*d040*/  STL [R1+0x7c], R0 ;  /* 0x00007c0001007387 */ /* 0x0003e80000100800 */
[----:B------:R-:W3:Y:S03]  /*d050*/  LDL.LU R185, [R1+0x64] ;  /* 0x0000640001b97983 */ /* 0x000ee60000300800 */
[C---:B------:R-:W-:Y:S01]  /*d060*/  HMMA.16816.F32.BF16 R40, R136.reuse, R146, R40 ;  /* 0x000000928828723c */ /* 0x040fe20000041828 */
[----:B------:R-:W2:Y:S07]  /*d070*/  LDSM.16.MT88.4 R144, [R187+0x3000] ;  /* 0x00300000bb90783b */ /* 0x000eae0000004200 */
[C---:B----4-:R-:W-:Y:S08]  /*d080*/  HMMA.16816.F32.BF16 R44, R136.reuse, R148, R44 ;  /* 0x00000094882c723c */ /* 0x050ff0000004182c */
[C---:B------:R-:W-:Y:S01]  /*d090*/  HMMA.16816.F32.BF16 R48, R136.reuse, R150, R48 ;  /* 0x000000968830723c */ /* 0x040fe20000041830 */
[----:B------:R-:W4:Y:S03]  /*d0a0*/  LDSM.16.MT88.4 R148, [R251+0x5000] ;  /* 0x00500000fb94783b */ /* 0x000f260000004200 */
[----:B-1----:R-:W-:Y:S04]  /*d0b0*/  FADD.FTZ R0, R156, R2 ;  /* 0x000000029c007221 */ /* 0x002fe80000010000 */
[C---:B--2---:R-:W-:Y:S04]  /*d0c0*/  HMMA.16816.F32.BF16 R52, R136.reuse, R140, R52 ;  /* 0x0000008c8834723c */ /* 0x044fe80000041834 */
[----:B------:R-:W-:Y:S04]  /*d0d0*/  FADD.FTZ R0, R184, R0 ;  /* 0x00000000b8007221 */ /* 0x000fe80000010000 */
[C---:B------:R-:W-:Y:S01]  /*d0e0*/  HMMA.16816.F32.BF16 R56, R136.reuse, R142, R56 ;  /* 0x0000008e8838723c */ /* 0x040fe20000041838 */
[----:B------:R-:W1:Y:S03]  /*d0f0*/  LDSM.16.MT88.4 R140, [R188+0x5000] ;  /* 0x00500000bc8c783b */ /* 0x000e660000004200 */
[----:B------:R-:W-:Y:S04]  /*d100*/  FADD.FTZ R0, R181, R0 ;  /* 0x00000000b5007221 */ /* 0x000fe80000010000 */
[----:B------:R-:W-:Y:S01]  /*d110*/  FADD.FTZ R0, R182, R0 ;  /* 0x00000000b6007221 */ /* 0x000fe20000010000 */
[C---:B------:R-:W-:Y:S03]  /*d120*/  HMMA.16816.F32.BF16 R60, R136.reuse, R144, R60 ;  /* 0x00000090883c723c */ /* 0x040fe6000004183c */
[----:B------:R-:W-:Y:S04]  /*d130*/  FADD.FTZ R0, R183, R0 ;  /* 0x00000000b7007221 */ /* 0x000fe80000010000 */
[----:B------:R-:W-:Y:S01]  /*d140*/  FADD.FTZ R0, R190, R0 ;  /* 0x00000000be007221 */ /* 0x000fe20000010000 */
[C---:B------:R-:W-:Y:S01]  /*d150*/  HMMA.16816.F32.BF16 R64, R136.reuse, R146, R64 ;  /* 0x000000928840723c */ /* 0x040fe20000041840 */
[----:B------:R-:W2:Y:S03]  /*d160*/  LDSM.16.MT88.4 R144, [R186+0x5000] ;  /* 0x00500000ba90783b */ /* 0x000ea60000004200 */
[----:B------:R-:W-:Y:S04]  /*d170*/  FADD.FTZ R0, R189, R0 ;  /* 0x00000000bd007221 */ /* 0x000fe80000010000 */
[C---:B----4-:R-:W-:Y:S04]  /*d180*/  HMMA.16816.F32.BF16 R68, R136.reuse, R148, R68 ;  /* 0x000000948844723c */ /* 0x050fe80000041844 */
[----:B------:R-:W-:Y:S04]  /*d190*/  FADD.FTZ R0, R191, R0 ;  /* 0x00000000bf007221 */ /* 0x000fe80000010000 */
[C---:B------:R-:W-:Y:S01]  /*d1a0*/  HMMA.16816.F32.BF16 R72, R136.reuse, R150, R72 ;  /* 0x000000968848723c */ /* 0x040fe20000041848 */
[----:B------:R-:W4:Y:S03]  /*d1b0*/  LDSM.16.MT88.4 R148, [R187+0x5000] ;  /* 0x00500000bb94783b */ /* 0x000f260000004200 */
[----:B------:R-:W-:Y:S04]  /*d1c0*/  FADD.FTZ R0, R248, R0 ;  /* 0x00000000f8007221 */ /* 0x000fe80000010000 */
[C---:B-1----:R-:W-:Y:S04]  /*d1d0*/  HMMA.16816.F32.BF16 R76, R136.reuse, R140, R76 ;  /* 0x0000008c884c723c */ /* 0x042fe8000004184c */
[----:B------:R-:W-:Y:S04]  /*d1e0*/  FADD.FTZ R0, R180, R0 ;  /* 0x00000000b4007221 */ /* 0x000fe80000010000 */
[C---:B------:R-:W-:Y:S01]  /*d1f0*/  HMMA.16816.F32.BF16 R80, R136.reuse, R142, R80 ;  /* 0x0000008e8850723c */ /* 0x040fe20000041850 */
[----:B------:R-:W1:Y:S03]  /*d200*/  LDSM.16.MT88.4 R140, [R251+0x7000] ;  /* 0x00700000fb8c783b */ /* 0x000e660000004200 */
[----:B------:R-:W-:Y:S01]  /*d210*/  FADD.FTZ R0, R135, R0 ;  /* 0x0000000087007221 */ /* 0x000fe20000010000 */
[----:B------:R-:W-:Y:S03]  /*d220*/  MOV R135, R3 ;  /* 0x0000000300877202 */ /* 0x000fe60000000f00 */
[----:B------:R-:W-:Y:S01]  /*d230*/  FADD.FTZ R2, R134, R0 ;  /* 0x0000000086027221 */ /* 0x000fe20000010000 */
[C---:B--2---:R-:W-:Y:S03]  /*d240*/  HMMA.16816.F32.BF16 R84, R136.reuse, R144, R84 ;  /* 0x000000908854723c */ /* 0x044fe60000041854 */
[----:B------:R-:W-:Y:S01]  /*d250*/  FADD.FTZ R2, R132, R2 ;  /* 0x0000000284027221 */ /* 0x000fe20000010000 */
[----:B------:R-:W-:Y:S04]  /*d260*/  MOV R134, R133 ;  /* 0x0000008500867202 */ /* 0x000fe80000000f00 */
[C---:B------:R-:W-:Y:S01]  /*d270*/  HMMA.16816.F32.BF16 R88, R136.reuse, R146, R88 ;  /* 0x000000928858723c */ /* 0x040fe20000041858 */
[----:B------:R-:W2:Y:S07]  /*d280*/  LDSM.16.MT88.4 R144, [R188+0x7000] ;  /* 0x00700000bc90783b */ /* 0x000eae0000004200 */
[C---:B----4-:R-:W-:Y:S08]  /*d290*/  HMMA.16816.F32.BF16 R92, R136.reuse, R148, R92 ;  /* 0x00000094885c723c */ /* 0x050ff0000004185c */
        /* <DEDUP_REMOVED lines=8> */
[C---:B----4-:R-:W-:Y:S08]  /*d320*/  HMMA.16816.F32.BF16 R116, R136.reuse, R148, R116 ;  /* 0x000000948874723c */ /* 0x050ff00000041874 */
[C---:B------:R-:W-:Y:S08]  /*d330*/  HMMA.16816.F32.BF16 R120, R136.reuse, R150, R120 ;  /* 0x000000968878723c */ /* 0x040ff00000041878 */
[C---:B-1----:R-:W-:Y:S08]  /*d340*/  HMMA.16816.F32.BF16 R124, R136.reuse, R140, R124 ;  /* 0x0000008c887c723c */ /* 0x042ff0000004187c */
[----:B------:R-:W-:Y:S01]  /*d350*/  HMMA.16816.F32.BF16 R128, R136, R142, R128 ;  /* 0x0000008e8880723c */ /* 0x000fe20000041880 */
[----:B------:R-:W1:Y:S07]  /*d360*/  LDSM.16.MT88.4 R136, [R187+0x1800] ;  /* 0x00180000bb88783b */ /* 0x000e6e0000004200 */
[C---:B------:R-:W-:Y:S01]  /*d370*/  HMMA.16816.F32.BF16 R164, R176.reuse, R160, R4 ;  /* 0x000000a0b0a4723c */ /* 0x040fe20000041804 */
[----:B------:R-:W4:Y:S07]  /*d380*/  LDSM.16.MT88.4 R4, [R251+0x3800] ;  /* 0x00380000fb04783b */ /* 0x000f2e0000004200 */
[C---:B------:R-:W-:Y:S01]  /*d390*/  HMMA.16816.F32.BF16 R160, R176.reuse, R162, R8 ;  /* 0x000000a2b0a0723c */ /* 0x040fe20000041808 */
[----:B------:R-:W4:Y:S07]  /*d3a0*/  LDSM.16.MT88.4 R8, [R188+0x3800] ;  /* 0x00380000bc08783b */ /* 0x000f2e0000004200 */
[C---:B------:R-:W-:Y:S01]  /*d3b0*/  HMMA.16816.F32.BF16 R156, R176.reuse, R152, R12 ;  /* 0x00000098b09c723c */ /* 0x040fe2000004180c */
[----:B------:R-:W4:Y:S07]  /*d3c0*/  LDSM.16.MT88.4 R12, [R186+0x3800] ;  /* 0x00380000ba0c783b */ /* 0x000f2e0000004200 */
[C---:B------:R-:W-:Y:S01]  /*d3d0*/  HMMA.16816.F32.BF16 R152, R176.reuse, R154, R16 ;  /* 0x0000009ab098723c */ /* 0x040fe20000041810 */
[----:B------:R-:W3:Y:S07]  /*d3e0*/  LDSM.16.MT88.4 R16, [R187+0x3800] ;  /* 0x00380000bb10783b */ /* 0x000eee0000004200 */
[C---:B--2---:R-:W-:Y:S08]  /*d3f0*/  HMMA.16816.F32.BF16 R148, R176.reuse, R144, R20 ;  /* 0x00000090b094723c */ /* 0x044ff00000041814 */
[C---:B------:R-:W-:Y:S08]  /*d400*/  HMMA.16816.F32.BF16 R144, R176.reuse, R146, R24 ;  /* 0x00000092b090723c */ /* 0x040ff00000041818 */
[C---:B-1----:R-:W-:Y:S08]  /*d410*/  HMMA.16816.F32.BF16 R140, R176.reuse, R136, R28 ;  /* 0x00000088b08c723c */ /* 0x042ff0000004181c */
[C---:B------:R-:W-:Y:S08]  /*d420*/  HMMA.16816.F32.BF16 R136, R176.reuse, R138, R32 ;  /* 0x0000008ab088723c */ /* 0x040ff00000041820 */
[C---:B----4-:R-:W-:Y:S08]  /*d430*/  HMMA.16816.F32.BF16 R36, R176.reuse, R4, R36 ;  /* 0x00000004b024723c */ /* 0x050ff00000041824 */
[C---:B------:R-:W-:Y:S01]  /*d440*/  HMMA.16816.F32.BF16 R40, R176.reuse, R6, R40 ;  /* 0x00000006b028723c */ /* 0x040fe20000041828 */
[----:B------:R-:W1:Y:S07]  /*d450*/  LDSM.16.MT88.4 R4, [R251+0x5800] ;  /* 0x00580000fb04783b */ /* 0x000e6e0000004200 */
[C---:B------:R-:W-:Y:S08]  /*d460*/  HMMA.16816.F32.BF16 R44, R176.reuse, R8, R44 ;  /* 0x00000008b02c723c */ /* 0x040ff0000004182c */
[C---:B------:R-:W-:Y:S01]  /*d470*/  HMMA.16816.F32.BF16 R48, R176.reuse, R10, R48 ;  /* 0x0000000ab030723c */ /* 0x040fe20000041830 */
[----:B------:R-:W2:Y:S07]  /*d480*/  LDSM.16.MT88.4 R8, [R188+0x5800] ;  /* 0x00580000bc08783b */ /* 0x000eae0000004200 */
[C---:B------:R-:W-:Y:S08]  /*d490*/  HMMA.16816.F32.BF16 R52, R176.reuse, R12, R52 ;  /* 0x0000000cb034723c */ /* 0x040ff00000041834 */
[C---:B------:R-:W-:Y:S01]  /*d4a0*/  HMMA.16816.F32.BF16 R56, R176.reuse, R14, R56 ;  /* 0x0000000eb038723c */ /* 0x040fe20000041838 */
[----:B------:R-:W4:Y:S03]  /*d4b0*/  LDSM.16.MT88.4 R12, [R186+0x5800] ;  /* 0x00580000ba0c783b */ /* 0x000f260000004200 */
[C---:B---3--:R-:W-:Y:S04]  /*d4c0*/  IADD3 R0, R185.reuse, -0x1, RZ ;  /* 0xffffffffb9007810 */ /* 0x048fe80007ffe0ff */
[C---:B------:R-:W-:Y:S01]  /*d4d0*/  HMMA.16816.F32.BF16 R60, R176.reuse, R16, R60 ;  /* 0x00000010b03c723c */ /* 0x040fe2000004183c */
[----:B------:R-:W-:Y:S02]  /*d4e0*/  STL [R1+0x64], R0 ;  /* 0x0000640001007387 */ /* 0x000fe40000100800 */
[----:B------:R-:W-:Y:S02]  /*d4f0*/  ISETP.GT.AND P0, PT, R185, RZ, PT ;  /* 0x000000ffb900720c */ /* 0x000fe40003f04270 */
[----:B------:R-:W-:Y:S03]  /*d500*/  STL [R1+0x78], R2 ;  /* 0x0000780201007387 */ /* 0x000fe60000100800 */
        /* <DEDUP_REMOVED lines=8> */
[C---:B----4-:R-:W-:Y:S08]  /*d590*/  HMMA.16816.F32.BF16 R84, R176.reuse, R12, R84 ;  /* 0x0000000cb054723c */ /* 0x050ff00000041854 */
[C---:B------:R-:W-:Y:S01]  /*d5a0*/  HMMA.16816.F32.BF16 R88, R176.reuse, R14, R88 ;  /* 0x0000000eb058723c */ /* 0x040fe20000041858 */
[----:B------:R-:W4:Y:S07]  /*d5b0*/  LDSM.16.MT88.4 R12, [R186+0x7800] ;  /* 0x00780000ba0c783b */ /* 0x000f2e0000004200 */
[C---:B---3--:R-:W-:Y:S08]  /*d5c0*/  HMMA.16816.F32.BF16 R92, R176.reuse, R16, R92 ;  /* 0x00000010b05c723c */ /* 0x048ff0000004185c */
[C---:B------:R-:W-:Y:S01]  /*d5d0*/  HMMA.16816.F32.BF16 R96, R176.reuse, R18, R96 ;  /* 0x00000012b060723c */ /* 0x040fe20000041860 */
[----:B------:R-:W3:Y:S07]  /*d5e0*/  LDSM.16.MT88.4 R16, [R187+0x7800] ;  /* 0x00780000bb10783b */ /* 0x000eee0000004200 */
[C---:B-1----:R-:W-:Y:S08]  /*d5f0*/  HMMA.16816.F32.BF16 R100, R176.reuse, R4, R100 ;  /* 0x00000004b064723c */ /* 0x042ff00000041864 */
[C---:B------:R-:W-:Y:S08]  /*d600*/  HMMA.16816.F32.BF16 R104, R176.reuse, R6, R104 ;  /* 0x00000006b068723c */ /* 0x040ff00000041868 */
[C---:B--2---:R-:W-:Y:S08]  /*d610*/  HMMA.16816.F32.BF16 R108, R176.reuse, R8, R108 ;  /* 0x00000008b06c723c */ /* 0x044ff0000004186c */
[C---:B------:R-:W-:Y:S08]  /*d620*/  HMMA.16816.F32.BF16 R112, R176.reuse, R10, R112 ;  /* 0x0000000ab070723c */ /* 0x040ff00000041870 */
[C---:B----4-:R-:W-:Y:S08]  /*d630*/  HMMA.16816.F32.BF16 R116, R176.reuse, R12, R116 ;  /* 0x0000000cb074723c */ /* 0x050ff00000041874 */
[C---:B------:R-:W-:Y:S08]  /*d640*/  HMMA.16816.F32.BF16 R120, R176.reuse, R14, R120 ;  /* 0x0000000eb078723c */ /* 0x040ff00000041878 */
[C---:B---3--:R-:W-:Y:S07]  /*d650*/  HMMA.16816.F32.BF16 R124, R176.reuse, R16, R124 ;  /* 0x00000010b07c723c */ /* 0x048fee000004187c */
[----:B------:R-:W-:Y:S01]  /*d660*/  MOV R16, R3 ;  /* 0x0000000300107202 */ /* 0x000fe20000000f00 */
[----:B------:R-:W-:Y:S01]  /*d670*/  HMMA.16816.F32.BF16 R128, R176, R18, R128 ;  /* 0x00000012b080723c */ /* 0x000fe20000041880 */
[----:B------:R-:W-:Y:S07]  /*d680*/  @!UPT UIADD3 URZ, URZ, URZ, URZ ;  /* 0x0000003f3f3ff290 */ /* 0x000fee000fffe03f */
[----:B------:R-:W-:-:S11]  /*d690*/  @P0 BRA `(.L_x_542) ;  /* 0xffffc42000000947 */ /* 0x000fd6000383ffff */
.L_x_535:
[----:B------:R-:W-:Y:S05]  /*d6a0*/  BRA.DIV ~URZ, `(.L_x_543) ;  /* 0x00004a927f007947 */ /* 0x000fea000b800000 */
[----:B------:R-:W2:Y:S04]  /*d6b0*/  LDL R0, [R1+0x7c] ;  /* 0x00007c0001007983 */ /* 0x000ea80000100800 */
[----:B--2---:R1:W2:Y:S02]  /*d6c0*/  SHFL.BFLY PT, R4, R0, 0x2, 0x1f ;  /* 0x0c401f0000047f89 */ /* 0x0042a400000e0000 */
.L_x_589:
[----:B-1----:R-:W3:Y:S02]  /*d6d0*/  LDL.LU R0, [R1+0x7c] ;  /* 0x00007c0001007983 */ /* 0x002ee40000300800 */
[----:B--23--:R-:W-:Y:S01]  /*d6e0*/  FADD.FTZ R4, R4, R0 ;  /* 0x0000000004047221 */ /* 0x00cfe20000010000 */
[----:B------:R-:W-:Y:S05]  /*d6f0*/  BRA.DIV ~URZ, `(.L_x_544) ;  /* 0x00004aa27f007947 */ /* 0x000fea000b800000 */
[----:B------:R-:W2:Y:S04]  /*d700*/  LDL.LU R2, [R1+0x78] ;  /* 0x0000780001027983 */ /* 0x000ea80000300800 */
[----:B------:R-:W1:Y:S02]  /*d710*/  SHFL.BFLY PT, R0, R4, 0x1, 0x1f ;  /* 0x0c201f0004007f89 */ /* 0x000e6400000e0000 */
[----:B-1----:R-:W-:-:S02]  /*d720*/  FADD.FTZ R4, R4, R0 ;  /* 0x0000000004047221 */ /* 0x002fc40000010000 */
[----:B--2---:R-:W1:Y:S02]  /*d730*/  SHFL.BFLY PT, R5, R2, 0x2, 0x1f ;  /* 0x0c401f0002057f89 */ /* 0x004e6400000e0000 */
[----:B-1----:R-:W-:-:S05]  /*d740*/  FADD.FTZ R5, R5, R2 ;  /* 0x0000000205057221 */ /* 0x002fca0000010000 */
[----:B------:R1:W2:Y:S02]  /*d750*/  SHFL.BFLY PT, R3, R5, 0x1, 0x1f ;  /* 0x0c201f0005037f89 */ /* 0x0002a400000e0000 */
.L_x_590:
[----:B------:R-:W-:Y:S01]  /*d760*/  FSETP.NE.FTZ.AND P1, PT, R4, RZ, PT ;  /* 0x000000ff0400720b */ /* 0x000fe20003f35000 */
[----:B--2---:R-:W-:Y:S01]  /*d770*/  FADD.FTZ R3, R3, R5 ;  /* 0x0000000503037221 */ /* 0x004fe20000010000 */
[----:B------:R-:W-:Y:S02]  /*d780*/  MOV R2, RZ ;  /* 0x000000ff00027202 */ /* 0x000fe40000000f00 */
[----:B------:R-:W-:Y:S02]  /*d790*/  MOV R0, RZ ;  /* 0x000000ff00007202 */ /* 0x000fe40000000f00 */
[----:B------:R-:W-:Y:S02]  /*d7a0*/  FSETP.NE.FTZ.AND P0, PT, R3, RZ, PT ;  /* 0x000000ff0300720b */ /* 0x000fe40003f15000 */
[----:B------:R-:W-:-:S05]  /*d7b0*/  MOV R173, 0xff800000 ;  /* 0xff80000000ad7802 */ /* 0x000fca0000000f00 */
[----:B------:R-:W2:Y:S01]  /*d7c0*/  @P1 MUFU.RCP R2, R4 ;  /* 0x0000000400021308 */ /* 0x000ea20000001000 */
[----:B------:R-:W-:-:S07]  /*d7d0*/  @P1 MOV R6, 0x3f317218 ;  /* 0x3f31721800061802 */ /* 0x000fce0000000f00 */
[----:B------:R-:W3:Y:S01]  /*d7e0*/  @P1 MUFU.LG2 R4, R4 ;  /* 0x0000000400041308 */ /* 0x000ee20000000c00 */
[----:B--2---:R-:W-:-:S07]  /*d7f0*/  FMUL.FTZ R132, R2, R36 ;  /* 0x0000002402847220 */ /* 0x004fce0000410000 */
[----:B------:R-:W2:Y:S01]  /*d800*/  @P0 MUFU.RCP R0, R3 ;  /* 0x0000000300000308 */ /* 0x000ea20000001000 */
        /* <DEDUP_REMOVED lines=30> */
[C---:B------:R-:W-:Y:S01]  /*d9f0*/  FMUL.FTZ R34, R2.reuse, R65 ;  /* 0x0000004102227220 */ /* 0x040fe20000410000 */
[----:B------:R-:W-:Y:S01]  /*da00*/  MOV R65, 0xff800000 ;  /* 0xff80000000417802 */ /* 0x000fe20000000f00 */
        /* <DEDUP_REMOVED lines=32> */
[----:B------:R4:W5:Y:S01]  /*dc10*/  @P0 MUFU.LG2 R2, R3 ;  /* 0x0000000300020308 */ /* 0x0009620000000c00 */
[----:B-1-3--:R-:W-:Y:S02]  /*dc20*/  @P1 FMUL.FTZ R5, R4, 0.69314718246459960938 ;  /* 0x3f31721804051820 */ /* 0x00afe40000410000 */
[----:B------:R-:W-:Y:S02]  /*dc30*/  @P1 FMUL.FTZ R4, R6, c[0x0][0x2d0] ;  /* 0x0000b40006041a20 */ /* 0x000fe40000410000 */
[----:B--2---:R-:W-:Y:S01]  /*dc40*/  FMUL.FTZ R6, R0, R46 ;  /* 0x0000002e00067220 */ /* 0x004fe20000410000 */
[----:B------:R-:W-:Y:S01]  /*dc50*/  MOV R46, 0x1 ;  /* 0x00000001002e7802 */ /* 0x000fe20000000f00 */
[----:B------:R-:W-:-:S02]  /*dc60*/  @P1 FFMA.FTZ R173, R4, R133, R5 ;  /* 0x0000008504ad1223 */ /* 0x000fc40000010005 */
[C---:B------:R-:W-:Y:S02]  /*dc70*/  FMUL.FTZ R45, R0.reuse, R43 ;  /* 0x0000002b002d7220 */ /* 0x040fe40000410000 */
[C---:B------:R-:W-:Y:S02]  /*dc80*/  FMUL.FTZ R166, R0.reuse, R166 ;  /* 0x000000a600a67220 */ /* 0x040fe40000410000 */
[C---:B------:R-:W-:Y:S02]  /*dc90*/  FMUL.FTZ R167, R0.reuse, R167 ;  /* 0x000000a700a77220 */ /* 0x040fe40000410000 */
[----:B------:R-:W-:Y:S01]  /*dca0*/  FMUL.FTZ R162, R0, R162 ;  /* 0x000000a200a27220 */ /* 0x000fe20000410000 */
[----:B----4-:R-:W-:Y:S01]  /*dcb0*/  @P0 MOV R3, 0x3f317218 ;  /* 0x3f31721800030802 */ /* 0x010fe20000000f00 */
[----:B-----5:R-:W-:Y:S02]  /*dcc0*/  @P0 FMUL.FTZ R2, R2, 0.69314718246459960938 ;  /* 0x3f31721802020820 */ /* 0x020fe40000410000 */
[----:B------:R-:W-:-:S02]  /*dcd0*/  FMUL.FTZ R61, R0, R163 ;  /* 0x000000a3003d7220 */ /* 0x000fc40000410000 */
[----:B------:R-:W-:Y:S02]  /*dce0*/  @P0 FMUL.FTZ R3, R3, c[0x0][0x2d0] ;  /* 0x0000b40003030a20 */ /* 0x000fe40000410000 */
        /* <DEDUP_REMOVED lines=57> */
[----:B------:R-:W-:Y:S01]  /*e080*/  FMUL.FTZ R131, R0, R131 ;  /* 0x0000008300837220 */ /* 0x000fe20000410000 */
[----:B------:R-:W-:Y:S01]  /*e090*/  PRMT R0, R46, 0x7610, R0 ;  /* 0x000076102e007816 */ /* 0x000fe20000000000 */
[----:B------:R-:W-:-:S02]  /*e0a0*/  @P0 FFMA.FTZ R65, R3, R16, R2 ;  /* 0x0000001003410223 */ /* 0x000fc40000010002 */
.L_x_516:
[----:B------:R2:W5:Y:S01]  /*e0b0*/  LDL R48, [R1+0xc8] ;  /* 0x0000c80001307983 */ /* 0x0005620000100800 */
[----:B------:R-:W-:Y:S03]  /*e0c0*/  BSSY B0, `(.L_x_545) ;  /* 0x0000012000007945 */ /* 0x000fe60003800000 */
[----:B------:R-:W3:Y:S02]  /*e0d0*/  S2R R69, SR_TID.X ;  /* 0x0000000000457919 */ /* 0x000ee40000002100 */
[----:B---3--:R-:W-:-:S13]  /*e0e0*/  LOP3.LUT P0, RZ, R69, 0xff, RZ, 0xc0, !PT ;  /* 0x000000ff45ff7812 */ /* 0x008fda000780c0ff */
[----:B------:R-:W-:Y:S05]  /*e0f0*/  @P0 BRA `(.L_x_546) ;  /* 0x000000e000000947 */ /* 0x000fea0003800000 */
[----:B-12---:R-:W1:Y:S01]  /*e100*/  S2R R16, SR_LANEID ;  /* 0x0000000000107919 */ /* 0x006e620000000000 */
[----:B------:R-:W-:Y:S01]  /*e110*/  VOTEU.ANY UR4, UPT, PT ;  /* 0x0000000000047886 */ /* 0x000fe200038e0100 */
[----:B------:R-:W-:Y:S01]  /*e120*/  IMAD.MOV.U32 R46, RZ, RZ, c[0x0][0x580] ;  /* 0x00016000ff2e7624 */ /* 0x000fe200078e00ff */
[----:B------:R-:W1:Y:S01]  /*e130*/  FLO.U32 R3, UR4 ;  /* 0x0000000400037d00 */ /* 0x000e6200080e0000 */
[----:B------:R-:W-:-:S07]  /*e140*/  IMAD.MOV.U32 R47, RZ, RZ, c[0x0][0x584] ;  /* 0x00016100ff2f7624 */ /* 0x000fce00078e00ff */
[----:B------:R-:W2:Y:S01]  /*e150*/  POPC R2, UR4 ;  /* 0x0000000400027d09 */ /* 0x000ea20008000000 */
[----:B-1----:R-:W-:-:S13]  /*e160*/  ISETP.EQ.U32.AND P0, PT, R3, R16, PT ;  /* 0x000000100300720c */ /* 0x002fda0003f02070 */
[----:B--2---:R-:W2:Y:S04]  /*e170*/  @P0 ATOMG.E.ADD.STRONG.GPU PT, R2, [R46.64], R2 ;  /* 0x000000022e0209a8 */ /* 0x004ea800081ee1c6 */
[----:B------:R-:W1:Y:S04]  /*e180*/  S2R R16, SR_LTMASK ;  /* 0x0000000000107919 */ /* 0x000e680000003900 */
[----:B--2---:R1:W2:Y:S02]  /*e190*/  SHFL.IDX PT, R3, R2, R3, 0x1f ;  /* 0x00001f0302037589 */ /* 0x0042a400000e0000 */
[----:B-1----:R-:W-:-:S06]  /*e1a0*/  LOP3.LUT R2, R16, UR4, RZ, 0xc0, !PT ;  /* 0x0000000410027c12 */ /* 0x002fcc000f8ec0ff */
[----:B------:R-:W2:Y:S02]  /*e1b0*/  POPC R2, R2 ;  /* 0x0000000200027309 */ /* 0x000ea40000000000 */
[----:B--2--5:R-:W-:-:S05]  /*e1c0*/  IADD3 R48, R3, c[0x0][0xc], R2 ;  /* 0x0000030003307a10 */ /* 0x024fca0007ffe002 */
[----:B------:R1:W-:Y:S02]  /*e1d0*/  STL [R1+0xc8], R48 ;  /* 0x0000c83001007387 */ /* 0x0003e40000100800 */
.L_x_546:
[----:B--2---:R-:W-:Y:S05]  /*e1e0*/  BSYNC B0 ;  /* 0x0000000000007941 */ /* 0x004fea0003800000 */
.L_x_545:
[----:B------:R-:W-:Y:S01]  /*e1f0*/  PRMT R0, R0, 0x9910, RZ ;  /* 0x0000991000007816 */ /* 0x000fe200000000ff */
[----:B------:R-:W-:Y:S01]  /*e200*/  BSSY B1, `(.L_x_547) ;  /* 0x000022f000017945 */ /* 0x000fe20003800000 */
[----:B-----5:R-:W-:Y:S02]  /*e210*/  IMAD.MOV.U32 R81, RZ, RZ, R48 ;  /* 0x000000ffff517224 */ /* 0x020fe400078e0030 */
[----:B------:R-:W-:-:S13]  /*e220*/  ISETP.NE.AND P0, PT, R0, RZ, PT ;  /* 0x000000ff0000720c */ /* 0x000fda0003f05270 */
[----:B------:R-:W-:Y:S05]  /*e230*/  @!P0 BRA `(.L_x_548) ;  /* 0x000015c000008947 */ /* 0x000fea0003800000 */
[----:B------:R-:W2:Y:S04]  /*e240*/  LDL R87, [R1+0xcc] ;  /* 0x0000cc0001577983 */ /* 0x000ea80000100800 */
[----:B------:R-:W3:Y:S04]  /*e250*/  LDL R83, [R1+0xd0] ;  /* 0x0000d00001537983 */ /* 0x000ee80000100800 */
[----:B------:R-:W4:Y:S04]  /*e260*/  LDL R79, [R1+0xd8] ;  /* 0x0000d800014f7983 */ /* 0x000f280000100800 */
[----:B------:R-:W5:Y:S04]  /*e270*/  LDL R77, [R1+0xd4] ;  /* 0x0000d400014d7983 */ /* 0x000f680000100800 */
[----:B------:R-:W4:Y:S04]  /*e280*/  LDL R75, [R1+0xe8] ;  /* 0x0000e800014b7983 */ /* 0x000f280000100800 */
[----:B------:R-:W5:Y:S04]  /*e290*/  LDL R73, [R1+0xe0] ;  /* 0x0000e00001497983 */ /* 0x000f680000100800 */
[----:B------:R-:W5:Y:S04]  /*e2a0*/  LDL R71, [R1+0xe4] ;  /* 0x0000e40001477983 */ /* 0x000f680000100800 */
[----:B------:R-:W5:Y:S01]  /*e2b0*/  LDL R67, [R1+0xdc] ;  /* 0x0000dc0001437983 */ /* 0x000f620000100800 */
[----:B------:R-:W-:Y:S01]  /*e2c0*/  WARPSYNC 0xffffffff ;  /* 0xffffffff00007948 */ /* 0x000fe20003800000 */
[----:B------:R-:W-:-:S02]  /*e2d0*/  F2FP.BF16.PACK_AB R64, R165, R164 ;  /* 0x000000a4a540723e */ /* 0x000fc400000010ff */
[----:B------:R-:W-:Y:S01]  /*e2e0*/  BAR.SYNC.DEFER_BLOCKING 0x1, 0x100 ;  /* 0x0044000000007b1d */ /* 0x000fe20000010000 */
[----:B------:R-:W-:Y:S02]  /*e2f0*/  F2FP.BF16.PACK_AB R63, R167, R166 ;  /* 0x000000a6a73f723e */ /* 0x000fe400000010ff */
[----:B------:R-:W-:Y:S02]  /*e300*/  F2FP.BF16.PACK_AB R62, R161, R160 ;  /* 0x000000a0a13e723e */ /* 0x000fe400000010ff */
[----:B------:R-:W-:Y:S02]  /*e310*/  F2FP.BF16.PACK_AB R61, R61, R162 ;  /* 0x000000a23d3d723e */ /* 0x000fe400000010ff */
[----:B------:R-:W-:Y:S02]  /*e320*/  F2FP.BF16.PACK_AB R60, R157, R156 ;  /* 0x0000009c9d3c723e */ /* 0x000fe400000010ff */
[----:B------:R-:W-:Y:S02]  /*e330*/  F2FP.BF16.PACK_AB R59, R159, R158 ;  /* 0x0000009e9f3b723e */ /* 0x000fe400000010ff */
[----:B------:R-:W-:-:S02]  /*e340*/  F2FP.BF16.PACK_AB R58, R153, R152 ;  /* 0x00000098993a723e */ /* 0x000fc400000010ff */
        /* <DEDUP_REMOVED lines=9> */
[----:B-1----:R-:W-:Y:S02]  /*e3e0*/  F2FP.BF16.PACK_AB R48, R18, R132 ;  /* 0x000000841230723e */ /* 0x002fe400000010ff */
        /* <DEDUP_REMOVED lines=46> */
[----:B------:R-:W-:Y:S01]  /*e6d0*/  F2FP.BF16.PACK_AB R0, R131, R130 ;  /* 0x000000828300723e */ /* 0x000fe200000010ff */
[----:B--2---:R1:W-:Y:S04]  /*e6e0*/  STS [R87], R64 ;  /* 0x0000004057007388 */ /* 0x0043e80000000800 */
[----:B------:R1:W-:Y:S04]  /*e6f0*/  STS [R87+0x400], R63 ;  /* 0x0004003f57007388 */ /* 0x0003e80000000800 */
[----:B---3--:R1:W-:Y:S04]  /*e700*/  STS [R83], R62 ;  /* 0x0000003e53007388 */ /* 0x0083e80000000800 */
[----:B------:R1:W-:Y:S04]  /*e710*/  STS [R83+0x400], R61 ;  /* 0x0004003d53007388 */ /* 0x0003e80000000800 */
[----:B----4-:R1:W-:Y:S04]  /*e720*/  STS [R79], R60 ;  /* 0x0000003c4f007388 */ /* 0x0103e80000000800 */
[----:B------:R1:W-:Y:S04]  /*e730*/  STS [R79+0x400], R59 ;  /* 0x0004003b4f007388 */ /* 0x0003e80000000800 */
[----:B-----5:R1:W-:Y:S04]  /*e740*/  STS [R77], R58 ;  /* 0x0000003a4d007388 */ /* 0x0203e80000000800 */
[----:B------:R1:W-:Y:S04]  /*e750*/  STS [R77+0x400], R57 ;  /* 0x000400394d007388 */ /* 0x0003e80000000800 */
[----:B------:R1:W-:Y:S04]  /*e760*/  STS [R75], R56 ;  /* 0x000000384b007388 */ /* 0x0003e80000000800 */
[----:B------:R1:W-:Y:S04]  /*e770*/  STS [R75+0x400], R55 ;  /* 0x000400374b007388 */ /* 0x0003e80000000800 */
[----:B------:R1:W-:Y:S04]  /*e780*/  STS [R73], R54 ;  /* 0x0000003649007388 */ /* 0x0003e80000000800 */
[----:B------:R1:W-:Y:S04]  /*e790*/  STS [R73+0x400], R53 ;  /* 0x0004003549007388 */ /* 0x0003e80000000800 */
[----:B------:R1:W-:Y:S04]  /*e7a0*/  STS [R71], R52 ;  /* 0x0000003447007388 */ /* 0x0003e80000000800 */
[----:B------:R1:W-:Y:S04]  /*e7b0*/  STS [R71+0x400], R51 ;  /* 0x0004003347007388 */ /* 0x0003e80000000800 */
[----:B------:R1:W-:Y:S04]  /*e7c0*/  STS [R67], R50 ;  /* 0x0000003243007388 */ /* 0x0003e80000000800 */
        /* <DEDUP_REMOVED lines=49> */
[----:B------:R-:W-:Y:S06]  /*eae0*/  BAR.SYNC.DEFER_BLOCKING 0x1, 0x100 ;  /* 0x0044000000007b1d */ /* 0x000fec0000010000 */
[----:B------:R-:W-:Y:S05]  /*eaf0*/  BRA.CONV ~URZ, `(.L_x_549) ;  /* 0x000000837f007947 */ /* 0x000fea000b800000 */
[----:B------:R2:W-:Y:S01]  /*eb00*/  STL [R1+0x68], RZ ;  /* 0x000068ff01007387 */ /* 0x0005e20000100800 */
[----:B-1----:R-:W-:Y:S01]  /*eb10*/  SHF.R.S32.HI R67, RZ, 0x1f, R69 ;  /* 0x0000001fff437819 */ /* 0x002fe20000011445 */
[----:B------:R-:W-:Y:S01]  /*eb20*/  IMAD.MOV.U32 R3, RZ, RZ, 0x1f ;  /* 0x0000001fff037424 */ /* 0x000fe200078e00ff */
[----:B------:R-:W-:-:S02]  /*eb30*/  MOV R2, 0xeb80 ;  /* 0x0000eb8000027802 */ /* 0x000fc40000000f00 */
[----:B------:R-:W-:-:S04]  /*eb40*/  LEA.HI R67, R67, R69, RZ, 0x7 ;  /* 0x0000004543437211 */ /* 0x000fc800078f38ff */
[----:B------:R-:W-:-:S05]  /*eb50*/  SHF.R.S32.HI R67, RZ, 0x7, R67 ;  /* 0x00000007ff437819 */ /* 0x000fca0000011443 */
[----:B------:R-:W-:Y:S02]  /*eb60*/  IMAD.MOV.U32 R251, RZ, RZ, R67 ;  /* 0x000000fffffb7224 */ /* 0x000fe400078e0043 */
[----:B--2---:R-:W-:Y:S05]  /*eb70*/  CALL.REL.NOINC `($__internal_3_$__cuda_sm70_shflsync_idx_p) ;  /* 0x00003bc000007944 */ /* 0x004fea0003c00000 */
.L_x_549:
[----:B-1----:R-:W2:Y:S04]  /*eb80*/  LDL R2, [R1+0xc0] ;  /* 0x0000c00001027983 */ /* 0x002ea80000100800 */
[----:B------:R-:W3:Y:S04]  /*eb90*/  LDL R14, [R1+0x80] ;  /* 0x00008000010e7983 */ /* 0x000ee80000100800 */
[----:B------:R-:W4:Y:S04]  /*eba0*/  LDL.LU R10, [R1+0xbc] ;  /* 0x0000bc00010a7983 */ /* 0x000f280000300800 */
[----:B------:R-:W2:Y:S04]  /*ebb0*/  LDL.LU R12, [R1+0xb8] ;  /* 0x0000b800010c7983 */ /* 0x000ea80000300800 */
[----:B------:R-:W2:Y:S01]  /*ebc0*/  LDL.LU R17, [R1+0xb4] ;  /* 0x0000b40001117983 */ /* 0x000ea20000300800 */
[----:B-----5:R-:W-:-:S03]  /*ebd0*/  IMAD.MOV.U32 R0, RZ, RZ, 0x1 ;  /* 0x00000001ff007424 */ /* 0x020fc600078e00ff */
[----:B------:R-:W3:Y:S02]  /*ebe0*/  LDL R13, [R1+0x100] ;  /* 0x00010000010d7983 */ /* 0x000ee40000100800 */
[----:B------:R-:W-:Y:S02]  /*ebf0*/  ISETP.NE.AND P0, PT, R0, c[0x0][0x4e8], PT ;  /* 0x00013a0000007a0c */ /* 0x000fe40003f05270 */
[----:B------:R-:W3:Y:S04]  /*ec00*/  LDL R16, [R1+0x50] ;  /* 0x0000500001107983 */ /* 0x000ee80000100800 */
[----:B------:R-:W1:Y:S04]  /*ec10*/  S2R R15, SR_TID.X ;  /* 0x00000000000f7919 */ /* 0x000e680000002100 */
[----:B------:R1:W5:Y:S04]  /*ec20*/  LDL R87, [R1+0xf8] ;  /* 0x0000f80001577983 */ /* 0x0003680000100800 */
[----:B------:R1:W5:Y:S04]  /*ec30*/  LDL R86, [R1+0x58] ;  /* 0x0000580001567983 */ /* 0x0003680000100800 */
[----:B------:R1:W5:Y:S04]  /*ec40*/  LDL R85, [R1+0xf4] ;  /* 0x0000f40001557983 */ /* 0x0003680000100800 */
[----:B------:R1:W5:Y:S04]  /*ec50*/  LDL R84, [R1+0x70] ;  /* 0x0000700001547983 */ /* 0x0003680000100800 */
[----:B------:R1:W5:Y:S04]  /*ec60*/  LDL R83, [R1+0xf0] ;  /* 0x0000f00001537983 */ /* 0x0003680000100800 */
[----:B------:R1:W5:Y:S04]  /*ec70*/  LDL R82, [R1+0x6c] ;  /* 0x00006c0001527983 */ /* 0x0003680000100800 */
[----:B------:R1:W5:Y:S01]  /*ec80*/  LDL R80, [R1+0xec] ;  /* 0x0000ec0001507983 */ /* 0x0003620000100800 */
[----:B----4-:R-:W-:-:S05]  /*ec90*/  SHF.R.S32.HI R5, RZ, 0x1f, R10 ;  /* 0x0000001fff057819 */ /* 0x010fca000001140a */
[----:B------:R-:W-:Y:S01]  /*eca0*/  IMAD R6, R5, c[0x0][0x490], RZ ;  /* 0x0001240005067a24 */ /* 0x000fe200078e02ff */
[----:B--2---:R-:W-:Y:S01]  /*ecb0*/  IADD3 R4, R2, R17, RZ ;  /* 0x0000001102047210 */ /* 0x004fe20007ffe0ff */
[----:B------:R-:W-:-:S04]  /*ecc0*/  IMAD.WIDE.U32 R2, R10, c[0x0][0x490], RZ ;  /* 0x000124000a027a25 */ /* 0x000fc800078e00ff */
[----:B------:R-:W-:-:S04]  /*ecd0*/  @P0 IMAD.HI.U32 R7, R4, c[0x0][0x4ec], RZ ;  /* 0x00013b0004070a27 */ /* 0x000fc800078e00ff */
[----:B------:R-:W-:Y:S01]  /*ece0*/  IMAD R6, R10, c[0x0][0x494], R6 ;  /* 0x000125000a067a24 */ /* 0x000fe200078e0206 */
[----:B------:R-:W-:Y:S01]  /*ecf0*/  SHF.R.S32.HI R11, RZ, 0x1f, R12 ;  /* 0x0000001fff0b7819 */ /* 0x000fe2000001140c */
[----:B------:R-:W-:Y:S01]  /*ed00*/  IMAD.MOV.U32 R0, RZ, RZ, R4 ;  /* 0x000000ffff007224 */ /* 0x000fe200078e0004 */
[----:B------:R-:W-:Y:S02]  /*ed10*/  @P0 SHF.R.U32.HI R0, RZ, c[0x0][0x4f0], R7 ;  /* 0x00013c00ff000a19 */ /* 0x000fe40000011607 */
[----:B------:R-:W-:Y:S01]  /*ed20*/  IADD3 R3, R3, R6, RZ ;  /* 0x0000000603037210 */ /* 0x000fe20007ffe0ff */
[----:B------:R-:W-:Y:S02]  /*ed30*/  IMAD R9, R11, c[0x0][0x498], RZ ;  /* 0x000126000b097a24 */ /* 0x000fe400078e02ff */
[----:B------:R-:W-:Y:S02]  /*ed40*/  IMAD.MOV R8, RZ, RZ, -R0 ;  /* 0x000000ffff087224 */ /* 0x000fe400078e0a00 */
[----:B------:R-:W-:-:S04]  /*ed50*/  IMAD.WIDE.U32 R6, R12, c[0x0][0x498], R2 ;  /* 0x000126000c067a25 */ /* 0x000fc800078e0002 */
[----:B------:R-:W-:Y:S01]  /*ed60*/  IMAD R2, R8, c[0x0][0x4e8], R4 ;  /* 0x00013a0008027a24 */ /* 0x000fe200078e0204 */
[----:B------:R-:W-:Y:S01]  /*ed70*/  SHF.R.S32.HI R8, RZ, 0x1f, R0 ;  /* 0x0000001fff087819 */ /* 0x000fe20000011400 */
[----:B------:R-:W-:Y:S01]  /*ed80*/  IMAD R3, R12, c[0x0][0x49c], R9 ;  /* 0x000127000c037a24 */ /* 0x000fe200078e0209 */
[----:B------:R-:W-:Y:S01]  /*ed90*/  IADD3 R4, P1, R0, R6, RZ ;  /* 0x0000000600047210 */ /* 0x000fe20007f3e0ff */
[----:B------:R-:W-:-:S03]  /*eda0*/  IMAD R0, R5, c[0x0][0x3e8], RZ ;  /* 0x0000fa0005007a24 */ /* 0x000fc600078e02ff */
[----:B------:R-:W-:Y:S02]  /*edb0*/  IADD3.X R5, R8, R7, R3, P1, !PT ;  /* 0x0000000708057210 */ /* 0x000fe40000ffe403 */
[----:B---3--:R-:W-:Y:S02]  /*edc0*/  IADD3 R8, R14, R17, RZ ;  /* 0x000000110e087210 */ /* 0x008fe40007ffe0ff */
[----:B-1----:R-:W-:-:S04]  /*edd0*/  SHF.R.S32.HI R14, RZ, 0x1f, R15 ;  /* 0x0000001fff0e7819 */ /* 0x002fc8000001140f */
[----:B------:R-:W-:-:S04]  /*ede0*/  LEA.HI R14, R14, R15, RZ, 0x5 ;  /* 0x0000000f0e0e7211 */ /* 0x000fc800078f28ff */
[----:B------:R-:W-:-:S04]  /*edf0*/  LOP3.LUT R14, R14, 0xffffffe0, RZ, 0xc0, !PT ;  /* 0xffffffe00e0e7812 */ /* 0x000fc800078ec0ff */
[----:B------:R-:W-:Y:S02]  /*ee00*/  IADD3 R14, -R14, R15, RZ ;  /* 0x0000000f0e0e7210 */ /* 0x000fe40007ffe1ff */
[----:B------:R1:W5:Y:S01]  /*ee10*/  LDL R15, [R1+0x74] ;  /* 0x00007400010f7983 */ /* 0x0003620000100800 */
[----:B------:R-:W-:Y:S01]  /*ee20*/  SHF.R.S32.HI R6, RZ, 0x1f, R2 ;  /* 0x0000001fff067819 */ /* 0x000fe20000011402 */
[----:B------:R-:W-:-:S04]  /*ee30*/  IMAD R9, R10, c[0x0][0x3ec], R0 ;  /* 0x0000fb000a097a24 */ /* 0x000fc800078e0200 */
[----:B------:R-:W-:Y:S02]  /*ee40*/  IMAD R3, R6, c[0x0][0x488], RZ ;  /* 0x0001220006037a24 */ /* 0x000fe400078e02ff */
[----:B------:R-:W-:-:S04]  /*ee50*/  IMAD.WIDE.U32 R6, R10, c[0x0][0x3e8], RZ ;  /* 0x0000fa000a067a25 */ /* 0x000fc800078e00ff */
[C---:B------:R-:W-:Y:S02]  /*ee60*/  IMAD R10, R2.reuse, c[0x0][0x48c], R3 ;  /* 0x00012300020a7a24 */ /* 0x040fe400078e0203 */
[----:B------:R-:W-:-:S04]  /*ee70*/  IMAD.WIDE.U32 R4, R2, c[0x0][0x488], R4 ;  /* 0x0001220002047a25 */ /* 0x000fc800078e0004 */
[----:B------:R-:W-:Y:S01]  /*ee80*/  @P0 IMAD.HI.U32 R2, R8, c[0x0][0x4ec], RZ ;  /* 0x00013b0008020a27 */ /* 0x000fe200078e00ff */
[----:B------:R-:W-:-:S03]  /*ee90*/  IADD3 R3, R7, R9, RZ ;  /* 0x0000000907037210 */ /* 0x000fc60007ffe0ff */
[----:B------:R-:W-:Y:S01]  /*eea0*/  IMAD.MOV.U32 R0, RZ, RZ, R8 ;  /* 0x000000ffff007224 */ /* 0x000fe200078e0008 */
[----:B------:R-:W-:Y:S01]  /*eeb0*/  @P0 SHF.R.U32.HI R0, RZ, c[0x0][0x4f0], R2 ;  /* 0x00013c00ff000a19 */ /* 0x000fe20000011602 */
[----:B------:R-:W-:Y:S01]  /*eec0*/  IMAD.IADD R5, R5, 0x1, R10 ;  /* 0x0000000105057824 */ /* 0x000fe200078e020a */
[C---:B------:R-:W-:Y:S02]  /*eed0*/  LEA R9, P0, R4.reuse, c[0x0][0x450], 0x2 ;  /* 0x0001140004097a11 */ /* 0x040fe400078010ff */
[----:B------:R-:W-:Y:S01]  /*eee0*/  MOV R2, R6 ;  /* 0x0000000600027202 */ /* 0x000fe20000000f00 */
[----:B------:R-:W-:Y:S01]  /*eef0*/  IMAD R6, R11, c[0x0][0x3f0], RZ ;  /* 0x0000fc000b067a24 */ /* 0x000fe200078e02ff */
[----:B------:R-:W-:-:S03]  /*ef00*/  LEA.HI.X R5, R4, c[0x0][0x454], R5, 0x2, P0 ;  /* 0x0001150004057a11 */ /* 0x000fc600000f1405 */
[----:B------:R-:W-:Y:S01]  /*ef10*/  IMAD R10, R12, c[0x0][0x3f4], R6 ;  /* 0x0000fd000c0a7a24 */ /* 0x000fe200078e0206 */
[----:B------:R-:W-:Y:S01]  /*ef20*/  SHFL.IDX PT, R4, R9, 0x1, 0x1c1f ;  /* 0x003c1f0009047f89 */ /* 0x000fe200000e0000 */
[----:B------:R-:W-:-:S03]  /*ef30*/  ULDC UR5, c[0x0][0x4e8] ;  /* 0x00013a0000057ab9 */ /* 0x000fc60000000800 */
[----:B------:R2:W-:Y:S01]  /*ef40*/  SHFL.IDX PT, R6, R9, RZ, 0x1c1f ;  /* 0x001c1fff09067589 */ /* 0x0005e200000e0000 */
[----:B------:R-:W-:-:S03]  /*ef50*/  ULDC UR4, c[0x0][0x388] ;  /* 0x0000e20000047ab9 */ /* 0x000fc60000000800 */
[----:B------:R-:W3:Y:S01]  /*ef60*/  SHFL.IDX PT, R7, R5, RZ, 0x1c1f ;  /* 0x001c1fff05077589 */ /* 0x000ee200000e0000 */
[----:B------:R-:W-:-:S03]  /*ef70*/  IMAD.MOV R11, RZ, RZ, -R0 ;  /* 0x000000ffff0b7224 */ /* 0x000fc600078e0a00 */
[----:B------:R-:W4:Y:S01]  /*ef80*/  SHFL.IDX PT, R5, R5, 0x1, 0x1c1f ;  /* 0x003c1f0005057f89 */ /* 0x000f2200000e0000 */
[----:B------:R-:W-:Y:S01]  /*ef90*/  UIMAD UR4, UR5, UR4, URZ ;  /* 0x00000004050472a4 */ /* 0x000fe2000f8e023f */
[----:B------:R-:W-:Y:S02]  /*efa0*/  LOP3.LUT P0, RZ, R14, 0x3, RZ, 0xc0, !PT ;  /* 0x000000030eff7812 */ /* 0x000fe4000780c0ff */
[----:B------:R-:W1:Y:S01]  /*efb0*/  S2R R18, SR_TID.X ;  /* 0x0000000000127919 */ /* 0x000e620000002100 */
[----:B------:R-:W-:Y:S01]  /*efc0*/  IMAD R8, R11, c[0x0][0x4e8], R8 ;  /* 0x00013a000b087a24 */ /* 0x000fe200078e0208 */
[----:B--2---:R-:W-:-:S04]  /*efd0*/  IADD3 R9, R13, R17, RZ ;  /* 0x000000110d097210 */ /* 0x004fc80007ffe0ff */
[C---:B------:R-:W-:Y:S02]  /*efe0*/  IADD3 R11, R9.reuse, 0x8, RZ ;  /* 0x00000008090b7810 */ /* 0x040fe40007ffe0ff */
[----:B------:R-:W-:Y:S02]  /*eff0*/  ISETP.GE.OR P1, PT, R9, UR4, P0 ;  /* 0x0000000409007c0c */ /* 0x000fe40008726670 */
[----:B------:R-:W-:Y:S01]  /*f000*/  ISETP.GE.OR P0, PT, R11, UR4, P0 ;  /* 0x000000040b007c0c */ /* 0x000fe20008706670 */
[----:B------:R-:W-:Y:S01]  /*f010*/  IMAD.WIDE.U32 R2, R12, c[0x0][0x3f0], R2 ;  /* 0x0000fc000c027a25 */ /* 0x000fe200078e0002 */
[----:B------:R-:W-:-:S03]  /*f020*/  SHF.R.S32.HI R12, RZ, 0x1f, R0 ;  /* 0x0000001fff0c7819 */ /* 0x000fc60000011400 */
[----:B------:R-:W-:Y:S02]  /*f030*/  IMAD.IADD R3, R3, 0x1, R10 ;  /* 0x0000000103037824 */ /* 0x000fe400078e020a */
[----:B------:R-:W-:-:S04]  /*f040*/  IMAD R10, R12, c[0x0][0x3e0], RZ ;  /* 0x0000f8000c0a7a24 */ /* 0x000fc800078e02ff */
[----:B---3--:R2:W-:Y:S01]  /*f050*/  @!P1 ST.E [R6.64], R173 ;  /* 0x000000ad06009985 */ /* 0x0085e2000c101906 */
[----:B------:R-:W-:-:S03]  /*f060*/  IMAD R9, R0, c[0x0][0x3e4], R10 ;  /* 0x0000f90000097a24 */ /* 0x000fc600078e020a */
[----:B----4-:R2:W-:Y:S01]  /*f070*/  @!P0 ST.E [R4.64], R65 ;  /* 0x0000004104008985 */ /* 0x0105e2000c101906 */
[----:B------:R-:W-:Y:S01]  /*f080*/  IMAD.WIDE.U32 R2, R0, c[0x0][0x3e0], R2 ;  /* 0x0000f80000027a25 */ /* 0x000fe200078e0002 */
[----:B------:R-:W-:Y:S02]  /*f090*/  SHF.R.S32.HI R0, RZ, 0x1f, R8 ;  /* 0x0000001fff007819 */ /* 0x000fe40000011408 */
[----:B------:R2:W3:Y:S01]  /*f0a0*/  LDS.128 R44, [R16+0x1080] ;  /* 0x00108000102c7984 */ /* 0x0004e20000000c00 */
[----:B-1----:R-:W-:-:S03]  /*f0b0*/  SHF.R.S32.HI R13, RZ, 0x1f, R18 ;  /* 0x0000001fff0d7819 */ /* 0x002fc60000011412 */
[----:B------:R2:W1:Y:S04]  /*f0c0*/  LDS.128 R60, [R16+0x2080] ;  /* 0x00208000103c7984 */ /* 0x0004680000000c00 */
        /* <DEDUP_REMOVED lines=10> */
[----:B------:R-:W-:Y:S01]  /*f170*/  IMAD.IADD R3, R3, 0x1, R9 ;  /* 0x0000000103037824 */ /* 0x000fe200078e0209 */
[----:B------:R-:W-:Y:S01]  /*f180*/  LEA.HI R13, R13, R18, RZ, 0x3 ;  /* 0x000000120d0d7211 */ /* 0x000fe200078f18ff */
[----:B------:R-:W-:-:S02]  /*f190*/  IMAD R0, R0, c[0x0][0x3d8], RZ ;  /* 0x0000f60000007a24 */ /* 0x000fc400078e02ff */
[----:B------:R-:W-:Y:S01]  /*f1a0*/  IMAD.WIDE.U32 R2, R8, c[0x0][0x3d8], R2 ;  /* 0x0000f60008027a25 */ /* 0x000fe200078e0002 */
[----:B------:R-:W-:-:S03]  /*f1b0*/  SHF.R.S32.HI R13, RZ, 0x3, R13 ;  /* 0x00000003ff0d7819 */ /* 0x000fc6000001140d */
[----:B------:R-:W-:Y:S01]  /*f1c0*/  IMAD R0, R8, c[0x0][0x3dc], R0 ;  /* 0x0000f70008007a24 */ /* 0x000fe200078e0200 */
[----:B------:R-:W-:Y:S01]  /*f1d0*/  LEA R14, P0, R2, c[0x0][0x380], 0x1 ;  /* 0x0000e000020e7a11 */ /* 0x000fe200078008ff */
[----:B------:R-:W-:-:S03]  /*f1e0*/  IMAD.IADD R13, R13, 0x1, R17 ;  /* 0x000000010d0d7824 */ /* 0x000fc600078e0211 */
[----:B------:R-:W-:-:S04]  /*f1f0*/  IADD3 R0, R3, R0, RZ ;  /* 0x0000000003007210 */ /* 0x000fc80007ffe0ff */
[----:B------:R-:W-:Y:S02]  /*f200*/  LEA.HI.X R12, R2, c[0x0][0x384], R0, 0x1, P0 ;  /* 0x0000e100020c7a11 */ /* 0x000fe400000f0c00 */
[----:B------:R-:W-:Y:S01]  /*f210*/  ISETP.GE.AND P0, PT, R13, UR4, PT ;  /* 0x000000040d007c0c */ /* 0x000fe2000bf06270 */
[----:B------:R2:W1:Y:S01]  /*f220*/  SHFL.IDX PT, R0, R14, RZ, 0x181f ;  /* 0x00181fff0e007589 */ /* 0x00046200000e0000 */
[----:B------:R-:W-:Y:S03]  /*f230*/  BSSY B0, `(.L_x_550) ;  /* 0x0000017000007945 */ /* 0x000fe60003800000 */
[----:B------:R2:W1:Y:S08]  /*f240*/  SHFL.IDX PT, R2, R12, RZ, 0x181f ;  /* 0x00181fff0c027589 */ /* 0x00047000000e0000 */
[----:B------:R-:W-:Y:S05]  /*f250*/  @P0 BRA `(.L_x_551) ;  /* 0x0000014000000947 */ /* 0x000fea0003800000 */
[----:B---34-:R-:W3:Y:S01]  /*f260*/  LDS.128 R28, [R16+0x80] ;  /* 0x00008000101c7984 */ /* 0x018ee20000000c00 */
[----:B-----5:R-:W-:-:S02]  /*f270*/  ISETP.GE.AND P3, PT, R86, c[0x0][0x3c8], PT ;  /* 0x0000f20056007a0c */ /* 0x020fc40003f66270 */
[----:B------:R-:W-:Y:S01]  /*f280*/  ISETP.GE.AND P2, PT, R84, c[0x0][0x3c8], PT ;  /* 0x0000f20054007a0c */ /* 0x000fe20003f46270 */
[----:B------:R-:W4:Y:S01]  /*f290*/  LDS.128 R24, [R16+0x4080] ;  /* 0x0040800010187984 */ /* 0x000f220000000c00 */
[----:B------:R-:W-:Y:S02]  /*f2a0*/  ISETP.GE.AND P1, PT, R82, c[0x0][0x3c8], PT ;  /* 0x0000f20052007a0c */ /* 0x000fe40003f26270 */
[----:B------:R-:W-:Y:S01]  /*f2b0*/  ISETP.GE.AND P0, PT, R15, c[0x0][0x3c8], PT ;  /* 0x0000f2000f007a0c */ /* 0x000fe20003f06270 */
[----:B------:R-:W2:Y:S04]  /*f2c0*/  LDS.128 R20, [R16+0x8080] ;  /* 0x0080800010147984 */ /* 0x000ea80000000c00 */
[----:B--2---:R-:W2:Y:S02]  /*f2d0*/  LDS.128 R16, [R16+0xc080] ;  /* 0x00c0800010107984 */ /* 0x004ea40000000c00 */
[----:B-1----:R-:W-:-:S02]  /*f2e0*/  @!P3 LEA R10, P4, R86, R0, 0x1 ;  /* 0x00000000560ab211 */ /* 0x002fc400078808ff */
[----:B------:R-:W-:Y:S02]  /*f2f0*/  @!P2 LEA R8, P6, R84, R0, 0x1 ;  /* 0x000000005408a211 */ /* 0x000fe400078c08ff */
[----:B------:R-:W-:Y:S02]  /*f300*/  @!P3 LEA.HI.X R11, R86, R2, R87, 0x1, P4 ;  /* 0x00000002560bb211 */ /* 0x000fe400020f0c57 */
[-C--:B------:R-:W-:Y:S02]  /*f310*/  @!P1 LEA R6, P5, R82, R0.reuse, 0x1 ;  /* 0x0000000052069211 */ /* 0x080fe400078a08ff */
[----:B------:R-:W-:Y:S02]  /*f320*/  @!P0 LEA R4, P4, R15, R0, 0x1 ;  /* 0x000000000f048211 */ /* 0x000fe400078808ff */
[-C--:B------:R-:W-:Y:S02]  /*f330*/  @!P2 LEA.HI.X R9, R84, R2.reuse, R85, 0x1, P6 ;  /* 0x000000025409a211 */ /* 0x080fe400030f0c55 */
[----:B------:R-:W-:-:S02]  /*f340*/  @!P1 LEA.HI.X R7, R82, R2, R83, 0x1, P5 ;  /* 0x0000000252079211 */ /* 0x000fc400028f0c53 */
[----:B------:R-:W-:Y:S01]  /*f350*/  @!P0 LEA.HI.X R5, R15, R2, R80, 0x1, P4 ;  /* 0x000000020f058211 */ /* 0x000fe200020f0c50 */
[----:B---3--:R1:W-:Y:S04]  /*f360*/  @!P3 ST.E.128 [R10.64], R28 ;  /* 0x0000001c0a00b985 */ /* 0x0083e8000c101d06 */
[----:B----4-:R1:W-:Y:S04]  /*f370*/  @!P2 ST.E.128 [R8.64], R24 ;  /* 0x000000180800a985 */ /* 0x0103e8000c101d06 */
[----:B------:R1:W-:Y:S04]  /*f380*/  @!P1 ST.E.128 [R6.64], R20 ;  /* 0x0000001406009985 */ /* 0x0003e8000c101d06 */
[----:B--2---:R1:W-:Y:S02]  /*f390*/  @!P0 ST.E.128 [R4.64], R16 ;  /* 0x0000001004008985 */ /* 0x0043e4000c101d06 */
.L_x_551:
[----:B---34-:R-:W-:Y:S05]  /*f3a0*/  BSYNC B0 ;  /* 0x0000000000007941 */ /* 0x018fea0003800000 */
.L_x_550:
[----:B------:R-:W-:Y:S01]  /*f3b0*/  IADD3 R3, R13, 0x20, RZ ;  /* 0x000000200d037810 */ /* 0x000fe20007ffe0ff */
[----:B-1----:R1:W3:Y:S01]  /*f3c0*/  SHFL.IDX PT, R2, R12, 0x1, 0x181f ;  /* 0x00381f000c027f89 */ /* 0x0022e200000e0000 */
[----:B------:R-:W-:Y:S02]  /*f3d0*/  BSSY B0, `(.L_x_552) ;  /* 0x0000014000007945 */ /* 0x000fe40003800000 */
[----:B------:R-:W-:Y:S01]  /*f3e0*/  ISETP.GE.AND P0, PT, R3, UR4, PT ;  /* 0x0000000403007c0c */ /* 0x000fe2000bf06270 */
[----:B------:R1:W4:-:S12]  /*f3f0*/  SHFL.IDX PT, R0, R14, 0x1, 0x181f ;  /* 0x00381f000e007f89 */ /* 0x00031800000e0000 */
[----:B------:R-:W-:Y:S05]  /*f400*/  @P0 BRA `(.L_x_553) ;  /* 0x0000010000000947 */ /* 0x000fea0003800000 */
[----:B-----5:R-:W-:Y:S02]  /*f410*/  ISETP.GE.AND P3, PT, R86, c[0x0][0x3c8], PT ;  /* 0x0000f20056007a0c */ /* 0x020fe40003f66270 */
[----:B------:R-:W-:Y:S02]  /*f420*/  ISETP.GE.AND P2, PT, R84, c[0x0][0x3c8], PT ;  /* 0x0000f20054007a0c */ /* 0x000fe40003f46270 */
[----:B------:R-:W-:Y:S02]  /*f430*/  ISETP.GE.AND P1, PT, R82, c[0x0][0x3c8], PT ;  /* 0x0000f20052007a0c */ /* 0x000fe40003f26270 */
[----:B------:R-:W-:-:S07]  /*f440*/  ISETP.GE.AND P0, PT, R15, c[0x0][0x3c8], PT ;  /* 0x0000f2000f007a0c */ /* 0x000fce0003f06270 */
[-C--:B----4-:R-:W-:Y:S02]  /*f450*/  @!P3 LEA R10, P4, R86, R0.reuse, 0x1 ;  /* 0x00000000560ab211 */ /* 0x090fe400078808ff */
[----:B------:R-:W-:Y:S02]  /*f460*/  @!P2 LEA R8, P6, R84, R0, 0x1 ;  /* 0x000000005408a211 */ /* 0x000fe400078c08ff */
[----:B---3--:R-:W-:Y:S02]  /*f470*/  @!P3 LEA.HI.X R11, R86, R2, R87, 0x1, P4 ;  /* 0x00000002560bb211 */ /* 0x008fe400020f0c57 */
[-C--:B--2---:R-:W-:Y:S02]  /*f480*/  @!P1 LEA R6, P5, R82, R0.reuse, 0x1 ;  /* 0x0000000052069211 */ /* 0x084fe400078a08ff */
[----:B------:R-:W-:Y:S01]  /*f490*/  @!P0 LEA R4, P4, R15, R0, 0x1 ;  /* 0x000000000f048211 */ /* 0x000fe200078808ff */
[----:B------:R2:W-:Y:S01]  /*f4a0*/  @!P3 ST.E.128 [R10.64], R44 ;  /* 0x0000002c0a00b985 */ /* 0x0005e2000c101d06 */
[----:B------:R-:W-:-:S02]  /*f4b0*/  @!P2 LEA.HI.X R9, R84, R2, R85, 0x1, P6 ;  /* 0x000000025409a211 */ /* 0x000fc400030f0c55 */
[-C--:B------:R-:W-:Y:S02]  /*f4c0*/  @!P1 LEA.HI.X R7, R82, R2.reuse, R83, 0x1, P5 ;  /* 0x0000000252079211 */ /* 0x080fe400028f0c53 */
[----:B------:R-:W-:Y:S01]  /*f4d0*/  @!P0 LEA.HI.X R5, R15, R2, R80, 0x1, P4 ;  /* 0x000000020f058211 */ /* 0x000fe200020f0c50 */
[----:B------:R2:W-:Y:S04]  /*f4e0*/  @!P2 ST.E.128 [R8.64], R40 ;  /* 0x000000280800a985 */ /* 0x0005e8000c101d06 */
[----:B------:R2:W-:Y:S04]  /*f4f0*/  @!P1 ST.E.128 [R6.64], R36 ;  /* 0x0000002406009985 */ /* 0x0005e8000c101d06 */
[----:B------:R2:W-:Y:S02]  /*f500*/  @!P0 ST.E.128 [R4.64], R32 ;  /* 0x0000002004008985 */ /* 0x0005e4000c101d06 */
.L_x_553:
[----:B------:R-:W-:Y:S05]  /*f510*/  BSYNC B0 ;  /* 0x0000000000007941 */ /* 0x000fea0003800000 */
.L_x_552:
[----:B------:R-:W-:Y:S01]  /*f520*/  IADD3 R3, R13, 0x40, RZ ;  /* 0x000000400d037810 */ /* 0x000fe20007ffe0ff */
[----:B---3--:R3:W1:Y:S01]  /*f530*/  SHFL.IDX PT, R2, R12, 0x2, 0x181f ;  /* 0x00581f000c027f89 */ /* 0x00866200000e0000 */
[----:B------:R-:W-:Y:S02]  /*f540*/  BSSY B0, `(.L_x_554) ;  /* 0x0000014000007945 */ /* 0x000fe40003800000 */
[----:B------:R-:W-:Y:S01]  /*f550*/  ISETP.GE.AND P0, PT, R3, UR4, PT ;  /* 0x0000000403007c0c */ /* 0x000fe2000bf06270 */
[----:B----4-:R3:W4:-:S12]  /*f560*/  SHFL.IDX PT, R0, R14, 0x2, 0x181f ;  /* 0x00581f000e007f89 */ /* 0x01071800000e0000 */
[----:B------:R-:W-:Y:S05]  /*f570*/  @P0 BRA `(.L_x_555) ;  /* 0x0000010000000947 */ /* 0x000fea0003800000 */
[----:B-----5:R-:W-:Y:S02]  /*f580*/  ISETP.GE.AND P3, PT, R86, c[0x0][0x3c8], PT ;  /* 0x0000f20056007a0c */ /* 0x020fe40003f66270 */
[----:B------:R-:W-:Y:S02]  /*f590*/  ISETP.GE.AND P2, PT, R84, c[0x0][0x3c8], PT ;  /* 0x0000f20054007a0c */ /* 0x000fe40003f46270 */
[----:B------:R-:W-:Y:S02]  /*f5a0*/  ISETP.GE.AND P1, PT, R82, c[0x0][0x3c8], PT ;  /* 0x0000f20052007a0c */ /* 0x000fe40003f26270 */
[----:B------:R-:W-:-:S07]  /*f5b0*/  ISETP.GE.AND P0, PT, R15, c[0x0][0x3c8], PT ;  /* 0x0000f2000f007a0c */ /* 0x000fce0003f06270 */
[-C--:B--2-4-:R-:W-:Y:S02]  /*f5c0*/  @!P3 LEA R10, P4, R86, R0.reuse, 0x1 ;  /* 0x00000000560ab211 */ /* 0x094fe400078808ff */
[----:B------:R-:W-:Y:S02]  /*f5d0*/  @!P2 LEA R8, P6, R84, R0, 0x1 ;  /* 0x000000005408a211 */ /* 0x000fe400078c08ff */
[----:B-1----:R-:W-:Y:S02]  /*f5e0*/  @!P3 LEA.HI.X R11, R86, R2, R87, 0x1, P4 ;  /* 0x00000002560bb211 */ /* 0x002fe400020f0c57 */
[-C--:B------:R-:W-:Y:S02]  /*f5f0*/  @!P1 LEA R6, P5, R82, R0.reuse, 0x1 ;  /* 0x0000000052069211 */ /* 0x080fe400078a08ff */
        /* <DEDUP_REMOVED lines=8> */
.L_x_555:
[----:B------:R-:W-:Y:S05]  /*f680*/  BSYNC B0 ;  /* 0x0000000000007941 */ /* 0x000fea0003800000 */
.L_x_554:
[----:B------:R-:W-:Y:S01]  /*f690*/  IADD3 R3, R13, 0x60, RZ ;  /* 0x000000600d037810 */ /* 0x000fe20007ffe0ff */
[----:B-1----:R1:W2:Y:S03]  /*f6a0*/  SHFL.IDX PT, R2, R12, 0x3, 0x181f ;  /* 0x00781f000c027f89 */ /* 0x0022a600000e0000 */
[----:B------:R-:W-:Y:S01]  /*f6b0*/  ISETP.GE.AND P0, PT, R3, UR4, PT ;  /* 0x0000000403007c0c */ /* 0x000fe2000bf06270 */
[----:B----4-:R1:W4:-:S12]  /*f6c0*/  SHFL.IDX PT, R0, R14, 0x3, 0x181f ;  /* 0x00781f000e007f89 */ /* 0x01031800000e0000 */
[----:B------:R-:W-:Y:S05]  /*f6d0*/  @P0 BRA `(.L_x_556) ;  /* 0x00000e1000000947 */ /* 0x000fea0003800000 */
[----:B-----5:R-:W-:Y:S02]  /*f6e0*/  ISETP.GE.AND P2, PT, R86, c[0x0][0x3c8], PT ;  /* 0x0000f20056007a0c */ /* 0x020fe40003f46270 */
[----:B------:R-:W-:Y:S02]  /*f6f0*/  ISETP.GE.AND P1, PT, R84, c[0x0][0x3c8], PT ;  /* 0x0000f20054007a0c */ /* 0x000fe40003f26270 */
[----:B------:R-:W-:-:S09]  /*f700*/  ISETP.GE.AND P0, PT, R82, c[0x0][0x3c8], PT ;  /* 0x0000f20052007a0c */ /* 0x000fd20003f06270 */
[-C--:B--2-4-:R-:W-:Y:S02]  /*f710*/  @!P2 LEA R8, P5, R86, R0.reuse, 0x1 ;  /* 0x000000005608a211 */ /* 0x094fe400078a08ff */
[-C--:B------:R-:W-:Y:S02]  /*f720*/  @!P1 LEA R6, P4, R84, R0.reuse, 0x1 ;  /* 0x0000000054069211 */ /* 0x080fe400078808ff */
[----:B------:R-:W-:Y:S02]  /*f730*/  @!P0 LEA R4, P3, R82, R0, 0x1 ;  /* 0x0000000052048211 */ /* 0x000fe400078608ff */
[-C--:B------:R-:W-:Y:S02]  /*f740*/  @!P2 LEA.HI.X R9, R86, R2.reuse, R87, 0x1, P5 ;  /* 0x000000025609a211 */ /* 0x080fe400028f0c57 */
[-C--:B------:R-:W-:Y:S02]  /*f750*/  @!P1 LEA.HI.X R7, R84, R2.reuse, R85, 0x1, P4 ;  /* 0x0000000254079211 */ /* 0x080fe400020f0c55 */
[----:B------:R-:W-:Y:S01]  /*f760*/  @!P0 LEA.HI.X R5, R82, R2, R83, 0x1, P3 ;  /* 0x0000000252058211 */ /* 0x000fe200018f0c53 */
[----:B------:R2:W-:Y:S04]  /*f770*/  @!P2 ST.E.128 [R8.64], R72 ;  /* 0x000000480800a985 */ /* 0x0005e8000c101d06 */
[----:B------:R2:W-:Y:S04]  /*f780*/  @!P1 ST.E.128 [R6.64], R68 ;  /* 0x0000004406009985 */ /* 0x0005e8000c101d06 */
[----:B------:R2:W-:Y:S01]  /*f790*/  @!P0 ST.E.128 [R4.64], R64 ;  /* 0x0000004004008985 */ /* 0x0005e2000c101d06 */
[----:B------:R-:W-:-:S13]  /*f7a0*/  ISETP.GE.AND P0, PT, R15, c[0x0][0x3c8], PT ;  /* 0x0000f2000f007a0c */ /* 0x000fda0003f06270 */
[----:B------:R-:W-:Y:S05]  /*f7b0*/  @P0 BRA `(.L_x_556) ;  /* 0x00000d3000000947 */ /* 0x000fea0003800000 */
[----:B--2---:R-:W-:-:S04]  /*f7c0*/  LEA R4, P0, R15, R0, 0x1 ;  /* 0x000000000f047211 */ /* 0x004fc800078008ff */
[----:B------:R-:W-:-:S05]  /*f7d0*/  LEA.HI.X R5, R15, R2, R80, 0x1, P0 ;  /* 0x000000020f057211 */ /* 0x000fca00000f0c50 */
[----:B------:R2:W-:Y:S01]  /*f7e0*/  ST.E.128 [R4.64], R76 ;  /* 0x0000004c04007985 */ /* 0x0005e2000c101d06 */
[----:B------:R-:W-:Y:S05]  /*f7f0*/  BRA `(.L_x_556) ;  /* 0x00000cf000007947 */ /* 0x000fea0003800000 */
.L_x_548:
[----:B------:R-:W2:Y:S04]  /*f800*/  LDL R2, [R1+0xbc] ;  /* 0x0000bc0001027983 */ /* 0x000ea80000100800 */
[----:B------:R-:W3:Y:S04]  /*f810*/  LDL R0, [R1+0xb8] ;  /* 0x0000b80001007983 */ /* 0x000ee80000100800 */
[----:B------:R-:W4:Y:S04]  /*f820*/  LDL R4, [R1+0xb4] ;  /* 0x0000b40001047983 */ /* 0x000f280000100800 */
[----:B------:R-:W5:Y:S01]  /*f830*/  S2R R3, SR_TID.X ;  /* 0x0000000000037919 */ /* 0x000f620000002100 */
[----:B------:R-:W-:Y:S01]  /*f840*/  BSSY B0, `(.L_x_557) ;  /* 0x0000026000007945 */ /* 0x000fe20003800000 */
[----:B-----5:R-:W-:Y:S01]  /*f850*/  ISETP.GE.AND P0, PT, R3, 0x80, PT ;  /* 0x000000800300780c */ /* 0x020fe20003f06270 */
[----:B--2---:R-:W-:-:S02]  /*f860*/  IMAD.MOV.U32 R12, RZ, RZ, R2 ;  /* 0x000000ffff0c7224 */ /* 0x004fc400078e0002 */
[----:B---3--:R-:W-:-:S03]  /*f870*/  IMAD.MOV.U32 R11, RZ, RZ, R0 ;  /* 0x000000ffff0b7224 */ /* 0x008fc600078e0000 */
[----:B------:R-:W-:Y:S01]  /*f880*/  SHF.R.S32.HI R9, RZ, 0x1f, R12 ;  /* 0x0000001fff097819 */ /* 0x000fe2000001140c */
[----:B----4-:R-:W-:Y:S01]  /*f890*/  IMAD.MOV.U32 R13, RZ, RZ, R4 ;  /* 0x000000ffff0d7224 */ /* 0x010fe200078e0004 */
[----:B------:R-:W-:-:S05]  /*f8a0*/  SHF.R.S32.HI R10, RZ, 0x1f, R11 ;  /* 0x0000001fff0a7819 */ /* 0x000fca000001140b */
[----:B------:R-:W-:Y:S05]  /*f8b0*/  @P0 BRA `(.L_x_558) ;  /* 0x000001e000000947 */ /* 0x000fea0003800000 */
[----:B------:R-:W-:Y:S02]  /*f8c0*/  MOV R2, c[0x0][0x4e8] ;  /* 0x00013a0000027a02 */ /* 0x000fe40000000f00 */
[----:B------:R-:W-:-:S03]  /*f8d0*/  IADD3 R6, R13, R3, RZ ;  /* 0x000000030d067210 */ /* 0x000fc60007ffe0ff */
[----:B------:R-:W-:-:S05]  /*f8e0*/  IMAD R0, R2, c[0x0][0x388], RZ ;  /* 0x0000e20002007a24 */ /* 0x000fca00078e02ff */
[----:B------:R-:W-:-:S13]  /*f8f0*/  ISETP.GE.AND P0, PT, R6, R0, PT ;  /* 0x000000000600720c */ /* 0x000fda0003f06270 */
[----:B------:R-:W-:Y:S05]  /*f900*/  @P0 BRA `(.L_x_558) ;  /* 0x0000019000000947 */ /* 0x000fea0003800000 */
[----:B------:R-:W-:Y:S01]  /*f910*/  ISETP.NE.AND P0, PT, R2, 0x1, PT ;  /* 0x000000010200780c */ /* 0x000fe20003f05270 */
[----:B------:R-:W-:Y:S01]  /*f920*/  IMAD R4, R9, c[0x0][0x490], RZ ;  /* 0x0001240009047a24 */ /* 0x000fe200078e02ff */
[----:B------:R-:W-:Y:S01]  /*f930*/  MOV R0, R6 ;  /* 0x0000000600007202 */ /* 0x000fe20000000f00 */
[----:B------:R-:W-:-:S04]  /*f940*/  IMAD.WIDE.U32 R2, R12, c[0x0][0x490], RZ ;  /* 0x000124000c027a25 */ /* 0x000fc800078e00ff */
[----:B------:R-:W-:Y:S02]  /*f950*/  IMAD R4, R12, c[0x0][0x494], R4 ;  /* 0x000125000c047a24 */ /* 0x000fe400078e0204 */
[----:B------:R-:W-:-:S03]  /*f960*/  IMAD R8, R10, c[0x0][0x498], RZ ;  /* 0x000126000a087a24 */ /* 0x000fc600078e02ff */
[----:B------:R-:W-:Y:S01]  /*f970*/  IADD3 R3, R3, R4, RZ ;  /* 0x0000000403037210 */ /* 0x000fe20007ffe0ff */
[----:B------:R-:W-:-:S05]  /*f980*/  @P0 IMAD.HI.U32 R5, R6, c[0x0][0x4ec], RZ ;  /* 0x00013b0006050a27 */ /* 0x000fca00078e00ff */
[----:B------:R-:W-:Y:S01]  /*f990*/  @P0 SHF.R.U32.HI R0, RZ, c[0x0][0x4f0], R5 ;  /* 0x00013c00ff000a19 */ /* 0x000fe20000011605 */
[----:B------:R-:W-:-:S03]  /*f9a0*/  IMAD.WIDE.U32 R4, R11, c[0x0][0x498], R2 ;  /* 0x000126000b047a25 */ /* 0x000fc600078e0002 */
[C---:B------:R-:W-:Y:S01]  /*f9b0*/  IADD3 R7, -R0.reuse, RZ, RZ ;  /* 0x000000ff00077210 */ /* 0x040fe20007ffe1ff */
[----:B------:R-:W-:Y:S01]  /*f9c0*/  IMAD R3, R11, c[0x0][0x49c], R8 ;  /* 0x000127000b037a24 */ /* 0x000fe200078e0208 */
[----:B------:R-:W-:-:S03]  /*f9d0*/  IADD3 R4, P0, R0, R4, RZ ;  /* 0x0000000400047210 */ /* 0x000fc60007f1e0ff */
[----:B------:R-:W-:Y:S01]  /*f9e0*/  IMAD R2, R7, c[0x0][0x4e8], R6 ;  /* 0x00013a0007027a24 */ /* 0x000fe200078e0206 */
[----:B------:R-:W-:-:S04]  /*f9f0*/  SHF.R.S32.HI R6, RZ, 0x1f, R0 ;  /* 0x0000001fff067819 */ /* 0x000fc80000011400 */
[----:B------:R-:W-:Y:S02]  /*fa00*/  SHF.R.S32.HI R0, RZ, 0x1f, R2 ;  /* 0x0000001fff007819 */ /* 0x000fe40000011402 */
[----:B------:R-:W-:-:S03]  /*fa10*/  IADD3.X R5, R6, R5, R3, P0, !PT ;  /* 0x0000000506057210 */ /* 0x000fc600007fe403 */
[----:B------:R-:W-:-:S04]  /*fa20*/  IMAD R0, R0, c[0x0][0x488], RZ ;  /* 0x0001220000007a24 */ /* 0x000fc800078e02ff */
[C---:B------:R-:W-:Y:S02]  /*fa30*/  IMAD R0, R2.reuse, c[0x0][0x48c], R0 ;  /* 0x0001230002007a24 */ /* 0x040fe400078e0200 */
[----:B------:R-:W-:-:S05]  /*fa40*/  IMAD.WIDE.U32 R2, R2, c[0x0][0x488], R4 ;  /* 0x0001220002027a25 */ /* 0x000fca00078e0004 */
[----:B------:R-:W-:Y:S02]  /*fa50*/  IADD3 R0, R3, R0, RZ ;  /* 0x0000000003007210 */ /* 0x000fe40007ffe0ff */
[----:B------:R-:W-:-:S04]  /*fa60*/  LEA R4, P0, R2, c[0x0][0x450], 0x2 ;  /* 0x0001140002047a11 */ /* 0x000fc800078010ff */
[----:B------:R-:W-:Y:S02]  /*fa70*/  LEA.HI.X R5, R2, c[0x0][0x454], R0, 0x2, P0 ;  /* 0x0001150002057a11 */ /* 0x000fe400000f1400 */
[----:B------:R-:W-:-:S05]  /*fa80*/  MOV R0, 0xff800000 ;  /* 0xff80000000007802 */ /* 0x000fca0000000f00 */
[----:B------:R2:W-:Y:S02]  /*fa90*/  STG.E [R4.64], R0 ;  /* 0x0000000004007986 */ /* 0x0005e4000c101906 */
.L_x_558:
[----:B------:R-:W-:Y:S05]  /*faa0*/  BSYNC B0 ;  /* 0x0000000000007941 */ /* 0x000fea0003800000 */
.L_x_557:
[----:B------:R-:W3:Y:S01]  /*fab0*/  LDL R2, [R1+0x80] ;  /* 0x0000800001027983 */ /* 0x000ee20000100800 */
[----:B--2---:R-:W-:Y:S01]  /*fac0*/  MOV R0, c[0x0][0x4e8] ;  /* 0x00013a0000007a02 */ /* 0x004fe20000000f00 */
[----:B------:R-:W-:-:S03]  /*fad0*/  IMAD R6, R10, c[0x0][0x3f0], RZ ;  /* 0x0000fc000a067a24 */ /* 0x000fc600078e02ff */
[----:B------:R-:W-:Y:S01]  /*fae0*/  ISETP.NE.AND P0, PT, R0, 0x1, PT ;  /* 0x000000010000780c */ /* 0x000fe20003f05270 */
[----:B------:R-:W-:Y:S02]  /*faf0*/  IMAD R0, R9, c[0x0][0x3e8], RZ ;  /* 0x0000fa0009007a24 */ /* 0x000fe400078e02ff */
[----:B------:R-:W-:Y:S02]  /*fb00*/  IMAD R8, R11, c[0x0][0x3f4], R6 ;  /* 0x0000fd000b087a24 */ /* 0x000fe400078e0206 */
[----:B------:R-:W-:Y:S01]  /*fb10*/  IMAD R5, R12, c[0x0][0x3ec], R0 ;  /* 0x0000fb000c057a24 */ /* 0x000fe200078e0200 */
[----:B---3--:R-:W-:Y:S01]  /*fb20*/  IADD3 R4, R2, R13, RZ ;  /* 0x0000000d02047210 */ /* 0x008fe20007ffe0ff */
[----:B------:R-:W-:-:S03]  /*fb30*/  IMAD.WIDE.U32 R2, R12, c[0x0][0x3e8], RZ ;  /* 0x0000fa000c027a25 */ /* 0x000fc600078e00ff */
[----:B------:R-:W-:-:S03]  /*fb40*/  MOV R0, R4 ;  /* 0x0000000400007202 */ /* 0x000fc60000000f00 */
[----:B------:R-:W-:Y:S01]  /*fb50*/  @P0 IMAD.HI.U32 R7, R4, c[0x0][0x4ec], RZ ;  /* 0x00013b0004070a27 */ /* 0x000fe200078e00ff */
[----:B------:R-:W-:-:S04]  /*fb60*/  IADD3 R3, R3, R5, RZ ;  /* 0x0000000503037210 */ /* 0x000fc80007ffe0ff */
[----:B------:R-:W-:Y:S01]  /*fb70*/  @P0 SHF.R.U32.HI R0, RZ, c[0x0][0x4f0], R7 ;  /* 0x00013c00ff000a19 */ /* 0x000fe20000011607 */
[----:B------:R-:W-:-:S03]  /*fb80*/  IMAD.WIDE.U32 R2, R11, c[0x0][0x3f0], R2 ;  /* 0x0000fc000b027a25 */ /* 0x000fc600078e0002 */
[----:B------:R-:W-:Y:S02]  /*fb90*/  SHF.R.S32.HI R6, RZ, 0x1f, R0 ;  /* 0x0000001fff067819 */ /* 0x000fe40000011400 */
[----:B------:R-:W-:Y:S02]  /*fba0*/  IADD3 R5, -R0, RZ, RZ ;  /* 0x000000ff00057210 */ /* 0x000fe40007ffe1ff */
[----:B------:R-:W-:Y:S01]  /*fbb0*/  IADD3 R3, R3, R8, RZ ;  /* 0x0000000803037210 */ /* 0x000fe20007ffe0ff */
[----:B------:R-:W-:Y:S02]  /*fbc0*/  IMAD R6, R6, c[0x0][0x3e0], RZ ;  /* 0x0000f80006067a24 */ /* 0x000fe400078e02ff */
[----:B------:R-:W-:Y:S02]  /*fbd0*/  IMAD R4, R5, c[0x0][0x4e8], R4 ;  /* 0x00013a0005047a24 */ /* 0x000fe400078e0204 */
[C---:B------:R-:W-:Y:S02]  /*fbe0*/  IMAD R5, R0.reuse, c[0x0][0x3e4], R6 ;  /* 0x0000f90000057a24 */ /* 0x040fe400078e0206 */
[----:B------:R-:W-:Y:S01]  /*fbf0*/  IMAD.WIDE.U32 R2, R0, c[0x0][0x3e0], R2 ;  /* 0x0000f80000027a25 */ /* 0x000fe200078e0002 */
[----:B------:R-:W-:-:S04]  /*fc00*/  SHF.R.S32.HI R0, RZ, 0x1f, R4 ;  /* 0x0000001fff007819 */ /* 0x000fc80000011404 */
[----:B------:R-:W-:Y:S01]  /*fc10*/  IADD3 R3, R3, R5, RZ ;  /* 0x0000000503037210 */ /* 0x000fe20007ffe0ff */
[----:B------:R-:W-:-:S04]  /*fc20*/  IMAD R0, R0, c[0x0][0x3d8], RZ ;  /* 0x0000f60000007a24 */ /* 0x000fc800078e02ff */
[----:B------:R-:W-:-:S04]  /*fc30*/  IMAD.WIDE.U32 R2, R4, c[0x0][0x3d8], R2 ;  /* 0x0000f60004027a25 */ /* 0x000fc800078e0002 */
[----:B------:R-:W-:Y:S01]  /*fc40*/  IMAD R4, R4, c[0x0][0x3dc], R0 ;  /* 0x0000f70004047a24 */ /* 0x000fe200078e0200 */
[----:B------:R-:W-:-:S04]  /*fc50*/  LEA R13, P0, R2, c[0x0][0x380], 0x1 ;  /* 0x0000e000020d7a11 */ /* 0x000fc800078008ff */
[----:B------:R-:W-:-:S04]  /*fc60*/  IADD3 R4, R3, R4, RZ ;  /* 0x0000000403047210 */ /* 0x000fc80007ffe0ff */
[----:B------:R-:W-:Y:S01]  /*fc70*/  LEA.HI.X R5, R2, c[0x0][0x384], R4, 0x1, P0 ;  /* 0x0000e10002057a11 */ /* 0x000fe200000f0c04 */
[----:B------:R-:W-:Y:S05]  /*fc80*/  BRA.DIV ~URZ, `(.L_x_559) ;  /* 0x000026227f007947 */ /* 0x000fea000b800000 */
[----:B------:R2:W3:Y:S02]  /*fc90*/  SHFL.IDX PT, R4, R5, RZ, 0x181f ;  /* 0x00181fff05047589 */ /* 0x0004e400000e0000 */
.L_x_591:
[----:B------:R-:W-:Y:S05]  /*fca0*/  BRA.DIV ~URZ, `(.L_x_560) ;  /* 0x000026727f007947 */ /* 0x000fea000b800000 */
[----:B------:R4:W1:Y:S02]  /*fcb0*/  SHFL.IDX PT, R0, R13, RZ, 0x181f ;  /* 0x00181fff0d007589 */ /* 0x00086400000e0000 */
.L_x_592:
[----:B------:R-:W5:Y:S04]  /*fcc0*/  LDL.LU R3, [R1+0xb4] ;  /* 0x0000b40001037983 */ /* 0x000f680000300800 */
[----:B------:R-:W2:Y:S01]  /*fcd0*/  S2R R6, SR_TID.X ;  /* 0x0000000000067919 */ /* 0x000ea20000002100 */
[----:B------:R-:W-:-:S04]  /*fce0*/  IMAD.MOV.U32 R14, RZ, RZ, c[0x0][0x4e8] ;  /* 0x00013a00ff0e7624 */ /* 0x000fc800078e00ff */
[----:B------:R-:W-:Y:S01]  /*fcf0*/  IMAD R14, R14, c[0x0][0x388], RZ ;  /* 0x0000e2000e0e7a24 */ /* 0x000fe200078e02ff */
[----:B--2---:R-:W-:-:S04]  /*fd00*/  SHF.R.S32.HI R2, RZ, 0x1f, R6 ;  /* 0x0000001fff027819 */ /* 0x004fc80000011406 */
[----:B------:R-:W-:-:S04]  /*fd10*/  LEA.HI R2, R2, R6, RZ, 0x3 ;  /* 0x0000000602027211 */ /* 0x000fc800078f18ff */
[----:B------:R-:W-:Y:S01]  /*fd20*/  SHF.R.S32.HI R2, RZ, 0x3, R2 ;  /* 0x00000003ff027819 */ /* 0x000fe20000011402 */
[----:B------:R-:W-:Y:S04]  /*fd30*/  BSSY B0, `(.L_x_561) ;  /* 0x000001c000007945 */ /* 0x000fe80003800000 */
[----:B-----5:R-:W-:-:S05]  /*fd40*/  IMAD.IADD R12, R2, 0x1, R3 ;  /* 0x00000001020c7824 */ /* 0x020fca00078e0203 */
[----:B------:R-:W-:-:S13]  /*fd50*/  ISETP.GE.AND P0, PT, R12, R14, PT ;  /* 0x0000000e0c00720c */ /* 0x000fda0003f06270 */
[----:B------:R-:W-:Y:S05]  /*fd60*/  @P0 BRA `(.L_x_562) ;  /* 0x0000018000000947 */ /* 0x000fea0003800000 */
[----:B------:R-:W2:Y:S04]  /*fd70*/  LDL R6, [R1+0x58] ;  /* 0x0000580001067983 */ /* 0x000ea80000100800 */
[----:B------:R-:W5:Y:S04]  /*fd80*/  LDL R2, [R1+0x70] ;  /* 0x0000700001027983 */ /* 0x000f680000100800 */
[----:B----4-:R-:W4:Y:S04]  /*fd90*/  LDL R17, [R1+0x6c] ;  /* 0x00006c0001117983 */ /* 0x010f280000100800 */
[----:B---3--:R-:W3:Y:S04]  /*fda0*/  LDL R15, [R1+0x74] ;  /* 0x00007400010f7983 */ /* 0x008ee80000100800 */
[----:B------:R-:W3:Y:S04]  /*fdb0*/  LDL R7, [R1+0xf8] ;  /* 0x0000f80001077983 */ /* 0x000ee80000100800 */
[----:B------:R-:W3:Y:S04]  /*fdc0*/  LDL R3, [R1+0xf4] ;  /* 0x0000f40001037983 */ /* 0x000ee80000100800 */
[----:B------:R-:W3:Y:S04]  /*fdd0*/  LDL R18, [R1+0xf0] ;  /* 0x0000f00001127983 */ /* 0x000ee80000100800 */
[----:B-1----:R-:W3:Y:S01]  /*fde0*/  LDL R16, [R1+0xec] ;  /* 0x0000ec0001107983 */ /* 0x002ee20000100800 */
[----:B--2---:R-:W-:-:S02]  /*fdf0*/  ISETP.GE.AND P3, PT, R6, c[0x0][0x3c8], PT ;  /* 0x0000f20006007a0c */ /* 0x004fc40003f66270 */
[----:B-----5:R-:W-:Y:S02]  /*fe00*/  ISETP.GE.AND P2, PT, R2, c[0x0][0x3c8], PT ;  /* 0x0000f20002007a0c */ /* 0x020fe40003f46270 */
[----:B----4-:R-:W-:Y:S02]  /*fe10*/  ISETP.GE.AND P1, PT, R17, c[0x0][0x3c8], PT ;  /* 0x0000f20011007a0c */ /* 0x010fe40003f26270 */
[----:B---3--:R-:W-:-:S07]  /*fe20*/  ISETP.GE.AND P0, PT, R15, c[0x0][0x3c8], PT ;  /* 0x0000f2000f007a0c */ /* 0x008fce0003f06270 */
[-C--:B------:R-:W-:Y:S02]  /*fe30*/  @!P3 LEA R10, P4, R6, R0.reuse, 0x1 ;  /* 0x00000000060ab211 */ /* 0x080fe400078808ff */
[----:B------:R-:W-:Y:S02]  /*fe40*/  @!P2 LEA R8, P6, R2, R0, 0x1 ;  /* 0x000000000208a211 */ /* 0x000fe400078c08ff */
[----:B------:R-:W-:Y:S02]  /*fe50*/  @!P3 LEA.HI.X R11, R6, R4, R7, 0x1, P4 ;  /* 0x00000004060bb211 */ /* 0x000fe400020f0c07 */
[----:B------:R-:W-:Y:S02]  /*fe60*/  @!P1 LEA R6, P5, R17, R0, 0x1 ;  /* 0x0000000011069211 */ /* 0x000fe400078a08ff */
[----:B------:R-:W-:Y:S02]  /*fe70*/  @!P2 LEA.HI.X R9, R2, R4, R3, 0x1, P6 ;  /* 0x000000040209a211 */ /* 0x000fe400030f0c03 */
[----:B------:R-:W-:-:S02]  /*fe80*/  @!P0 LEA R2, P4, R15, R0, 0x1 ;  /* 0x000000000f028211 */ /* 0x000fc400078808ff */
[-C--:B------:R-:W-:Y:S02]  /*fe90*/  @!P1 LEA.HI.X R7, R17, R4.reuse, R18, 0x1, P5 ;  /* 0x0000000411079211 */ /* 0x080fe400028f0c12 */
[----:B------:R-:W-:Y:S01]  /*fea0*/  @!P0 LEA.HI.X R3, R15, R4, R16, 0x1, P4 ;  /* 0x000000040f038211 */ /* 0x000fe200020f0c10 */
[----:B------:R1:W-:Y:S04]  /*feb0*/  @!P3 ST.E.128 [R10.64], RZ ;  /* 0x000000ff0a00b985 */ /* 0x0003e8000c101d06 */
[----:B------:R1:W-:Y:S04]  /*fec0*/  @!P2 ST.E.128 [R8.64], RZ ;  /* 0x000000ff0800a985 */ /* 0x0003e8000c101d06 */
[----:B------:R1:W-:Y:S04]  /*fed0*/  @!P1 ST.E.128 [R6.64], RZ ;  /* 0x000000ff06009985 */ /* 0x0003e8000c101d06 */
[----:B------:R1:W-:Y:S02]  /*fee0*/  @!P0 ST.E.128 [R2.64], RZ ;  /* 0x000000ff02008985 */ /* 0x0003e4000c101d06 */
.L_x_562:
[----:B------:R-:W-:Y:S05]  /*fef0*/  BSYNC B0 ;  /* 0x0000000000007941 */ /* 0x000fea0003800000 */
.L_x_561:
[----:B------:R-:W-:Y:S05]  /*ff00*/  BRA.DIV ~URZ, `(.L_x_563) ;  /* 0x000024827f007947 */ /* 0x000fea000b800000 */
[----:B---3--:R2:W3:Y:S04]  /*ff10*/  SHFL.IDX PT, R4, R5, 0x1, 0x181f ;  /* 0x00381f0005047f89 */ /* 0x0084e800000e0000 */
[----:B-1----:R2:W1:Y:S02]  /*ff20*/  SHFL.IDX PT, R0, R13, 0x1, 0x181f ;  /* 0x00381f000d007f89 */ /* 0x00246400000e0000 */
.L_x_593:
[----:B------:R-:W-:Y:S01]  /*ff30*/  IADD3 R2, R12, 0x20, RZ ;  /* 0x000000200c027810 */ /* 0x000fe20007ffe0ff */
[----:B------:R-:W-:Y:S03]  /*ff40*/  BSSY B0, `(.L_x_564) ;  /* 0x000001b000007945 */ /* 0x000fe60003800000 */
[----:B------:R-:W-:-:S13]  /*ff50*/  ISETP.GE.AND P0, PT, R2, R14, PT ;  /* 0x0000000e0200720c */ /* 0x000fda0003f06270 */
[----:B------:R-:W-:Y:S05]  /*ff60*/  @P0 BRA `(.L_x_565) ;  /* 0x0000018000000947 */ /* 0x000fea0003800000 */
[----:B------:R-:W5:Y:S04]  /*ff70*/  LDL R6, [R1+0x58] ;  /* 0x0000580001067983 */ /* 0x000f680000100800 */
[----:B--2---:R-:W2:Y:S04]  /*ff80*/  LDL R3, [R1+0x70] ;  /* 0x0000700001037983 */ /* 0x004ea80000100800 */
[----:B----4-:R-:W4:Y:S04]  /*ff90*/  LDL R17, [R1+0x6c] ;  /* 0x00006c0001117983 */ /* 0x010f280000100800 */
[----:B---3--:R-:W3:Y:S04]  /*ffa0*/  LDL R15, [R1+0x74] ;  /* 0x00007400010f7983 */ /* 0x008ee80000100800 */
[----:B------:R-:W3:Y:S04]  /*ffb0*/  LDL R7, [R1+0xf8] ;  /* 0x0000f80001077983 */ /* 0x000ee80000100800 */
[----:B------:R-:W3:Y:S04]  /*ffc0*/  LDL R19, [R1+0xf4] ;  /* 0x0000f40001137983 */ /* 0x000ee80000100800 */
[----:B------:R-:W3:Y:S04]  /*ffd0*/  LDL R18, [R1+0xf0] ;  /* 0x0000f00001127983 */ /* 0x000ee80000100800 */
[----:B------:R-:W3:Y:S01]  /*ffe0*/  LDL R16, [R1+0xec] ;  /* 0x0000ec0001107983 */ /* 0x000ee20000100800 */
[----:B-----5:R-:W-:-:S02]  /*fff0*/  ISETP.GE.AND P3, PT, R6, c[0x0][0x3c8], PT ;  /* 0x0000f20006007a0c */ /* 0x020fc40003f66270 */
[----:B--2---:R-:W-:Y:S02]  /*10000*/  ISETP.GE.AND P2, PT, R3, c[0x0][0x3c8], PT ;  /* 0x0000f20003007a0c */ /* 0x004fe40003f46270 */
[----:B----4-:R-:W-:Y:S02]  /*10010*/  ISETP.GE.AND P1, PT, R17, c[0x0][0x3c8], PT ;  /* 0x0000f20011007a0c */ /* 0x010fe40003f26270 */
[----:B---3--:R-:W-:-:S07]  /*10020*/  ISETP.GE.AND P0, PT, R15, c[0x0][0x3c8], PT ;  /* 0x0000f2000f007a0c */ /* 0x008fce0003f06270 */
[CC--:B-1----:R-:W-:Y:S02]  /*10030*/  @!P3 LEA R10, P4, R6.reuse, R0.reuse, 0x1 ;  /* 0x00000000060ab211 */ /* 0x0c2fe400078808ff */
        /* <DEDUP_REMOVED lines=11> */
.L_x_565:
[----:B------:R-:W-:Y:S05]  /*100f0*/  BSYNC B0 ;  /* 0x0000000000007941 */ /* 0x000fea0003800000 */
.L_x_564:
[----:B------:R-:W-:Y:S05]  /*10100*/  BRA.DIV ~URZ, `(.L_x_566) ;  /* 0x000023727f007947 */ /* 0x000fea000b800000 */
[----:B---3--:R3:W2:Y:S02]  /*10110*/  SHFL.IDX PT, R4, R5, 0x2, 0x181f ;  /* 0x00581f0005047f89 */ /* 0x0086a400000e0000 */
.L_x_594:
[----:B------:R-:W-:Y:S05]  /*10120*/  BRA.DIV ~URZ, `(.L_x_567) ;  /* 0x000023d27f007947 */ /* 0x000fea000b800000 */
[----:B-1----:R1:W3:Y:S02]  /*10130*/  SHFL.IDX PT, R0, R13, 0x2, 0x181f ;  /* 0x00581f000d007f89 */ /* 0x0022e400000e0000 */
.L_x_595:
[----:B------:R-:W-:Y:S01]  /*10140*/  IADD3 R2, R12, 0x40, RZ ;  /* 0x000000400c027810 */ /* 0x000fe20007ffe0ff */
[----:B------:R-:W-:Y:S03]  /*10150*/  BSSY B0, `(.L_x_568) ;  /* 0x000001b000007945 */ /* 0x000fe60003800000 */
[----:B------:R-:W-:-:S13]  /*10160*/  ISETP.GE.AND P0, PT, R2, R14, PT ;  /* 0x0000000e0200720c */ /* 0x000fda0003f06270 */
[----:B------:R-:W-:Y:S05]  /*10170*/  @P0 BRA `(.L_x_569) ;  /* 0x0000018000000947 */ /* 0x000fea0003800000 */
[----:B------:R-:W5:Y:S04]  /*10180*/  LDL R6, [R1+0x58] ;  /* 0x0000580001067983 */ /* 0x000f680000100800 */
[----:B----4-:R-:W4:Y:S04]  /*10190*/  LDL R3, [R1+0x70] ;  /* 0x0000700001037983 */ /* 0x010f280000100800 */
[----:B---3--:R-:W3:Y:S04]  /*101a0*/  LDL R17, [R1+0x6c] ;  /* 0x00006c0001117983 */ /* 0x008ee80000100800 */
[----:B--2---:R-:W2:Y:S04]  /*101b0*/  LDL R15, [R1+0x74] ;  /* 0x00007400010f7983 */ /* 0x004ea80000100800 */
[----:B------:R-:W2:Y:S04]  /*101c0*/  LDL R7, [R1+0xf8] ;  /* 0x0000f80001077983 */ /* 0x000ea80000100800 */
[----:B------:R-:W2:Y:S04]  /*101d0*/  LDL R19, [R1+0xf4] ;  /* 0x0000f40001137983 */ /* 0x000ea80000100800 */
[----:B------:R-:W2:Y:S04]  /*101e0*/  LDL R18, [R1+0xf0] ;  /* 0x0000f00001127983 */ /* 0x000ea80000100800 */
[----:B------:R-:W2:Y:S01]  /*101f0*/  LDL R16, [R1+0xec] ;  /* 0x0000ec0001107983 */ /* 0x000ea20000100800 */
[----:B-----5:R-:W-:-:S02]  /*10200*/  ISETP.GE.AND P3, PT, R6, c[0x0][0x3c8], PT ;  /* 0x0000f20006007a0c */ /* 0x020fc40003f66270 */
[----:B----4-:R-:W-:Y:S02]  /*10210*/  ISETP.GE.AND P2, PT, R3, c[0x0][0x3c8], PT ;  /* 0x0000f20003007a0c */ /* 0x010fe40003f46270 */
[----:B---3--:R-:W-:Y:S02]  /*10220*/  ISETP.GE.AND P1, PT, R17, c[0x0][0x3c8], PT ;  /* 0x0000f20011007a0c */ /* 0x008fe40003f26270 */
[----:B--2---:R-:W-:-:S07]  /*10230*/  ISETP.GE.AND P0, PT, R15, c[0x0][0x3c8], PT ;  /* 0x0000f2000f007a0c */ /* 0x004fce0003f06270 */
[CC--:B------:R-:W-:Y:S02]  /*10240*/  @!P3 LEA R10, P4, R6.reuse, R0.reuse, 0x1 ;  /* 0x00000000060ab211 */ /* 0x0c0fe400078808ff */
        /* <DEDUP_REMOVED lines=11> */
.L_x_569:
[----:B------:R-:W-:Y:S05]  /*10300*/  BSYNC B0 ;  /* 0x0000000000007941 */ /* 0x000fea0003800000 */
.L_x_568:
[----:B------:R-:W-:Y:S05]  /*10310*/  BRA.DIV ~URZ, `(.L_x_570) ;  /* 0x000022627f007947 */ /* 0x000fea000b800000 */
[----:B--2---:R2:W1:Y:S04]  /*10320*/  SHFL.IDX PT, R4, R5, 0x3, 0x181f ;  /* 0x00781f0005047f89 */ /* 0x00446800000e0000 */
[----:B---3--:R2:W3:Y:S02]  /*10330*/  SHFL.IDX PT, R0, R13, 0x3, 0x181f ;  /* 0x00781f000d007f89 */ /* 0x0084e400000e0000 */
.L_x_596:
[----:B------:R-:W-:-:S04]  /*10340*/  IADD3 R2, R12, 0x60, RZ ;  /* 0x000000600c027810 */ /* 0x000fc80007ffe0ff */
        /* <DEDUP_REMOVED lines=9> */
[----:B-1----:R-:W3:Y:S01]  /*103e0*/  LDL R13, [R1+0xec] ;  /* 0x0000ec00010d7983 */ /* 0x002ee20000100800 */
[----:B-----5:R-:W-:-:S02]  /*103f0*/  ISETP.GE.AND P3, PT, R6, c[0x0][0x3c8], PT ;  /* 0x0000f20006007a0c */ /* 0x020fc40003f66270 */
[----:B--2---:R-:W-:Y:S02]  /*10400*/  ISETP.GE.AND P2, PT, R3, c[0x0][0x3c8], PT ;  /* 0x0000f20003007a0c */ /* 0x004fe40003f46270 */
[----:B----4-:R-:W-:Y:S02]  /*10410*/  ISETP.GE.AND P1, PT, R15, c[0x0][0x3c8], PT ;  /* 0x0000f2000f007a0c */ /* 0x010fe40003f26270 */
[----:B---3--:R-:W-:-:S07]  /*10420*/  ISETP.GE.AND P0, PT, R5, c[0x0][0x3c8], PT ;  /* 0x0000f20005007a0c */ /* 0x008fce0003f06270 */
        /* <DEDUP_REMOVED lines=12> */
.L_x_556:
[----:B------:R-:W-:Y:S05]  /*104f0*/  BSYNC B1 ;  /* 0x0000000000017941 */ /* 0x000fea0003800000 */
.L_x_547:
[----:B---34-:R-:W3:Y:S02]  /*10500*/  LDL R0, [R1+0xfc] ;  /* 0x0000fc0001007983 */ /* 0x018ee40000100800 */
[----:B---3--:R-:W-:-:S13]  /*10510*/  ISETP.NE.AND P0, PT, R0, RZ, PT ;  /* 0x000000ff0000720c */ /* 0x008fda0003f05270 */
[----:B------:R-:W-:Y:S01]  /*10520*/  @P0 WARPSYNC 0xffffffff ;  /* 0xffffffff00000948 */ /* 0x000fe20003800000 */
[----:B------:R-:W-:Y:S06]  /*10530*/  @P0 BAR.SYNC.DEFER_BLOCKING 0x5, 0x100 ;  /* 0x0144000000000b1d */ /* 0x000fec0000010000 */
[----:B------:R-:W3:Y:S04]  /*10540*/  @P0 LDS R0, [0x18100] ;  /* 0x01810000ff000984 */ /* 0x000ee80000000800 */
[----:B---3--:R3:W-:Y:S04]  /*10550*/  @P0 STL [R1+0xc8], R0 ;  /* 0x0000c80001000387 */ /* 0x0087e80000100800 */
[----:B------:R-:W-:Y:S06]  /*10560*/  @P0 BAR.ARV 0x4, 0x100 ;  /* 0x0104000000000b1d */ /* 0x000fec0000002000 */
[----:B------:R-:W-:Y:S05]  /*10570*/  @P0 BRA `(.L_x_571) ;  /* 0x0000009000000947 */ /* 0x000fea0003800000 */
[----:B------:R-:W-:Y:S05]  /*10580*/  BRA.DIV ~URZ, `(.L_x_572) ;  /* 0x000020e27f007947 */ /* 0x000fea000b800000 */
[----:B---3--:R3:W4:Y:S02]  /*10590*/  SHFL.IDX PT, R0, R81, RZ, 0x1f ;  /* 0x00001fff51007589 */ /* 0x00872400000e0000 */
.L_x_597:
[----:B-12---:R-:W1:Y:S01]  /*105a0*/  S2R R2, SR_TID.X ;  /* 0x0000000000027919 */ /* 0x006e620000002100 */
[----:B------:R-:W-:Y:S03]  /*105b0*/  WARPSYNC 0xffffffff ;  /* 0xffffffff00007948 */ /* 0x000fe60003800000 */
[----:B------:R-:W-:Y:S06]  /*105c0*/  BAR.SYNC.DEFER_BLOCKING 0x4, 0x100 ;  /* 0x0104000000007b1d */ /* 0x000fec0000010000 */
[----:B----4-:R2:W-:Y:S01]  /*105d0*/  STL [R1+0xc8], R0 ;  /* 0x0000c80001007387 */ /* 0x0105e20000100800 */
[----:B-1----:R-:W-:-:S13]  /*105e0*/  LOP3.LUT P0, RZ, R2, 0xff, RZ, 0xc0, !PT ;  /* 0x000000ff02ff7812 */ /* 0x002fda000780c0ff */
[----:B------:R2:W-:Y:S04]  /*105f0*/  @!P0 STS [0x18100], R81 ;  /* 0x01810051ff008388 */ /* 0x0005e80000000800 */
[----:B------:R-:W-:Y:S06]  /*10600*/  BAR.ARV 0x5, 0x100 ;  /* 0x0144000000007b1d */ /* 0x000fec0000002000 */
.L_x_571:
[----:B--23--:R-:W2:Y:S02]  /*10610*/  LDL R0, [R1+0xc8] ;  /* 0x0000c80001007983 */ /* 0x00cea40000100800 */
[----:B--2---:R-:W-:-:S13]  /*10620*/  ISETP.GE.AND P0, PT, R0, c[0x0][0x538], PT ;  /* 0x00014e0000007a0c */ /* 0x004fda0003f06270 */
[----:B-1---5:R-:W-:Y:S01]  /*10630*/  @P0 CALL.REL.NOINC `(.L_x_573) ;  /* 0x0000001000000944 */ /* 0x022fe20003c00000 */
[----:B------:R-:W-:Y:S05]  /*10640*/  BRA `(.L_x_574) ;  /* 0xffff03b000007947 */ /* 0x000fea000383ffff */
.L_x_573:
[----:B------:R-:W-:Y:S05]  /*10650*/  EXIT ;  /* 0x000000000000794d */ /* 0x000fea0003800000 */
.L_x_519:
[----:B------:R2:W-:Y:S01]  /*10660*/  STL [R1+0x68], RZ ;  /* 0x000068ff01007387 */ /* 0x0005e20000100800 */
[----:B------:R-:W-:Y:S01]  /*10670*/  IMAD.MOV.U32 R251, RZ, RZ, R5 ;  /* 0x000000fffffb7224 */ /* 0x000fe200078e0005 */
[----:B------:R-:W-:Y:S02]  /*10680*/  MOV R3, 0x181f ;  /* 0x0000181f00037802 */ /* 0x000fe40000000f00 */
[----:B------:R-:W-:Y:S02]  /*10690*/  MOV R2, 0x106b0 ;  /* 0x000106b000027802 */ /* 0x000fe40000000f00 */
[----:B-12---:R-:W-:Y:S05]  /*106a0*/  CALL.REL.NOINC `($__internal_3_$__cuda_sm70_shflsync_idx_p) ;  /* 0x0000209000007944 */ /* 0x006fea0003c00000 */
[----:B-----5:R-:W-:Y:S01]  /*106b0*/  MOV R4, R251 ;  /* 0x000000fb00047202 */ /* 0x020fe20000000f00 */
[----:B-1----:R-:W-:Y:S05]  /*106c0*/  BRA `(.L_x_575) ;  /* 0xffff2eb000007947 */ /* 0x002fea000383ffff */
.L_x_520:
[----:B------:R4:W-:Y:S01]  /*106d0*/  STL [R1+0x68], RZ ;  /* 0x000068ff01007387 */ /* 0x0009e20000100800 */
[----:B------:R-:W-:Y:S01]  /*106e0*/  IMAD.MOV.U32 R251, RZ, RZ, R15 ;  /* 0x000000fffffb7224 */ /* 0x000fe200078e000f */
[----:B------:R-:W-:Y:S02]  /*106f0*/  MOV R3, 0x181f ;  /* 0x0000181f00037802 */ /* 0x000fe40000000f00 */
[----:B------:R-:W-:Y:S02]  /*10700*/  MOV R2, 0x10720 ;  /* 0x0001072000027802 */ /* 0x000fe40000000f00 */
[----:B-1234-:R-:W-:Y:S05]  /*10710*/  CALL.REL.NOINC `($__internal_3_$__cuda_sm70_shflsync_idx_p) ;  /* 0x0000202000007944 */ /* 0x01efea0003c00000 */
[----:B------:R-:W2:Y:S04]  /*10720*/  LDL R2, [R1+0x58] ;  /* 0x0000580001027983 */ /* 0x000ea80000100800 */
[----:B------:R-:W3:Y:S04]  /*10730*/  LDL R14, [R1+0x70] ;  /* 0x00007000010e7983 */ /* 0x000ee80000100800 */
[----:B------:R-:W4:Y:S04]  /*10740*/  LDL R13, [R1+0x6c] ;  /* 0x00006c00010d7983 */ /* 0x000f280000100800 */
[----:B------:R-:W4:Y:S04]  /*10750*/  LDL R12, [R1+0x74] ;  /* 0x00007400010c7983 */ /* 0x000f280000100800 */
[----:B-----5:R-:W4:Y:S01]  /*10760*/  LDL R0, [R1+0x50] ;  /* 0x0000500001007983 */ /* 0x020f220000100800 */
[----:B------:R-:W-:-:S02]  /*10770*/  IADD3 R10, P1, R251, R89, RZ ;  /* 0x00000059fb0a7210 */ /* 0x000fc40007f3e0ff */
[C---:B------:R-:W-:Y:S02]  /*10780*/  IADD3 R8, P0, R251.reuse, R90, RZ ;  /* 0x0000005afb087210 */ /* 0x040fe40007f1e0ff */
[C---:B------:R-:W-:Y:S01]  /*10790*/  IADD3 R6, P5, R251.reuse, R91, RZ ;  /* 0x0000005bfb067210 */ /* 0x040fe20007fbe0ff */
[C---:B------:R-:W-:Y:S02]  /*107a0*/  IMAD.X R11, R4.reuse, 0x1, R84, P1 ;  /* 0x00000001040b7824 */ /* 0x040fe400008e0654 */
[C---:B------:R-:W-:Y:S02]  /*107b0*/  IMAD.X R9, R4.reuse, 0x1, R85, P0 ;  /* 0x0000000104097824 */ /* 0x040fe400000e0655 */
[----:B------:R-:W-:Y:S01]  /*107c0*/  IMAD.X R7, R4, 0x1, R86, P5 ;  /* 0x0000000104077824 */ /* 0x000fe200028e0656 */
[----:B--2---:R-:W-:Y:S02]  /*107d0*/  ISETP.GE.AND P3, PT, R2, c[0x0][0x1d4], PT ;  /* 0x0000750002007a0c */ /* 0x004fe40003f66270 */
[----:B------:R-:W-:Y:S01]  /*107e0*/  IADD3 R2, P4, R251, R92, RZ ;  /* 0x0000005cfb027210 */ /* 0x000fe20007f9e0ff */
[----:B------:R-:W-:Y:S01]  /*107f0*/  IMAD.MOV.U32 R251, RZ, RZ, R5 ;  /* 0x000000fffffb7224 */ /* 0x000fe200078e0005 */
[----:B---3--:R-:W-:-:S02]  /*10800*/  ISETP.GE.AND P2, PT, R14, c[0x0][0x1d4], PT ;  /* 0x000075000e007a0c */ /* 0x008fc40003f46270 */
[----:B------:R-:W-:Y:S01]  /*10810*/  SEL R5, RZ, 0x10, P3 ;  /* 0x00000010ff057807 */ /* 0x000fe20001800000 */
[----:B------:R-:W-:Y:S01]  /*10820*/  IMAD.X R3, R4, 0x1, R87, P4 ;  /* 0x0000000104037824 */ /* 0x000fe200020e0657 */
[----:B----4-:R-:W-:Y:S02]  /*10830*/  ISETP.GE.AND P1, PT, R13, c[0x0][0x1d4], PT ;  /* 0x000075000d007a0c */ /* 0x010fe40003f26270 */
[----:B------:R-:W-:Y:S02]  /*10840*/  SEL R14, RZ, 0x10, P2 ;  /* 0x00000010ff0e7807 */ /* 0x000fe40001000000 */
[----:B------:R-:W-:Y:S02]  /*10850*/  ISETP.GE.AND P0, PT, R12, c[0x0][0x1d4], PT ;  /* 0x000075000c007a0c */ /* 0x000fe40003f06270 */
[----:B------:R-:W-:Y:S01]  /*10860*/  SEL R13, RZ, 0x10, P1 ;  /* 0x00000010ff0d7807 */ /* 0x000fe20000800000 */
[----:B------:R-:W-:Y:S01]  /*10870*/  @!PT LDS RZ, [RZ] ;  /* 0x00000000fffff984 */ /* 0x000fe20000000800 */
[----:B------:R-:W-:Y:S01]  /*10880*/  @!PT LDS RZ, [RZ] ;  /* 0x00000000fffff984 */ /* 0x000fe20000000800 */
[----:B------:R-:W-:Y:S01]  /*10890*/  @!PT LDS RZ, [RZ] ;  /* 0x00000000fffff984 */ /* 0x000fe20000000800 */
[----:B------:R2:W-:Y:S01]  /*108a0*/  LDGSTS.E.BYPASS.LTC128B.128 [R0+0x10100], [R10.64], !P3 ;  /* 0x101000000a007fae */ /* 0x0005e2000d901d46 */
[----:B------:R-:W-:-:S03]  /*108b0*/  SEL R12, RZ, 0x10, P0 ;  /* 0x00000010ff0c7807 */ /* 0x000fc60000000000 */
[----:B------:R2:W-:Y:S04]  /*108c0*/  LDGSTS.E.BYPASS.LTC128B.128 [R0+0x12100], [R8.64], !P2 ;  /* 0x1210000008007fae */ /* 0x0005e8000d101d46 */
[----:B------:R2:W-:Y:S04]  /*108d0*/  LDGSTS.E.BYPASS.LTC128B.128 [R0+0x14100], [R6.64], !P1 ;  /* 0x1410000006007fae */ /* 0x0005e8000c901d46 */
[----:B------:R2:W-:Y:S02]  /*108e0*/  LDGSTS.E.BYPASS.LTC128B.128 [R0+0x16100], [R2.64], !P0 ;  /* 0x1610000002007fae */ /* 0x0005e4000c101d46 */
[----:B--2---:R-:W-:Y:S01]  /*108f0*/  IMAD.MOV.U32 R0, RZ, RZ, 0x1 ;  /* 0x00000001ff007424 */ /* 0x004fe200078e00ff */
[----:B------:R-:W-:Y:S01]  /*10900*/  MOV R2, 0x10940 ;  /* 0x0001094000027802 */ /* 0x000fe20000000f00 */
[----:B------:R-:W-:-:S03]  /*10910*/  IMAD.MOV.U32 R3, RZ, RZ, 0x181f ;  /* 0x0000181fff037424 */ /* 0x000fc600078e00ff */
[----:B------:R2:W-:Y:S04]  /*10920*/  STL [R1+0x68], R0 ;  /* 0x0000680001007387 */ /* 0x0005e80000100800 */
[----:B-12---:R-:W-:Y:S05]  /*10930*/  CALL.REL.NOINC `($__internal_3_$__cuda_sm70_shflsync_idx_p) ;  /* 0x00001e0000007944 */ /* 0x006fea0003c00000 */
[----:B-----5:R-:W-:Y:S01]  /*10940*/  MOV R0, 0x1 ;  /* 0x0000000100007802 */ /* 0x020fe20000000f00 */
[----:B------:R-:W-:Y:S01]  /*10950*/  IMAD.MOV.U32 R4, RZ, RZ, R251 ;  /* 0x000000ffff047224 */ /* 0x000fe200078e00fb */
[----:B------:R-:W-:Y:S01]  /*10960*/  MOV R3, 0x181f ;  /* 0x0000181f00037802 */ /* 0x000fe20000000f00 */
[----:B------:R-:W-:Y:S01]  /*10970*/  IMAD.MOV.U32 R251, RZ, RZ, R15 ;  /* 0x000000fffffb7224 */ /* 0x000fe200078e000f */
[----:B------:R-:W-:Y:S01]  /*10980*/  MOV R2, 0x109b0 ;  /* 0x000109b000027802 */ /* 0x000fe20000000f00 */
[----:B------:R2:W-:Y:S04]  /*10990*/  STL [R1+0x68], R0 ;  /* 0x0000680001007387 */ /* 0x0005e80000100800 */
[----:B-12---:R-:W-:Y:S05]  /*109a0*/  CALL.REL.NOINC `($__internal_3_$__cuda_sm70_shflsync_idx_p) ;  /* 0x00001d9000007944 */ /* 0x006fea0003c00000 */
[----:B-----5:R-:W-:Y:S01]  /*109b0*/  MOV R0, R251 ;  /* 0x000000fb00007202 */ /* 0x020fe20000000f00 */
[----:B-1----:R-:W-:Y:S05]  /*109c0*/  BRA `(.L_x_576) ;  /* 0xffff2da000007947 */ /* 0x002fea000383ffff */
.L_x_521:
[----:B------:R1:W-:Y:S01]  /*109d0*/  STL [R1+0x68], RZ ;  /* 0x000068ff01007387 */ /* 0x0003e20000100800 */
[----:B------:R-:W-:Y:S01]  /*109e0*/  IMAD.MOV.U32 R251, RZ, RZ, R4 ;  /* 0x000000fffffb7224 */ /* 0x000fe200078e0004 */
[----:B------:R-:W-:Y:S02]  /*109f0*/  MOV R3, 0x1c1f ;  /* 0x00001c1f00037802 */ /* 0x000fe40000000f00 */
[----:B------:R-:W-:-:S02]  /*10a00*/  MOV R2, 0x10a20 ;  /* 0x00010a2000027802 */ /* 0x000fc40000000f00 */
[----:B-1----:R-:W-:Y:S05]  /*10a10*/  CALL.REL.NOINC `($__internal_3_$__cuda_sm70_shflsync_idx_p) ;  /* 0x00001d2000007944 */ /* 0x002fea0003c00000 */
[----:B-----5:R-:W-:Y:S01]  /*10a20*/  MOV R0, R251 ;  /* 0x000000fb00007202 */ /* 0x020fe20000000f00 */
[----:B-1----:R-:W-:Y:S05]  /*10a30*/  BRA `(.L_x_577) ;  /* 0xffff302000007947 */ /* 0x002fea000383ffff */
.L_x_522:
[----:B------:R-:W-:Y:S01]  /*10a40*/  MOV R0, 0x1 ;  /* 0x0000000100007802 */ /* 0x000fe20000000f00 */
[----:B------:R-:W-:Y:S01]  /*10a50*/  IMAD.MOV.U32 R251, RZ, RZ, R4 ;  /* 0x000000fffffb7224 */ /* 0x000fe200078e0004 */
[----:B------:R-:W-:Y:S01]  /*10a60*/  MOV R2, 0x10aa0 ;  /* 0x00010aa000027802 */ /* 0x000fe20000000f00 */
[----:B------:R-:W-:-:S02]  /*10a70*/  IMAD.MOV.U32 R3, RZ, RZ, 0x1c1f ;  /* 0x00001c1fff037424 */ /* 0x000fc400078e00ff */
[----:B------:R2:W-:Y:S04]  /*10a80*/  STL [R1+0x68], R0 ;  /* 0x0000680001007387 */ /* 0x0005e80000100800 */
[----:B-12---:R-:W-:Y:S05]  /*10a90*/  CALL.REL.NOINC `($__internal_3_$__cuda_sm70_shflsync_idx_p) ;  /* 0x00001ca000007944 */ /* 0x006fea0003c00000 */
[----:B-----5:R-:W-:Y:S01]  /*10aa0*/  IMAD.IADD R0, R5, 0x1, R251 ;  /* 0x0000000105007824 */ /* 0x020fe200078e02fb */
[----:B------:R-:W-:Y:S02]  /*10ab0*/  FMNMX.FTZ R133, R9, R13, !PT ;  /* 0x0000000d09857209 */ /* 0x000fe40007810000 */
[----:B------:R-:W-:Y:S02]  /*10ac0*/  MOV R2, 0x10ee0 ;  /* 0x00010ee000027802 */ /* 0x000fe40000000f00 */
[----:B------:R-:W-:Y:S02]  /*10ad0*/  IMNMX R0, R6, R0, PT ;  /* 0x0000000006007217 */ /* 0x000fe40003800200 */
[----:B------:R-:W-:Y:S02]  /*10ae0*/  FMNMX.FTZ R133, R14, R133, !PT ;  /* 0x000000850e857209 */ /* 0x000fe40007810000 */
[C---:B------:R-:W-:Y:S02]  /*10af0*/  ISETP.GT.AND P1, PT, R0.reuse, RZ, PT ;  /* 0x000000ff0000720c */ /* 0x040fe40003f24270 */
[----:B------:R-:W-:-:S02]  /*10b00*/  ISETP.GT.AND P0, PT, R0, 0x1, PT ;  /* 0x000000010000780c */ /* 0x000fc40003f04270 */
[----:B------:R-:W-:Y:S02]  /*10b10*/  ISETP.GT.AND P2, PT, R0, 0x8, PT ;  /* 0x000000080000780c */ /* 0x000fe40003f44270 */
[----:B------:R-:W-:Y:S02]  /*10b20*/  FSEL R4, R38, -INF , P1 ;  /* 0xff80000026047808 */ /* 0x000fe40000800000 */
[----:B------:R-:W-:Y:S02]  /*10b30*/  FSEL R5, R39, -INF , P0 ;  /* 0xff80000027057808 */ /* 0x000fe40000000000 */
[----:B------:R-:W-:Y:S02]  /*10b40*/  ISETP.GT.AND P0, PT, R0, 0x9, PT ;  /* 0x000000090000780c */ /* 0x000fe40003f04270 */
[----:B------:R-:W-:Y:S02]  /*10b50*/  FSEL R12, R62, -INF , P2 ;  /* 0xff8000003e0c7808 */ /* 0x000fe40001000000 */
[----:B------:R-:W-:-:S02]  /*10b60*/  FMNMX.FTZ R3, R4, R5, !PT ;  /* 0x0000000504037209 */ /* 0x000fc40007810000 */
[----:B------:R-:W-:Y:S02]  /*10b70*/  FMNMX.FTZ R133, R15, R133, !PT ;  /* 0x000000850f857209 */ /* 0x000fe40007810000 */
[----:B------:R-:W-:Y:S02]  /*10b80*/  FSEL R11, R63, -INF , P0 ;  /* 0xff8000003f0b7808 */ /* 0x000fe40000000000 */
[----:B------:R-:W-:Y:S02]  /*10b90*/  ISETP.GT.AND P1, PT, R0, 0x10, PT ;  /* 0x000000100000780c */ /* 0x000fe40003f24270 */
[----:B------:R-:W-:Y:S02]  /*10ba0*/  FMNMX.FTZ R16, R12, R3, !PT ;  /* 0x000000030c107209 */ /* 0x000fe40007810000 */
[----:B------:R-:W-:Y:S02]  /*10bb0*/  FMNMX.FTZ R133, R17, R133, !PT ;  /* 0x0000008511857209 */ /* 0x000fe40007810000 */
[----:B------:R-:W-:-:S02]  /*10bc0*/  ISETP.GT.AND P0, PT, R0, 0x11, PT ;  /* 0x000000110000780c */ /* 0x000fc40003f04270 */
[----:B------:R-:W-:Y:S02]  /*10bd0*/  FSEL R8, R34, -INF , P1 ;  /* 0xff80000022087808 */ /* 0x000fe40000800000 */
[----:B------:R-:W-:Y:S02]  /*10be0*/  FMNMX.FTZ R16, R11, R16, !PT ;  /* 0x000000100b107209 */ /* 0x000fe40007810000 */
[----:B------:R-:W-:Y:S02]  /*10bf0*/  FMNMX.FTZ R133, R18, R133, !PT ;  /* 0x0000008512857209 */ /* 0x000fe40007810000 */
[----:B------:R-:W-:Y:S02]  /*10c00*/  FSEL R7, R35, -INF , P0 ;  /* 0xff80000023077808 */ /* 0x000fe40000000000 */
[----:B------:R-:W-:Y:S02]  /*10c10*/  ISETP.GT.AND P1, PT, R0, 0x18, PT ;  /* 0x000000180000780c */ /* 0x000fe40003f24270 */
[----:B------:R-:W-:-:S02]  /*10c20*/  FMNMX.FTZ R16, R8, R16, !PT ;  /* 0x0000001008107209 */ /* 0x000fc40007810000 */
[----:B------:R-:W-:Y:S02]  /*10c30*/  FMNMX.FTZ R133, R19, R133, !PT ;  /* 0x0000008513857209 */ /* 0x000fe40007810000 */
[----:B------:R-:W-:Y:S02]  /*10c40*/  ISETP.GT.AND P0, PT, R0, 0x19, PT ;  /* 0x000000190000780c */ /* 0x000fe40003f04270 */
[----:B------:R-:W-:Y:S02]  /*10c50*/  FSEL R6, R22, -INF , P1 ;  /* 0xff80000016067808 */ /* 0x000fe40000800000 */
[----:B------:R-:W-:Y:S02]  /*10c60*/  FMNMX.FTZ R16, R7, R16, !PT ;  /* 0x0000001007107209 */ /* 0x000fe40007810000 */
[----:B------:R-:W-:Y:S02]  /*10c70*/  FMNMX.FTZ R133, R20, R133, !PT ;  /* 0x0000008514857209 */ /* 0x000fe40007810000 */
[----:B------:R-:W-:-:S02]  /*10c80*/  FSEL R10, R23, -INF , P0 ;  /* 0xff800000170a7808 */ /* 0x000fc40000000000 */
[----:B------:R-:W-:Y:S02]  /*10c90*/  ISETP.GT.AND P1, PT, R0, 0x20, PT ;  /* 0x000000200000780c */ /* 0x000fe40003f24270 */
[----:B------:R-:W-:Y:S02]  /*10ca0*/  FMNMX.FTZ R16, R6, R16, !PT ;  /* 0x0000001006107209 */ /* 0x000fe40007810000 */
[----:B------:R-:W-:Y:S02]  /*10cb0*/  FMNMX.FTZ R133, R99, R133, !PT ;  /* 0x0000008563857209 */ /* 0x000fe40007810000 */
[----:B------:R-:W-:Y:S02]  /*10cc0*/  ISETP.GT.AND P0, PT, R0, 0x21, PT ;  /* 0x000000210000780c */ /* 0x000fe40003f04270 */
[----:B------:R-:W-:Y:S02]  /*10cd0*/  FSEL R91, R30, -INF , P1 ;  /* 0xff8000001e5b7808 */ /* 0x000fe40000800000 */
[----:B------:R-:W-:-:S02]  /*10ce0*/  FMNMX.FTZ R16, R10, R16, !PT ;  /* 0x000000100a107209 */ /* 0x000fc40007810000 */
[----:B------:R-:W-:Y:S02]  /*10cf0*/  FMNMX.FTZ R133, R98, R133, !PT ;  /* 0x0000008562857209 */ /* 0x000fe40007810000 */
[----:B------:R-:W-:Y:S02]  /*10d00*/  FSEL R90, R31, -INF , P0 ;  /* 0xff8000001f5a7808 */ /* 0x000fe40000000000 */
[C---:B------:R-:W-:Y:S02]  /*10d10*/  ISETP.GT.AND P1, PT, R0.reuse, 0x28, PT ;  /* 0x000000280000780c */ /* 0x040fe40003f24270 */
        /* <DEDUP_REMOVED lines=15> */
[C---:B------:R-:W-:Y:S02]  /*10e10*/  ISETP.GT.AND P1, PT, R0.reuse, 0x38, PT ;  /* 0x000000380000780c */ /* 0x040fe40003f24270 */
[----:B------:R-:W-:Y:S02]  /*10e20*/  FMNMX.FTZ R16, R87, R16, !PT ;  /* 0x0000001057107209 */ /* 0x000fe40007810000 */
[----:B------:R-:W-:Y:S02]  /*10e30*/  FMNMX.FTZ R133, R93, R133, !PT ;  /* 0x000000855d857209 */ /* 0x000fe40007810000 */
[----:B------:R-:W-:Y:S01]  /*10e40*/  ISETP.GT.AND P0, PT, R0, 0x39, PT ;  /* 0x000000390000780c */ /* 0x000fe20003f04270 */
[----:B------:R-:W-:Y:S01]  /*10e50*/  IMAD.MOV.U32 R0, RZ, RZ, 0x2 ;  /* 0x00000002ff007424 */ /* 0x000fe200078e00ff */
[----:B------:R-:W-:Y:S02]  /*10e60*/  FSEL R85, R50, -INF , P1 ;  /* 0xff80000032557808 */ /* 0x000fe40000800000 */
[----:B------:R-:W-:-:S02]  /*10e70*/  FMNMX.FTZ R16, R86, R16, !PT ;  /* 0x0000001056107209 */ /* 0x000fc40007810000 */
[----:B------:R-:W-:Y:S02]  /*10e80*/  FMNMX.FTZ R133, R92, R133, !PT ;  /* 0x000000855c857209 */ /* 0x000fe40007810000 */
[----:B------:R-:W-:Y:S02]  /*10e90*/  FSEL R84, R51, -INF , P0 ;  /* 0xff80000033547808 */ /* 0x000fe40000000000 */
[----:B------:R-:W-:Y:S01]  /*10ea0*/  FMNMX.FTZ R16, R85, R16, !PT ;  /* 0x0000001055107209 */ /* 0x000fe20007810000 */
[----:B------:R-:W-:-:S03]  /*10eb0*/  IMAD.MOV.U32 R132, RZ, RZ, R133 ;  /* 0x000000ffff847224 */ /* 0x000fc600078e0085 */
[----:B------:R-:W-:Y:S02]  /*10ec0*/  FMNMX.FTZ R16, R84, R16, !PT ;  /* 0x0000001054107209 */ /* 0x000fe40007810000 */
[----:B-1----:R-:W-:Y:S05]  /*10ed0*/  CALL.REL.NOINC `($__internal_2_$__cuda_sm70_shflsync_bfly_p) ;  /* 0x0000180000007944 */ /* 0x002fea0003c00000 */
[----:B------:R-:W-:Y:S01]  /*10ee0*/  FMNMX.FTZ R133, R133, R0, !PT ;  /* 0x0000000085857209 */ /* 0x000fe20007810000 */
[----:B------:R-:W-:Y:S01]  /*10ef0*/  IMAD.MOV.U32 R0, RZ, RZ, 0x1 ;  /* 0x00000001ff007424 */ /* 0x000fe200078e00ff */
[----:B------:R-:W-:-:S03]  /*10f00*/  MOV R2, 0x10f30 ;  /* 0x00010f3000027802 */ /* 0x000fc60000000f00 */
[----:B------:R-:W-:Y:S02]  /*10f10*/  IMAD.MOV.U32 R132, RZ, RZ, R133 ;  /* 0x000000ffff847224 */ /* 0x000fe400078e0085 */
[----:B------:R-:W-:Y:S05]  /*10f20*/  CALL.REL.NOINC `($__internal_2_$__cuda_sm70_shflsync_bfly_p) ;  /* 0x000017b000007944 */ /* 0x000fea0003c00000 */
[----:B------:R-:W-:Y:S01]  /*10f30*/  FMNMX.FTZ R133, R133, R0, !PT ;  /* 0x0000000085857209 */ /* 0x000fe20007810000 */
[----:B------:R-:W-:Y:S01]  /*10f40*/  IMAD.MOV.U32 R132, RZ, RZ, R16 ;  /* 0x000000ffff847224 */ /* 0x000fe200078e0010 */
[----:B------:R-:W-:Y:S01]  /*10f50*/  MOV R2, 0x10f80 ;  /* 0x00010f8000027802 */ /* 0x000fe20000000f00 */
[----:B------:R-:W-:Y:S02]  /*10f60*/  IMAD.MOV.U32 R0, RZ, RZ, 0x2 ;  /* 0x00000002ff007424 */ /* 0x000fe400078e00ff */
[----:B------:R-:W-:Y:S05]  /*10f70*/  CALL.REL.NOINC `($__internal_2_$__cuda_sm70_shflsync_bfly_p) ;  /* 0x0000176000007944 */ /* 0x000fea0003c00000 */
[----:B------:R-:W-:Y:S01]  /*10f80*/  FMNMX.FTZ R16, R16, R0, !PT ;  /* 0x0000000010107209 */ /* 0x000fe20007810000 */
[----:B------:R-:W-:Y:S01]  /*10f90*/  IMAD.MOV.U32 R0, RZ, RZ, 0x1 ;  /* 0x00000001ff007424 */ /* 0x000fe200078e00ff */
[----:B------:R-:W-:-:S03]  /*10fa0*/  MOV R2, 0x10fd0 ;  /* 0x00010fd000027802 */ /* 0x000fc60000000f00 */
[----:B------:R-:W-:Y:S02]  /*10fb0*/  IMAD.MOV.U32 R132, RZ, RZ, R16 ;  /* 0x000000ffff847224 */ /* 0x000fe400078e0010 */
[----:B------:R-:W-:Y:S05]  /*10fc0*/  CALL.REL.NOINC `($__internal_2_$__cuda_sm70_shflsync_bfly_p) ;  /* 0x0000171000007944 */ /* 0x000fea0003c00000 */
[----:B------:R-:W-:Y:S01]  /*10fd0*/  MOV R3, R0 ;  /* 0x0000000000037202 */ /* 0x000fe20000000f00 */
[----:B------:R-:W-:Y:S05]  /*10fe0*/  BRA `(.L_x_578) ;  /* 0xffff312000007947 */ /* 0x000fea000383ffff */
.L_x_526:
[----:B------:R-:W-:Y:S01]  /*10ff0*/  MOV R3, 0x181f ;  /* 0x0000181f00037802 */ /* 0x000fe20000000f00 */
[----:B------:R2:W-:Y:S01]  /*11000*/  STL [R1+0x68], RZ ;  /* 0x000068ff01007387 */ /* 0x0005e20000100800 */
[----:B------:R-:W-:Y:S01]  /*11010*/  MOV R2, 0x11040 ;  /* 0x0001104000027802 */ /* 0x000fe20000000f00 */
[----:B------:R-:W-:Y:S02]  /*11020*/  IMAD.MOV.U32 R251, RZ, RZ, R5 ;  /* 0x000000fffffb7224 */ /* 0x000fe400078e0005 */
[----:B-12---:R-:W-:Y:S05]  /*11030*/  CALL.REL.NOINC `($__internal_3_$__cuda_sm70_shflsync_idx_p) ;  /* 0x0000170000007944 */ /* 0x006fea0003c00000 */
[----:B-----5:R-:W-:Y:S01]  /*11040*/  MOV R4, R251 ;  /* 0x000000fb00047202 */ /* 0x020fe20000000f00 */
[----:B-1----:R-:W-:-:S05]  /*11050*/  BRA `(.L_x_579) ;  /* 0xffff4c9000007947 */ /* 0x002fca000383ffff */
.L_x_527:
[----:B------:R-:W-:Y:S01]  /*11060*/  MOV R3, 0x181f ;  /* 0x0000181f00037802 */ /* 0x000fe20000000f00 */
[----:B------:R4:W-:Y:S01]  /*11070*/  STL [R1+0x68], RZ ;  /* 0x000068ff01007387 */ /* 0x0009e20000100800 */
[----:B------:R-:W-:Y:S01]  /*11080*/  MOV R2, 0x110b0 ;  /* 0x000110b000027802 */ /* 0x000fe20000000f00 */
[----:B------:R-:W-:Y:S02]  /*11090*/  IMAD.MOV.U32 R251, RZ, RZ, R12 ;  /* 0x000000fffffb7224 */ /* 0x000fe400078e000c */
[----:B-1234-:R-:W-:Y:S05]  /*110a0*/  CALL.REL.NOINC `($__internal_3_$__cuda_sm70_shflsync_idx_p) ;  /* 0x0000169000007944 */ /* 0x01efea0003c00000 */
[----:B------:R-:W2:Y:S01]  /*110b0*/  LDL R3, [R1+0x58] ;  /* 0x0000580001037983 */ /* 0x000ea20000100800 */
[----:B------:R-:W-:Y:S03]  /*110c0*/  IADD3 R6, P0, R251, R23, RZ ;  /* 0x00000017fb067210 */ /* 0x000fe60007f1e0ff */
[----:B------:R-:W3:Y:S02]  /*110d0*/  LDL R2, [R1+0x70] ;  /* 0x0000700001027983 */ /* 0x000ee40000100800 */
[----:B-----5:R-:W-:Y:S02]  /*110e0*/  IMAD.X R7, R4, 0x1, R13, P0 ;  /* 0x0000000104077824 */ /* 0x020fe400000e060d */
[----:B------:R-:W4:Y:S04]  /*110f0*/  LDL R0, [R1+0x50] ;  /* 0x0000500001007983 */ /* 0x000f280000100800 */
[----:B------:R-:W4:Y:S04]  /*11100*/  LDL R15, [R1+0x6c] ;  /* 0x00006c00010f7983 */ /* 0x000f280000100800 */
[----:B------:R-:W4:Y:S01]  /*11110*/  LDL R14, [R1+0x74] ;  /* 0x00007400010e7983 */ /* 0x000f220000100800 */
[----:B--2---:R-:W-:Y:S02]  /*11120*/  ISETP.GE.AND P3, PT, R3, c[0x0][0x1d4], PT ;  /* 0x0000750003007a0c */ /* 0x004fe40003f66270 */
[----:B---3--:R-:W-:Y:S02]  /*11130*/  ISETP.GE.AND P2, PT, R2, c[0x0][0x1d4], PT ;  /* 0x0000750002007a0c */ /* 0x008fe40003f46270 */
[----:B------:R-:W-:Y:S05]  /*11140*/  IADD3 R2, P0, R251, R28, RZ ;  /* 0x0000001cfb027210 */ /* 0x000fea0007f1e0ff */
[C---:B------:R-:W-:Y:S01]  /*11150*/  IMAD.X R3, R4.reuse, 0x1, R20, P0 ;  /* 0x0000000104037824 */ /* 0x040fe200000e0614 */
[----:B----4-:R-:W-:Y:S03]  /*11160*/  ISETP.GE.AND P1, PT, R15, c[0x0][0x1d4], PT ;  /* 0x000075000f007a0c */ /* 0x010fe60003f26270 */
[----:B------:R-:W-:Y:S01]  /*11170*/  @!PT LDS RZ, [RZ] ;  /* 0x00000000fffff984 */ /* 0x000fe20000000800 */
[----:B------:R-:W-:Y:S01]  /*11180*/  @!PT LDS RZ, [RZ] ;  /* 0x00000000fffff984 */ /* 0x000fe20000000800 */
[----:B------:R-:W-:Y:S01]  /*11190*/  @!PT LDS RZ, [RZ] ;  /* 0x00000000fffff984 */ /* 0x000fe20000000800 */
[----:B------:R2:W-:Y:S01]  /*111a0*/  LDGSTS.E.BYPASS.LTC128B.128 [R0+0x100], [R6.64], !P3 ;  /* 0x0010000006007fae */ /* 0x0005e2000d901d46 */
[----:B------:R-:W-:Y:S03]  /*111b0*/  SEL R15, RZ, 0x10, P1 ;  /* 0x00000010ff0f7807 */ /* 0x000fe60000800000 */
[----:B------:R3:W-:Y:S01]  /*111c0*/  LDGSTS.E.BYPASS.LTC128B.128 [R0+0x2100], [R2.64], !P2 ;  /* 0x0210000002007fae */ /* 0x0007e2000d101d46 */
[----:B--2---:R-:W-:Y:S02]  /*111d0*/  SEL R6, RZ, 0x10, P2 ;  /* 0x00000010ff067807 */ /* 0x004fe40001000000 */
[C---:B---3--:R-:W-:Y:S05]  /*111e0*/  IADD3 R2, P0, R251.reuse, R29, RZ ;  /* 0x0000001dfb027210 */ /* 0x048fea0007f1e0ff */
[C---:B------:R-:W-:Y:S05]  /*111f0*/  IMAD.X R3, R4.reuse, 0x1, R21, P0 ;  /* 0x0000000104037824 */ /* 0x040fea00000e0615 */
[----:B------:R2:W-:Y:S02]  /*11200*/  LDGSTS.E.BYPASS.LTC128B.128 [R0+0x4100], [R2.64], !P1 ;  /* 0x0410000002007fae */ /* 0x0005e4000c901d46 */
[----:B--2---:R-:W-:Y:S01]  /*11210*/  IADD3 R2, P0, R251, R30, RZ ;  /* 0x0000001efb027210 */ /* 0x004fe20007f1e0ff */
[----:B------:R-:W-:Y:S01]  /*11220*/  IMAD.MOV.U32 R251, RZ, RZ, R5 ;  /* 0x000000fffffb7224 */ /* 0x000fe200078e0005 */
[----:B------:R-:W-:Y:S03]  /*11230*/  SEL R5, RZ, 0x10, P3 ;  /* 0x00000010ff057807 */ /* 0x000fe60001800000 */
[----:B------:R-:W-:Y:S01]  /*11240*/  IMAD.X R3, R4, 0x1, R22, P0 ;  /* 0x0000000104037824 */ /* 0x000fe200000e0616 */
[----:B------:R-:W-:Y:S04]  /*11250*/  ISETP.GE.AND P0, PT, R14, c[0x0][0x1d4], PT ;  /* 0x000075000e007a0c */ /* 0x000fe80003f06270 */
[----:B------:R-:W-:Y:S09]  /*11260*/  SEL R14, RZ, 0x10, P0 ;  /* 0x00000010ff0e7807 */ /* 0x000ff20000000000 */
[----:B------:R2:W-:Y:S02]  /*11270*/  LDGSTS.E.BYPASS.LTC128B.128 [R0+0x6100], [R2.64], !P0 ;  /* 0x0610000002007fae */ /* 0x0005e4000c101d46 */
[----:B--2---:R-:W-:Y:S01]  /*11280*/  IMAD.MOV.U32 R0, RZ, RZ, 0x1 ;  /* 0x00000001ff007424 */ /* 0x004fe200078e00ff */
[----:B------:R-:W-:Y:S01]  /*11290*/  MOV R2, 0x112d0 ;  /* 0x000112d000027802 */ /* 0x000fe20000000f00 */
[----:B------:R-:W-:Y:S03]  /*112a0*/  IMAD.MOV.U32 R3, RZ, RZ, 0x181f ;  /* 0x0000181fff037424 */ /* 0x000fe600078e00ff */
        /* <DEDUP_REMOVED lines=10> */
[----:B-1----:R-:W-:-:S05]  /*11350*/  BRA `(.L_x_580) ;  /* 0xffff4b8000007947 */ /* 0x002fca000383ffff */
.L_x_530:
[----:B------:R-:W-:Y:S01]  /*11360*/  MOV R3, 0x181f ;  /* 0x0000181f00037802 */ /* 0x000fe20000000f00 */
[----:B------:R2:W-:Y:S01]  /*11370*/  STL [R1+0x68], RZ ;  /* 0x000068ff01007387 */ /* 0x0005e20000100800 */
[----:B------:R-:W-:Y:S01]  /*11380*/  MOV R2, 0x113b0 ;  /* 0x000113b000027802 */ /* 0x000fe20000000f00 */
[----:B------:R-:W-:Y:S02]  /*11390*/  IMAD.MOV.U32 R251, RZ, RZ, R133 ;  /* 0x000000fffffb7224 */ /* 0x000fe400078e0085 */
[----:B-12---:R-:W-:Y:S05]  /*113a0*/  CALL.REL.NOINC `($__internal_3_$__cuda_sm70_shflsync_idx_p) ;  /* 0x0000139000007944 */ /* 0x006fea0003c00000 */
[----:B------:R-:W-:Y:S01]  /*113b0*/  MOV R132, R251 ;  /* 0x000000fb00847202 */ /* 0x000fe20000000f00 */
[----:B-1---5:R-:W-:-:S05]  /*113c0*/  BRA `(.L_x_581) ;  /* 0xffff5c8000007947 */ /* 0x022fca000383ffff */
.L_x_531:
        /* <DEDUP_REMOVED lines=8> */
[----:B------:R-:W-:Y:S02]  /*11450*/  IMAD.X R177, R132, 0x1, R179, P0 ;  /* 0x0000000184b17824 */ /* 0x000fe400000e06b3 */
[----:B-----5:R-:W4:Y:S04]  /*11460*/  LDL R0, [R1+0x50] ;  /* 0x0000500001007983 */ /* 0x020f280000100800 */
        /* <DEDUP_REMOVED lines=38> */
.L_x_532:
[----:B------:R-:W-:Y:S01]  /*116d0*/  MOV R3, 0x1c1f ;  /* 0x00001c1f00037802 */ /* 0x000fe20000000f00 */
[----:B------:R1:W-:Y:S01]  /*116e0*/  STL [R1+0x68], RZ ;  /* 0x000068ff01007387 */ /* 0x0003e20000100800 */
[----:B------:R-:W-:Y:S01]  /*116f0*/  MOV R2, 0x11720 ;  /* 0x0001172000027802 */ /* 0x000fe20000000f00 */
[----:B------:R-:W-:Y:S02]  /*11700*/  IMAD.MOV.U32 R251, RZ, RZ, R132 ;  /* 0x000000fffffb7224 */ /* 0x000fe400078e0084 */
[----:B-1----:R-:W-:Y:S05]  /*11710*/  CALL.REL.NOINC `($__internal_3_$__cuda_sm70_shflsync_idx_p) ;  /* 0x0000102000007944 */ /* 0x002fea0003c00000 */
[----:B-----5:R-:W-:Y:S01]  /*11720*/  MOV R0, R251 ;  /* 0x000000fb00007202 */ /* 0x020fe20000000f00 */
[----:B-1----:R-:W-:-:S05]  /*11730*/  BRA `(.L_x_583) ;  /* 0xffff5df000007947 */ /* 0x002fca000383ffff */
.L_x_533:
[----:B------:R-:W-:Y:S01]  /*11740*/  MOV R0, 0x1 ;  /* 0x0000000100007802 */ /* 0x000fe20000000f00 */
[----:B------:R-:W-:Y:S01]  /*11750*/  IMAD.MOV.U32 R251, RZ, RZ, R132 ;  /* 0x000000fffffb7224 */ /* 0x000fe200078e0084 */
[----:B------:R-:W-:Y:S01]  /*11760*/  MOV R2, 0x117a0 ;  /* 0x000117a000027802 */ /* 0x000fe20000000f00 */
[----:B------:R-:W-:Y:S02]  /*11770*/  IMAD.MOV.U32 R3, RZ, RZ, 0x1c1f ;  /* 0x00001c1fff037424 */ /* 0x000fe400078e00ff */
[----:B------:R2:W-:Y:S04]  /*11780*/  STL [R1+0x68], R0 ;  /* 0x0000680001007387 */ /* 0x0005e80000100800 */
[----:B-12---:R-:W-:Y:S05]  /*11790*/  CALL.REL.NOINC `($__internal_3_$__cuda_sm70_shflsync_idx_p) ;  /* 0x00000fa000007944 */ /* 0x006fea0003c00000 */
[----:B-----5:R-:W-:Y:S01]  /*117a0*/  FMNMX.FTZ R0, R4, R134, !PT ;  /* 0x0000008604007209 */ /* 0x020fe20007810000 */
[----:B------:R-:W-:Y:S03]  /*117b0*/  IMAD.IADD R133, R133, 0x1, R251 ;  /* 0x0000000185857824 */ /* 0x000fe600078e02fb */
[----:B------:R-:W-:Y:S02]  /*117c0*/  FMNMX.FTZ R0, R5, R0, !PT ;  /* 0x0000000005007209 */ /* 0x000fe40007810000 */
[C---:B------:R-:W-:Y:S02]  /*117d0*/  ISETP.GT.AND P3, PT, R133.reuse, RZ, PT ;  /* 0x000000ff8500720c */ /* 0x040fe40003f64270 */
[C---:B------:R-:W-:Y:S02]  /*117e0*/  ISETP.GT.AND P2, PT, R133.reuse, 0x1, PT ;  /* 0x000000018500780c */ /* 0x040fe40003f44270 */
[----:B------:R-:W-:Y:S02]  /*117f0*/  FSEL R6, R6, -INF , P3 ;  /* 0xff80000006067808 */ /* 0x000fe40001800000 */
[----:B------:R-:W-:Y:S02]  /*11800*/  ISETP.GT.AND P1, PT, R133, 0x8, PT ;  /* 0x000000088500780c */ /* 0x000fe40003f24270 */
[----:B------:R-:W-:Y:S02]  /*11810*/  FSEL R7, R7, -INF , P2 ;  /* 0xff80000007077808 */ /* 0x000fe40001000000 */
[----:B------:R-:W-:Y:S02]  /*11820*/  FMNMX.FTZ R2, R6, R135, !PT ;  /* 0x0000008706027209 */ /* 0x000fe40007810000 */
[----:B------:R-:W-:Y:S02]  /*11830*/  ISETP.GT.AND P0, PT, R133, 0x9, PT ;  /* 0x000000098500780c */ /* 0x000fe40003f04270 */
[----:B------:R-:W-:Y:S02]  /*11840*/  FSEL R10, R10, -INF , P1 ;  /* 0xff8000000a0a7808 */ /* 0x000fe40000800000 */
[----:B------:R-:W-:Y:S02]  /*11850*/  FMNMX.FTZ R2, R7, R2, !PT ;  /* 0x0000000207027209 */ /* 0x000fe40007810000 */
[----:B------:R-:W-:Y:S02]  /*11860*/  FSEL R11, R11, -INF , P0 ;  /* 0xff8000000b0b7808 */ /* 0x000fe40000000000 */
[C---:B------:R-:W-:Y:S02]  /*11870*/  ISETP.GT.AND P3, PT, R133.reuse, 0x10, PT ;  /* 0x000000108500780c */ /* 0x040fe40003f64270 */
[----:B------:R-:W-:Y:S02]  /*11880*/  FMNMX.FTZ R0, R8, R0, !PT ;  /* 0x0000000008007209 */ /* 0x000fe40007810000 */
[----:B------:R-:W-:Y:S02]  /*11890*/  FMNMX.FTZ R2, R10, R2, !PT ;  /* 0x000000020a027209 */ /* 0x000fe40007810000 */
[----:B------:R-:W-:Y:S02]  /*118a0*/  ISETP.GT.AND P2, PT, R133, 0x11, PT ;  /* 0x000000118500780c */ /* 0x000fe40003f44270 */
[----:B------:R-:W-:Y:S02]  /*118b0*/  FSEL R14, R14, -INF , P3 ;  /* 0xff8000000e0e7808 */ /* 0x000fe40001800000 */
        /* <DEDUP_REMOVED lines=31> */
[----:B------:R-:W-:Y:S02]  /*11ab0*/  FMNMX.FTZ R0, R25, R0, !PT ;  /* 0x0000000019007209 */ /* 0x000fe40007810000 */
[----:B------:R-:W-:Y:S02]  /*11ac0*/  FSEL R30, R30, -INF , P3 ;  /* 0xff8000001e1e7808 */ /* 0x000fe40001800000 */
[----:B------:R-:W-:Y:S02]  /*11ad0*/  FMNMX.FTZ R176, R27, R2, !PT ;  /* 0x000000021bb07209 */ /* 0x000fe40007810000 */
[----:B------:R-:W-:Y:S02]  /*11ae0*/  ISETP.GT.AND P1, PT, R133, 0x38, PT ;  /* 0x000000388500780c */ /* 0x000fe40003f24270 */
[----:B------:R-:W-:Y:S01]  /*11af0*/  FMNMX.FTZ R132, R28, R0, !PT ;  /* 0x000000001c847209 */ /* 0x000fe20007810000 */
[----:B------:R-:W-:Y:S01]  /*11b00*/  IMAD.MOV.U32 R0, RZ, RZ, 0x2 ;  /* 0x00000002ff007424 */ /* 0x000fe200078e00ff */
[----:B------:R-:W-:Y:S02]  /*11b10*/  FSEL R31, R31, -INF , P2 ;  /* 0xff8000001f1f7808 */ /* 0x000fe40001000000 */
[----:B------:R-:W-:Y:S02]  /*11b20*/  FMNMX.FTZ R176, R30, R176, !PT ;  /* 0x000000b01eb07209 */ /* 0x000fe40007810000 */
[----:B------:R-:W-:Y:S02]  /*11b30*/  ISETP.GT.AND P0, PT, R133, 0x39, PT ;  /* 0x000000398500780c */ /* 0x000fe40003f04270 */
[----:B------:R-:W-:Y:S02]  /*11b40*/  FMNMX.FTZ R132, R29, R132, !PT ;  /* 0x000000841d847209 */ /* 0x000fe40007810000 */
[----:B------:R-:W-:Y:S02]  /*11b50*/  FSEL R34, R34, -INF , P1 ;  /* 0xff80000022227808 */ /* 0x000fe40000800000 */
[----:B------:R-:W-:Y:S02]  /*11b60*/  FMNMX.FTZ R176, R31, R176, !PT ;  /* 0x000000b01fb07209 */ /* 0x000fe40007810000 */
[----:B------:R-:W-:Y:S02]  /*11b70*/  FMNMX.FTZ R132, R32, R132, !PT ;  /* 0x0000008420847209 */ /* 0x000fe40007810000 */
[----:B------:R-:W-:Y:S02]  /*11b80*/  FSEL R35, R35, -INF , P0 ;  /* 0xff80000023237808 */ /* 0x000fe40000000000 */
[----:B------:R-:W-:Y:S02]  /*11b90*/  FMNMX.FTZ R176, R34, R176, !PT ;  /* 0x000000b022b07209 */ /* 0x000fe40007810000 */
[----:B------:R-:W-:Y:S02]  /*11ba0*/  FMNMX.FTZ R132, R33, R132, !PT ;  /* 0x0000008421847209 */ /* 0x000fe40007810000 */
[----:B------:R-:W-:Y:S02]  /*11bb0*/  FMNMX.FTZ R176, R35, R176, !PT ;  /* 0x000000b023b07209 */ /* 0x000fe40007810000 */
[----:B------:R-:W-:Y:S02]  /*11bc0*/  MOV R2, 0x11be0 ;  /* 0x00011be000027802 */ /* 0x000fe40000000f00 */
[----:B-1----:R-:W-:Y:S05]  /*11bd0*/  CALL.REL.NOINC `($__internal_2_$__cuda_sm70_shflsync_bfly_p) ;  /* 0x00000b0000007944 */ /* 0x002fea0003c00000 */
[----:B------:R-:W-:Y:S01]  /*11be0*/  FMNMX.FTZ R132, R132, R0, !PT ;  /* 0x0000000084847209 */ /* 0x000fe20007810000 */
[----:B------:R-:W-:Y:S01]  /*11bf0*/  IMAD.MOV.U32 R0, RZ, RZ, 0x1 ;  /* 0x00000001ff007424 */ /* 0x000fe200078e00ff */
[----:B------:R-:W-:Y:S02]  /*11c00*/  MOV R2, 0x11c20 ;  /* 0x00011c2000027802 */ /* 0x000fe40000000f00 */
        /* <DEDUP_REMOVED lines=8> */
[----:B------:R-:W-:Y:S02]  /*11c90*/  MOV R2, 0x11cb0 ;  /* 0x00011cb000027802 */ /* 0x000fe40000000f00 */
[----:B------:R-:W-:Y:S05]  /*11ca0*/  CALL.REL.NOINC `($__internal_2_$__cuda_sm70_shflsync_bfly_p) ;  /* 0x00000a3000007944 */ /* 0x000fea0003c00000 */
[----:B------:R-:W-:-:S05]  /*11cb0*/  BRA `(.L_x_584) ;  /* 0xffff5f2000007947 */ /* 0x000fca000383ffff */
.L_x_536:
[----:B------:R-:W-:Y:S01]  /*11cc0*/  MOV R3, 0x181f ;  /* 0x0000181f00037802 */ /* 0x000fe20000000f00 */
[----:B------:R1:W-:Y:S01]  /*11cd0*/  STL [R1+0x68], RZ ;  /* 0x000068ff01007387 */ /* 0x0003e20000100800 */
[----:B------:R-:W-:Y:S01]  /*11ce0*/  MOV R2, 0x11d10 ;  /* 0x00011d1000027802 */ /* 0x000fe20000000f00 */
[----:B------:R-:W-:Y:S02]  /*11cf0*/  IMAD.MOV.U32 R251, RZ, RZ, R4 ;  /* 0x000000fffffb7224 */ /* 0x000fe400078e0004 */
[----:B-1----:R-:W-:Y:S05]  /*11d00*/  CALL.REL.NOINC `($__internal_3_$__cuda_sm70_shflsync_idx_p) ;  /* 0x00000a3000007944 */ /* 0x002fea0003c00000 */
[----:B------:R-:W-:Y:S01]  /*11d10*/  MOV R2, R251 ;  /* 0x000000fb00027202 */ /* 0x000fe20000000f00 */
[----:B-1---5:R-:W-:-:S05]  /*11d20*/  BRA `(.L_x_585) ;  /* 0xffff81c000007947 */ /* 0x022fca000383ffff */
.L_x_539:
[----:B------:R-:W-:Y:S01]  /*11d30*/  MOV R3, 0x181f ;  /* 0x0000181f00037802 */ /* 0x000fe20000000f00 */
[----:B------:R1:W-:Y:S01]  /*11d40*/  STL [R1+0x68], RZ ;  /* 0x000068ff01007387 */ /* 0x0003e20000100800 */
[----:B------:R-:W-:Y:S01]  /*11d50*/  MOV R2, 0x11d80 ;  /* 0x00011d8000027802 */ /* 0x000fe20000000f00 */
[----:B------:R-:W-:Y:S02]  /*11d60*/  IMAD.MOV.U32 R251, RZ, RZ, R133 ;  /* 0x000000fffffb7224 */ /* 0x000fe400078e0085 */
[----:B-1---5:R-:W-:Y:S05]  /*11d70*/  CALL.REL.NOINC `($__internal_3_$__cuda_sm70_shflsync_idx_p) ;  /* 0x000009c000007944 */ /* 0x022fea0003c00000 */
[----:B------:R-:W-:Y:S01]  /*11d80*/  MOV R132, R251 ;  /* 0x000000fb00847202 */ /* 0x000fe20000000f00 */
[----:B-1---5:R-:W-:-:S05]  /*11d90*/  BRA `(.L_x_586) ;  /* 0xffff95b000007947 */ /* 0x022fca000383ffff */
.L_x_540:
[----:B------:R-:W-:Y:S01]  /*11da0*/  MOV R3, 0x181f ;  /* 0x0000181f00037802 */ /* 0x000fe20000000f00 */
[----:B------:R3:W-:Y:S01]  /*11db0*/  STL [R1+0x68], RZ ;  /* 0x000068ff01007387 */ /* 0x0007e20000100800 */
[----:B------:R-:W-:Y:S01]  /*11dc0*/  MOV R2, 0x11df0 ;  /* 0x00011df000027802 */ /* 0x000fe20000000f00 */
[----:B------:R-:W-:Y:S02]  /*11dd0*/  IMAD.MOV.U32 R251, RZ, RZ, R178 ;  /* 0x000000fffffb7224 */ /* 0x000fe400078e00b2 */
[----:B-123-5:R-:W-:Y:S05]  /*11de0*/  CALL.REL.NOINC `($__internal_3_$__cuda_sm70_shflsync_idx_p) ;  /* 0x0000095000007944 */ /* 0x02efea0003c00000 */
[----:B------:R-:W2:Y:S04]  /*11df0*/  LDL R176, [R1+0x54] ;  /* 0x0000540001b07983 */ /* 0x000ea80000100800 */
[----:B-----5:R-:W3:Y:S01]  /*11e00*/  LDL R0, [R1+0x50] ;  /* 0x0000500001007983 */ /* 0x020ee20000100800 */
[----:B--2---:R-:W-:Y:S04]  /*11e10*/  IADD3 R2, -R176, 0x10, RZ ;  /* 0x00000010b0027810 */ /* 0x004fe80007ffe1ff */
[----:B------:R-:W-:Y:S04]  /*11e20*/  LOP3.LUT R2, R2, 0xf, RZ, 0xc0, !PT ;  /* 0x0000000f02027812 */ /* 0x000fe800078ec0ff */
[----:B------:R-:W-:Y:S04]  /*11e30*/  IADD3 R2, P1, P0, R2, R251, R183 ;  /* 0x000000fb02027210 */ /* 0x000fe8000783e0b7 */
[----:B------:R-:W-:Y:S02]  /*11e40*/  IADD3.X R3, RZ, R132, R179, P1, P0 ;  /* 0x00000084ff037210 */ /* 0x000fe40000fe04b3 */
[----:B------:R-:W-:Y:S11]  /*11e50*/  ISETP.NE.U32.AND P0, PT, R176, RZ, PT ;  /* 0x000000ffb000720c */ /* 0x000ff60003f05070 */
[----:B------:R-:W-:Y:S02]  /*11e60*/  @!UPT UIADD3 URZ, URZ, URZ, URZ ;  /* 0x0000003f3f3ff290 */ /* 0x000fe4000fffe03f */
[----:B------:R-:W-:Y:S01]  /*11e70*/  @!PT LDS RZ, [RZ] ;  /* 0x00000000fffff984 */ /* 0x000fe20000000800 */
[----:B------:R-:W-:Y:S01]  /*11e80*/  @!PT LDS RZ, [RZ] ;  /* 0x00000000fffff984 */ /* 0x000fe20000000800 */
[----:B------:R-:W-:Y:S01]  /*11e90*/  @!PT LDS RZ, [RZ] ;  /* 0x00000000fffff984 */ /* 0x000fe20000000800 */
[----:B---3--:R2:W-:Y:S02]  /*11ea0*/  LDGSTS.E.BYPASS.LTC128B.128.ZFILL [R0+0x10100], [R2.64], P0 ;  /* 0x1010000002007fae */ /* 0x0085e40008141d46 */
[C---:B--2---:R-:W-:Y:S05]  /*11eb0*/  IADD3 R2, P0, R251.reuse, R184, RZ ;  /* 0x000000b8fb027210 */ /* 0x044fea0007f1e0ff */
[C---:B------:R-:W-:Y:S01]  /*11ec0*/  IMAD.X R3, R132.reuse, 0x1, R180, P0 ;  /* 0x0000000184037824 */ /* 0x040fe200000e06b4 */
[C---:B------:R-:W-:Y:S04]  /*11ed0*/  IADD3 R176, P0, R251.reuse, R185, RZ ;  /* 0x000000b9fbb07210 */ /* 0x040fe80007f1e0ff */
[----:B------:R2:W-:Y:S01]  /*11ee0*/  LDGSTS.E.BYPASS.LTC128B.128 [R0+0x12100], [R2.64], !P5 ;  /* 0x1210000002007fae */ /* 0x0005e2000e901d46 */
[C---:B------:R-:W-:Y:S05]  /*11ef0*/  IMAD.X R177, R132.reuse, 0x1, R181, P0 ;  /* 0x0000000184b17824 */ /* 0x040fea00000e06b5 */
[----:B------:R3:W-:Y:S01]  /*11f00*/  LDGSTS.E.BYPASS.LTC128B.128 [R0+0x14100], [R176.64], !P4 ;  /* 0x14100000b0007fae */ /* 0x0007e2000e101d46 */
[----:B--2---:R-:W-:Y:S01]  /*11f10*/  IADD3 R2, P0, R251, R186, RZ ;  /* 0x000000bafb027210 */ /* 0x004fe20007f1e0ff */
[----:B------:R-:W-:Y:S04]  /*11f20*/  IMAD.MOV.U32 R251, RZ, RZ, R133 ;  /* 0x000000fffffb7224 */ /* 0x000fe800078e0085 */
[----:B------:R-:W-:Y:S05]  /*11f30*/  IMAD.X R3, R132, 0x1, R182, P0 ;  /* 0x0000000184037824 */ /* 0x000fea00000e06b6 */
[----:B------:R3:W-:Y:S02]  /*11f40*/  LDGSTS.E.BYPASS.LTC128B.128 [R0+0x16100], [R2.64], !P3 ;  /* 0x1610000002007fae */ /* 0x0007e4000d901d46 */
[----:B---3--:R-:W-:Y:S01]  /*11f50*/  IMAD.MOV.U32 R0, RZ, RZ, 0x1 ;  /* 0x00000001ff007424 */ /* 0x008fe200078e00ff */
        /* <DEDUP_REMOVED lines=13> */
.L_x_541:
[----:B------:R-:W-:Y:S02]  /*12030*/  MOV R0, 0x2 ;  /* 0x0000000200007802 */ /* 0x000fe40000000f00 */
[----:B------:R-:W-:Y:S02]  /*12040*/  MOV R2, 0x12060 ;  /* 0x0001206000027802 */ /* 0x000fe40000000f00 */
[----:B-----5:R-:W-:Y:S05]  /*12050*/  CALL.REL.NOINC `($__internal_2_$__cuda_sm70_shflsync_bfly_p) ;  /* 0x0000068000007944 */ /* 0x020fea0003c00000 */
        /* <DEDUP_REMOVED lines=14> */
.L_x_543:
[----:B------:R1:W5:Y:S01]  /*12140*/  LDL R132, [R1+0x7c] ;  /* 0x00007c0001847983 */ /* 0x0003620000100800 */
[----:B------:R-:W-:-:S02]  /*12150*/  MOV R0, 0x2 ;  /* 0x0000000200007802 */ /* 0x000fc40000000f00 */
[----:B------:R-:W-:Y:S02]  /*12160*/  MOV R2, 0x12180 ;  /* 0x0001218000027802 */ /* 0x000fe40000000f00 */
[----:B-1---5:R-:W-:Y:S05]  /*12170*/  CALL.REL.NOINC `($__internal_2_$__cuda_sm70_shflsync_bfly_p) ;  /* 0x0000056000007944 */ /* 0x022fea0003c00000 */
[----:B------:R-:W-:Y:S01]  /*12180*/  MOV R4, R0 ;  /* 0x0000000000047202 */ /* 0x000fe20000000f00 */
[----:B------:R-:W-:Y:S05]  /*12190*/  BRA `(.L_x_589) ;  /* 0xffffb53000007947 */ /* 0x000fea000383ffff */
.L_x_544:
[----:B------:R-:W-:Y:S01]  /*121a0*/  IMAD.MOV.U32 R132, RZ, RZ, R4 ;  /* 0x000000ffff847224 */ /* 0x000fe200078e0004 */
[----:B------:R-:W-:Y:S02]  /*121b0*/  MOV R0, 0x1 ;  /* 0x0000000100007802 */ /* 0x000fe40000000f00 */
[----:B------:R-:W-:Y:S02]  /*121c0*/  MOV R2, 0x121e0 ;  /* 0x000121e000027802 */ /* 0x000fe40000000f00 */
[----:B------:R-:W-:Y:S05]  /*121d0*/  CALL.REL.NOINC `($__internal_2_$__cuda_sm70_shflsync_bfly_p) ;  /* 0x0000050000007944 */ /* 0x000fea0003c00000 */
[----:B------:R1:W5:Y:S01]  /*121e0*/  LDL R132, [R1+0x78] ;  /* 0x0000780001847983 */ /* 0x0003620000100800 */
[----:B------:R-:W-:Y:S01]  /*121f0*/  FADD.FTZ R4, R4, R0 ;  /* 0x0000000004047221 */ /* 0x000fe20000010000 */
[----:B------:R-:W-:Y:S02]  /*12200*/  MOV R0, 0x2 ;  /* 0x0000000200007802 */ /* 0x000fe40000000f00 */
[----:B------:R-:W-:Y:S02]  /*12210*/  MOV R2, 0x12230 ;  /* 0x0001223000027802 */ /* 0x000fe40000000f00 */
[----:B-1---5:R-:W-:Y:S05]  /*12220*/  CALL.REL.NOINC `($__internal_2_$__cuda_sm70_shflsync_bfly_p) ;  /* 0x000004b000007944 */ /* 0x022fea0003c00000 */
[----:B------:R-:W2:Y:S02]  /*12230*/  LDL.LU R2, [R1+0x78] ;  /* 0x0000780001027983 */ /* 0x000ea40000300800 */
[----:B--2---:R-:W-:Y:S01]  /*12240*/  FADD.FTZ R5, R2, R0 ;  /* 0x0000000002057221 */ /* 0x004fe20000010000 */
[----:B------:R-:W-:-:S02]  /*12250*/  MOV R0, 0x1 ;  /* 0x0000000100007802 */ /* 0x000fc40000000f00 */
[----:B------:R-:W-:Y:S02]  /*12260*/  MOV R2, 0x12290 ;  /* 0x0001229000027802 */ /* 0x000fe40000000f00 */
[----:B------:R-:W-:Y:S02]  /*12270*/  MOV R132, R5 ;  /* 0x0000000500847202 */ /* 0x000fe40000000f00 */
[----:B------:R-:W-:Y:S05]  /*12280*/  CALL.REL.NOINC `($__internal_2_$__cuda_sm70_shflsync_bfly_p) ;  /* 0x0000045000007944 */ /* 0x000fea0003c00000 */
[----:B------:R-:W-:Y:S01]  /*12290*/  MOV R3, R0 ;  /* 0x0000000000037202 */ /* 0x000fe20000000f00 */
[----:B------:R-:W-:Y:S05]  /*122a0*/  BRA `(.L_x_590) ;  /* 0xffffb4b000007947 */ /* 0x000fea000383ffff */
.L_x_559:
[----:B------:R2:W-:Y:S01]  /*122b0*/  STL [R1+0x68], RZ ;  /* 0x000068ff01007387 */ /* 0x0005e20000100800 */
[----:B------:R-:W-:Y:S01]  /*122c0*/  IMAD.MOV.U32 R251, RZ, RZ, R5 ;  /* 0x000000fffffb7224 */ /* 0x000fe200078e0005 */
[----:B------:R-:W-:Y:S02]  /*122d0*/  MOV R3, 0x181f ;  /* 0x0000181f00037802 */ /* 0x000fe40000000f00 */
[----:B------:R-:W-:Y:S02]  /*122e0*/  MOV R2, 0x12300 ;  /* 0x0001230000027802 */ /* 0x000fe40000000f00 */
[----:B-12---:R-:W-:Y:S05]  /*122f0*/  CALL.REL.NOINC `($__internal_3_$__cuda_sm70_shflsync_idx_p) ;  /* 0x0000044000007944 */ /* 0x006fea0003c00000 */
[----:B-----5:R-:W-:Y:S01]  /*12300*/  MOV R4, R251 ;  /* 0x000000fb00047202 */ /* 0x020fe20000000f00 */
[----:B-1----:R-:W-:Y:S05]  /*12310*/  BRA `(.L_x_591) ;  /* 0xffffd98000007947 */ /* 0x002fea000383ffff */
.L_x_560:
[----:B------:R4:W-:Y:S01]  /*12320*/  STL [R1+0x68], RZ ;  /* 0x000068ff01007387 */ /* 0x0009e20000100800 */
[----:B------:R-:W-:Y:S01]  /*12330*/  IMAD.MOV.U32 R251, RZ, RZ, R13 ;  /* 0x000000fffffb7224 */ /* 0x000fe200078e000d */
[----:B------:R-:W-:-:S02]  /*12340*/  MOV R3, 0x181f ;  /* 0x0000181f00037802 */ /* 0x000fc40000000f00 */
[----:B------:R-:W-:Y:S02]  /*12350*/  MOV R2, 0x12370 ;  /* 0x0001237000027802 */ /* 0x000fe40000000f00 */
[----:B-1234-:R-:W-:Y:S05]  /*12360*/  CALL.REL.NOINC `($__internal_3_$__cuda_sm70_shflsync_idx_p) ;  /* 0x000003d000007944 */ /* 0x01efea0003c00000 */
[----:B-----5:R-:W-:Y:S01]  /*12370*/  MOV R0, R251 ;  /* 0x000000fb00007202 */ /* 0x020fe20000000f00 */
[----:B-1----:R-:W-:Y:S05]  /*12380*/  BRA `(.L_x_592) ;  /* 0xffffd93000007947 */ /* 0x002fea000383ffff */
.L_x_563:
[----:B-1----:R-:W-:Y:S01]  /*12390*/  MOV R0, 0x1 ;  /* 0x0000000100007802 */ /* 0x002fe20000000f00 */
[----:B------:R-:W-:Y:S01]  /*123a0*/  IMAD.MOV.U32 R251, RZ, RZ, R5 ;  /* 0x000000fffffb7224 */ /* 0x000fe200078e0005 */
[----:B------:R-:W-:Y:S01]  /*123b0*/  MOV R2, 0x123f0 ;  /* 0x000123f000027802 */ /* 0x000fe20000000f00 */
[----:B------:R-:W-:Y:S02]  /*123c0*/  IMAD.MOV.U32 R3, RZ, RZ, 0x181f ;  /* 0x0000181fff037424 */ /* 0x000fe400078e00ff */
[----:B------:R1:W-:Y:S04]  /*123d0*/  STL [R1+0x68], R0 ;  /* 0x0000680001007387 */ /* 0x0003e80000100800 */
[----:B-1-34-:R-:W-:Y:S05]  /*123e0*/  CALL.REL.NOINC `($__internal_3_$__cuda_sm70_shflsync_idx_p) ;  /* 0x0000035000007944 */ /* 0x01afea0003c00000 */
        /* <DEDUP_REMOVED lines=9> */
.L_x_566:
[----:B-1----:R-:W-:Y:S01]  /*12480*/  MOV R0, 0x2 ;  /* 0x0000000200007802 */ /* 0x002fe20000000f00 */
[----:B------:R-:W-:Y:S01]  /*12490*/  IMAD.MOV.U32 R251, RZ, RZ, R5 ;  /* 0x000000fffffb7224 */ /* 0x000fe200078e0005 */
[----:B------:R-:W-:Y:S01]  /*124a0*/  MOV R2, 0x124e0 ;  /* 0x000124e000027802 */ /* 0x000fe20000000f00 */
[----:B------:R-:W-:-:S02]  /*124b0*/  IMAD.MOV.U32 R3, RZ, RZ, 0x181f ;  /* 0x0000181fff037424 */ /* 0x000fc400078e00ff */
[----:B------:R1:W-:Y:S04]  /*124c0*/  STL [R1+0x68], R0 ;  /* 0x0000680001007387 */ /* 0x0003e80000100800 */
[----:B-1234-:R-:W-:Y:S05]  /*124d0*/  CALL.REL.NOINC `($__internal_3_$__cuda_sm70_shflsync_idx_p) ;  /* 0x0000026000007944 */ /* 0x01efea0003c00000 */
[----:B-----5:R-:W-:Y:S01]  /*124e0*/  MOV R4, R251 ;  /* 0x000000fb00047202 */ /* 0x020fe20000000f00 */
[----:B-1----:R-:W-:Y:S05]  /*124f0*/  BRA `(.L_x_594) ;  /* 0xffffdc2000007947 */ /* 0x002fea000383ffff */
.L_x_567:
[----:B-1----:R-:W-:Y:S01]  /*12500*/  MOV R0, 0x2 ;  /* 0x0000000200007802 */ /* 0x002fe20000000f00 */
[----:B------:R-:W-:Y:S01]  /*12510*/  IMAD.MOV.U32 R251, RZ, RZ, R13 ;  /* 0x000000fffffb7224 */ /* 0x000fe200078e000d */
[----:B------:R-:W-:Y:S01]  /*12520*/  MOV R2, 0x12560 ;  /* 0x0001256000027802 */ /* 0x000fe20000000f00 */
[----:B------:R-:W-:Y:S02]  /*12530*/  IMAD.MOV.U32 R3, RZ, RZ, 0x181f ;  /* 0x0000181fff037424 */ /* 0x000fe400078e00ff */
[----:B------:R1:W-:Y:S04]  /*12540*/  STL [R1+0x68], R0 ;  /* 0x0000680001007387 */ /* 0x0003e80000100800 */
[----:B-1234-:R-:W-:Y:S05]  /*12550*/  CALL.REL.NOINC `($__internal_3_$__cuda_sm70_shflsync_idx_p) ;  /* 0x000001e000007944 */ /* 0x01efea0003c00000 */
[----:B-----5:R-:W-:Y:S01]  /*12560*/  MOV R0, R251 ;  /* 0x000000fb00007202 */ /* 0x020fe20000000f00 */
[----:B-1----:R-:W-:Y:S05]  /*12570*/  BRA `(.L_x_595) ;  /* 0xffffdbc000007947 */ /* 0x002fea000383ffff */
.L_x_570:
[----:B---3--:R-:W-:Y:S01]  /*12580*/  MOV R0, 0x3 ;  /* 0x0000000300007802 */ /* 0x008fe20000000f00 */
[----:B------:R-:W-:Y:S01]  /*12590*/  IMAD.MOV.U32 R251, RZ, RZ, R5 ;  /* 0x000000fffffb7224 */ /* 0x000fe200078e0005 */
[----:B--2---:R-:W-:Y:S01]  /*125a0*/  MOV R2, 0x125e0 ;  /* 0x000125e000027802 */ /* 0x004fe20000000f00 */
[----:B------:R-:W-:-:S02]  /*125b0*/  IMAD.MOV.U32 R3, RZ, RZ, 0x181f ;  /* 0x0000181fff037424 */ /* 0x000fc400078e00ff */
        /* <DEDUP_REMOVED lines=11> */
.L_x_572:
[----:B------:R4:W-:Y:S01]  /*12670*/  STL [R1+0x68], RZ ;  /* 0x000068ff01007387 */ /* 0x0009e20000100800 */
[----:B------:R-:W-:Y:S01]  /*12680*/  IMAD.MOV.U32 R251, RZ, RZ, R81 ;  /* 0x000000fffffb7224 */ /* 0x000fe200078e0051 */
[----:B-1----:R-:W-:Y:S02]  /*12690*/  MOV R3, 0x1f ;  /* 0x0000001f00037802 */ /* 0x002fe40000000f00 */
[----:B--2---:R-:W-:-:S02]  /*126a0*/  MOV R2, 0x126c0 ;  /* 0x000126c000027802 */ /* 0x004fc40000000f00 */
[----:B---345:R-:W-:Y:S05]  /*126b0*/  CALL.REL.NOINC `($__internal_3_$__cuda_sm70_shflsync_idx_p) ;  /* 0x0000008000007944 */ /* 0x038fea0003c00000 */
[----:B-----5:R-:W-:Y:S01]  /*126c0*/  MOV R0, R251 ;  /* 0x000000fb00007202 */ /* 0x020fe20000000f00 */
[----:B-1----:R-:W-:Y:S05]  /*126d0*/  BRA `(.L_x_597) ;  /* 0xffffdec000007947 */ /* 0x002fea000383ffff */
        .weak           $__internal_2_$__cuda_sm70_shflsync_bfly_p
        .type           $__internal_2_$__cuda_sm70_shflsync_bfly_p,@function
        .size           $__internal_2_$__cuda_sm70_shflsync_bfly_p,($__internal_3_$__cuda_sm70_shflsync_idx_p - $__internal_2_$__cuda_sm70_shflsync_bfly_p)
$__internal_2_$__cuda_sm70_shflsync_bfly_p:
[----:B------:R-:W-:Y:S02]  /*126e0*/  MOV R177, 0xffffffff ;  /* 0xffffffff00b17802 */ /* 0x000fe40000000f00 */
[----:B------:R-:W-:-:S02]  /*126f0*/  MOV R3, 0x1f ;  /* 0x0000001f00037802 */ /* 0x000fc40000000f00 */
[----:B------:R-:W-:Y:S04]  /*12700*/  WARPSYNC R177 ;  /* 0x000000b100007348 */ /* 0x000fe80003800000 */
[----:B------:R1:W2:Y:S02]  /*12710*/  SHFL.BFLY PT, R0, R132, R0, R3 ;  /* 0x0c00000084007389 */ /* 0x0002a400000e0003 */
[----:B-1----:R-:W-:-:S04]  /*12720*/  MOV R3, 0x0 ;  /* 0x0000000000037802 */ /* 0x002fc80000000f00 */
[----:B--2---:R-:W-:Y:S05]  /*12730*/  RET.REL.NODEC R2 `(_ZN7cutlass13device_kernelIN5flash19enable_sm80_to_sm89INS1_16FlashAttnFwdSm80INS1_25CollectiveMainloopFwdSm80ILi8ELi1ELb1EN4cute5tupleIJNS5_1CILi128EEENS7_ILi64EEENS7_ILi256EEEEEELi256ENS_10bfloat16_tEfNS_4arch4Sm80ELb1ELb0ELb0ELb0ELb1ELb0ELb1ELb0EEENS1_21CollectiveEpilogueFwdINS6_IJS8_SA_S9_EEENS6_IJNS7_ILi1EEESI_SI_EEESC_SE_Li256ELb0ELb1ELb0ELb0EEENS1_30DynamicPersistentTileSchedulerILi256ELi256ELb0ELb1ELb0EEEEEEEEEvNT_6ParamsE) ;  /* 0xfffed8c002007950 */ /* 0x004fea0003c3ffff */
        .weak           $__internal_3_$__cuda_sm70_shflsync_idx_p
        .type           $__internal_3_$__cuda_sm70_shflsync_idx_p,@function
        .size           $__internal_3_$__cuda_sm70_shflsync_idx_p,(.L_x_1774 - $__internal_3_$__cuda_sm70_shflsync_idx_p)
$__internal_3_$__cuda_sm70_shflsync_idx_p:
[----:B------:R1:W-:Y:S04]  /*12740*/  STL [R1+0x10c], R4 ;  /* 0x00010c0401007387 */ /* 0x0003e80000100800 */
[----:B------:R2:W-:Y:S01]  /*12750*/  STL [R1+0x108], R0 ;  /* 0x0001080001007387 */ /* 0x0005e20000100800 */
[----:B-1----:R-:W-:-:S03]  /*12760*/  MOV R4, 0xffffffff ;  /* 0xffffffff00047802 */ /* 0x002fc60000000f00 */
[----:B--2---:R-:W2:Y:S01]  /*12770*/  LDL.LU R0, [R1+0x68] ;  /* 0x0000680001007983 */ /* 0x004ea20000300800 */
[----:B------:R-:W-:Y:S04]  /*12780*/  WARPSYNC R4 ;  /* 0x0000000400007348 */ /* 0x000fe80003800000 */
[----:B--2---:R1:W2:Y:S04]  /*12790*/  SHFL.IDX PT, R251, R251, R0, R3 ;  /* 0x00000000fbfb7389 */ /* 0x0042a800000e0003 */
[----:B-1----:R1:W5:Y:S04]  /*127a0*/  LDL.LU R4, [R1+0x10c] ;  /* 0x00010c0001047983 */ /* 0x0023680000300800 */
[----:B------:R1:W5:Y:S01]  /*127b0*/  LDL.LU R0, [R1+0x108] ;  /* 0x0001080001007983 */ /* 0x0003620000300800 */
[----:B------:R-:W-:-:S04]  /*127c0*/  MOV R3, 0x0 ;  /* 0x0000000000037802 */ /* 0x000fc80000000f00 */
[----:B--2---:R-:W-:Y:S05]  /*127d0*/  RET.REL.NODEC R2 `(_ZN7cutlass13device_kernelIN5flash19enable_sm80_to_sm89INS1_16FlashAttnFwdSm80INS1_25CollectiveMainloopFwdSm80ILi8ELi1ELb1EN4cute5tupleIJNS5_1CILi128EEENS7_ILi64EEENS7_ILi256EEEEEELi256ENS_10bfloat16_tEfNS_4arch4Sm80ELb1ELb0ELb0ELb0ELb1ELb0ELb1ELb0EEENS1_21CollectiveEpilogueFwdINS6_IJS8_SA_S9_EEENS6_IJNS7_ILi1EEESI_SI_EEESC_SE_Li256ELb0ELb1ELb0ELb0EEENS1_30DynamicPersistentTileSchedulerILi256ELi256ELb0ELb1ELb0EEEEEEEEEvNT_6ParamsE) ;  /* 0xfffed82002007950 */ /* 0x004fea0003c3ffff */
.L_x_598:
        /* <DEDUP_REMOVED lines=10> */
.L_x_1774:


//--------------------- .text._ZN7cutlass13device_kernelIN5flash19enable_sm80_to_sm89INS1_16FlashAttnFwdSm80INS1_25CollectiveMainloopFwdSm80ILi8ELi1ELb1EN4cute5tupleIJNS5_1CILi128EEENS7_ILi64EEENS7_ILi256EEEEEELi256ENS_10bfloat16_tEfNS_4arch4Sm80ELb1ELb0ELb0ELb1ELb1ELb0ELb1ELb0EEENS1_21CollectiveEpilogueFwdINS6_IJS8_SA_S9_EEENS6_IJNS7_ILi1EEESI_SI_EEESC_SE_Li256ELb1ELb1ELb0ELb0EEENS1_19SingleTileSchedulerILb1ELb0ELb1ELi128EEEEEEEEEvNT_6ParamsE --------------------------
	.section	.text._ZN7cutlass13device_kernelIN5flash19enable_sm80_to_sm89INS1_16FlashAttnFwdSm80INS1_25CollectiveMainloopFwdSm80ILi8ELi1ELb1EN4cute5tupleIJNS5_1CILi128EEENS7_ILi64EEENS7_ILi256EEEEEELi256ENS_10bfloat16_tEfNS_4arch4Sm80ELb1ELb0ELb0ELb1ELb1ELb0ELb1ELb0EEENS1_21CollectiveEpilogueFwdINS6_IJS8_SA_S9_EEENS6_IJNS7_ILi1EEESI_SI_EEESC_SE_Li256ELb1ELb1ELb0ELb0EEENS1_19SingleTileSchedulerILb1ELb0ELb1ELi128EEEEEEEEEvNT_6ParamsE,"ax",@progbits
	.sectioninfo	@"SHI_REGISTERS=255"
	.align	128
.text._ZN7cutlass13device_kernelIN5flash19enable_sm80_to_sm89INS1_16FlashAttnFwdSm80INS1_25CollectiveMainloopFwdSm80ILi8ELi1ELb1EN4cute5tupleIJNS5_1CILi128EEENS7_ILi64EEENS7_ILi256EEEEEELi256ENS_10bfloat16_tEfNS_4arch4Sm80ELb1ELb0ELb0ELb1ELb1ELb0ELb1ELb0EEENS1_21CollectiveEpilogueFwdINS6_IJS8_SA_S9_EEENS6_IJNS7_ILi1EEESI_SI_EEESC_SE_Li256ELb1ELb1ELb0ELb0EEENS1_19SingleTileSchedulerILb1ELb0ELb1ELi128EEEEEEEEEvNT_6ParamsE:
        .type           _ZN7cutlass13device_kernelIN5flash19enable_sm80_to_sm89INS1_16FlashAttnFwdSm80INS1_25CollectiveMainloopFwdSm80ILi8ELi1ELb1EN4cute5tupleIJNS5_1CILi128EEENS7_ILi64EEENS7_ILi256EEEEEELi256ENS_10bfloat16_tEfNS_4arch4Sm80ELb1ELb0ELb0ELb1ELb1ELb0ELb1ELb0EEENS1_21CollectiveEpilogueFwdINS6_IJS8_SA_S9_EEENS6_IJNS7_ILi1EEESI_SI_EEESC_SE_Li256ELb1ELb1ELb0ELb0EEENS1_19SingleTileSchedulerILb1ELb0ELb1ELi128EEEEEEEEEvNT_6ParamsE,@function
        .size           _ZN7cutlass13device_kernelIN5flash19enable_sm80_to_sm89INS1_16FlashAttnFwdSm80INS1_25CollectiveMainloopFwdSm80ILi8ELi1ELb1EN4cute5tupleIJNS5_1CILi128EEENS7_ILi64EEENS7_ILi256EEEEEELi256ENS_10bfloat16_tEfNS_4arch4Sm80ELb1ELb0ELb0ELb1ELb1ELb0ELb1ELb0EEENS1_21CollectiveEpilogueFwdINS6_IJS8_SA_S9_EEENS6_IJNS7_ILi1EEESI_SI_EEESC_SE_Li256ELb1ELb1ELb0ELb0EEENS1_19SingleTileSchedulerILb1ELb0ELb1ELi128EEEEEEEEEvNT_6ParamsE,(.L_x_1777 - _ZN7cutlass13device_kernelIN5flash19enable_sm80_to_sm89INS1_16FlashAttnFwdSm80INS1_25CollectiveMainloopFwdSm80ILi8ELi1ELb1EN4cute5tupleIJNS5_1CILi128EEENS7_ILi64EEENS7_ILi256EEEEEELi256ENS_10bfloat16_tEfNS_4arch4Sm80ELb1ELb0ELb0ELb1ELb1ELb0ELb1ELb0EEENS1_21CollectiveEpilogueFwdINS6_IJS8_SA_S9_EEENS6_IJNS7_ILi1EEESI_SI_EEESC_SE_Li256ELb1ELb1ELb0ELb0EEENS1_19SingleTileSchedulerILb1ELb0ELb1ELi128EEEEEEEEEvNT_6ParamsE)
        .other          _ZN7cutlass13device_kernelIN5flash19enable_sm80_to_sm89INS1_16FlashAttnFwdSm80INS1_25CollectiveMainloopFwdSm80ILi8ELi1ELb1EN4cute5tupleIJNS5_1CILi128EEENS7_ILi64EEENS7_ILi256EEEEEELi256ENS_10bfloat16_tEfNS_4arch4Sm80ELb1ELb0ELb0ELb1ELb1ELb0ELb1ELb0EEENS1_21CollectiveEpilogueFwdINS6_IJS8_SA_S9_EEENS6_IJNS7_ILi1EEESI_SI_EEESC_SE_Li256ELb1ELb1ELb0ELb0EEENS1_19SingleTileSchedulerILb1ELb0ELb1ELi128EEEEEEEEEvNT_6ParamsE,@"STO_CUDA_ENTRY STV_DEFAULT"
_ZN7cutlass13device_kernelIN5flash19enable_sm80_to_sm89INS1_16FlashAttnFwdSm80INS1_25CollectiveMainloopFwdSm80ILi8ELi1ELb1EN4cute5tupleIJNS5_1CILi128EEENS7_ILi64EEENS7_ILi256EEEEEELi256ENS_10bfloat16_tEfNS_4arch4Sm80ELb1ELb0ELb0ELb1ELb1ELb0ELb1ELb0EEENS1_21CollectiveEpilogueFwdINS6_IJS8_SA_S9_EEENS6_IJNS7_ILi1EEESI_SI_EEESC_SE_Li256ELb1ELb1ELb0ELb0EEENS1_19SingleTileSchedulerILb1ELb0ELb1ELi128EEEEEEEEEvNT_6ParamsE:
        /* <DEDUP_REMOVED lines=21> */
.L_x_600:
        /* <DEDUP_REMOVED lines=13> */
.L_x_602:
[----:B------:R-:W-:Y:S02]  /*0220*/  ULDC UR5, c[0x0][0x54c] ;  /* 0x0001530000057ab9 */ /* 0x000fe40000000800 */
.L_x_601:
[----:B------:R-:W-:Y:S02]  /*0230*/  ULDC UR4, c[0x0][0x548] ;  /* 0x0001520000047ab9 */ /* 0x000fe40000000800 */
[----:B------:R-:W-:-:S02]  /*0240*/  USHF.L.U32 UR11, UR10, 0x7, URZ ;  /* 0x000000070a0b7899 */ /* 0x000fc4000800063f */
[----:B------:R-:W-:-:S04]  /*0250*/  UIMAD UR4, UR5, UR4, URZ ;  /* 0x00000004050472a4 */ /* 0x000fc8000f8e023f */
[----:B------:R-:W-:-:S04]  /*0260*/  UISETP.GE.AND UP0, UPT, UR11, UR4, UPT ;  /* 0x000000040b00728c */ /* 0x000fc8000bf06270 */
[----:B------:R-:W-:Y:S01]  /*0270*/  USEL UR14, UR14, 0xffffffff, !UP0 ;  /* 0xffffffff0e0e7887 */ /* 0x000fe2000c000000 */
[----:B------:R-:W-:Y:S05]  /*0280*/  BRA `(.L_x_603) ;  /* 0x000001b000007947 */ /* 0x000fea0003800000 */
.L_x_599:
        /* <DEDUP_REMOVED lines=8> */
.L_x_604:
        /* <DEDUP_REMOVED lines=13> */
.L_x_606:
[----:B------:R-:W-:Y:S02]  /*03e0*/  ULDC UR5, c[0x0][0x54c] ;  /* 0x0001530000057ab9 */ /* 0x000fe40000000800 */
.L_x_605:
[----:B------:R-:W-:Y:S02]  /*03f0*/  ULDC UR4, c[0x0][0x548] ;  /* 0x0001520000047ab9 */ /* 0x000fe40000000800 */
[----:B------:R-:W-:-:S02]  /*0400*/  USHF.L.U32 UR11, UR10, 0x7, URZ ;  /* 0x000000070a0b7899 */ /* 0x000fc4000800063f */
[----:B------:R-:W-:-:S04]  /*0410*/  UIMAD UR4, UR5, UR4, URZ ;  /* 0x00000004050472a4 */ /* 0x000fc8000f8e023f */
[----:B------:R-:W-:-:S04]  /*0420*/  UISETP.GE.AND UP0, UPT, UR11, UR4, UPT ;  /* 0x000000040b00728c */ /* 0x000fc8000bf06270 */
[----:B------:R-:W-:-:S06]  /*0430*/  USEL UR14, UR14, 0xffffffff, !UP0 ;  /* 0xffffffff0e0e7887 */ /* 0x000fcc000c000000 */
.L_x_603:
        /* <DEDUP_REMOVED lines=40> */
[----:B-1234-:R-:W-:Y:S05]  /*06c0*/  @P0 BRA `(.L_x_607) ;  /* 0x0000006000000947 */ /* 0x01efea0003800000 */
[----:B------:R-:W-:Y:S05]  /*06d0*/  @!P1 BRA `(.L_x_607) ;  /* 0x0000005000009947 */ /* 0x000fea0003800000 */
[----:B------:R-:W2:Y:S04]  /*06e0*/  LDG.E R2, [R6.64] ;  /* 0x0000001006027981 */ /* 0x000ea8000c1e1900 */
[----:B------:R-:W3:Y:S01]  /*06f0*/  LDG.E R0, [R6.64+0x4] ;  /* 0x0000041006007981 */ /* 0x000ee2000c1e1900 */
[----:B--2---:R-:W1:Y:S08]  /*0700*/  R2UR UR13, R2 ;  /* 0x00000000020d73c2 */ /* 0x004e7000000e0000 */
[----:B---3--:R-:W1:Y:S02]  /*0710*/  R2UR UR4, R0 ;  /* 0x00000000000473c2 */ /* 0x008e6400000e0000 */
[----:B-1----:R-:W-:-:S06]  /*0720*/  UIADD3 UR13, -UR13, UR4, URZ ;  /* 0x000000040d0d7290 */ /* 0x002fcc000fffe13f */
.L_x_607:
        /* <DEDUP_REMOVED lines=10> */
.L_x_608:
        /* <DEDUP_REMOVED lines=12> */
.L_x_609:
[----:B------:R-:W-:Y:S01]  /*0890*/  ULDC UR4, c[0x0][0x2c4] ;  /* 0x0000b10000047ab9 */ /* 0x000fe20000000800 */
[----:B------:R-:W-:Y:S01]  /*08a0*/  PLOP3.LUT P2, PT, PT, PT, PT, 0x80, 0x0 ;  /* 0x000000000000781c */ /* 0x000fe20003f4f070 */
[----:B------:R-:W-:Y:S01]  /*08b0*/  UISETP.NE.AND UP1, UPT, UR4, 0x1, UPT ;  /* 0x000000010400788c */ /* 0x000fe2000bf25270 */
[----:B------:R-:W-:Y:S01]  /*08c0*/  CS2R R10, SRZ ;  /* 0x00000000000a7805 */ /* 0x000fe2000001ff00 */
[----:B------:R-:W-:Y:S01]  /*08d0*/  UIADD3 UR7, -UR12, UR7, URZ ;  /* 0x000000070c077290 */ /* 0x000fe2000fffe13f */
[----:B------:R-:W-:Y:S01]  /*08e0*/  IMAD.MOV.U32 R130, RZ, RZ, RZ ;  /* 0x000000ffff827224 */ /* 0x000fe200078e00ff */
[----:B------:R-:W-:Y:S01]  /*08f0*/  ULDC.64 UR4, c[0x0][0x2c8] ;  /* 0x0000b20000047ab9 */ /* 0x000fe20000000a00 */
[----:B------:R-:W-:Y:S01]  /*0900*/  CS2R R128, SRZ ;  /* 0x0000000000807805 */ /* 0x000fe2000001ff00 */
[----:B------:R-:W-:Y:S01]  /*0910*/  UIADD3 UR6, UR7, 0x40, -UR13 ;  /* 0x0000004007067890 */ /* 0x000fe2000fffe80d */
[----:B------:R-:W-:Y:S01]  /*0920*/  CS2R R14, SRZ ;  /* 0x00000000000e7805 */ /* 0x000fe2000001ff00 */
[----:B------:R-:W-:Y:S01]  /*0930*/  IMAD.MOV.U32 R126, RZ, RZ, RZ ;  /* 0x000000ffff7e7224 */ /* 0x000fe200078e00ff */
[----:B------:R-:W-:Y:S01]  /*0940*/  CS2R R124, SRZ ;  /* 0x00000000007c7805 */ /* 0x000fe2000001ff00 */
[----:B------:R-:W-:Y:S01]  /*0950*/  MOV R122, RZ ;  /* 0x000000ff007a7202 */ /* 0x000fe20000000f00 */
[----:B------:R-:W-:Y:S01]  /*0960*/  @UP1 UIADD3 UR18, UR11, 0x7f, URZ ;  /* 0x0000007f0b121890 */ /* 0x000fe2000fffe03f */
[----:B------:R-:W-:Y:S01]  /*0970*/  CS2R R120, SRZ ;  /* 0x0000000000787805 */ /* 0x000fe2000001ff00 */
[----:B------:R-:W-:Y:S01]  /*0980*/  CS2R R12, SRZ ;  /* 0x00000000000c7805 */ /* 0x000fe2000001ff00 */
[----:B------:R-:W-:Y:S01]  /*0990*/  IMAD.MOV.U32 R118, RZ, RZ, RZ ;  /* 0x000000ffff767224 */ /* 0x000fe200078e00ff */
[----:B------:R-:W-:Y:S01]  /*09a0*/  UIMAD.WIDE.U32 UR18, UR18, UR4, URZ ;  /* 0x00000004121272a5 */ /* 0x000fe2000f8e003f */
[----:B------:R-:W-:Y:S01]  /*09b0*/  CS2R R116, SRZ ;  /* 0x0000000000747805 */ /* 0x000fe2000001ff00 */
[----:B------:R-:W-:Y:S01]  /*09c0*/  UIADD3 UR4, UR11, 0x7f, URZ ;  /* 0x0000007f0b047890 */ /* 0x000fe2000fffe03f */
[----:B------:R-:W-:Y:S01]  /*09d0*/  CS2R R16, SRZ ;  /* 0x0000000000107805 */ /* 0x000fe2000001ff00 */
[----:B------:R-:W-:Y:S01]  /*09e0*/  @UP1 USHF.R.U32.HI UR4, URZ, UR5, UR19 ;  /* 0x000000053f041299 */ /* 0x000fe20008011613 */
[----:B------:R-:W-:Y:S01]  /*09f0*/  MOV R114, RZ ;  /* 0x000000ff00727202 */ /* 0x000fe20000000f00 */
[----:B------:R-:W-:Y:S01]  /*0a00*/  UIADD3 UR5, UR7, 0x3f, URZ ;  /* 0x0000003f07057890 */ /* 0x000fe2000fffe03f */
[----:B------:R-:W-:Y:S01]  /*0a10*/  CS2R R112, SRZ ;  /* 0x0000000000707805 */ /* 0x000fe2000001ff00 */
[----:B------:R-:W-:Y:S01]  /*0a20*/  UIADD3 UR6, UR6, UR4, URZ ;  /* 0x0000000406067290 */ /* 0x000fe2000fffe03f */
[----:B------:R-:W-:Y:S01]  /*0a30*/  CS2R R18, SRZ ;  /* 0x0000000000127805 */ /* 0x000fe2000001ff00 */
[----:B------:R-:W-:Y:S01]  /*0a40*/  USHF.R.S32.HI UR18, URZ, 0x1f, UR5 ;  /* 0x0000001f3f127899 */ /* 0x000fe20008011405 */
[----:B------:R-:W-:Y:S01]  /*0a50*/  IMAD.MOV.U32 R110, RZ, RZ, RZ ;  /* 0x000000ffff6e7224 */ /* 0x000fe200078e00ff */
[----:B------:R-:W-:Y:S01]  /*0a60*/  USHF.R.S32.HI UR4, URZ, 0x1f, UR6 ;  /* 0x0000001f3f047899 */ /* 0x000fe20008011406 */
[----:B------:R-:W-:Y:S01]  /*0a70*/  CS2R R108, SRZ ;  /* 0x00000000006c7805 */ /* 0x000fe2000001ff00 */
[----:B------:R-:W-:Y:S01]  /*0a80*/  ULEA.HI UR18, UR18, UR5, URZ, 0x6 ;  /* 0x0000000512127291 */ /* 0x000fe2000f8f303f */
[----:B------:R-:W-:Y:S01]  /*0a90*/  CS2R R106, SRZ ;  /* 0x00000000006a7805 */ /* 0x000fe2000001ff00 */
[----:B------:R-:W-:Y:S01]  /*0aa0*/  ULEA.HI UR4, UR4, UR6, URZ, 0x6 ;  /* 0x0000000604047291 */ /* 0x000fe2000f8f303f */
[----:B------:R-:W-:Y:S01]  /*0ab0*/  CS2R R20, SRZ ;  /* 0x0000000000147805 */ /* 0x000fe2000001ff00 */
[----:B------:R-:W-:Y:S01]  /*0ac0*/  USHF.R.S32.HI UR18, URZ, 0x6, UR18 ;  /* 0x000000063f127899 */ /* 0x000fe20008011412 */
[----:B------:R-:W-:Y:S01]  /*0ad0*/  MOV R104, RZ ;  /* 0x000000ff00687202 */ /* 0x000fe20000000f00 */
[----:B------:R-:W-:Y:S01]  /*0ae0*/  USHF.R.S32.HI UR4, URZ, 0x6, UR4 ;  /* 0x000000063f047899 */ /* 0x000fe20008011404 */
[----:B------:R-:W-:Y:S01]  /*0af0*/  CS2R R102, SRZ ;  /* 0x0000000000667805 */ /* 0x000fe2000001ff00 */
[----:B------:R-:W-:Y:S01]  /*0b00*/  IMAD.MOV.U32 R23, RZ, RZ, RZ ;  /* 0x000000ffff177224 */ /* 0x000fe200078e00ff */
[----:B------:R-:W-:Y:S01]  /*0b10*/  MOV R100, RZ ;  /* 0x000000ff00647202 */ /* 0x000fe20000000f00 */
[----:B------:R-:W-:Y:S01]  /*0b20*/  UISETP.LT.AND UP0, UPT, UR18, UR4, UPT ;  /* 0x000000041200728c */ /* 0x000fe2000bf01270 */
[----:B------:R-:W-:Y:S01]  /*0b30*/  CS2R R98, SRZ ;  /* 0x0000000000627805 */ /* 0x000fe2000001ff00 */
[----:B------:R-:W-:Y:S01]  /*0b40*/  CS2R R24, SRZ ;  /* 0x0000000000187805 */ /* 0x000fe2000001ff00 */
[----:B------:R-:W-:Y:S01]  /*0b50*/  IMAD.MOV.U32 R96, RZ, RZ, RZ ;  /* 0x000000ffff607224 */ /* 0x000fe200078e00ff */
[----:B------:R-:W-:Y:S01]  /*0b60*/  USEL UR6, UR18, UR4, UP0 ;  /* 0x0000000412067287 */ /* 0x000fe20008000000 */
[----:B------:R-:W-:Y:S01]  /*0b70*/  CS2R R94, SRZ ;  /* 0x00000000005e7805 */ /* 0x000fe2000001ff00 */
[----:B------:R-:W-:Y:S01]  /*0b80*/  MOV R92, RZ ;  /* 0x000000ff005c7202 */ /* 0x000fe20000000f00 */
[----:B------:R-:W-:Y:S01]  /*0b90*/  CS2R R90, SRZ ;  /* 0x00000000005a7805 */ /* 0x000fe2000001ff00 */
[----:B------:R-:W-:Y:S01]  /*0ba0*/  UISETP.GE.AND UP0, UPT, UR6, 0x1, UPT ;  /* 0x000000010600788c */ /* 0x000fe2000bf06270 */
[----:B------:R-:W-:Y:S01]  /*0bb0*/  CS2R R26, SRZ ;  /* 0x00000000001a7805 */ /* 0x000fe2000001ff00 */
[----:B------:R-:W-:Y:S01]  /*0bc0*/  IMAD.MOV.U32 R88, RZ, RZ, RZ ;  /* 0x000000ffff587224 */ /* 0x000fe200078e00ff */
[----:B------:R-:W-:Y:S01]  /*0bd0*/  CS2R R86, SRZ ;  /* 0x0000000000567805 */ /* 0x000fe2000001ff00 */
[----:B------:R-:W-:Y:S01]  /*0be0*/  MOV R84, RZ ;  /* 0x000000ff00547202 */ /* 0x000fe20000000f00 */
[----:B------:R-:W-:Y:S01]  /*0bf0*/  CS2R R82, SRZ ;  /* 0x0000000000527805 */ /* 0x000fe2000001ff00 */
[----:B------:R-:W-:Y:S01]  /*0c00*/  PLOP3.LUT P0, PT, PT, PT, UP0, 0x80, 0x0 ;  /* 0x000000000000781c */ /* 0x000fe20003f0f008 */
[----:B------:R-:W-:Y:S01]  /*0c10*/  CS2R R28, SRZ ;  /* 0x00000000001c7805 */ /* 0x000fe2000001ff00 */
[----:B------:R-:W-:Y:S01]  /*0c20*/  IMAD.MOV.U32 R80, RZ, RZ, RZ ;  /* 0x000000ffff507224 */ /* 0x000fe200078e00ff */
[----:B------:R-:W-:Y:S01]  /*0c30*/  CS2R R78, SRZ ;  /* 0x00000000004e7805 */ /* 0x000fe2000001ff00 */
[----:B------:R-:W-:Y:S01]  /*0c40*/  MOV R76, RZ ;  /* 0x000000ff004c7202 */ /* 0x000fe20000000f00 */
[----:B------:R-:W-:Y:S01]  /*0c50*/  CS2R R74, SRZ ;  /* 0x00000000004a7805 */ /* 0x000fe2000001ff00 */
        /* <DEDUP_REMOVED lines=47> */
[----:B------:R-:W-:-:S03]  /*0f50*/  ULDC.64 UR4, c[0x0][0x2b0] ;  /* 0x0000ac0000047ab9 */ /* 0x000fc60000000a00 */
[----:B------:R-:W-:Y:S01]  /*0f60*/  LEA.HI R22, R98, R101, RZ, 0x3 ;  /* 0x0000006562167211 */ /* 0x000fe200078f18ff */
[----:B------:R1:W2:Y:S01]  /*0f70*/  @P0 LDG.E R0, [R2.64] ;  /* 0x0000001002000981 */ /* 0x0002a2000c1e1900 */
[----:B------:R-:W-:Y:S02]  /*0f80*/  IMAD.MOV.U32 R17, RZ, RZ, RZ ;  /* 0x000000ffff117224 */ /* 0x000fe400078e00ff */
[----:B------:R-:W-:Y:S01]  /*0f90*/  SHF.R.S32.HI R20, RZ, 0x3, R22 ;  /* 0x00000003ff147819 */ /* 0x000fe20000011416 */
[----:B-1----:R-:W-:Y:S01]  /*0fa0*/  IMAD.MOV.U32 R2, RZ, RZ, c[0x0][0x2b8] ;  /* 0x0000ae00ff027624 */ /* 0x002fe200078e00ff */
[----:B------:R-:W-:Y:S04]  /*0fb0*/  BAR.SYNC.DEFER_BLOCKING 0x0 ;  /* 0x0000000000007b1d */ /* 0x000fe80000010000 */
[----:B------:R-:W-:-:S02]  /*0fc0*/  ISETP.NE.AND P2, PT, R2, 0x1, PT ;  /* 0x000000010200780c */ /* 0x000fc40003f45270 */
        /* <DEDUP_REMOVED lines=10> */
[----:B------:R-:W-:Y:S01]  /*1070*/  ULDC.64 UR4, c[0x0][0x178] ;  /* 0x00005e0000047ab9 */ /* 0x000fe20000000a00 */
[----:B------:R-:W-:Y:S02]  /*1080*/  IMAD.U32 R0, RZ, RZ, UR6 ;  /* 0x00000006ff007e24 */ /* 0x000fe4000f8e00ff */
[----:B------:R-:W-:-:S04]  /*1090*/  IMAD R110, R19, 0x20, R20 ;  /* 0x00000020136e7824 */ /* 0x000fc800078e0214 */
[----:B------:R-:W-:Y:S01]  /*10a0*/  IMAD R0, R0, 0x40, R110 ;  /* 0x0000004000007824 */ /* 0x000fe200078e026e */
[----:B------:R-:W-:Y:S02]  /*10b0*/  UIMAD UR21, UR21, UR4, URZ ;  /* 0x00000004151572a4 */ /* 0x000fe4000f8e023f */
[----:B------:R-:W-:Y:S01]  /*10c0*/  UIMAD.WIDE.U32 UR22, UR20, UR4, URZ ;  /* 0x00000004141672a5 */ /* 0x000fe2000f8e003f */
[----:B------:R-:W-:Y:S01]  /*10d0*/  IADD3 R4, R110, UR11, RZ ;  /* 0x0000000b6e047c10 */ /* 0x000fe2000fffe0ff */
[----:B------:R-:W-:Y:S01]  /*10e0*/  IMAD.SHL.U32 R108, R19, 0x8, RZ ;  /* 0x00000008136c7824 */ /* 0x000fe200078e00ff */
[----:B------:R-:W-:Y:S01]  /*10f0*/  IADD3 R0, R0, -0x40, RZ ;  /* 0xffffffc000007810 */ /* 0x000fe20007ffe0ff */
[----:B------:R-:W-:Y:S03]  /*1100*/  STL [R1+0x84], R110 ;  /* 0x0000846e01007387 */ /* 0x000fe60000100800 */
[----:B------:R-:W-:-:S02]  /*1110*/  ISETP.GE.AND P3, PT, R0, UR7, PT ;  /* 0x0000000700007c0c */ /* 0x000fc4000bf66270 */
[----:B------:R-:W-:Y:S02]  /*1120*/  IADD3 R16, R0, UR12, RZ ;  /* 0x0000000c00107c10 */ /* 0x000fe4000fffe0ff */
        /* <DEDUP_REMOVED lines=16> */
[----:B------:R-:W-:Y:S01]  /*1230*/  USHF.R.S32.HI UR21, URZ, 0x1f, UR14 ;  /* 0x0000001f3f157899 */ /* 0x000fe2000801140e */
[C---:B------:R-:W-:Y:S01]  /*1240*/  IADD3 R21, R108.reuse, 0x40, RZ ;  /* 0x000000406c157810 */ /* 0x040fe20007ffe0ff */
[----:B------:R-:W-:Y:S01]  /*1250*/  UIMAD UR20, UR8, UR4, URZ ;  /* 0x00000004081472a4 */ /* 0x000fe2000f8e023f */
[C---:B------:R-:W-:Y:S01]  /*1260*/  IADD3 R35, R108.reuse, 0x80, RZ ;  /* 0x000000806c237810 */ /* 0x040fe20007ffe0ff */
[----:B------:R-:W-:Y:S01]  /*1270*/  USEL UR21, UR21, URZ, !UP2 ;  /* 0x0000003f15157287 */ /* 0x000fe2000d000000 */
        /* <DEDUP_REMOVED lines=10> */
[----:B------:R-:W-:Y:S01]  /*1320*/  LEA.HI R97, R98, R101, RZ, 0x5 ;  /* 0x0000006562617211 */ /* 0x000fe200078f28ff */
[----:B------:R-:W-:Y:S01]  /*1330*/  UIADD3 UR25, UR25, UR20, URZ ;  /* 0x0000001419197290 */ /* 0x000fe2000fffe03f */
[----:B-1----:R-:W-:Y:S01]  /*1340*/  @P1 IMAD.HI.U32 R2, R4, c[0x0][0x2c8], RZ ;  /* 0x0000b20004021a27 */ /* 0x002fe200078e00ff */
[----:B------:R-:W-:Y:S01]  /*1350*/  UIMAD UR5, UR22, UR5, UR21 ;  /* 0x00000005160572a4 */ /* 0x000fe2000f8e0215 */
[----:B------:R-:W-:Y:S01]  /*1360*/  SHF.R.S32.HI R96, RZ, 0x5, R97 ;  /* 0x00000005ff607819 */ /* 0x000fe20000011461 */
[----:B------:R-:W-:Y:S01]  /*1370*/  UIMAD.WIDE.U32 UR22, UR22, UR4, UR24 ;  /* 0x00000004161672a5 */ /* 0x000fe2000f8e0018 */
[----:B------:R-:W-:Y:S01]  /*1380*/  SHF.R.S32.HI R109, RZ, 0x1f, R108 ;  /* 0x0000001fff6d7819 */ /* 0x000fe2000001146c */
[----:B------:R-:W-:Y:S01]  /*1390*/  ULDC UR21, c[0x0][0x2c4] ;  /* 0x0000b10000157ab9 */ /* 0x000fe20000000800 */
[----:B------:R-:W-:Y:S01]  /*13a0*/  @P0 SHF.R.U32.HI R0, RZ, c[0x0][0x2cc], R2 ;  /* 0x0000b300ff000a19 */ /* 0x000fe20000011602 */
[----:B------:R-:W-:-:S02]  /*13b0*/  UIADD3 UR5, UR23, UR5, URZ ;  /* 0x0000000517057290 */ /* 0x000fc4000fffe03f */
[----:B------:R-:W-:Y:S01]  /*13c0*/  IMAD.U32 R3, RZ, RZ, UR23 ;  /* 0x00000017ff037e24 */ /* 0x000fe2000f8e00ff */
[--C-:B------:R-:W-:Y:S01]  /*13d0*/  SHF.R.S32.HI R6, RZ, 0x1f, R0.reuse ;  /* 0x0000001fff067819 */ /* 0x100fe20000011400 */
[----:B------:R-:W-:Y:S01]  /*13e0*/  IMAD.MOV R5, RZ, RZ, -R0 ;  /* 0x000000ffff057224 */ /* 0x000fe200078e0a00 */
[----:B------:R-:W-:Y:S01]  /*13f0*/  UIMAD UR21, UR13, UR21, URZ ;  /* 0x000000150d1572a4 */ /* 0x000fe2000f8e023f */
[----:B------:R-:W-:Y:S01]  /*1400*/  IMAD.U32 R2, RZ, RZ, UR22 ;  /* 0x00000016ff027e24 */ /* 0x000fe2000f8e00ff */
[----:B------:R-:W-:Y:S01]  /*1410*/  ULEA UR24, UR6, 0xffffffc0, 0x6 ;  /* 0xffffffc006187891 */ /* 0x000fe2000f8e303f */
        /* <DEDUP_REMOVED lines=11> */
[----:B------:R-:W-:Y:S01]  /*14d0*/  IMAD.SHL.U32 R6, R20, 0x40, RZ ;  /* 0x0000004014067824 */ /* 0x000fe200078e00ff */
[----:B------:R-:W-:Y:S01]  /*14e0*/  UIADD3 UR20, UR23, UR20, URZ ;  /* 0x0000001417147290 */ /* 0x000fe2000fffe03f */
[----:B------:R-:W-:Y:S01]  /*14f0*/  IMAD.IADD R3, R3, 0x1, R5 ;  /* 0x0000000103037824 */ /* 0x000fe200078e0205 */
[----:B------:R-:W-:Y:S01]  /*1500*/  UIMAD UR8, UR8, UR4, URZ ;  /* 0x00000004080872a4 */ /* 0x000fe2000f8e023f */
[----:B------:R-:W-:Y:S01]  /*1510*/  IMAD R5, R0, c[0x0][0x1a8], RZ ;  /* 0x00006a0000057a24 */ /* 0x000fe200078e02ff */
[----:B------:R-:W-:Y:S01]  /*1520*/  LOP3.LUT R0, R6, 0x1c0, RZ, 0xc0, !PT ;  /* 0x000001c006007812 */ /* 0x000fe200078ec0ff */
[C---:B------:R-:W-:Y:S01]  /*1530*/  IMAD.WIDE.U32 R2, R4.reuse, c[0x0][0x1a8], R2 ;  /* 0x00006a0004027a25 */ /* 0x040fe200078e0002 */
[----:B------:R-:W-:Y:S02]  /*1540*/  UIMAD.WIDE.U32 UR26, UR9, UR4, URZ ;  /* 0x00000004091a72a5 */ /* 0x000fe4000f8e003f */
[----:B------:R-:W-:Y:S01]  /*1550*/  UIMAD UR8, UR9, UR5, UR8 ;  /* 0x00000005090872a4 */ /* 0x000fe2000f8e0208 */
[----:B------:R-:W-:Y:S01]  /*1560*/  IMAD R6, R4, c[0x0][0x1ac], R5 ;  /* 0x00006b0004067a24 */ /* 0x000fe200078e0205 */
[----:B------:R-:W-:Y:S01]  /*1570*/  SHF.R.U32.HI R5, RZ, 0x3, R0 ;  /* 0x00000003ff057819 */ /* 0x000fe20000011600 */
[----:B------:R-:W-:Y:S01]  /*1580*/  UIADD3 UR24, UR7, -UR24, URZ ;  /* 0x8000001807187290 */ /* 0x000fe2000fffe03f */
[----:B------:R-:W-:Y:S01]  /*1590*/  LOP3.LUT R4, R0, 0x38, R108, 0xf8, !PT ;  /* 0x0000003800047812 */ /* 0x000fe200078ef86c */
[----:B------:R-:W-:Y:S01]  /*15a0*/  IMAD.IADD R0, R3, 0x1, R6 ;  /* 0x0000000103007824 */ /* 0x000fe200078e0206 */
[----:B------:R-:W-:Y:S01]  /*15b0*/  LEA R14, P0, R2, c[0x0][0x160], 0x1 ;  /* 0x00005800020e7a11 */ /* 0x000fe200078008ff */
[----:B------:R-:W-:Y:S01]  /*15c0*/  UIADD3 UR8, UR27, UR8, URZ ;  /* 0x000000081b087290 */ /* 0x000fe2000fffe03f */
[----:B------:R-:W-:Y:S01]  /*15d0*/  LEA.HI R3, R98, R101, RZ, 0x6 ;  /* 0x0000006562037211 */ /* 0x000fe200078f30ff */
[----:B------:R-:W-:Y:S01]  /*15e0*/  UISETP.GE.AND UP0, UPT, UR6, 0x2, UPT ;  /* 0x000000020600788c */ /* 0x000fe2000bf06270 */
[----:B------:R-:W-:-:S02]  /*15f0*/  LEA.HI.X R13, R2, c[0x0][0x164], R0, 0x1, P0 ;  /* 0x00005900020d7a11 */ /* 0x000fc400000f0c00 */
[----:B------:R-:W-:Y:S01]  /*1600*/  SHFL.IDX PT, R2, R14, RZ, 0x181f ;  /* 0x00181fff0e027589 */ /* 0x000fe200000e0000 */
[----:B------:R-:W-:Y:S01]  /*1610*/  IMAD.SHL.U32 R0, R3, 0x8, RZ ;  /* 0x0000000803007824 */ /* 0x000fe200078e00ff */
[----:B------:R-:W-:Y:S02]  /*1620*/  LOP3.LUT R4, R4, R5, RZ, 0x3c, !PT ;  /* 0x0000000504047212 */ /* 0x000fe400078e3cff */
[----:B------:R-:W1:Y:S01]  /*1630*/  SHFL.IDX PT, R3, R13, RZ, 0x181f ;  /* 0x00181fff0d037589 */ /* 0x000e6200000e0000 */
[----:B------:R-:W-:Y:S02]  /*1640*/  ISETP.GE.AND P0, PT, R15, UR21, PT ;  /* 0x000000150f007c0c */ /* 0x000fe4000bf06270 */
[----:B------:R-:W-:Y:S02]  /*1650*/  LOP3.LUT R6, R4, 0xfffffe00, R0, 0xf8, !PT ;  /* 0xfffffe0004067812 */ /* 0x000fe400078ef800 */
[----:B------:R-:W-:Y:S02]  /*1660*/  SHF.R.S32.HI R5, RZ, 0x1f, R21 ;  /* 0x0000001fff057819 */ /* 0x000fe40000011415 */
[----:B------:R-:W-:Y:S01]  /*1670*/  SHF.R.S32.HI R4, RZ, 0x1f, R35 ;  /* 0x0000001fff047819 */ /* 0x000fe20000011423 */
[----:B------:R-:W-:Y:S01]  /*1680*/  IMAD.SHL.U32 R99, R6, 0x2, RZ ;  /* 0x0000000206637824 */ /* 0x000fe200078e00ff */
[----:B------:R-:W-:-:S02]  /*1690*/  SHF.R.S32.HI R0, RZ, 0x1f, R34 ;  /* 0x0000001fff007819 */ /* 0x000fc40000011422 */
[----:B------:R-:W-:Y:S02]  /*16a0*/  LEA.HI R5, R5, R21, RZ, 0x3 ;  /* 0x0000001505057211 */ /* 0x000fe400078f18ff */
[----:B------:R-:W-:Y:S02]  /*16b0*/  LEA.HI R4, R4, R35, RZ, 0x3 ;  /* 0x0000002304047211 */ /* 0x000fe400078f18ff */
[----:B------:R-:W-:Y:S02]  /*16c0*/  LEA.HI R0, R0, R34, RZ, 0x3 ;  /* 0x0000002200007211 */ /* 0x000fe400078f18ff */
[----:B------:R-:W-:Y:S02]  /*16d0*/  LOP3.LUT R106, R5, 0xfffffff8, RZ, 0xc0, !PT ;  /* 0xfffffff8056a7812 */ /* 0x000fe400078ec0ff */
[----:B------:R-:W-:Y:S01]  /*16e0*/  LOP3.LUT R104, R4, 0xfffffff8, RZ, 0xc0, !PT ;  /* 0xfffffff804687812 */ /* 0x000fe200078ec0ff */
[----:B------:R-:W-:Y:S01]  /*16f0*/  SHFL.IDX PT, R5, R13, 0x1, 0x181f ;  /* 0x00381f000d057f89 */ /* 0x000fe200000e0000 */
[----:B------:R-:W-:-:S02]  /*1700*/  LOP3.LUT R102, R0, 0xfffffff8, RZ, 0xc0, !PT ;  /* 0xfffffff800667812 */ /* 0x000fc400078ec0ff */
[----:B------:R-:W-:Y:S01]  /*1710*/  IADD3 R0, R15, 0x20, RZ ;  /* 0x000000200f007810 */ /* 0x000fe20007ffe0ff */
[----:B------:R-:W3:Y:S01]  /*1720*/  SHFL.IDX PT, R4, R14, 0x1, 0x181f ;  /* 0x00381f000e047f89 */ /* 0x000ee200000e0000 */
[----:B-1----:R-:W-:Y:S01]  /*1730*/  @!P0 IMAD.WIDE R10, R108, 0x2, R2 ;  /* 0x000000026c0a8825 */ /* 0x002fe200078e0202 */
[----:B------:R-:W-:Y:S02]  /*1740*/  IADD3 R20, -R20, UR24, RZ ;  /* 0x0000001814147c10 */ /* 0x000fe4000fffe1ff */
[----:B------:R-:W-:Y:S01]  /*1750*/  SHF.R.S32.HI R107, RZ, 0x1f, R106 ;  /* 0x0000001fff6b7819 */ /* 0x000fe2000001146a */
[----:B------:R-:W-:Y:S01]  /*1760*/  @!P0 IMAD.WIDE R8, R106, 0x2, R2 ;  /* 0x000000026a088825 */ /* 0x000fe200078e0202 */
[----:B------:R1:W-:Y:S01]  /*1770*/  @!P0 LDGSTS.E.BYPASS.LTC128B.128 [R99+0x100], [R10.64], !P6 ;  /* 0x001000000a638fae */ /* 0x0003e2000f101d50 */
[----:B------:R-:W-:Y:S02]  /*1780*/  SHF.R.S32.HI R105, RZ, 0x1f, R104 ;  /* 0x0000001fff697819 */ /* 0x000fe40000011468 */
[----:B------:R-:W-:Y:S01]  /*1790*/  @!P0 IMAD.WIDE R6, R104, 0x2, R2 ;  /* 0x0000000268068825 */ /* 0x000fe200078e0202 */
[----:B------:R3:W-:Y:S01]  /*17a0*/  @!P0 LDGSTS.E.BYPASS.LTC128B.128 [R99+0x4100], [R8.64], !P5 ;  /* 0x0410000008638fae */ /* 0x0007e2000e901d50 */
[----:B------:R-:W-:-:S02]  /*17b0*/  SHF.R.S32.HI R103, RZ, 0x1f, R102 ;  /* 0x0000001fff677819 */ /* 0x000fc40000011466 */
[----:B------:R-:W-:Y:S01]  /*17c0*/  @!P0 IMAD.WIDE R2, R102, 0x2, R2 ;  /* 0x0000000266028825 */ /* 0x000fe200078e0202 */
[----:B------:R4:W-:Y:S04]  /*17d0*/  @!P0 LDGSTS.E.BYPASS.LTC128B.128 [R99+0x8100], [R6.64], !P4 ;  /* 0x0810000006638fae */ /* 0x0009e8000e101d50 */
[----:B------:R5:W-:Y:S01]  /*17e0*/  @!P0 LDGSTS.E.BYPASS.LTC128B.128 [R99+0xc100], [R2.64], !P3 ;  /* 0x0c10000002638fae */ /* 0x000be2000d901d50 */
[----:B------:R-:W-:Y:S01]  /*17f0*/  ISETP.GE.AND P0, PT, R0, UR21, PT ;  /* 0x0000001500007c0c */ /* 0x000fe2000bf06270 */
[----:B------:R-:W-:-:S04]  /*1800*/  IMAD.MOV R0, RZ, RZ, -R12 ;  /* 0x000000ffff007224 */ /* 0x000fc800078e0a0c */
[----:B------:R-:W-:Y:S01]  /*1810*/  IMAD R18, R0, c[0x0][0x2b8], R16 ;  /* 0x0000ae0000127a24 */ /* 0x000fe200078e0210 */
[----:B------:R-:W-:-:S04]  /*1820*/  IADD3 R0, R15, 0x40, RZ ;  /* 0x000000400f007810 */ /* 0x000fc80007ffe0ff */
[----:B------:R-:W-:-:S03]  /*1830*/  SHF.R.S32.HI R12, RZ, 0x1f, R18 ;  /* 0x0000001fff0c7819 */ /* 0x000fc60000011412 */
[----:B---3--:R-:W-:-:S04]  /*1840*/  @!P0 IMAD.WIDE R8, R106, 0x2, R4 ;  /* 0x000000026a088825 */ /* 0x008fc800078e0204 */
[--C-:B----4-:R-:W-:Y:S01]  /*1850*/  @!P0 IMAD.WIDE R6, R108, 0x2, R4.reuse ;  /* 0x000000026c068825 */ /* 0x110fe200078e0204 */
[----:B-----5:R-:W-:Y:S04]  /*1860*/  SHFL.IDX PT, R2, R14, 0x2, 0x181f ;  /* 0x00581f000e027f89 */ /* 0x020fe800000e0000 */
[----:B------:R-:W1:Y:S04]  /*1870*/  SHFL.IDX PT, R3, R13, 0x2, 0x181f ;  /* 0x00581f000d037f89 */ /* 0x000e6800000e0000 */
[----:B------:R3:W-:Y:S04]  /*1880*/  @!P0 LDGSTS.E.BYPASS.LTC128B.128 [R99+0x1100], [R6.64], !P6 ;  /* 0x0110000006638fae */ /* 0x0007e8000f101d50 */
[----:B------:R4:W-:Y:S01]  /*1890*/  @!P0 LDGSTS.E.BYPASS.LTC128B.128 [R99+0x5100], [R8.64], !P5 ;  /* 0x0510000008638fae */ /* 0x0009e2000e901d50 */
[----:B---3--:R-:W-:-:S04]  /*18a0*/  @!P0 IMAD.WIDE R6, R104, 0x2, R4 ;  /* 0x0000000268068825 */ /* 0x008fc800078e0204 */
[----:B------:R-:W-:Y:S01]  /*18b0*/  @!P0 IMAD.WIDE R4, R102, 0x2, R4 ;  /* 0x0000000266048825 */ /* 0x000fe200078e0204 */
[----:B------:R3:W-:Y:S04]  /*18c0*/  @!P0 LDGSTS.E.BYPASS.LTC128B.128 [R99+0x9100], [R6.64], !P4 ;  /* 0x0910000006638fae */ /* 0x0007e8000e101d50 */
[----:B------:R5:W-:Y:S01]  /*18d0*/  @!P0 LDGSTS.E.BYPASS.LTC128B.128 [R99+0xd100], [R4.64], !P3 ;  /* 0x0d10000004638fae */ /* 0x000be2000d901d50 */
[----:B------:R-:W-:Y:S01]  /*18e0*/  ISETP.GE.AND P0, PT, R0, UR21, PT ;  /* 0x0000001500007c0c */ /* 0x000fe2000bf06270 */
[----:B------:R-:W-:-:S04]  /*18f0*/  IMAD R0, R12, c[0x0][0x1e0], RZ ;  /* 0x000078000c007a24 */ /* 0x000fc800078e02ff */
[----:B------:R-:W-:-:S08]  /*1900*/  IMAD R0, R18, c[0x0][0x1e4], R0 ;  /* 0x0000790012007a24 */ /* 0x000fd000078e0200 */
[----:B-1----:R-:W-:-:S04]  /*1910*/  @!P0 IMAD.WIDE R10, R108, 0x2, R2 ;  /* 0x000000026c0a8825 */ /* 0x002fc800078e0202 */
[--C-:B----4-:R-:W-:Y:S01]  /*1920*/  @!P0 IMAD.WIDE R8, R106, 0x2, R2.reuse ;  /* 0x000000026a088825 */ /* 0x110fe200078e0202 */
[----:B------:R1:W-:Y:S03]  /*1930*/  @!P0 LDGSTS.E.BYPASS.LTC128B.128 [R99+0x2100], [R10.64], !P6 ;  /* 0x021000000a638fae */ /* 0x0003e6000f101d50 */
[----:B---3--:R-:W-:Y:S01]  /*1940*/  @!P0 IMAD.WIDE R6, R104, 0x2, R2 ;  /* 0x0000000268068825 */ /* 0x008fe200078e0202 */
[----:B------:R3:W-:Y:S03]  /*1950*/  @!P0 LDGSTS.E.BYPASS.LTC128B.128 [R99+0x6100], [R8.64], !P5 ;  /* 0x0610000008638fae */ /* 0x0007e6000e901d50 */
[----:B-----5:R-:W-:Y:S01]  /*1960*/  IMAD.WIDE.U32 R4, R18, c[0x0][0x1e0], RZ ;  /* 0x0000780012047a25 */ /* 0x020fe200078e00ff */
[----:B------:R4:W-:Y:S03]  /*1970*/  @!P0 LDGSTS.E.BYPASS.LTC128B.128 [R99+0xa100], [R6.64], !P4 ;  /* 0x0a10000006638fae */ /* 0x0009e6000e101d50 */
[----:B------:R-:W-:-:S02]  /*1980*/  IMAD.IADD R5, R5, 0x1, R0 ;  /* 0x0000000105057824 */ /* 0x000fc400078e0200 */
[----:B------:R-:W-:-:S05]  /*1990*/  @!P0 IMAD.WIDE R2, R102, 0x2, R2 ;  /* 0x0000000266028825 */ /* 0x000fca00078e0202 */
[----:B------:R5:W-:Y:S01]  /*19a0*/  @!P0 LDGSTS.E.BYPASS.LTC128B.128 [R99+0xe100], [R2.64], !P3 ;  /* 0x0e10000002638fae */ /* 0x000be2000d901d50 */
[----:B-1----:R-:W-:-:S03]  /*19b0*/  IMAD R10, R12, c[0x0][0x208], RZ ;  /* 0x000082000c0a7a24 */ /* 0x002fc600078e02ff */
[----:B----4-:R-:W-:Y:S04]  /*19c0*/  SHFL.IDX PT, R6, R14, 0x3, 0x181f ;  /* 0x00781f000e067f89 */ /* 0x010fe800000e0000 */
[----:B------:R1:W4:Y:S01]  /*19d0*/  SHFL.IDX PT, R7, R13, 0x3, 0x181f ;  /* 0x00781f000d077f89 */ /* 0x00032200000e0000 */
[----:B-----5:R-:W-:Y:S01]  /*19e0*/  IMAD.WIDE.U32 R2, R18, c[0x0][0x208], RZ ;  /* 0x0000820012027a25 */ /* 0x020fe200078e00ff */
[----:B--2---:R-:W-:-:S03]  /*19f0*/  SHF.R.S32.HI R11, RZ, 0x1f, R17 ;  /* 0x0000001fff0b7819 */ /* 0x004fc60000011411 */
[----:B---3--:R-:W-:Y:S01]  /*1a00*/  IMAD.WIDE.U32 R8, R17, c[0x0][0x1f0], R4 ;  /* 0x00007c0011087a25 */ /* 0x008fe200078e0004 */
[----:B------:R-:W-:Y:S01]  /*1a10*/  IADD3 R5, R15, 0x60, RZ ;  /* 0x000000600f057810 */ /* 0x000fe20007ffe0ff */
[----:B------:R-:W-:Y:S02]  /*1a20*/  STL [R1+0x48], R17 ;  /* 0x0000481101007387 */ /* 0x000fe40000100800 */
[----:B------:R-:W-:Y:S01]  /*1a30*/  IMAD R0, R11, c[0x0][0x1f0], RZ ;  /* 0x00007c000b007a24 */ /* 0x000fe200078e02ff */
[----:B------:R-:W-:Y:S01]  /*1a40*/  ISETP.GE.AND P1, PT, R5, UR21, PT ;  /* 0x0000001505007c0c */ /* 0x000fe2000bf26270 */
[----:B------:R-:W-:Y:S01]  /*1a50*/  IMAD R4, R18, c[0x0][0x20c], R10 ;  /* 0x0000830012047a24 */ /* 0x000fe200078e020a */
[----:B------:R-:W-:Y:S01]  /*1a60*/  STL [R1+0x7c], R108 ;  /* 0x00007c6c01007387 */ /* 0x000fe20000100800 */
[----:B------:R-:W-:Y:S01]  /*1a70*/  IMAD R10, R17, c[0x0][0x1f4], R0 ;  /* 0x00007d00110a7a24 */ /* 0x000fe200078e0200 */
[----:B------:R-:W-:Y:S01]  /*1a80*/  IADD3 R0, P0, R8, UR22, RZ ;  /* 0x0000001608007c10 */ /* 0x000fe2000ff1e0ff */
[----:B------:R-:W-:Y:S01]  /*1a90*/  IMAD.IADD R5, R3, 0x1, R4 ;  /* 0x0000000103057824 */ /* 0x000fe200078e0204 */
[----:B------:R-:W-:Y:S01]  /*1aa0*/  STL [R1+0x44], R99 ;  /* 0x0000446301007387 */ /* 0x000fe20000100800 */
[----:B------:R-:W-:Y:S01]  /*1ab0*/  IMAD.MOV.U32 R4, RZ, RZ, R2 ;  /* 0x000000ffff047224 */ /* 0x000fe200078e0002 */
[----:B------:R-:W-:-:S02]  /*1ac0*/  IADD3.X R8, R9, UR20, R10, P0, !PT ;  /* 0x0000001409087c10 */ /* 0x000fc400087fe40a */
[C---:B-1----:R-:W-:Y:S01]  /*1ad0*/  LEA R13, P0, R0.reuse, c[0x0][0x1c8], 0x1 ;  /* 0x00007200000d7a11 */ /* 0x042fe200078008ff */
[----:B------:R-:W-:Y:S01]  /*1ae0*/  IMAD.WIDE.U32 R4, R17, c[0x0][0x218], R4 ;  /* 0x0000860011047a25 */ /* 0x000fe200078e0004 */
[----:B------:R-:W-:Y:S02]  /*1af0*/  STL [R1+0xb0], R106 ;  /* 0x0000b06a01007387 */ /* 0x000fe40000100800 */
[----:B------:R-:W-:Y:S01]  /*1b00*/  LEA.HI.X R12, R0, c[0x0][0x1cc], R8, 0x1, P0 ;  /* 0x00007300000c7a11 */ /* 0x000fe200000f0c08 */
[----:B------:R-:W-:Y:S01]  /*1b10*/  IMAD R0, R11, c[0x0][0x218], RZ ;  /* 0x000086000b007a24 */ /* 0x000fe200078e02ff */
[----:B------:R-:W-:Y:S01]  /*1b20*/  SHFL.IDX PT, R2, R13, RZ, 0x181f ;  /* 0x00181fff0d027589 */ /* 0x000fe200000e0000 */
[----:B----4-:R-:W-:-:S03]  /*1b30*/  @!P1 IMAD.WIDE R10, R108, 0x2, R6 ;  /* 0x000000026c0a9825 */ /* 0x010fc600078e0206 */
[----:B------:R-:W1:Y:S01]  /*1b40*/  SHFL.IDX PT, R3, R12, RZ, 0x181f ;  /* 0x00181fff0c037589 */ /* 0x000e6200000e0000 */
[----:B------:R-:W-:Y:S02]  /*1b50*/  IMAD R0, R17, c[0x0][0x21c], R0 ;  /* 0x0000870011007a24 */ /* 0x000fe400078e0200 */
[----:B------:R-:W-:Y:S01]  /*1b60*/  @!P1 IMAD.WIDE R8, R106, 0x2, R6 ;  /* 0x000000026a089825 */ /* 0x000fe200078e0206 */
[----:B------:R2:W-:Y:S01]  /*1b70*/  @!P1 LDGSTS.E.BYPASS.LTC128B.128 [R99+0x3100], [R10.64], !P6 ;  /* 0x031000000a639fae */ /* 0x0005e2000f101d50 */
[----:B------:R-:W-:-:S03]  /*1b80*/  ISETP.GE.AND P6, PT, R108, c[0x0][0x1d4], PT ;  /* 0x000075006c007a0c */ /* 0x000fc60003fc6270 */
[----:B------:R3:W-:Y:S04]  /*1b90*/  @!P1 LDGSTS.E.BYPASS.LTC128B.128 [R99+0x7100], [R8.64], !P5 ;  /* 0x0710000008639fae */ /* 0x0007e8000e901d50 */
[----:B------:R-:W-:Y:S04]  /*1ba0*/  STL [R1+0xb4], R104 ;  /* 0x0000b46801007387 */ /* 0x000fe80000100800 */
[----:B------:R-:W-:Y:S04]  /*1bb0*/  STL [R1+0x58], R102 ;  /* 0x0000586601007387 */ /* 0x000fe80000100800 */
[----:B------:R-:W-:Y:S01]  /*1bc0*/  STL [R1+0x4c], R18 ;  /* 0x00004c1201007387 */ /* 0x000fe20000100800 */
[----:B--2---:R-:W-:-:S02]  /*1bd0*/  IADD3 R10, P0, R4, UR26, RZ ;  /* 0x0000001a040a7c10 */ /* 0x004fc4000ff1e0ff */
[----:B------:R-:W-:Y:S02]  /*1be0*/  LEA.HI R11, R98, R101, RZ, 0x4 ;  /* 0x00000065620b7211 */ /* 0x000fe400078f20ff */
[----:B------:R-:W-:Y:S01]  /*1bf0*/  IADD3.X R4, R5, UR8, R0, P0, !PT ;  /* 0x0000000805047c10 */ /* 0x000fe200087fe400 */
[--C-:B---3--:R-:W-:Y:S01]  /*1c00*/  @!P1 IMAD.WIDE R8, R104, 0x2, R6.reuse ;  /* 0x0000000268089825 */ /* 0x108fe200078e0206 */
[----:B------:R-:W-:Y:S02]  /*1c10*/  ISETP.GE.AND P0, PT, R20, 0x1, PT ;  /* 0x000000011400780c */ /* 0x000fe40003f06270 */
[----:B------:R-:W-:Y:S01]  /*1c20*/  LEA R0, P5, R10, c[0x0][0x1f8], 0x1 ;  /* 0x00007e000a007a11 */ /* 0x000fe200078a08ff */
[----:B------:R-:W-:Y:S01]  /*1c30*/  @!P1 IMAD.WIDE R6, R102, 0x2, R6 ;  /* 0x0000000266069825 */ /* 0x000fe200078e0206 */
[----:B------:R2:W-:Y:S01]  /*1c40*/  @!P1 LDGSTS.E.BYPASS.LTC128B.128 [R99+0xb100], [R8.64], !P4 ;  /* 0x0b10000008639fae */ /* 0x0005e2000e101d50 */
[----:B------:R-:W-:Y:S02]  /*1c50*/  ISETP.GE.AND P4, PT, R35, c[0x0][0x1d4], PT ;  /* 0x0000750023007a0c */ /* 0x000fe40003f86270 */
[----:B------:R-:W-:Y:S01]  /*1c60*/  LEA.HI.X R10, R10, c[0x0][0x1fc], R4, 0x1, P5 ;  /* 0x00007f000a0a7a11 */ /* 0x000fe200028f0c04 */
[----:B------:R-:W3:Y:S01]  /*1c70*/  SHFL.IDX PT, R14, R0, RZ, 0x181f ;  /* 0x00181fff000e7589 */ /* 0x000ee200000e0000 */
[----:B------:R-:W-:-:S03]  /*1c80*/  ISETP.GE.AND P5, PT, R21, c[0x0][0x1d4], PT ;  /* 0x0000750015007a0c */ /* 0x000fc60003fa6270 */
[----:B------:R4:W-:Y:S01]  /*1c90*/  @!P1 LDGSTS.E.BYPASS.LTC128B.128 [R99+0xf100], [R6.64], !P3 ;  /* 0x0f10000006639fae */ /* 0x0009e2000d901d50 */
[--C-:B-1----:R-:W-:Y:S01]  /*1ca0*/  @P0 IMAD.WIDE R4, R104, 0x2, R2.reuse ;  /* 0x0000000268040825 */ /* 0x102fe200078e0202 */
[----:B------:R-:W-:Y:S02]  /*1cb0*/  ISETP.GE.AND P3, PT, R34, c[0x0][0x1d4], PT ;  /* 0x0000750022007a0c */ /* 0x000fe40003f66270 */
[----:B------:R-:W1:Y:S01]  /*1cc0*/  SHFL.IDX PT, R17, R10, RZ, 0x181f ;  /* 0x00181fff0a117589 */ /* 0x000e6200000e0000 */
[----:B------:R-:W-:Y:S02]  /*1cd0*/  ISETP.GT.AND P1, PT, R20, 0x20, PT ;  /* 0x000000201400780c */ /* 0x000fe40003f24270 */
[----:B------:R-:W-:Y:S01]  /*1ce0*/  SEL R100, RZ, 0x10, P3 ;  /* 0x00000010ff647807 */ /* 0x000fe20001800000 */
[----:B------:R-:W5:Y:S04]  /*1cf0*/  SHFL.IDX PT, R15, R0, 0x1, 0x181f ;  /* 0x00381f00000f7f89 */ /* 0x000f6800000e0000 */
[----:B------:R-:W0:Y:S04]  /*1d00*/  LDGDEPBAR ;  /* 0x00000000000079af */ /* 0x000e280000000000 */
[----:B------:R1:W3:Y:S01]  /*1d10*/  SHFL.IDX PT, R16, R10, 0x1, 0x181f ;  /* 0x00381f000a107f89 */ /* 0x0002e200000e0000 */
[----:B--2---:R-:W-:-:S05]  /*1d20*/  @P0 IMAD.WIDE R8, R108, 0x2, R2 ;  /* 0x000000026c080825 */ /* 0x004fca00078e0202 */
[----:B------:R2:W-:Y:S01]  /*1d30*/  @P0 LDGSTS.E.BYPASS.LTC128B.128 [R99+0x10100], [R8.64], !P6 ;  /* 0x1010000008630fae */ /* 0x0005e2000f101d50 */
[----:B----4-:R-:W-:-:S04]  /*1d40*/  @P0 IMAD.WIDE R6, R106, 0x2, R2 ;  /* 0x000000026a060825 */ /* 0x010fc800078e0202 */
[----:B------:R-:W-:Y:S01]  /*1d50*/  @P0 IMAD.WIDE R2, R102, 0x2, R2 ;  /* 0x0000000266020825 */ /* 0x000fe200078e0202 */
[----:B------:R4:W-:Y:S04]  /*1d60*/  @P0 LDGSTS.E.BYPASS.LTC128B.128 [R99+0x12100], [R6.64], !P5 ;  /* 0x1210000006630fae */ /* 0x0009e8000e901d50 */
[----:B------:R5:W-:Y:S01]  /*1d70*/  @P0 LDGSTS.E.BYPASS.LTC128B.128 [R99+0x14100], [R4.64], !P4 ;  /* 0x1410000004630fae */ /* 0x000be2000e101d50 */
[----:B-1----:R-:W-:-:S03]  /*1d80*/  LOP3.LUT R10, R11, 0xfffffff0, RZ, 0xc0, !PT ;  /* 0xfffffff00b0a7812 */ /* 0x002fc600078ec0ff */
[----:B------:R1:W-:Y:S02]  /*1d90*/  @P0 LDGSTS.E.BYPASS.LTC128B.128 [R99+0x16100], [R2.64], !P3 ;  /* 0x1610000002630fae */ /* 0x0003e4000d901d50 */
[----:B------:R-:W-:-:S05]  /*1da0*/  IMAD.IADD R10, R101, 0x1, -R10 ;  /* 0x00000001650a7824 */ /* 0x000fca00078e0a0a */
[----:B------:R-:W-:Y:S01]  /*1db0*/  SHF.R.S32.HI R18, RZ, 0x1f, R10 ;  /* 0x0000001fff127819 */ /* 0x000fe2000001140a */
[----:B--2---:R-:W-:-:S03]  /*1dc0*/  IMAD.WIDE R8, R108, 0x2, RZ ;  /* 0x000000026c087825 */ /* 0x004fc600078e02ff */
[----:B------:R-:W-:Y:S02]  /*1dd0*/  LEA.HI R18, R18, R10, RZ, 0x3 ;  /* 0x0000000a12127211 */ /* 0x000fe400078f18ff */
[----:B---3--:R-:W-:Y:S02]  /*1de0*/  IADD3 R32, P0, R14, R8, RZ ;  /* 0x000000080e207210 */ /* 0x008fe40007f1e0ff */
[----:B----4-:R-:W-:Y:S01]  /*1df0*/  SHF.R.S32.HI R6, RZ, 0x4, R11 ;  /* 0x00000004ff067819 */ /* 0x010fe2000001140b */
[----:B------:R-:W-:Y:S02]  /*1e00*/  IMAD.SHL.U32 R7, R19, 0x40, RZ ;  /* 0x0000004013077824 */ /* 0x000fe400078e00ff */
[----:B------:R-:W-:Y:S01]  /*1e10*/  IMAD.X R33, R17, 0x1, R9, P0 ;  /* 0x0000000111217824 */ /* 0x000fe200000e0609 */
[----:B-----5:R2:W-:Y:S01]  /*1e20*/  SHFL.IDX PT, R4, R13, 0x1, 0x181f ;  /* 0x00381f000d047f89 */ /* 0x0205e200000e0000 */
[----:B------:R-:W-:Y:S02]  /*1e30*/  LEA.HI R0, R11, R6, RZ, 0x1 ;  /* 0x000000060b007211 */ /* 0x000fe400078f08ff */
[----:B------:R-:W-:Y:S01]  /*1e40*/  IADD3 R30, P0, R8, R15, RZ ;  /* 0x0000000f081e7210 */ /* 0x000fe20007f1e0ff */
[----:B------:R3:W4:Y:S01]  /*1e50*/  SHFL.IDX PT, R5, R12, 0x1, 0x181f ;  /* 0x00381f000c057f89 */ /* 0x00072200000e0000 */
[----:B------:R-:W-:Y:S01]  /*1e60*/  LOP3.LUT R0, R0, 0xfffffffe, RZ, 0xc0, !PT ;  /* 0xfffffffe00007812 */ /* 0x000fe200078ec0ff */
[----:B-1----:R-:W-:Y:S01]  /*1e70*/  IMAD.WIDE R2, R106, 0x2, RZ ;  /* 0x000000026a027825 */ /* 0x002fe200078e02ff */
[----:B------:R-:W-:-:S03]  /*1e80*/  LOP3.LUT R11, R18, 0xfffffff8, RZ, 0xc0, !PT ;  /* 0xfffffff8120b7812 */ /* 0x000fc600078ec0ff */
[----:B------:R-:W-:Y:S01]  /*1e90*/  IMAD.X R31, R9, 0x1, R16, P0 ;  /* 0x00000001091f7824 */ /* 0x000fe200000e0610 */
[----:B------:R-:W-:Y:S01]  /*1ea0*/  IADD3 R28, P0, R14, R2, RZ ;  /* 0x000000020e1c7210 */ /* 0x000fe20007f1e0ff */
[----:B------:R-:W-:-:S04]  /*1eb0*/  IMAD.IADD R11, R10, 0x1, -R11 ;  /* 0x000000010a0b7824 */ /* 0x000fc800078e0a0b */
[----:B------:R-:W-:Y:S01]  /*1ec0*/  IMAD.X R29, R17, 0x1, R3, P0 ;  /* 0x00000001111d7824 */ /* 0x000fe200000e0603 */
[----:B------:R-:W-:-:S05]  /*1ed0*/  IADD3 R26, P0, R2, R15, RZ ;  /* 0x0000000f021a7210 */ /* 0x000fca0007f1e0ff */
[----:B------:R-:W-:Y:S02]  /*1ee0*/  IMAD.X R27, R3, 0x1, R16, P0 ;  /* 0x00000001031b7824 */ /* 0x000fe400000e0610 */
[----:B--2---:R-:W-:Y:S01]  /*1ef0*/  IMAD.IADD R13, R6, 0x1, -R0 ;  /* 0x00000001060d7824 */ /* 0x004fe200078e0a00 */
[----:B------:R-:W-:Y:S01]  /*1f00*/  LOP3.LUT R0, R7, 0x1c0, RZ, 0xc0, !PT ;  /* 0x000001c007007812 */ /* 0x000fe200078ec0ff */
[----:B------:R-:W-:-:S03]  /*1f10*/  IMAD.WIDE R2, R104, 0x2, RZ ;  /* 0x0000000268027825 */ /* 0x000fc600078e02ff */
[----:B---3--:R-:W-:Y:S01]  /*1f20*/  LOP3.LUT R12, R0, 0x8, R22, 0xf8, !PT ;  /* 0x00000008000c7812 */ /* 0x008fe200078ef816 */
[----:B----4-:R-:W-:Y:S01]  /*1f30*/  @P1 IMAD.WIDE R8, R108, 0x2, R4 ;  /* 0x000000026c081825 */ /* 0x010fe200078e0204 */
[----:B------:R-:W-:Y:S02]  /*1f40*/  SHF.R.U32.HI R0, RZ, 0x3, R0 ;  /* 0x00000003ff007819 */ /* 0x000fe40000011600 */
[----:B------:R-:W-:Y:S01]  /*1f50*/  IADD3 R22, P0, R2, R15, RZ ;  /* 0x0000000f02167210 */ /* 0x000fe20007f1e0ff */
[----:B------:R-:W-:Y:S01]  /*1f60*/  @P1 IMAD.WIDE R6, R106, 0x2, R4 ;  /* 0x000000026a061825 */ /* 0x000fe200078e0204 */
[----:B------:R1:W-:Y:S01]  /*1f70*/  @P1 LDGSTS.E.BYPASS.LTC128B.128 [R99+0x11100], [R8.64], !P6 ;  /* 0x1110000008631fae */ /* 0x0003e2000f101d50 */
[----:B------:R-:W-:Y:S02]  /*1f80*/  LOP3.LUT R0, R12, R0, RZ, 0x3c, !PT ;  /* 0x000000000c007212 */ /* 0x000fe400078e3cff */
[----:B------:R-:W-:Y:S01]  /*1f90*/  IMAD.X R23, R3, 0x1, R16, P0 ;  /* 0x0000000103177824 */ /* 0x000fe200000e0610 */
[----:B------:R2:W-:Y:S02]  /*1fa0*/  @P1 LDGSTS.E.BYPASS.LTC128B.128 [R99+0x13100], [R6.64], !P5 ;  /* 0x1310000006631fae */ /* 0x0005e4000e901d50 */
[----:B------:R-:W-:-:S04]  /*1fb0*/  IMAD R0, R13, 0x200, R0 ;  /* 0x000002000d007824 */ /* 0x000fc800078e0200 */
[----:B------:R-:W-:-:S05]  /*1fc0*/  IMAD.SHL.U32 R134, R0, 0x2, RZ ;  /* 0x0000000200867824 */ /* 0x000fca00078e00ff */
[C---:B------:R-:W-:Y:S02]  /*1fd0*/  IADD3 R0, R134.reuse, 0x10100, RZ ;  /* 0x0001010086007810 */ /* 0x040fe40007ffe0ff */
[----:B------:R-:W-:Y:S01]  /*1fe0*/  IADD3 R111, R134, 0x10120, RZ ;  /* 0x00010120866f7810 */ /* 0x000fe20007ffe0ff */
[----:B-1----:R-:W-:-:S04]  /*1ff0*/  @P1 IMAD.WIDE R8, R104, 0x2, R4 ;  /* 0x0000000268081825 */ /* 0x002fc800078e0204 */
[----:B------:R-:W-:Y:S01]  /*2000*/  @P1 IMAD.WIDE R4, R102, 0x2, R4 ;  /* 0x0000000266041825 */ /* 0x000fe200078e0204 */
[----:B------:R1:W-:Y:S03]  /*2010*/  @P1 LDGSTS.E.BYPASS.LTC128B.128 [R99+0x15100], [R8.64], !P4 ;  /* 0x1510000008631fae */ /* 0x0003e6000e101d50 */
[----:B--2---:R-:W-:Y:S01]  /*2020*/  IMAD.SHL.U32 R6, R11, 0x40, RZ ;  /* 0x000000400b067824 */ /* 0x004fe200078e00ff */
[----:B------:R2:W-:Y:S01]  /*2030*/  @P1 LDGSTS.E.BYPASS.LTC128B.128 [R99+0x17100], [R4.64], !P3 ;  /* 0x1710000004631fae */ /* 0x0005e2000d901d50 */
[----:B------:R-:W-:Y:S01]  /*2040*/  IMAD.SHL.U32 R7, R13, 0x8, RZ ;  /* 0x000000080d077824 */ /* 0x000fe200078e00ff */
[----:B------:R-:W-:Y:S01]  /*2050*/  IADD3 R24, P1, R14, R2, RZ ;  /* 0x000000020e187210 */ /* 0x000fe20007f3e0ff */
[----:B------:R-:W-:Y:S01]  /*2060*/  IMAD.SHL.U32 R2, R18, 0x40, RZ ;  /* 0x0000004012027824 */ /* 0x000fe200078e00ff */
[----:B------:R-:W0:Y:S01]  /*2070*/  LDGDEPBAR ;  /* 0x00000000000079af */ /* 0x000e220000000000 */
[----:B------:R-:W-:-:S02]  /*2080*/  LOP3.LUT R6, R6, 0x1c0, RZ, 0xc0, !PT ;  /* 0x000001c006067812 */ /* 0x000fc400078ec0ff */
[----:B------:R-:W-:Y:S01]  /*2090*/  IMAD.X R25, R17, 0x1, R3, P1 ;  /* 0x0000000111197824 */ /* 0x000fe200008e0603 */
[----:B------:R-:W-:Y:S02]  /*20a0*/  LOP3.LUT P1, RZ, R19, 0x2, RZ, 0xc0, !PT ;  /* 0x0000000213ff7812 */ /* 0x000fe4000782c0ff */
[----:B------:R-:W-:Y:S02]  /*20b0*/  LOP3.LUT R7, R6, 0x8, R7, 0xf8, !PT ;  /* 0x0000000806077812 */ /* 0x000fe400078ef807 */
[----:B------:R-:W-:Y:S02]  /*20c0*/  SHF.R.U32.HI R6, RZ, 0x3, R6 ;  /* 0x00000003ff067819 */ /* 0x000fe40000011606 */
[----:B------:R-:W-:Y:S02]  /*20d0*/  IADD3 R3, R99, 0x100, RZ ;  /* 0x0000010063037810 */ /* 0x000fe40007ffe0ff */
[----:B------:R-:W-:-:S05]  /*20e0*/  LOP3.LUT R6, R7, R6, RZ, 0x3c, !PT ;  /* 0x0000000607067212 */ /* 0x000fca00078e3cff */
[----:B------:R-:W-:Y:S02]  /*20f0*/  @P1 IADD3 R111, R0, -0x20, RZ ;  /* 0xffffffe0006f1810 */ /* 0x000fe40007ffe0ff */
[----:B------:R-:W-:-:S03]  /*2100*/  LOP3.LUT P1, RZ, R11, 0x2, RZ, 0xc0, !PT ;  /* 0x000000020bff7812 */ /* 0x000fc6000782c0ff */
[----:B------:R-:W-:Y:S01]  /*2110*/  STL [R1], R111 ;  /* 0x0000006f01007387 */ /* 0x000fe20000100800 */
[----:B--2---:R-:W-:Y:S01]  /*2120*/  IMAD.WIDE R4, R102, 0x2, RZ ;  /* 0x0000000266047825 */ /* 0x004fe200078e02ff */
[----:B------:R-:W-:-:S04]  /*2130*/  DEPBAR.LE SB0, 0x1 ;  /* 0x000080400000791a */ /* 0x000fc80000000000 */
[----:B------:R-:W-:Y:S01]  /*2140*/  BAR.SYNC.DEFER_BLOCKING 0x0 ;  /* 0x0000000000007b1d */ /* 0x000fe20000010000 */
[----:B------:R-:W-:-:S05]  /*2150*/  IADD3 R12, P0, R14, R4, RZ ;  /* 0x000000040e0c7210 */ /* 0x000fca0007f1e0ff */
[----:B------:R-:W-:Y:S01]  /*2160*/  IMAD.X R13, R17, 0x1, R5, P0 ;  /* 0x00000001110d7824 */ /* 0x000fe200000e0605 */
[----:B-1----:R-:W-:Y:S01]  /*2170*/  IADD3 R8, P0, R4, R15, RZ ;  /* 0x0000000f04087210 */ /* 0x002fe20007f1e0ff */
[----:B------:R-:W-:Y:S01]  /*2180*/  STL [R1+0xc4], R109 ;  /* 0x0000c46d01007387 */ /* 0x000fe20000100800 */
[----:B------:R-:W-:Y:S01]  /*2190*/  LOP3.LUT R4, R6, 0xfffffe00, R2, 0xf8, !PT ;  /* 0xfffffe0006047812 */ /* 0x000fe200078ef802 */
[----:B------:R-:W-:Y:S01]  /*21a0*/  IMAD.MOV.U32 R2, RZ, RZ, 0x20 ;  /* 0x00000020ff027424 */ /* 0x000fe200078e00ff */
[----:B------:R-:W-:Y:S01]  /*21b0*/  IADD3 R6, R111, 0x800, RZ ;  /* 0x000008006f067810 */ /* 0x000fe20007ffe0ff */
[----:B------:R-:W-:Y:S01]  /*21c0*/  IMAD.X R9, R5, 0x1, R16, P0 ;  /* 0x0000000105097824 */ /* 0x000fe200000e0610 */
[----:B------:R-:W-:Y:S01]  /*21d0*/  LOP3.LUT P0, RZ, R11, 0x4, RZ, 0xc0, !PT ;  /* 0x000000040bff7812 */ /* 0x000fe2000780c0ff */
[----:B------:R-:W-:Y:S01]  /*21e0*/  IMAD.MOV.U32 R5, RZ, RZ, 0x10 ;  /* 0x00000010ff057424 */ /* 0x000fe200078e00ff */
[----:B------:R-:W-:Y:S01]  /*21f0*/  STL [R1+0x94], R100 ;  /* 0x0000946401007387 */ /* 0x000fe20000100800 */
[----:B------:R-:W-:Y:S01]  /*2200*/  IMAD R232, R96, 0x400, R4 ;  /* 0x0000040060e87824 */ /* 0x000fe200078e0204 */
[----:B------:R-:W-:-:S02]  /*2210*/  SEL R0, R2, 0xffffffe0, !P0 ;  /* 0xffffffe002007807 */ /* 0x000fc40004000000 */
[----:B------:R-:W-:Y:S01]  /*2220*/  SEL R5, R5, 0xfffffff0, !P1 ;  /* 0xfffffff005057807 */ /* 0x000fe20004800000 */
[----:B------:R-:W-:Y:S01]  /*2230*/  STL [R1+0xbc], R107 ;  /* 0x0000bc6b01007387 */ /* 0x000fe20000100800 */
[C---:B------:R-:W-:Y:S01]  /*2240*/  LEA R240, R232.reuse, 0x100, 0x1 ;  /* 0x00000100e8f07811 */ /* 0x040fe200078e08ff */
[----:B------:R-:W-:Y:S01]  /*2250*/  IMAD.SHL.U32 R232, R232, 0x2, RZ ;  /* 0x00000002e8e87824 */ /* 0x000fe200078e00ff */
[----:B------:R-:W-:Y:S01]  /*2260*/  ISETP.GE.AND P1, PT, R108, c[0x0][0x1d4], PT ;  /* 0x000075006c007a0c */ /* 0x000fe20003f26270 */
[----:B------:R-:W-:Y:S02]  /*2270*/  STL [R1+0xc0], R105 ;  /* 0x0000c06901007387 */ /* 0x000fe40000100800 */
[--C-:B------:R-:W-:Y:S01]  /*2280*/  IMAD R236, R5, 0x2, R240.reuse ;  /* 0x0000000205ec7824 */ /* 0x100fe200078e02f0 */
[----:B------:R-:W-:Y:S01]  /*2290*/  ISETP.LT.OR P0, PT, R20, 0x1, P1 ;  /* 0x000000011400780c */ /* 0x000fe20000f01670 */
[C---:B------:R-:W-:Y:S01]  /*22a0*/  IMAD R240, R0.reuse, 0x2, R240 ;  /* 0x0000000200f07824 */ /* 0x040fe200078e02f0 */
[----:B------:R-:W-:Y:S01]  /*22b0*/  LDSM.16.M88.4 R168, [R232+0x100] ;  /* 0x00010000e8a8783b */ /* 0x000fe20000000200 */
[----:B------:R-:W-:Y:S01]  /*22c0*/  IMAD R244, R0, 0x2, R236 ;  /* 0x0000000200f47824 */ /* 0x000fe200078e02ec */
[----:B------:R-:W-:-:S02]  /*22d0*/  ISETP.GE.AND P1, PT, R21, c[0x0][0x1d4], PT ;  /* 0x0000750015007a0c */ /* 0x000fc40003f26270 */
        /* <DEDUP_REMOVED lines=16> */
[----:B------:R1:W-:Y:S04]  /*23e0*/  STL [R1+0x50], R3 ;  /* 0x0000500301007387 */ /* 0x0003e80000100800 */
[----:B------:R-:W-:Y:S01]  /*23f0*/  STL [R1+0x90], R103 ;  /* 0x0000906701007387 */ /* 0x000fe20000100800 */
[----:B------:R-:W-:-:S04]  /*2400*/  DEPBAR.LE SB0, 0x0 ;  /* 0x000080000000791a */ /* 0x000fc80000000000 */
[----:B------:R-:W-:Y:S01]  /*2410*/  BAR.SYNC.DEFER_BLOCKING 0x0 ;  /* 0x0000000000007b1d */ /* 0x000fe20000010000 */
[----:B-1----:R-:W-:-:S05]  /*2420*/  IADD3 R3, R99, 0x4100, RZ ;  /* 0x0000410063037810 */ /* 0x002fca0007ffe0ff */
[----:B------:R-:W-:Y:S04]  /*2430*/  LDSM.16.M88.4 R36, [R134+0x10100] ;  /* 0x010100008624783b */ /* 0x000fe80000000200 */
[----:B------:R-:W1:Y:S04]  /*2440*/  LDSM.16.M88.4 R40, [R134+0x10900] ;  /* 0x010900008628783b */ /* 0x000e680000000200 */
[----:B------:R-:W-:Y:S04]  /*2450*/  LDSM.16.M88.4 R48, [R134+0x11100] ;  /* 0x011100008630783b */ /* 0x000fe80000000200 */
[----:B------:R-:W-:Y:S04]  /*2460*/  LDSM.16.M88.4 R56, [R134+0x11900] ;  /* 0x011900008638783b */ /* 0x000fe80000000200 */
[----:B------:R-:W-:Y:S04]  /*2470*/  LDSM.16.M88.4 R44, [R111] ;  /* 0x000000006f2c783b */ /* 0x000fe80000000200 */
[----:B------:R-:W2:Y:S04]  /*2480*/  LDSM.16.M88.4 R52, [R111+0x800] ;  /* 0x000800006f34783b */ /* 0x000ea80000000200 */
[----:B------:R-:W3:Y:S04]  /*2490*/  LDSM.16.M88.4 R72, [R111+0x1000] ;  /* 0x001000006f48783b */ /* 0x000ee80000000200 */
[----:B------:R-:W4:Y:S04]  /*24a0*/  LDSM.16.M88.4 R76, [R111+0x1800] ;  /* 0x001800006f4c783b */ /* 0x000f280000000200 */
[----:B------:R-:W-:Y:S01]  /*24b0*/  @!PT LDS RZ, [RZ] ;  /* 0x00000000fffff984 */ /* 0x000fe20000000800 */
[----:B------:R-:W-:Y:S01]  /*24c0*/  @!PT LDS RZ, [RZ] ;  /* 0x00000000fffff984 */ /* 0x000fe20000000800 */
[----:B------:R-:W-:Y:S01]  /*24d0*/  @!PT LDS RZ, [RZ] ;  /* 0x00000000fffff984 */ /* 0x000fe20000000800 */
[----:B------:R5:W-:Y:S01]  /*24e0*/  LDGSTS.E.BYPASS.LTC128B.128 [R99+0x100], [R32.64], !P0 ;  /* 0x0010000020637fae */ /* 0x000be2000c101d50 */
[----:B------:R-:W-:-:S02]  /*24f0*/  ISETP.LT.OR P0, PT, R20, 0x1, P1 ;  /* 0x000000011400780c */ /* 0x000fc40000f01670 */
[----:B------:R-:W-:-:S11]  /*2500*/  ISETP.GE.AND P1, PT, R35, c[0x0][0x1d4], PT ;  /* 0x0000750023007a0c */ /* 0x000fd60003f26270 */
[----:B------:R1:W-:Y:S01]  /*2510*/  LDGSTS.E.BYPASS.LTC128B.128 [R99+0x2100], [R28.64], !P0 ;  /* 0x021000001c637fae */ /* 0x0003e2000c101d50 */
[----:B------:R-:W-:Y:S02]  /*2520*/  ISETP.LT.OR P0, PT, R20, 0x1, P1 ;  /* 0x000000011400780c */ /* 0x000fe40000f01670 */
[----:B------:R-:W-:-:S11]  /*2530*/  ISETP.GE.AND P1, PT, R34, c[0x0][0x1d4], PT ;  /* 0x0000750022007a0c */ /* 0x000fd60003f26270 */
[----:B------:R1:W-:Y:S01]  /*2540*/  LDGSTS.E.BYPASS.LTC128B.128 [R99+0x4100], [R24.64], !P0 ;  /* 0x0410000018637fae */ /* 0x0003e2000c101d50 */
[C---:B------:R-:W-:Y:S02]  /*2550*/  ISETP.LT.OR P0, PT, R20.reuse, 0x1, P1 ;  /* 0x000000011400780c */ /* 0x040fe40000f01670 */
[----:B------:R-:W-:-:S11]  /*2560*/  ISETP.LT.OR P1, PT, R20, 0x21, P1 ;  /* 0x000000211400780c */ /* 0x000fd60000f21670 */
[----:B------:R1:W-:Y:S01]  /*2570*/  LDGSTS.E.BYPASS.LTC128B.128 [R99+0x6100], [R12.64], !P0 ;  /* 0x061000000c637fae */ /* 0x0003e2000c101d50 */
[----:B------:R-:W-:-:S04]  /*2580*/  ISETP.GE.AND P0, PT, R108, c[0x0][0x1d4], PT ;  /* 0x000075006c007a0c */ /* 0x000fc80003f06270 */
[----:B------:R-:W-:-:S13]  /*2590*/  ISETP.LT.OR P0, PT, R20, 0x21, P0 ;  /* 0x000000211400780c */ /* 0x000fda0000701670 */
[----:B------:R2:W-:Y:S01]  /*25a0*/  LDGSTS.E.BYPASS.LTC128B.128 [R99+0x1100], [R30.64], !P0 ;  /* 0x011000001e637fae */ /* 0x0005e2000c101d50 */
[----:B------:R-:W-:-:S04]  /*25b0*/  ISETP.GE.AND P0, PT, R21, c[0x0][0x1d4], PT ;  /* 0x0000750015007a0c */ /* 0x000fc80003f06270 */
[----:B------:R-:W-:Y:S01]  /*25c0*/  ISETP.LT.OR P0, PT, R20, 0x21, P0 ;  /* 0x000000211400780c */ /* 0x000fe20000701670 */
[C---:B-1----:R-:W-:Y:S11]  /*25d0*/  HMMA.16816.F32.BF16 R12, R168.reuse, R40, RZ ;  /* 0x00000028a80c723c */ /* 0x042ff600000418ff */
[----:B------:R-:W-:Y:S01]  /*25e0*/  @!UPT UIADD3 URZ, URZ, URZ, URZ ;  /* 0x0000003f3f3ff290 */ /* 0x000fe2000fffe03f */
[----:B------:R1:W-:Y:S01]  /*25f0*/  LDGSTS.E.BYPASS.LTC128B.128 [R99+0x3100], [R26.64], !P0 ;  /* 0x031000001a637fae */ /* 0x0003e2000c101d50 */
[----:B------:R-:W-:Y:S02]  /*2600*/  LOP3.LUT P0, RZ, R19, 0x4, RZ, 0xc0, !PT ;  /* 0x0000000413ff7812 */ /* 0x000fe4000780c0ff */
[----:B------:R-:W-:Y:S02]  /*2610*/  HMMA.16816.F32.BF16 R16, R168, R38, RZ ;  /* 0x00000026a810723c */ /* 0x000fe400000418ff */
[----:B------:R-:W-:Y:S02]  /*2620*/  SEL R2, R2, 0xffffffe0, !P0 ;  /* 0xffffffe002027807 */ /* 0x000fe40004000000 */
[----:B------:R-:W-:-:S03]  /*2630*/  ISETP.GE.AND P0, PT, R35, c[0x0][0x1d4], PT ;  /* 0x0000750023007a0c */ /* 0x000fc60003f06270 */
[----:B------:R-:W-:Y:S01]  /*2640*/  IMAD R252, R2, 0x2, R134 ;  /* 0x0000000202fc7824 */ /* 0x000fe200078e0286 */
[----:B------:R-:W-:Y:S01]  /*2650*/  ISETP.LT.OR P0, PT, R20, 0x21, P0 ;  /* 0x000000211400780c */ /* 0x000fe20000701670 */
[----:B--2---:R-:W-:Y:S01]  /*2660*/  HMMA.16816.F32.BF16 R28, R168, R42, RZ ;  /* 0x0000002aa81c723c */ /* 0x004fe200000418ff */
[----:B------:R-:W-:Y:S01]  /*2670*/  IMAD R249, R2, 0x2, R111 ;  /* 0x0000000202f97824 */ /* 0x000fe200078e026f */
[----:B------:R-:W-:-:S05]  /*2680*/  IADD3 R2, R99, 0x2100, RZ ;  /* 0x0000210063027810 */ /* 0x000fca0007ffe0ff */
[----:B------:R2:W-:Y:S01]  /*2690*/  STL [R1+0xa8], R2 ;  /* 0x0000a80201007387 */ /* 0x0005e20000100800 */
[----:B------:R-:W-:Y:S03]  /*26a0*/  HMMA.16816.F32.BF16 R60, R172, R52, R12 ;  /* 0x00000034ac3c723c */ /* 0x000fe6000004180c */
[----:B------:R3:W-:Y:S04]  /*26b0*/  STL [R1+0xa4], R3 ;  /* 0x0000a40301007387 */ /* 0x0007e80000100800 */
[----:B------:R4:W-:Y:S01]  /*26c0*/  LDGSTS.E.BYPASS.LTC128B.128 [R99+0x5100], [R22.64], !P0 ;  /* 0x0510000016637fae */ /* 0x0009e2000c101d50 */
[----:B-1----:R-:W-:Y:S01]  /*26d0*/  HMMA.16816.F32.BF16 R24, R168, R36, RZ ;  /* 0x00000024a818723c */ /* 0x002fe200000418ff */
[----:B------:R-:W-:-:S02]  /*26e0*/  PLOP3.LUT P0, PT, PT, PT, UP0, 0x40, 0x0 ;  /* 0x000000000000781c */ /* 0x000fc40003f0e808 */
[----:B------:R1:W-:Y:S01]  /*26f0*/  LDGSTS.E.BYPASS.LTC128B.128 [R99+0x7100], [R8.64], !P1 ;  /* 0x0710000008637fae */ /* 0x0003e2000c901d50 */
[----:B------:R-:W-:-:S03]  /*2700*/  ISETP.GT.AND P1, PT, R110, 0x3f, PT ;  /* 0x0000003f6e00780c */ /* 0x000fc60003f24270 */
[----:B------:R-:W1:Y:S01]  /*2710*/  LDSM.16.M88.4 R40, [R252+0x10100] ;  /* 0x01010000fc28783b */ /* 0x000e620000000200 */
[----:B------:R-:W-:Y:S03]  /*2720*/  HMMA.16816.F32.BF16 R68, R172, R46, R16 ;  /* 0x0000002eac44723c */ /* 0x000fe60000041810 */
[----:B------:R-:W-:Y:S04]  /*2730*/  LDSM.16.M88.4 R80, [R111+0x4000] ;  /* 0x004000006f50783b */ /* 0x000fe80000000200 */
[----:B------:R-:W-:Y:S01]  /*2740*/  LDSM.16.M88.4 R84, [R134+0x17100] ;  /* 0x017100008654783b */ /* 0x000fe20000000200 */
[----:B------:R-:W-:Y:S01]  /*2750*/  HMMA.16816.F32.BF16 R16, R168, R50, RZ ;  /* 0x00000032a810723c */ /* 0x000fe200000418ff */
[----:B--2---:R-:W-:-:S02]  /*2760*/  IADD3 R2, R99, 0x6100, RZ ;  /* 0x0000610063027810 */ /* 0x004fc40007ffe0ff */
[----:B------:R-:W-:Y:S01]  /*2770*/  LDSM.16.M88.4 R92, [R252+0x16900] ;  /* 0x01690000fc5c783b */ /* 0x000fe20000000200 */
[----:B---3--:R-:W-:-:S03]  /*2780*/  IADD3 R3, R111, 0x1000, RZ ;  /* 0x000010006f037810 */ /* 0x008fc60007ffe0ff */
[----:B------:R-:W-:Y:S01]  /*2790*/  LDSM.16.M88.4 R88, [R252+0x17900] ;  /* 0x01790000fc58783b */ /* 0x000fe20000000200 */
[----:B------:R-:W-:Y:S03]  /*27a0*/  HMMA.16816.F32.BF16 R64, R172, R44, R24 ;  /* 0x0000002cac40723c */ /* 0x000fe60000041818 */
[----:B------:R2:W-:Y:S04]  /*27b0*/  STL [R1+0xa0], R2 ;  /* 0x0000a00201007387 */ /* 0x0005e80000100800 */
[----:B------:R3:W-:Y:S01]  /*27c0*/  STL [R1+0x3c], R6 ;  /* 0x00003c0601007387 */ /* 0x0007e20000100800 */
[C---:B------:R-:W-:Y:S03]  /*27d0*/  HMMA.16816.F32.BF16 R24, R168.reuse, R48, RZ ;  /* 0x00000030a818723c */ /* 0x040fe600000418ff */
[----:B------:R-:W4:Y:S04]  /*27e0*/  LDSM.16.M88.4 R48, [R252+0x10900] ;  /* 0x01090000fc30783b */ /* 0x000f280000000200 */
[----:B------:R5:W-:Y:S01]  /*27f0*/  STL [R1+0x38], R3 ;  /* 0x0000380301007387 */ /* 0x000be20000100800 */
[C---:B------:R-:W-:Y:S03]  /*2800*/  HMMA.16816.F32.BF16 R12, R168.reuse, R56, RZ ;  /* 0x00000038a80c723c */ /* 0x040fe600000418ff */
[----:B------:R-:W0:Y:S05]  /*2810*/  LDGDEPBAR ;  /* 0x00000000000079af */ /* 0x000e2a0000000000 */
[----:B-1----:R-:W-:Y:S01]  /*2820*/  HMMA.16816.F32.BF16 R8, R168, R58, RZ ;  /* 0x0000003aa808723c */ /* 0x002fe200000418ff */
[----:B------:R-:W1:Y:S01]  /*2830*/  LDSM.16.M88.4 R56, [R252+0x11100] ;  /* 0x01110000fc38783b */ /* 0x000e620000000200 */
[----:B--2---:R-:W-:-:S06]  /*2840*/  IADD3 R2, R111, 0x1800, RZ ;  /* 0x000018006f027810 */ /* 0x004fcc0007ffe0ff */
[----:B------:R-:W-:Y:S01]  /*2850*/  HMMA.16816.F32.BF16 R44, R172, R54, R28 ;  /* 0x00000036ac2c723c */ /* 0x000fe2000004181c */
[----:B------:R-:W2:Y:S01]  /*2860*/  LDSM.16.M88.4 R28, [R252+0x11900] ;  /* 0x01190000fc1c783b */ /* 0x000ea20000000200 */
[----:B---3--:R-:W-:-:S03]  /*2870*/  IADD3 R6, R111, 0x2000, RZ ;  /* 0x000020006f067810 */ /* 0x008fc60007ffe0ff */
[----:B------:R-:W-:Y:S03]  /*2880*/  LDSM.16.M88.4 R52, [R249+0x1000] ;  /* 0x00100000f934783b */ /* 0x000fe60000000200 */
[C---:B------:R-:W-:Y:S01]  /*2890*/  HMMA.16816.F32.BF16 R36, R172.reuse, R72, R24 ;  /* 0x00000048ac24723c */ /* 0x040fe20000041818 */
[C---:B-----5:R-:W-:Y:S01]  /*28a0*/  IADD3 R3, R111.reuse, 0x2800, RZ ;  /* 0x000028006f037810 */ /* 0x060fe20007ffe0ff */
[----:B------:R3:W-:Y:S04]  /*28b0*/  STL [R1+0x34], R2 ;  /* 0x0000340201007387 */ /* 0x0007e80000100800 */
[----:B------:R5:W-:Y:S02]  /*28c0*/  STL [R1+0x30], R6 ;  /* 0x0000300601007387 */ /* 0x000be40000100800 */
[C---:B------:R-:W-:Y:S02]  /*28d0*/  HMMA.16816.F32.BF16 R32, R172.reuse, R74, R16 ;  /* 0x0000004aac20723c */ /* 0x040fe40000041810 */
[----:B------:R-:W1:Y:S04]  /*28e0*/  LDSM.16.M88.4 R16, [R249] ;  /* 0x00000000f910783b */ /* 0x000e680000000200 */
[----:B------:R-:W-:Y:S02]  /*28f0*/  LDSM.16.M88.4 R72, [R134+0x12100] ;  /* 0x012100008648783b */ /* 0x000fe40000000200 */
[----:B----4-:R-:W-:Y:S02]  /*2900*/  HMMA.16816.F32.BF16 R24, R172, R76, R12 ;  /* 0x0000004cac18723c */ /* 0x010fe4000004180c */
[----:B------:R4:W-:Y:S06]  /*2910*/  STL [R1+0x2c], R3 ;  /* 0x00002c0301007387 */ /* 0x0009ec0000100800 */
[----:B------:R-:W-:Y:S01]  /*2920*/  HMMA.16816.F32.BF16 R12, R192, R40, R64 ;  /* 0x00000028c00c723c */ /* 0x000fe20000041840 */
[----:B------:R-:W2:Y:S01]  /*2930*/  LDSM.16.M88.4 R64, [R249+0x800] ;  /* 0x00080000f940783b */ /* 0x000ea20000000200 */
[----:B---3--:R-:W-:-:S02]  /*2940*/  IADD3 R2, R111, 0x3000, RZ ;  /* 0x000030006f027810 */ /* 0x008fc40007ffe0ff */
[----:B-----5:R-:W-:-:S04]  /*2950*/  IADD3 R6, R111, 0x3800, RZ ;  /* 0x000038006f067810 */ /* 0x020fc80007ffe0ff */
[----:B------:R-:W-:Y:S01]  /*2960*/  HMMA.16816.F32.BF16 R20, R172, R78, R8 ;  /* 0x0000004eac14723c */ /* 0x000fe20000041808 */
[----:B------:R-:W-:Y:S04]  /*2970*/  LDSM.16.M88.4 R76, [R134+0x14100] ;  /* 0x01410000864c783b */ /* 0x000fe80000000200 */
[----:B------:R3:W-:Y:S03]  /*2980*/  STL [R1+0x28], R2 ;  /* 0x0000280201007387 */ /* 0x0007e60000100800 */
[----:B------:R-:W-:Y:S01]  /*2990*/  HMMA.16816.F32.BF16 R8, R192, R42, R68 ;  /* 0x0000002ac008723c */ /* 0x000fe20000041844 */
[----:B------:R-:W-:Y:S01]  /*29a0*/  LDSM.16.M88.4 R68, [R134+0x12900] ;  /* 0x012900008644783b */ /* 0x000fe20000000200 */
[----:B----4-:R-:W-:-:S03]  /*29b0*/  IADD3 R3, R111, 0x4000, RZ ;  /* 0x000040006f037810 */ /* 0x010fc60007ffe0ff */
[----:B------:R4:W-:Y:S03]  /*29c0*/  STL [R1+0x24], R6 ;  /* 0x0000240601007387 */ /* 0x0009e60000100800 */
[C---:B------:R-:W-:Y:S01]  /*29d0*/  HMMA.16816.F32.BF16 R60, R192.reuse, R48, R60 ;  /* 0x00000030c03c723c */ /* 0x040fe2000004183c */
[----:B------:R5:W-:Y:S07]  /*29e0*/  STL [R1+0x20], R3 ;  /* 0x0000200301007387 */ /* 0x000bee0000100800 */
[----:B------:R-:W-:Y:S01]  /*29f0*/  HMMA.16816.F32.BF16 R44, R192, R50, R44 ;  /* 0x00000032c02c723c */ /* 0x000fe2000004182c */
[----:B---3--:R-:W-:-:S07]  /*2a00*/  IADD3 R2, R111, 0x4800, RZ ;  /* 0x000048006f027810 */ /* 0x008fce0007ffe0ff */
[----:B-1----:R-:W-:Y:S01]  /*2a10*/  HMMA.16816.F32.BF16 R40, R192, R56, R36 ;  /* 0x00000038c028723c */ /* 0x002fe20000041824 */
[----:B------:R1:W-:Y:S01]  /*2a20*/  STL [R1+0x1c], R2 ;  /* 0x00001c0201007387 */ /* 0x0003e20000100800 */
[----:B----4-:R-:W-:-:S06]  /*2a30*/  IADD3 R6, R111, 0x5000, RZ ;  /* 0x000050006f067810 */ /* 0x010fcc0007ffe0ff */
[----:B------:R-:W-:Y:S01]  /*2a40*/  HMMA.16816.F32.BF16 R36, R192, R58, R32 ;  /* 0x0000003ac024723c */ /* 0x000fe20000041820 */
[----:B------:R-:W3:Y:S01]  /*2a50*/  LDSM.16.M88.4 R56, [R249+0x1800] ;  /* 0x00180000f938783b */ /* 0x000ee20000000200 */
[----:B-----5:R-:W-:-:S03]  /*2a60*/  IADD3 R3, R111, 0x5800, RZ ;  /* 0x000058006f037810 */ /* 0x020fc60007ffe0ff */
[----:B------:R4:W-:Y:S03]  /*2a70*/  STL [R1+0x18], R6 ;  /* 0x0000180601007387 */ /* 0x0009e60000100800 */
[C---:B--2---:R-:W-:Y:S01]  /*2a80*/  HMMA.16816.F32.BF16 R32, R192.reuse, R28, R24 ;  /* 0x0000001cc020723c */ /* 0x044fe20000041818 */
[----:B------:R2:W-:Y:S07]  /*2a90*/  STL [R1+0x14], R3 ;  /* 0x0000140301007387 */ /* 0x0005ee0000100800 */
[----:B------:R-:W-:Y:S01]  /*2aa0*/  HMMA.16816.F32.BF16 R28, R192, R30, R20 ;  /* 0x0000001ec01c723c */ /* 0x000fe20000041814 */
[----:B-1----:R-:W-:-:S07]  /*2ab0*/  IADD3 R2, R111, 0x6000, RZ ;  /* 0x000060006f027810 */ /* 0x002fce0007ffe0ff */
[----:B------:R-:W-:Y:S01]  /*2ac0*/  HMMA.16816.F32.BF16 R24, R196, R16, R12 ;  /* 0x00000010c418723c */ /* 0x000fe2000004180c */
[----:B------:R1:W-:Y:S01]  /*2ad0*/  STL [R1+0x10], R2 ;  /* 0x0000100201007387 */ /* 0x0003e20000100800 */
[----:B----4-:R-:W-:-:S06]  /*2ae0*/  IADD3 R6, R111, 0x6800, RZ ;  /* 0x000068006f067810 */ /* 0x010fcc0007ffe0ff */
[C---:B------:R-:W-:Y:S01]  /*2af0*/  HMMA.16816.F32.BF16 R20, R196.reuse, R18, R8 ;  /* 0x00000012c414723c */ /* 0x040fe20000041808 */
[C---:B--2---:R-:W-:Y:S01]  /*2b00*/  IADD3 R3, R111.reuse, 0x7000, RZ ;  /* 0x000070006f037810 */ /* 0x044fe20007ffe0ff */
[----:B------:R-:W-:Y:S06]  /*2b10*/  STL [R1+0xc], R6 ;  /* 0x00000c0601007387 */ /* 0x000fec0000100800 */
[C---:B------:R-:W-:Y:S01]  /*2b20*/  HMMA.16816.F32.BF16 R16, R196.reuse, R64, R60 ;  /* 0x00000040c410723c */ /* 0x040fe2000004183c */
[----:B------:R-:W-:Y:S07]  /*2b30*/  LDSM.16.M88.4 R60, [R134+0x13900] ;  /* 0x01390000863c783b */ /* 0x000fee0000000200 */
[----:B------:R-:W-:Y:S01]  /*2b40*/  HMMA.16816.F32.BF16 R12, R196, R66, R44 ;  /* 0x00000042c40c723c */ /* 0x000fe2000004182c */
[----:B------:R-:W2:Y:S01]  /*2b50*/  LDSM.16.M88.4 R64, [R134+0x13100] ;  /* 0x013100008640783b */ /* 0x000ea20000000200 */
[----:B-1----:R-:W-:-:S05]  /*2b60*/  IADD3 R2, R111, 0x7800, RZ ;  /* 0x000078006f027810 */ /* 0x002fca0007ffe0ff */
[----:B------:R-:W-:Y:S01]  /*2b70*/  STL [R1+0x4], R2 ;  /* 0x0000040201007387 */ /* 0x000fe20000100800 */
[C---:B------:R-:W-:Y:S03]  /*2b80*/  HMMA.16816.F32.BF16 R8, R196.reuse, R52, R40 ;  /* 0x00000034c408723c */ /* 0x040fe60000041828 */
[----:B------:R-:W-:Y:S05]  /*2b90*/  STL [R1+0x8], R3 ;  /* 0x0000080301007387 */ /* 0x000fea0000100800 */
[C---:B------:R-:W-:Y:S08]  /*2ba0*/  HMMA.16816.F32.BF16 R52, R196.reuse, R54, R36 ;  /* 0x00000036c434723c */ /* 0x040ff00000041824 */
[C---:B---3--:R-:W-:Y:S01]  /*2bb0*/  HMMA.16816.F32.BF16 R48, R196.reuse, R56, R32 ;  /* 0x00000038c430723c */ /* 0x048fe20000041820 */
[----:B------:R-:W-:Y:S07]  /*2bc0*/  LDSM.16.M88.4 R32, [R111+0x2800] ;  /* 0x002800006f20783b */ /* 0x000fee0000000200 */
[----:B------:R-:W-:Y:S01]  /*2bd0*/  HMMA.16816.F32.BF16 R44, R196, R58, R28 ;  /* 0x0000003ac42c723c */ /* 0x000fe2000004181c */
[----:B------:R-:W1:Y:S07]  /*2be0*/  LDSM.16.M88.4 R56, [R111+0x2000] ;  /* 0x002000006f38783b */ /* 0x000e6e0000000200 */
[C---:B------:R-:W-:Y:S08]  /*2bf0*/  HMMA.16816.F32.BF16 R40, R200.reuse, R72, R24 ;  /* 0x00000048c828723c */ /* 0x040ff00000041818 */
[C---:B------:R-:W-:Y:S01]  /*2c00*/  HMMA.16816.F32.BF16 R36, R200.reuse, R74, R20 ;  /* 0x0000004ac824723c */ /* 0x040fe20000041814 */
[----:B------:R-:W3:Y:S04]  /*2c10*/  LDSM.16.M88.4 R20, [R111+0x3000] ;  /* 0x003000006f14783b */ /* 0x000ee80000000200 */
[----:B------:R-:W-:Y:S03]  /*2c20*/  LDSM.16.M88.4 R72, [R252+0x13100] ;  /* 0x01310000fc48783b */ /* 0x000fe60000000200 */
[C---:B------:R-:W-:Y:S08]  /*2c30*/  HMMA.16816.F32.BF16 R28, R200.reuse, R68, R16 ;  /* 0x00000044c81c723c */ /* 0x040ff00000041810 */
[C---:B------:R-:W-:Y:S01]  /*2c40*/  HMMA.16816.F32.BF16 R24, R200.reuse, R70, R12 ;  /* 0x00000046c818723c */ /* 0x040fe2000004180c */
[----:B------:R-:W-:Y:S07]  /*2c50*/  LDSM.16.M88.4 R68, [R252+0x12900] ;  /* 0x01290000fc44783b */ /* 0x000fee0000000200 */
[C---:B--2---:R-:W-:Y:S08]  /*2c60*/  HMMA.16816.F32.BF16 R16, R200.reuse, R64, R8 ;  /* 0x00000040c810723c */ /* 0x044ff00000041808 */
[C---:B------:R-:W-:Y:S01]  /*2c70*/  HMMA.16816.F32.BF16 R12, R200.reuse, R66, R52 ;  /* 0x00000042c80c723c */ /* 0x040fe20000041834 */
[----:B------:R-:W2:Y:S07]  /*2c80*/  LDSM.16.M88.4 R64, [R111+0x3800] ;  /* 0x003800006f40783b */ /* 0x000eae0000000200 */
[C---:B------:R-:W-:Y:S01]  /*2c90*/  HMMA.16816.F32.BF16 R8, R200.reuse, R60, R48 ;  /* 0x0000003cc808723c */ /* 0x040fe20000041830 */
[----:B------:R-:W4:Y:S07]  /*2ca0*/  LDSM.16.M88.4 R48, [R252+0x12100] ;  /* 0x01210000fc30783b */ /* 0x000f2e0000000200 */
[----:B------:R-:W-:Y:S01]  /*2cb0*/  HMMA.16816.F32.BF16 R44, R200, R62, R44 ;  /* 0x0000003ec82c723c */ /* 0x000fe2000004182c */
[----:B------:R-:W-:Y:S07]  /*2cc0*/  LDSM.16.M88.4 R60, [R249+0x2800] ;  /* 0x00280000f93c783b */ /* 0x000fee0000000200 */
[C---:B-1----:R-:W-:Y:S08]  /*2cd0*/  HMMA.16816.F32.BF16 R40, R204.reuse, R56, R40 ;  /* 0x00000038cc28723c */ /* 0x042ff00000041828 */
[C---:B------:R-:W-:Y:S01]  /*2ce0*/  HMMA.16816.F32.BF16 R52, R204.reuse, R58, R36 ;  /* 0x0000003acc34723c */ /* 0x040fe20000041824 */
[----:B------:R-:W-:Y:S07]  /*2cf0*/  LDSM.16.M88.4 R56, [R249+0x3000] ;  /* 0x00300000f938783b */ /* 0x000fee0000000200 */
[C---:B------:R-:W-:Y:S08]  /*2d00*/  HMMA.16816.F32.BF16 R36, R204.reuse, R32, R28 ;  /* 0x00000020cc24723c */ /* 0x040ff0000004181c */
[C---:B------:R-:W-:Y:S08]  /*2d10*/  HMMA.16816.F32.BF16 R32, R204.reuse, R34, R24 ;  /* 0x00000022cc20723c */ /* 0x040ff00000041818 */
[C---:B---3--:R-:W-:Y:S08]  /*2d20*/  HMMA.16816.F32.BF16 R28, R204.reuse, R20, R16 ;  /* 0x00000014cc1c723c */ /* 0x048ff00000041810 */
[C---:B------:R-:W-:Y:S01]  /*2d30*/  HMMA.16816.F32.BF16 R24, R204.reuse, R22, R12 ;  /* 0x00000016cc18723c */ /* 0x040fe2000004180c */
[----:B------:R-:W1:Y:S07]  /*2d40*/  LDSM.16.M88.4 R20, [R252+0x13900] ;  /* 0x01390000fc14783b */ /* 0x000e6e0000000200 */
[C---:B--2---:R-:W-:Y:S08]  /*2d50*/  HMMA.16816.F32.BF16 R16, R204.reuse, R64, R8 ;  /* 0x00000040cc10723c */ /* 0x044ff00000041808 */
[----:B------:R-:W-:Y:S01]  /*2d60*/  HMMA.16816.F32.BF16 R12, R204, R66, R44 ;  /* 0x00000042cc0c723c */ /* 0x000fe2000004182c */
[----:B------:R-:W2:Y:S07]  /*2d70*/  LDSM.16.M88.4 R64, [R249+0x2000] ;  /* 0x00200000f940783b */ /* 0x000eae0000000200 */
[C---:B----4-:R-:W-:Y:S08]  /*2d80*/  HMMA.16816.F32.BF16 R8, R208.reuse, R48, R40 ;  /* 0x00000030d008723c */ /* 0x050ff00000041828 */
[C---:B------:R-:W-:Y:S08]  /*2d90*/  HMMA.16816.F32.BF16 R52, R208.reuse, R50, R52 ;  /* 0x00000032d034723c */ /* 0x040ff00000041834 */
[C---:B------:R-:W-:Y:S08]  /*2da0*/  HMMA.16816.F32.BF16 R48, R208.reuse, R68, R36 ;  /* 0x00000044d030723c */ /* 0x040ff00000041824 */
[C---:B------:R-:W-:Y:S01]  /*2db0*/  HMMA.16816.F32.BF16 R44, R208.reuse, R70, R32 ;  /* 0x00000046d02c723c */ /* 0x040fe20000041820 */
[----:B------:R-:W3:Y:S07]  /*2dc0*/  LDSM.16.M88.4 R68, [R249+0x3800] ;  /* 0x00380000f944783b */ /* 0x000eee0000000200 */
[C---:B------:R-:W-:Y:S08]  /*2dd0*/  HMMA.16816.F32.BF16 R40, R208.reuse, R72, R28 ;  /* 0x00000048d028723c */ /* 0x040ff0000004181c */
[C---:B------:R-:W-:Y:S01]  /*2de0*/  HMMA.16816.F32.BF16 R36, R208.reuse, R74, R24 ;  /* 0x0000004ad024723c */ /* 0x040fe20000041818 */
[----:B------:R-:W-:Y:S07]  /*2df0*/  LDSM.16.M88.4 R72, [R134+0x14900] ;  /* 0x014900008648783b */ /* 0x000fee0000000200 */
[----:B-1----:R-:W-:Y:S08]  /*2e00*/  HMMA.16816.F32.BF16 R28, R208, R22, R12 ;  /* 0x00000016d01c723c */ /* 0x002ff0000004180c */
[----:B--2---:R-:W-:Y:S08]  /*2e10*/  HMMA.16816.F32.BF16 R24, R212, R64, R8 ;  /* 0x00000040d418723c */ /* 0x004ff00000041808 */
[----:B------:R-:W-:Y:S08]  /*2e20*/  HMMA.16816.F32.BF16 R32, R208, R20, R16 ;  /* 0x00000014d020723c */ /* 0x000ff00000041810 */
[C---:B------:R-:W-:Y:S01]  /*2e30*/  HMMA.16816.F32.BF16 R20, R212.reuse, R66, R52 ;  /* 0x00000042d414723c */ /* 0x040fe20000041834 */
[----:B------:R-:W1:Y:S04]  /*2e40*/  LDSM.16.M88.4 R52, [R134+0x15100] ;  /* 0x015100008634783b */ /* 0x000e680000000200 */
[----:B------:R-:W2:Y:S03]  /*2e50*/  LDSM.16.M88.4 R64, [R134+0x15900] ;  /* 0x015900008640783b */ /* 0x000ea60000000200 */
[C---:B------:R-:W-:Y:S08]  /*2e60*/  HMMA.16816.F32.BF16 R8, R212.reuse, R56, R40 ;  /* 0x00000038d408723c */ /* 0x040ff00000041828 */
[C---:B---3--:R-:W-:Y:S08]  /*2e70*/  HMMA.16816.F32.BF16 R28, R212.reuse, R70, R28 ;  /* 0x00000046d41c723c */ /* 0x048ff0000004181c */
[----:B------:R-:W-:Y:S08]  /*2e80*/  HMMA.16816.F32.BF16 R16, R212, R60, R48 ;  /* 0x0000003cd410723c */ /* 0x000ff00000041830 */
[----:B------:R-:W-:Y:S08]  /*2e90*/  HMMA.16816.F32.BF16 R24, R216, R76, R24 ;  /* 0x0000004cd818723c */ /* 0x000ff00000041818 */
[C---:B------:R-:W-:Y:S01]  /*2ea0*/  HMMA.16816.F32.BF16 R12, R212.reuse, R62, R44 ;  /* 0x0000003ed40c723c */ /* 0x040fe2000004182c */
[----:B------:R-:W3:Y:S07]  /*2eb0*/  LDSM.16.M88.4 R60, [R111+0x4800] ;  /* 0x004800006f3c783b */ /* 0x000eee0000000200 */
[C---:B------:R-:W-:Y:S01]  /*2ec0*/  HMMA.16816.F32.BF16 R36, R212.reuse, R58, R36 ;  /* 0x0000003ad424723c */ /* 0x040fe20000041824 */
[----:B------:R-:W4:Y:S07]  /*2ed0*/  LDSM.16.M88.4 R56, [R111+0x5000] ;  /* 0x005000006f38783b */ /* 0x000f2e0000000200 */
[----:B------:R-:W-:Y:S01]  /*2ee0*/  HMMA.16816.F32.BF16 R32, R212, R68, R32 ;  /* 0x00000044d420723c */ /* 0x000fe20000041820 */
[----:B------:R-:W-:Y:S07]  /*2ef0*/  LDSM.16.M88.4 R68, [R252+0x15100] ;  /* 0x01510000fc44783b */ /* 0x000fee0000000200 */
[C---:B------:R-:W-:Y:S01]  /*2f00*/  HMMA.16816.F32.BF16 R48, R216.reuse, R78, R20 ;  /* 0x0000004ed830723c */ /* 0x040fe20000041814 */
[----:B------:R-:W-:Y:S07]  /*2f10*/  LDSM.16.M88.4 R76, [R252+0x15900] ;  /* 0x01590000fc4c783b */ /* 0x000fee0000000200 */
[C---:B-1----:R-:W-:Y:S08]  /*2f20*/  HMMA.16816.F32.BF16 R20, R216.reuse, R52, R8 ;  /* 0x00000034d814723c */ /* 0x042ff00000041808 */
[C---:B--2---:R-:W-:Y:S08]  /*2f30*/  HMMA.16816.F32.BF16 R8, R216.reuse, R66, R28 ;  /* 0x00000042d808723c */ /* 0x044ff0000004181c */
[----:B------:R-:W-:Y:S08]  /*2f40*/  HMMA.16816.F32.BF16 R44, R216, R72, R16 ;  /* 0x00000048d82c723c */ /* 0x000ff00000041810 */
[----:B------:R-:W-:Y:S01]  /*2f50*/  HMMA.16816.F32.BF16 R28, R220, R80, R24 ;  /* 0x00000050dc1c723c */ /* 0x000fe20000041818 */
[----:B------:R-:W1:Y:S07]  /*2f60*/  LDSM.16.M88.4 R24, [R111+0x5800] ;  /* 0x005800006f18783b */ /* 0x000e6e0000000200 */
[C---:B------:R-:W-:Y:S01]  /*2f70*/  HMMA.16816.F32.BF16 R40, R216.reuse, R74, R12 ;  /* 0x0000004ad828723c */ /* 0x040fe2000004180c */
[----:B------:R-:W2:Y:S07]  /*2f80*/  LDSM.16.M88.4 R72, [R252+0x14900] ;  /* 0x01490000fc48783b */ /* 0x000eae0000000200 */
[C---:B------:R-:W-:Y:S08]  /*2f90*/  HMMA.16816.F32.BF16 R16, R216.reuse, R54, R36 ;  /* 0x00000036d810723c */ /* 0x040ff00000041824 */
[----:B------:R-:W-:Y:S01]  /*2fa0*/  HMMA.16816.F32.BF16 R12, R216, R64, R32 ;  /* 0x00000040d80c723c */ /* 0x000fe20000041820 */
[----:B------:R-:W5:Y:S07]  /*2fb0*/  LDSM.16.M88.4 R32, [R252+0x14100] ;  /* 0x01410000fc20783b */ /* 0x000f6e0000000200 */
[C---:B---3--:R-:W-:Y:S08]  /*2fc0*/  HMMA.16816.F32.BF16 R52, R220.reuse, R60, R44 ;  /* 0x0000003cdc34723c */ /* 0x048ff0000004182c */
[C---:B------:R-:W-:Y:S01]  /*2fd0*/  HMMA.16816.F32.BF16 R36, R220.reuse, R82, R48 ;  /* 0x00000052dc24723c */ /* 0x040fe20000041830 */
[----:B------:R-:W-:Y:S07]  /*2fe0*/  LDSM.16.M88.4 R80, [R134+0x16900] ;  /* 0x016900008650783b */ /* 0x000fee0000000200 */
[C---:B------:R-:W-:Y:S01]  /*2ff0*/  HMMA.16816.F32.BF16 R44, R220.reuse, R62, R40 ;  /* 0x0000003edc2c723c */ /* 0x040fe20000041828 */
[----:B------:R-:W-:Y:S07]  /*3000*/  LDSM.16.M88.4 R60, [R249+0x4800] ;  /* 0x00480000f93c783b */ /* 0x000fee0000000200 */
[C---:B----4-:R-:W-:Y:S01]  /*3010*/  HMMA.16816.F32.BF16 R40, R220.reuse, R58, R16 ;  /* 0x0000003adc28723c */ /* 0x050fe20000041810 */
[----:B------:R-:W3:Y:S07]  /*3020*/  LDSM.16.M88.4 R16, [R249+0x4000] ;  /* 0x00400000f910783b */ /* 0x000eee0000000200 */
[C---:B------:R-:W-:Y:S01]  /*3030*/  HMMA.16816.F32.BF16 R48, R220.reuse, R56, R20 ;  /* 0x00000038dc30723c */ /* 0x040fe20000041814 */
[----:B------:R-:W-:Y:S07]  /*3040*/  LDSM.16.M88.4 R56, [R249+0x5800] ;  /* 0x00580000f938783b */ /* 0x000fee0000000200 */
[C---:B-1----:R-:W-:Y:S08]  /*3050*/  HMMA.16816.F32.BF16 R64, R220.reuse, R24, R12 ;  /* 0x00000018dc40723c */ /* 0x042ff0000004180c */
[----:B------:R-:W-:Y:S08]  /*3060*/  HMMA.16816.F32.BF16 R20, R220, R26, R8 ;  /* 0x0000001adc14723c */ /* 0x000ff00000041808 */
[C---:B--2---:R-:W-:Y:S01]  /*3070*/  HMMA.16816.F32.BF16 R24, R224.reuse, R72, R52 ;  /* 0x00000048e018723c */ /* 0x044fe20000041834 */
[----:B------:R-:W1:Y:S07]  /*3080*/  LDSM.16.M88.4 R52, [R249+0x5000] ;  /* 0x00500000f934783b */ /* 0x000e6e0000000200 */
[C---:B-----5:R-:W-:Y:S08]  /*3090*/  HMMA.16816.F32.BF16 R12, R224.reuse, R32, R28 ;  /* 0x00000020e00c723c */ /* 0x060ff0000004181c */
[C---:B------:R-:W-:Y:S08]  /*30a0*/  HMMA.16816.F32.BF16 R8, R224.reuse, R34, R36 ;  /* 0x00000022e008723c */ /* 0x040ff00000041824 */
[C---:B------:R-:W-:Y:S01]  /*30b0*/  HMMA.16816.F32.BF16 R32, R224.reuse, R74, R44 ;  /* 0x0000004ae020723c */ /* 0x040fe2000004182c */
[----:B------:R-:W-:Y:S07]  /*30c0*/  LDSM.16.M88.4 R72, [R111+0x6000] ;  /* 0x006000006f48783b */ /* 0x000fee0000000200 */
[C---:B------:R-:W-:Y:S08]  /*30d0*/  HMMA.16816.F32.BF16 R44, R224.reuse, R70, R40 ;  /* 0x00000046e02c723c */ /* 0x040ff00000041828 */
[C---:B------:R-:W-:Y:S01]  /*30e0*/  HMMA.16816.F32.BF16 R48, R224.reuse, R68, R48 ;  /* 0x00000044e030723c */ /* 0x040fe20000041830 */
[----:B------:R-:W-:Y:S07]  /*30f0*/  LDSM.16.M88.4 R68, [R134+0x17900] ;  /* 0x017900008644783b */ /* 0x000fee0000000200 */
[C---:B------:R-:W-:Y:S01]  /*3100*/  HMMA.16816.F32.BF16 R40, R224.reuse, R76, R64 ;  /* 0x0000004ce028723c */ /* 0x040fe20000041840 */
[----:B------:R-:W2:Y:S07]  /*3110*/  LDSM.16.M88.4 R64, [R134+0x16100] ;  /* 0x016100008640783b */ /* 0x000eae0000000200 */
[----:B------:R-:W-:Y:S01]  /*3120*/  HMMA.16816.F32.BF16 R36, R224, R78, R20 ;  /* 0x0000004ee024723c */ /* 0x000fe20000041814 */
[----:B------:R-:W4:Y:S07]  /*3130*/  LDSM.16.M88.4 R76, [R111+0x6800] ;  /* 0x006800006f4c783b */ /* 0x000f2e0000000200 */
[C---:B---3--:R-:W-:Y:S08]  /*3140*/  HMMA.16816.F32.BF16 R28, R228.reuse, R16, R12 ;  /* 0x00000010e41c723c */ /* 0x048ff0000004180c */
[C---:B------:R-:W-:Y:S08]  /*3150*/  HMMA.16816.F32.BF16 R20, R228.reuse, R18, R8 ;  /* 0x00000012e414723c */ /* 0x040ff00000041808 */
[C---:B------:R-:W-:Y:S08]  /*3160*/  HMMA.16816.F32.BF16 R16, R228.reuse, R60, R24 ;  /* 0x0000003ce410723c */ /* 0x040ff00000041818 */
[C---:B------:R-:W-:Y:S01]  /*3170*/  HMMA.16816.F32.BF16 R12, R228.reuse, R62, R32 ;  /* 0x0000003ee40c723c */ /* 0x040fe20000041820 */
[----:B------:R-:W-:Y:S07]  /*3180*/  LDSM.16.M88.4 R32, [R111+0x7800] ;  /* 0x007800006f20783b */ /* 0x000fee0000000200 */
[C---:B-1----:R-:W-:Y:S08]  /*3190*/  HMMA.16816.F32.BF16 R8, R228.reuse, R52, R48 ;  /* 0x00000034e408723c */ /* 0x042ff00000041830 */
[C---:B------:R-:W-:Y:S08]  /*31a0*/  HMMA.16816.F32.BF16 R60, R228.reuse, R56, R40 ;  /* 0x00000038e43c723c */ /* 0x040ff00000041828 */
[C---:B------:R-:W-:Y:S08]  /*31b0*/  HMMA.16816.F32.BF16 R24, R228.reuse, R54, R44 ;  /* 0x00000036e418723c */ /* 0x040ff0000004182c */
[----:B------:R-:W-:Y:S01]  /*31c0*/  HMMA.16816.F32.BF16 R56, R228, R58, R36 ;  /* 0x0000003ae438723c */ /* 0x000fe20000041824 */
[----:B------:R-:W1:Y:S07]  /*31d0*/  LDSM.16.M88.4 R36, [R111+0x7000] ;  /* 0x007000006f24783b */ /* 0x000e6e0000000200 */
[C---:B--2---:R-:W-:Y:S08]  /*31e0*/  HMMA.16816.F32.BF16 R52, R232.reuse, R64, R28 ;  /* 0x00000040e834723c */ /* 0x044ff0000004181c */
[C---:B------:R-:W-:Y:S08]  /*31f0*/  HMMA.16816.F32.BF16 R48, R232.reuse, R66, R20 ;  /* 0x00000042e830723c */ /* 0x040ff00000041814 */
[C---:B------:R-:W-:Y:S08]  /*3200*/  HMMA.16816.F32.BF16 R44, R232.reuse, R80, R16 ;  /* 0x00000050e82c723c */ /* 0x040ff00000041810 */
[C---:B------:R-:W-:Y:S08]  /*3210*/  HMMA.16816.F32.BF16 R28, R232.reuse, R84, R8 ;  /* 0x00000054e81c723c */ /* 0x040ff00000041808 */
[C---:B------:R-:W-:Y:S08]  /*3220*/  HMMA.16816.F32.BF16 R20, R232.reuse, R68, R60 ;  /* 0x00000044e814723c */ /* 0x040ff0000004183c */
[C---:B------:R-:W-:Y:S01]  /*3230*/  HMMA.16816.F32.BF16 R40, R232.reuse, R82, R12 ;  /* 0x00000052e828723c */ /* 0x040fe2000004180c */
[----:B------:R-:W2:Y:S07]  /*3240*/  LDSM.16.M88.4 R80, [R252+0x16100] ;  /* 0x01610000fc50783b */ /* 0x000eae0000000200 */
[C---:B------:R-:W-:Y:S01]  /*3250*/  HMMA.16816.F32.BF16 R24, R232.reuse, R86, R24 ;  /* 0x00000056e818723c */ /* 0x040fe20000041818 */
[----:B------:R-:W3:Y:S07]  /*3260*/  LDSM.16.M88.4 R84, [R252+0x17100] ;  /* 0x01710000fc54783b */ /* 0x000eee0000000200 */
[----:B------:R-:W-:Y:S08]  /*3270*/  HMMA.16816.F32.BF16 R16, R232, R70, R56 ;  /* 0x00000046e810723c */ /* 0x000ff00000041838 */
[C---:B------:R-:W-:Y:S01]  /*3280*/  HMMA.16816.F32.BF16 R12, R236.reuse, R72, R52 ;  /* 0x00000048ec0c723c */ /* 0x040fe20000041834 */
[----:B------:R-:W5:Y:S07]  /*3290*/  LDSM.16.M88.4 R52, [R249+0x6000] ;  /* 0x00600000f934783b */ /* 0x000f6e0000000200 */
[C---:B------:R-:W-:Y:S08]  /*32a0*/  HMMA.16816.F32.BF16 R8, R236.reuse, R74, R48 ;  /* 0x0000004aec08723c */ /* 0x040ff00000041830 */
[C---:B----4-:R-:W-:Y:S01]  /*32b0*/  HMMA.16816.F32.BF16 R68, R236.reuse, R76, R44 ;  /* 0x0000004cec44723c */ /* 0x050fe2000004182c */
[----:B------:R-:W4:Y:S07]  /*32c0*/  LDSM.16.M88.4 R44, [R249+0x6800] ;  /* 0x00680000f92c783b */ /* 0x000f2e0000000200 */
[C---:B-1----:R-:W-:Y:S08]  /*32d0*/  HMMA.16816.F32.BF16 R72, R236.reuse, R36, R28 ;  /* 0x00000024ec48723c */ /* 0x042ff0000004181c */
[C---:B------:R-:W-:Y:S08]  /*32e0*/  HMMA.16816.F32.BF16 R60, R236.reuse, R32, R20 ;  /* 0x00000020ec3c723c */ /* 0x040ff00000041814 */
[C---:B------:R-:W-:Y:S01]  /*32f0*/  HMMA.16816.F32.BF16 R76, R236.reuse, R78, R40 ;  /* 0x0000004eec4c723c */ /* 0x040fe20000041828 */
[----:B------:R-:W1:Y:S07]  /*3300*/  LDSM.16.M88.4 R40, [R249+0x7000] ;  /* 0x00700000f928783b */ /* 0x000e6e0000000200 */
[----:B------:R-:W-:Y:S01]  /*3310*/  HMMA.16816.F32.BF16 R64, R236, R38, R24 ;  /* 0x00000026ec40723c */ /* 0x000fe20000041818 */
[----:B------:R-:W1:Y:S01]  /*3320*/  LDSM.16.M88.4 R36, [R249+0x7800] ;  /* 0x00780000f924783b */ /* 0x000e620000000200 */
[----:B------:R-:W-:-:S06]  /*3330*/  DEPBAR.LE SB0, 0x0 ;  /* 0x000080000000791a */ /* 0x000fcc0000000000 */
[----:B------:R-:W-:Y:S08]  /*3340*/  HMMA.16816.F32.BF16 R56, R236, R34, R16 ;  /* 0x00000022ec38723c */ /* 0x000ff00000041810 */
[C---:B--2---:R-:W-:Y:S08]  /*3350*/  HMMA.16816.F32.BF16 R48, R240.reuse, R80, R12 ;  /* 0x00000050f030723c */ /* 0x044ff0000004180c */
[C---:B------:R-:W-:Y:S08]  /*3360*/  HMMA.16816.F32.BF16 R32, R240.reuse, R82, R8 ;  /* 0x00000052f020723c */ /* 0x040ff00000041808 */
[C---:B------:R-:W-:Y:S08]  /*3370*/  HMMA.16816.F32.BF16 R28, R240.reuse, R92, R68 ;  /* 0x0000005cf01c723c */ /* 0x040ff00000041844 */
[C---:B---3--:R-:W-:Y:S08]  /*3380*/  HMMA.16816.F32.BF16 R20, R240.reuse, R84, R72 ;  /* 0x00000054f014723c */ /* 0x048ff00000041848 */
[C---:B------:R-:W-:Y:S08]  /*3390*/  HMMA.16816.F32.BF16 R12, R240.reuse, R88, R60 ;  /* 0x00000058f00c723c */ /* 0x040ff0000004183c */
[C---:B------:R-:W-:Y:S08]  /*33a0*/  HMMA.16816.F32.BF16 R24, R240.reuse, R94, R76 ;  /* 0x0000005ef018723c */ /* 0x040ff0000004184c */
[C---:B------:R-:W-:Y:S08]  /*33b0*/  HMMA.16816.F32.BF16 R16, R240.reuse, R86, R64 ;  /* 0x00000056f010723c */ /* 0x040ff00000041840 */
[----:B------:R-:W-:Y:S08]  /*33c0*/  HMMA.16816.F32.BF16 R8, R240, R90, R56 ;  /* 0x0000005af008723c */ /* 0x000ff00000041838 */
[C---:B-----5:R-:W-:Y:S08]  /*33d0*/  HMMA.16816.F32.BF16 R56, R244.reuse, R52, R48 ;  /* 0x00000034f438723c */ /* 0x060ff00000041830 */
[C---:B------:R-:W-:Y:S08]  /*33e0*/  HMMA.16816.F32.BF16 R52, R244.reuse, R54, R32 ;  /* 0x00000036f434723c */ /* 0x040ff00000041820 */
[C---:B----4-:R-:W-:Y:S08]  /*33f0*/  HMMA.16816.F32.BF16 R48, R244.reuse, R44, R28 ;  /* 0x0000002cf430723c */ /* 0x050ff0000004181c */
[C---:B-1----:R-:W-:Y:S08]  /*3400*/  HMMA.16816.F32.BF16 R32, R244.reuse, R40, R20 ;  /* 0x00000028f420723c */ /* 0x042ff00000041814 */
[C---:B------:R-:W-:Y:S08]  /*3410*/  HMMA.16816.F32.BF16 R28, R244.reuse, R36, R12 ;  /* 0x00000024f41c723c */ /* 0x040ff0000004180c */
[C---:B------:R-:W-:Y:S08]  /*3420*/  HMMA.16816.F32.BF16 R44, R244.reuse, R46, R24 ;  /* 0x0000002ef42c723c */ /* 0x040ff00000041818 */
[C---:B------:R-:W-:Y:S08]  /*3430*/  HMMA.16816.F32.BF16 R40, R244.reuse, R42, R16 ;  /* 0x0000002af428723c */ /* 0x040ff00000041810 */
[----:B------:R-:W-:Y:S01]  /*3440*/  HMMA.16816.F32.BF16 R36, R244, R38, R8 ;  /* 0x00000026f424723c */ /* 0x000fe20000041808 */
[----:B------:R-:W-:Y:S06]  /*3450*/  BAR.SYNC.DEFER_BLOCKING 0x0 ;  /* 0x0000000000007b1d */ /* 0x000fec0000010000 */
[----:B------:R-:W-:Y:S05]  /*3460*/  @P0 BRA `(.L_x_611) ;  /* 0x0000052000000947 */ /* 0x000fea0003800000 */
[----:B------:R-:W-:Y:S01]  /*3470*/  ULEA UR4, UR6, UR12, 0x6 ;  /* 0x0000000c06047291 */ /* 0x000fe2000f8e303f */
[----:B------:R-:W-:Y:S01]  /*3480*/  IMAD.MOV.U32 R9, RZ, RZ, RZ ;  /* 0x000000ffff097224 */ /* 0x000fe200078e00ff */
[----:B------:R-:W-:-:S04]  /*3490*/  P2R R11, PR, RZ, 0x8 ;  /* 0x00000008ff0b7803 */ /* 0x000fc80000000000 */
        /* <DEDUP_REMOVED lines=12> */
[----:B------:R-:W-:Y:S01]  /*3560*/  IMAD.SHL.U32 R60, R108, 0x2, RZ ;  /* 0x000000026c3c7824 */ /* 0x000fe200078e00ff */
[----:B------:R-:W-:Y:S01]  /*3570*/  SEL R26, RZ, 0x10, P5 ;  /* 0x00000010ff1a7807 */ /* 0x000fe20002800000 */
[----:B------:R-:W-:Y:S01]  /*3580*/  IMAD R10, R2, c[0x0][0x2b8], R3 ;  /* 0x0000ae00020a7a24 */ /* 0x000fe200078e0203 */
[----:B------:R-:W-:Y:S01]  /*3590*/  IADD3 R8, -R27, 0x10, RZ ;  /* 0x000000101b087810 */ /* 0x000fe20007ffe1ff */
[----:B------:R-:W-:Y:S01]  /*35a0*/  IMAD.SHL.U32 R20, R104, 0x2, RZ ;  /* 0x0000000268147824 */ /* 0x000fe200078e00ff */
[----:B------:R-:W-:Y:S01]  /*35b0*/  SEL R25, RZ, 0x10, P4 ;  /* 0x00000010ff197807 */ /* 0x000fe20002000000 */
[----:B------:R-:W-:Y:S01]  /*35c0*/  IMAD.SHL.U32 R22, R102, 0x2, RZ ;  /* 0x0000000266167824 */ /* 0x000fe200078e00ff */
[----:B------:R-:W-:Y:S01]  /*35d0*/  SHF.R.S32.HI R2, RZ, 0x1f, R10 ;  /* 0x0000001fff027819 */ /* 0x000fe2000001140a */
[----:B------:R3:W-:Y:S01]  /*35e0*/  STL [R1+0x4c], R10 ;  /* 0x00004c0a01007387 */ /* 0x0007e20000100800 */
[----:B------:R-:W-:-:S02]  /*35f0*/  LOP3.LUT R8, R8, 0xf, RZ, 0xc0, !PT ;  /* 0x0000000f08087812 */ /* 0x000fc400078ec0ff */
[----:B------:R-:W-:Y:S02]  /*3600*/  SHF.L.U64.HI R21, R106, 0x1, R107 ;  /* 0x000000016a157819 */ /* 0x000fe4000001026b */
[----:B------:R-:W-:Y:S02]  /*3610*/  SHF.L.U64.HI R23, R104, 0x1, R105 ;  /* 0x0000000168177819 */ /* 0x000fe40000010269 */
[----:B------:R-:W-:Y:S01]  /*3620*/  SHF.L.U64.HI R24, R102, 0x1, R103 ;  /* 0x0000000166187819 */ /* 0x000fe20000010267 */
[----:B-1----:R-:W-:Y:S02]  /*3630*/  IMAD R6, R2, c[0x0][0x1e0], RZ ;  /* 0x0000780002067a24 */ /* 0x002fe400078e02ff */
[----:B------:R-:W-:-:S04]  /*3640*/  IMAD.WIDE.U32 R2, R10, c[0x0][0x1e0], RZ ;  /* 0x000078000a027a25 */ /* 0x000fc800078e00ff */
[----:B------:R-:W-:-:S04]  /*3650*/  IMAD R6, R10, c[0x0][0x1e4], R6 ;  /* 0x000079000a067a24 */ /* 0x000fc800078e0206 */
[----:B------:R-:W-:Y:S01]  /*3660*/  IMAD.IADD R3, R3, 0x1, R6 ;  /* 0x0000000103037824 */ /* 0x000fe200078e0206 */
[----:B---3--:R-:W-:-:S04]  /*3670*/  IADD3 R10, -R26, 0x10, RZ ;  /* 0x000000101a0a7810 */ /* 0x008fc80007ffe1ff */
[----:B------:R-:W-:Y:S02]  /*3680*/  LOP3.LUT R10, R10, 0xf, RZ, 0xc0, !PT ;  /* 0x0000000f0a0a7812 */ /* 0x000fe400078ec0ff */
[----:B--2---:R-:W-:Y:S01]  /*3690*/  SHF.R.S32.HI R6, RZ, 0x1f, R9 ;  /* 0x0000001fff067819 */ /* 0x004fe20000011409 */
[----:B------:R-:W-:Y:S01]  /*36a0*/  IMAD.WIDE.U32 R2, R9, c[0x0][0x1f0], R2 ;  /* 0x00007c0009027a25 */ /* 0x000fe200078e0002 */
[----:B------:R1:W-:Y:S03]  /*36b0*/  STL [R1+0x48], R9 ;  /* 0x0000480901007387 */ /* 0x0003e60000100800 */
[----:B------:R-:W-:Y:S01]  /*36c0*/  IMAD R6, R6, c[0x0][0x1f0], RZ ;  /* 0x00007c0006067a24 */ /* 0x000fe200078e02ff */
[----:B------:R-:W-:-:S03]  /*36d0*/  IADD3 R2, P0, R2, UR22, RZ ;  /* 0x0000001602027c10 */ /* 0x000fc6000ff1e0ff */
[----:B------:R-:W-:-:S05]  /*36e0*/  IMAD R6, R9, c[0x0][0x1f4], R6 ;  /* 0x00007d0009067a24 */ /* 0x000fca00078e0206 */
[----:B------:R-:W-:Y:S02]  /*36f0*/  IADD3.X R3, R3, UR20, R6, P0, !PT ;  /* 0x0000001403037c10 */ /* 0x000fe400087fe406 */
[----:B------:R-:W-:-:S04]  /*3700*/  LEA R7, P0, R2, c[0x0][0x1c8], 0x1 ;  /* 0x0000720002077a11 */ /* 0x000fc800078008ff */
[----:B------:R-:W-:Y:S02]  /*3710*/  LEA.HI.X R6, R2, c[0x0][0x1cc], R3, 0x1, P0 ;  /* 0x0000730002067a11 */ /* 0x000fe400000f0c03 */
[----:B------:R-:W2:Y:S04]  /*3720*/  SHFL.IDX PT, R2, R7, 0x1, 0x181f ;  /* 0x00381f0007027f89 */ /* 0x000ea800000e0000 */
[----:B------:R-:W3:Y:S01]  /*3730*/  SHFL.IDX PT, R3, R6, 0x1, 0x181f ;  /* 0x00381f0006037f89 */ /* 0x000ee200000e0000 */
[----:B-1----:R-:W-:Y:S02]  /*3740*/  SHF.L.U64.HI R9, R108, 0x1, R109 ;  /* 0x000000016c097819 */ /* 0x002fe4000001026d */
[----:B--2---:R-:W-:Y:S01]  /*3750*/  IADD3 R18, P3, P0, R8, R2, R60 ;  /* 0x0000000208127210 */ /* 0x004fe2000787e03c */
[----:B------:R-:W-:-:S03]  /*3760*/  IMAD.SHL.U32 R8, R106, 0x2, RZ ;  /* 0x000000026a087824 */ /* 0x000fc600078e00ff */
[-C--:B---3--:R-:W-:Y:S02]  /*3770*/  IADD3.X R19, RZ, R3.reuse, R9, P3, P0 ;  /* 0x00000003ff137210 */ /* 0x088fe40001fe0409 */
[----:B------:R-:W-:Y:S02]  /*3780*/  IADD3 R16, P3, P0, R10, R2, R8 ;  /* 0x000000020a107210 */ /* 0x000fe4000787e008 */
[----:B------:R-:W-:Y:S02]  /*3790*/  IADD3 R10, -R25, 0x10, RZ ;  /* 0x00000010190a7810 */ /* 0x000fe40007ffe1ff */
[----:B------:R-:W-:Y:S02]  /*37a0*/  IADD3.X R17, RZ, R3, R21, P3, P0 ;  /* 0x00000003ff117210 */ /* 0x000fe40001fe0415 */
[----:B------:R-:W-:-:S04]  /*37b0*/  LOP3.LUT R10, R10, 0xf, RZ, 0xc0, !PT ;  /* 0x0000000f0a0a7812 */ /* 0x000fc800078ec0ff */
[----:B------:R-:W-:Y:S02]  /*37c0*/  IADD3 R14, P3, P0, R10, R2, R20 ;  /* 0x000000020a0e7210 */ /* 0x000fe4000787e014 */
[----:B------:R-:W-:Y:S02]  /*37d0*/  IADD3 R10, -R100, 0x10, RZ ;  /* 0x00000010640a7810 */ /* 0x000fe40007ffe1ff */
[----:B------:R-:W-:Y:S02]  /*37e0*/  IADD3.X R15, RZ, R3, R23, P3, P0 ;  /* 0x00000003ff0f7210 */ /* 0x000fe40001fe0417 */
[----:B------:R-:W-:-:S04]  /*37f0*/  LOP3.LUT R10, R10, 0xf, RZ, 0xc0, !PT ;  /* 0x0000000f0a0a7812 */ /* 0x000fc800078ec0ff */
[----:B------:R-:W-:Y:S02]  /*3800*/  IADD3 R12, P3, P0, R10, R2, R22 ;  /* 0x000000020a0c7210 */ /* 0x000fe4000787e016 */
[----:B------:R-:W1:Y:S02]  /*3810*/  SHFL.IDX PT, R2, R7, RZ, 0x181f ;  /* 0x00181fff07027589 */ /* 0x000e6400000e0000 */
[----:B------:R-:W-:Y:S02]  /*3820*/  IADD3.X R13, RZ, R3, R24, P3, P0 ;  /* 0x00000003ff0d7210 */ /* 0x000fe40001fe0418 */
[----:B------:R-:W2:Y:S01]  /*3830*/  SHFL.IDX PT, R3, R6, RZ, 0x181f ;  /* 0x00181fff06037589 */ /* 0x000ea200000e0000 */
[----:B------:R-:W-:Y:S02]  /*3840*/  ISETP.NE.AND P3, PT, R11, RZ, PT ;  /* 0x000000ff0b00720c */ /* 0x000fe40003f65270 */
        /* <DEDUP_REMOVED lines=20> */
.L_x_611:
[----:B-1----:R-:W-:Y:S01]  /*3990*/  LOP3.LUT R2, R97, 0xffffffe0, RZ, 0xc0, !PT ;  /* 0xffffffe061027812 */ /* 0x002fe200078ec0ff */
[----:B------:R-:W-:Y:S01]  /*39a0*/  UMOV UR4, 0xffffffc0 ;  /* 0xffffffc000047882 */ /* 0x000fe20000000000 */
[----:B------:R-:W-:Y:S01]  /*39b0*/  LEA.HI R3, R98, R101, RZ, 0x2 ;  /* 0x0000006562037211 */ /* 0x000fe200078f10ff */
[----:B------:R-:W-:Y:S01]  /*39c0*/  UIMAD UR4, UR6, UR4, 0x41 ;  /* 0x00000041060474a4 */ /* 0x000fe2000f8e0204 */
[----:B------:R-:W-:Y:S01]  /*39d0*/  SHF.R.S32.HI R7, RZ, 0x1f, R96 ;  /* 0x0000001fff077819 */ /* 0x000fe20000011460 */
[----:B------:R-:W-:Y:S01]  /*39e0*/  IMAD.IADD R2, R101, 0x1, -R2 ;  /* 0x0000000165027824 */ /* 0x000fe200078e0a02 */
[----:B------:R-:W-:Y:S01]  /*39f0*/  LOP3.LUT R3, R3, 0xfffffffc, RZ, 0xc0, !PT ;  /* 0xfffffffc03037812 */ /* 0x000fe200078ec0ff */
[----:B------:R-:W-:Y:S01]  /*3a00*/  IMAD.SHL.U32 R135, R4, 0x2, RZ ;  /* 0x0000000204877824 */ /* 0x000fe200078e00ff */
[----:B------:R-:W-:Y:S01]  /*3a10*/  LEA.HI R7, R7, R96, RZ, 0x3 ;  /* 0x0000006007077211 */ /* 0x000fe200078f18ff */
[----:B------:R-:W-:Y:S01]  /*3a20*/  @UP1 USHF.L.U32 UR10, UR10, 0x7, URZ ;  /* 0x000000070a0a1899 */ /* 0x000fe2000800063f */
[----:B------:R-:W-:Y:S01]  /*3a30*/  SHF.R.S32.HI R6, RZ, 0x1f, R2 ;  /* 0x0000001fff067819 */ /* 0x000fe20000011402 */
[----:B------:R-:W-:Y:S01]  /*3a40*/  IMAD.IADD R3, R101, 0x1, -R3 ;  /* 0x0000000165037824 */ /* 0x000fe200078e0a03 */
[----:B------:R-:W-:Y:S01]  /*3a50*/  LOP3.LUT R7, R7, 0xffffff8, RZ, 0xc0, !PT ;  /* 0x0ffffff807077812 */ /* 0x000fe200078ec0ff */
[--C-:B------:R-:W-:Y:S01]  /*3a60*/  IMAD R248, R5, 0x2, R135.reuse ;  /* 0x0000000205f87824 */ /* 0x100fe200078e0287 */
[----:B------:R-:W-:Y:S01]  /*3a70*/  LEA.HI R6, R6, R2, RZ, 0x2 ;  /* 0x0000000206067211 */ /* 0x000fe200078f10ff */
[----:B------:R-:W-:Y:S01]  /*3a80*/  IMAD R251, R0, 0x2, R135 ;  /* 0x0000000200fb7824 */ /* 0x000fe200078e0287 */
[----:B------:R-:W-:Y:S01]  /*3a90*/  LEA.HI R8, R3, R3, RZ, 0x1 ;  /* 0x0000000303087211 */ /* 0x000fe200078f08ff */
[----:B------:R-:W-:Y:S01]  /*3aa0*/  IMAD.IADD R9, R96, 0x1, -R7 ;  /* 0x0000000160097824 */ /* 0x000fe200078e0a07 */
[----:B------:R-:W-:Y:S01]  /*3ab0*/  PLOP3.LUT P0, PT, PT, PT, UP1, 0x80, 0x0 ;  /* 0x000000000000781c */ /* 0x000fe20003f0f018 */
[----:B------:R-:W-:Y:S01]  /*3ac0*/  LDSM.16.MT88.4 R24, [R135+0x100] ;  /* 0x000100008718783b */ /* 0x000fe20000004200 */
[----:B------:R-:W-:Y:S01]  /*3ad0*/  LEA.HI.SX32 R7, R6, UR11, 0x1e ;  /* 0x0000000b06077c11 */ /* 0x000fe2000f8ff2ff */
[----:B------:R-:W-:Y:S01]  /*3ae0*/  IMAD R250, R0, 0x2, R248 ;  /* 0x0000000200fa7824 */ /* 0x000fe200078e02f8 */
[----:B------:R-:W-:Y:S01]  /*3af0*/  LOP3.LUT R8, R8, 0x1ffffffe, RZ, 0xc0, !PT ;  /* 0x1ffffffe08087812 */ /* 0x000fe200078ec0ff */
[----:B------:R-:W-:Y:S01]  /*3b00*/  LDSM.16.MT88.4 R64, [R135+0x2100] ;  /* 0x002100008740783b */ /* 0x000fe20000004200 */
[----:B------:R-:W-:Y:S01]  /*3b10*/  LOP3.LUT R6, R6, 0x7ffffffc, RZ, 0xc0, !PT ;  /* 0x7ffffffc06067812 */ /* 0x000fe200078ec0ff */
[----:B------:R-:W-:-:S02]  /*3b20*/  IMAD R7, R9, 0x10, R7 ;  /* 0x0000001009077824 */ /* 0x000fc400078e0207 */
[----:B------:R-:W-:Y:S01]  /*3b30*/  IMAD.IADD R3, R3, 0x1, -R8 ;  /* 0x0000000103037824 */ /* 0x000fe200078e0a08 */
[----:B------:R-:W-:Y:S01]  /*3b40*/  LDSM.16.MT88.4 R72, [R248+0x2100] ;  /* 0x00210000f848783b */ /* 0x000fe20000004200 */
[----:B------:R-:W-:Y:S02]  /*3b50*/  IMAD.IADD R2, R2, 0x1, -R6 ;  /* 0x0000000102027824 */ /* 0x000fe400078e0a06 */
[----:B------:R-:W-:Y:S01]  /*3b60*/  IMAD R133, R3, 0x8, R7 ;  /* 0x0000000803857824 */ /* 0x000fe200078e0207 */
[----:B------:R-:W-:Y:S01]  /*3b70*/  LDSM.16.MT88.4 R68, [R250+0x900] ;  /* 0x00090000fa44783b */ /* 0x000fe20000004200 */
[----:B------:R-:W-:Y:S01]  /*3b80*/  IMAD.U32 R6, RZ, RZ, UR4 ;  /* 0x00000004ff067e24 */ /* 0x000fe2000f8e00ff */
[----:B------:R-:W-:Y:S01]  /*3b90*/  ULDC.64 UR4, c[0x0][0x2c8] ;  /* 0x0000b20000047ab9 */ /* 0x000fe20000000a00 */
[----:B------:R-:W-:Y:S01]  /*3ba0*/  @P0 IMAD.HI.U32 R7, R133, c[0x0][0x2c8], RZ ;  /* 0x0000b20085070a27 */ /* 0x000fe200078e00ff */
[----:B------:R-:W-:Y:S01]  /*3bb0*/  PLOP3.LUT P0, PT, PT, PT, UP1, 0x80, 0x0 ;  /* 0x000000000000781c */ /* 0x000fe20003f0f018 */
[----:B------:R-:W-:Y:S02]  /*3bc0*/  STL [R1+0x9c], R133 ;  /* 0x00009c8501007387 */ /* 0x000fe40000100800 */
[----:B------:R-:W-:-:S02]  /*3bd0*/  IMAD.MOV.U32 R3, RZ, RZ, R133 ;  /* 0x000000ffff037224 */ /* 0x000fc400078e0085 */
[----:B------:R-:W-:Y:S01]  /*3be0*/  IMAD.SHL.U32 R10, R2, 0x2, RZ ;  /* 0x00000002020a7824 */ /* 0x000fe200078e00ff */
[----:B------:R-:W0:Y:S04]  /*3bf0*/  LDGDEPBAR ;  /* 0x00000000000079af */ /* 0x000e280000000000 */
[----:B------:R-:W-:Y:S01]  /*3c00*/  IADD3 R2, -R10, UR7, R6 ;  /* 0x000000070a027c10 */ /* 0x000fe2000fffe106 */
[----:B------:R-:W-:Y:S02]  /*3c10*/  STL [R1+0xac], R10 ;  /* 0x0000ac0a01007387 */ /* 0x000fe40000100800 */
[----:B------:R-:W-:Y:S02]  /*3c20*/  @P0 SHF.R.U32.HI R3, RZ, c[0x0][0x2cc], R7 ;  /* 0x0000b300ff030a19 */ /* 0x000fe40000011607 */
[----:B------:R-:W-:-:S02]  /*3c30*/  IADD3 R6, R2, -UR13, RZ ;  /* 0x8000000d02067c10 */ /* 0x000fc4000fffe0ff */
[----:B------:R-:W-:Y:S01]  /*3c40*/  IADD3 R7, -R10, UR24, RZ ;  /* 0x000000180a077c10 */ /* 0x000fe2000fffe1ff */
[----:B------:R-:W1:Y:S01]  /*3c50*/  SHFL.IDX PT, R8, R3, RZ, 0x1c1f ;  /* 0x001c1fff03087589 */ /* 0x000e6200000e0000 */
[----:B------:R-:W-:Y:S02]  /*3c60*/  UIMAD.WIDE.U32 UR24, UR10, UR4, URZ ;  /* 0x000000040a1872a5 */ /* 0x000fe4000f8e003f */
[----:B------:R-:W-:Y:S01]  /*3c70*/  UIADD3 UR10, UR6, -0x2, URZ ;  /* 0xfffffffe060a7890 */ /* 0x000fe2000fffe03f */
[----:B------:R-:W2:Y:S04]  /*3c80*/  SHFL.IDX PT, R3, R3, 0x1, 0x1c1f ;  /* 0x003c1f0003037f89 */ /* 0x000ea800000e0000 */
[----:B------:R-:W-:Y:S02]  /*3c90*/  @UP1 UMOV UR21, UR25 ;  /* 0x0000001900151c82 */ /* 0x000fe40008000000 */
[----:B------:R-:W-:-:S04]  /*3ca0*/  @UP1 USHF.R.U32.HI UR11, URZ, UR5, UR21 ;  /* 0x000000053f0b1299 */ /* 0x000fc80008011615 */
[----:B------:R-:W-:-:S04]  /*3cb0*/  UIADD3 UR11, UR11, UR7, -UR13 ;  /* 0x000000070b0b7290 */ /* 0x000fc8000fffe80d */
[----:B------:R-:W-:-:S04]  /*3cc0*/  USHF.R.S32.HI UR4, URZ, 0x1f, UR11 ;  /* 0x0000001f3f047899 */ /* 0x000fc8000801140b */
[----:B------:R-:W-:Y:S01]  /*3cd0*/  ULEA.HI UR4, UR4, UR11, URZ, 0x6 ;  /* 0x0000000b04047291 */ /* 0x000fe2000f8f303f */
[----:B-1----:R-:W-:-:S03]  /*3ce0*/  IMAD.IADD R2, R6, 0x1, R8 ;  /* 0x0000000106027824 */ /* 0x002fc600078e0208 */
[----:B------:R-:W-:Y:S01]  /*3cf0*/  USHF.R.S32.HI UR4, URZ, 0x6, UR4 ;  /* 0x000000063f047899 */ /* 0x000fe20008011404 */
[----:B--2---:R-:W-:Y:S01]  /*3d00*/  IMAD.IADD R3, R6, 0x1, R3 ;  /* 0x0000000106037824 */ /* 0x004fe200078e0203 */
[----:B------:R-:W-:Y:S02]  /*3d10*/  IMNMX R2, R7, R2, PT ;  /* 0x0000000207027217 */ /* 0x000fe40003800200 */
[----:B------:R-:W-:Y:S02]  /*3d20*/  UISETP.LT.AND UP0, UPT, URZ, UR4, UPT ;  /* 0x000000043f00728c */ /* 0x000fe4000bf01270 */
[----:B------:R-:W-:Y:S02]  /*3d30*/  ISETP.GT.AND P0, PT, R2, RZ, PT ;  /* 0x000000ff0200720c */ /* 0x000fe40003f04270 */
[----:B------:R-:W-:Y:S02]  /*3d40*/  USEL UR4, URZ, UR4, !UP0 ;  /* 0x000000043f047287 */ /* 0x000fe4000c000000 */
[----:B------:R-:W-:-:S02]  /*3d50*/  FSEL R11, R56, -INF , P0 ;  /* 0xff800000380b7808 */ /* 0x000fc40000000000 */
[----:B------:R-:W-:Y:S01]  /*3d60*/  UISETP.GE.AND UP0, UPT, UR10, UR4, UPT ;  /* 0x000000040a00728c */ /* 0x000fe2000bf06270 */
[----:B------:R-:W-:-:S04]  /*3d70*/  ISETP.GT.AND P0, PT, R2, 0x1, PT ;  /* 0x000000010200780c */ /* 0x000fc80003f04270 */
[----:B------:R-:W-:Y:S02]  /*3d80*/  FSEL R10, R57, -INF , P0 ;  /* 0xff800000390a7808 */ /* 0x000fe40000000000 */
        /* <DEDUP_REMOVED lines=26> */
[----:B------:R-:W-:Y:S02]  /*3f30*/  ISETP.GT.AND P0, PT, R2, 0x39, PT ;  /* 0x000000390200780c */ /* 0x000fe40003f04270 */
[----:B------:R-:W-:Y:S02]  /*3f40*/  IMNMX R2, R7, R3, PT ;  /* 0x0000000307027217 */ /* 0x000fe40003800200 */
[----:B------:R-:W-:Y:S02]  /*3f50*/  FSEL R96, R37, -INF , P0 ;  /* 0xff80000025607808 */ /* 0x000fe40000000000 */
[----:B------:R-:W-:Y:S02]  /*3f60*/  ISETP.GT.AND P0, PT, R2, RZ, PT ;  /* 0x000000ff0200720c */ /* 0x000fe40003f04270 */
[----:B------:R-:W-:-:S02]  /*3f70*/  FMNMX.FTZ R3, R11, R10, !PT ;  /* 0x0000000a0b037209 */ /* 0x000fc40007810000 */
[----:B------:R-:W-:Y:S02]  /*3f80*/  FSEL R9, R58, -INF , P0 ;  /* 0xff8000003a097808 */ /* 0x000fe40000000000 */
[----:B------:R-:W-:Y:S02]  /*3f90*/  ISETP.GT.AND P0, PT, R2, 0x1, PT ;  /* 0x000000010200780c */ /* 0x000fe40003f04270 */
[----:B------:R-:W-:Y:S02]  /*3fa0*/  FMNMX.FTZ R3, R14, R3, !PT ;  /* 0x000000030e037209 */ /* 0x000fe40007810000 */
[----:B------:R-:W-:Y:S02]  /*3fb0*/  FSEL R8, R59, -INF , P0 ;  /* 0xff8000003b087808 */ /* 0x000fe40000000000 */
[----:B------:R-:W-:Y:S01]  /*3fc0*/  ISETP.GT.AND P0, PT, R2, 0x8, PT ;  /* 0x000000080200780c */ /* 0x000fe20003f04270 */
[----:B------:R-:W-:Y:S01]  /*3fd0*/  LDSM.16.MT88.4 R56, [R250+0x100] ;  /* 0x00010000fa38783b */ /* 0x000fe20000004200 */
[----:B------:R-:W-:-:S02]  /*3fe0*/  FMNMX.FTZ R3, R13, R3, !PT ;  /* 0x000000030d037209 */ /* 0x000fc40007810000 */
[----:B------:R-:W-:Y:S02]  /*3ff0*/  FSEL R7, R54, -INF , P0 ;  /* 0xff80000036077808 */ /* 0x000fe40000000000 */
[C---:B------:R-:W-:Y:S02]  /*4000*/  ISETP.GT.AND P0, PT, R2.reuse, 0x9, PT ;  /* 0x000000090200780c */ /* 0x040fe40003f04270 */
[----:B------:R-:W-:Y:S02]  /*4010*/  FMNMX.FTZ R3, R15, R3, !PT ;  /* 0x000000030f037209 */ /* 0x000fe40007810000 */
[----:B------:R-:W-:Y:S02]  /*4020*/  FSEL R12, R55, -INF , P0 ;  /* 0xff800000370c7808 */ /* 0x000fe40000000000 */
[----:B------:R-:W-:Y:S02]  /*4030*/  ISETP.GT.AND P0, PT, R2, 0x10, PT ;  /* 0x000000100200780c */ /* 0x000fe40003f04270 */
[----:B------:R-:W-:-:S02]  /*4040*/  FMNMX.FTZ R3, R16, R3, !PT ;  /* 0x0000000310037209 */ /* 0x000fc40007810000 */
[----:B------:R-:W-:Y:S02]  /*4050*/  FSEL R20, R50, -INF , P0 ;  /* 0xff80000032147808 */ /* 0x000fe40000000000 */
[C---:B------:R-:W-:Y:S02]  /*4060*/  ISETP.GT.AND P0, PT, R2.reuse, 0x11, PT ;  /* 0x000000110200780c */ /* 0x040fe40003f04270 */
[----:B------:R-:W-:Y:S02]  /*4070*/  FMNMX.FTZ R3, R21, R3, !PT ;  /* 0x0000000315037209 */ /* 0x000fe40007810000 */
[----:B------:R-:W-:Y:S02]  /*4080*/  FMNMX.FTZ R6, R9, R8, !PT ;  /* 0x0000000809067209 */ /* 0x000fe40007810000 */
[----:B------:R-:W-:Y:S02]  /*4090*/  FSEL R19, R51, -INF , P0 ;  /* 0xff80000033137808 */ /* 0x000fe40000000000 */
[----:B------:R-:W-:Y:S01]  /*40a0*/  ISETP.GT.AND P0, PT, R2, 0x18, PT ;  /* 0x000000180200780c */ /* 0x000fe20003f04270 */
[----:B------:R-:W-:Y:S01]  /*40b0*/  LDSM.16.MT88.4 R48, [R251+0x100] ;  /* 0x00010000fb30783b */ /* 0x000fe20000004200 */
[----:B------:R-:W-:-:S02]  /*40c0*/  FMNMX.FTZ R3, R22, R3, !PT ;  /* 0x0000000316037209 */ /* 0x000fc40007810000 */
[----:B------:R-:W-:Y:S02]  /*40d0*/  FMNMX.FTZ R6, R7, R6, !PT ;  /* 0x0000000607067209 */ /* 0x000fe40007810000 */
[----:B------:R-:W-:Y:S02]  /*40e0*/  FSEL R18, R46, -INF , P0 ;  /* 0xff8000002e127808 */ /* 0x000fe40000000000 */
[----:B------:R-:W-:Y:S02]  /*40f0*/  ISETP.GT.AND P0, PT, R2, 0x19, PT ;  /* 0x000000190200780c */ /* 0x000fe40003f04270 */
[----:B------:R-:W-:Y:S02]  /*4100*/  FMNMX.FTZ R3, R106, R3, !PT ;  /* 0x000000036a037209 */ /* 0x000fe40007810000 */
[----:B------:R-:W-:Y:S02]  /*4110*/  FMNMX.FTZ R6, R12, R6, !PT ;  /* 0x000000060c067209 */ /* 0x000fe40007810000 */
[----:B------:R-:W-:-:S02]  /*4120*/  FSEL R17, R47, -INF , P0 ;  /* 0xff8000002f117808 */ /* 0x000fc40000000000 */
[----:B------:R-:W-:Y:S02]  /*4130*/  FMNMX.FTZ R132, R105, R3, !PT ;  /* 0x0000000369847209 */ /* 0x000fe40007810000 */
[----:B------:R-:W-:Y:S02]  /*4140*/  ISETP.GT.AND P0, PT, R2, 0x20, PT ;  /* 0x000000200200780c */ /* 0x000fe40003f04270 */
[----:B------:R-:W-:Y:S02]  /*4150*/  FMNMX.FTZ R3, R20, R6, !PT ;  /* 0x0000000614037209 */ /* 0x000fe40007810000 */
[----:B------:R-:W-:Y:S02]  /*4160*/  FSEL R99, R34, -INF , P0 ;  /* 0xff80000022637808 */ /* 0x000fe40000000000 */
[----:B------:R-:W-:Y:S02]  /*4170*/  FMNMX.FTZ R3, R19, R3, !PT ;  /* 0x0000000313037209 */ /* 0x000fe40007810000 */
[----:B------:R-:W-:-:S02]  /*4180*/  ISETP.GT.AND P0, PT, R2, 0x21, PT ;  /* 0x000000210200780c */ /* 0x000fc40003f04270 */
[----:B------:R-:W-:Y:S02]  /*4190*/  FMNMX.FTZ R3, R18, R3, !PT ;  /* 0x0000000312037209 */ /* 0x000fe40007810000 */
[----:B------:R-:W-:Y:S02]  /*41a0*/  FSEL R98, R35, -INF , P0 ;  /* 0xff80000023627808 */ /* 0x000fe40000000000 */
[----:B------:R-:W-:Y:S01]  /*41b0*/  ISETP.GT.AND P0, PT, R2, 0x28, PT ;  /* 0x000000280200780c */ /* 0x000fe20003f04270 */
[----:B------:R-:W-:Y:S01]  /*41c0*/  LDSM.16.MT88.4 R32, [R251+0x900] ;  /* 0x00090000fb20783b */ /* 0x000fe20000004200 */
[----:B------:R-:W-:Y:S02]  /*41d0*/  FMNMX.FTZ R3, R17, R3, !PT ;  /* 0x0000000311037209 */ /* 0x000fe40007810000 */
[----:B------:R-:W-:Y:S02]  /*41e0*/  FSEL R95, R42, -INF , P0 ;  /* 0xff8000002a5f7808 */ /* 0x000fe40000000000 */
[----:B------:R-:W-:-:S02]  /*41f0*/  ISETP.GT.AND P0, PT, R2, 0x29, PT ;  /* 0x000000290200780c */ /* 0x000fc40003f04270 */
[----:B------:R-:W-:Y:S02]  /*4200*/  FMNMX.FTZ R3, R99, R3, !PT ;  /* 0x0000000363037209 */ /* 0x000fe40007810000 */
[----:B------:R-:W-:Y:S02]  /*4210*/  FMNMX.FTZ R132, R104, R132, !PT ;  /* 0x0000008468847209 */ /* 0x000fe40007810000 */
[----:B------:R-:W-:Y:S02]  /*4220*/  FSEL R97, R43, -INF , P0 ;  /* 0xff8000002b617808 */ /* 0x000fe40000000000 */
[----:B------:R-:W-:Y:S01]  /*4230*/  ISETP.GT.AND P0, PT, R2, 0x30, PT ;  /* 0x000000300200780c */ /* 0x000fe20003f04270 */
[----:B------:R-:W-:Y:S01]  /*4240*/  LDSM.16.MT88.4 R40, [R135+0x900] ;  /* 0x000900008728783b */ /* 0x000fe20000004200 */
[----:B------:R-:W-:Y:S02]  /*4250*/  FMNMX.FTZ R3, R98, R3, !PT ;  /* 0x0000000362037209 */ /* 0x000fe40007810000 */
[----:B------:R-:W-:-:S02]  /*4260*/  FMNMX.FTZ R132, R103, R132, !PT ;  /* 0x0000008467847209 */ /* 0x000fc40007810000 */
[----:B------:R-:W-:Y:S02]  /*4270*/  FSEL R94, R30, -INF , P0 ;  /* 0xff8000001e5e7808 */ /* 0x000fe40000000000 */
[----:B------:R-:W-:Y:S02]  /*4280*/  FMNMX.FTZ R3, R95, R3, !PT ;  /* 0x000000035f037209 */ /* 0x000fe40007810000 */
[----:B------:R-:W-:Y:S02]  /*4290*/  ISETP.GT.AND P0, PT, R2, 0x31, PT ;  /* 0x000000310200780c */ /* 0x000fe40003f04270 */
[----:B------:R-:W-:Y:S02]  /*42a0*/  FMNMX.FTZ R132, R102, R132, !PT ;  /* 0x0000008466847209 */ /* 0x000fe40007810000 */
[----:B------:R-:W-:Y:S02]  /*42b0*/  FMNMX.FTZ R3, R97, R3, !PT ;  /* 0x0000000361037209 */ /* 0x000fe40007810000 */
[----:B------:R-:W-:-:S02]  /*42c0*/  FSEL R93, R31, -INF , P0 ;  /* 0xff8000001f5d7808 */ /* 0x000fc40000000000 */
[----:B------:R-:W-:Y:S02]  /*42d0*/  ISETP.GT.AND P0, PT, R2, 0x38, PT ;  /* 0x000000380200780c */ /* 0x000fe40003f04270 */
[----:B------:R-:W-:Y:S02]  /*42e0*/  FMNMX.FTZ R132, R101, R132, !PT ;  /* 0x0000008465847209 */ /* 0x000fe40007810000 */
[----:B------:R-:W-:Y:S02]  /*42f0*/  FMNMX.FTZ R3, R94, R3, !PT ;  /* 0x000000035e037209 */ /* 0x000fe40007810000 */
[----:B------:R-:W-:Y:S02]  /*4300*/  FSEL R92, R38, -INF , P0 ;  /* 0xff800000265c7808 */ /* 0x000fe40000000000 */
[----:B------:R-:W-:Y:S02]  /*4310*/  FMNMX.FTZ R132, R100, R132, !PT ;  /* 0x0000008464847209 */ /* 0x000fe40007810000 */
[----:B------:R-:W-:-:S02]  /*4320*/  ISETP.GT.AND P0, PT, R2, 0x39, PT ;  /* 0x000000390200780c */ /* 0x000fc40003f04270 */
[----:B------:R-:W-:Y:S02]  /*4330*/  FMNMX.FTZ R2, R93, R3, !PT ;  /* 0x000000035d027209 */ /* 0x000fe40007810000 */
[----:B------:R-:W-:Y:S02]  /*4340*/  FMNMX.FTZ R132, R96, R132, !PT ;  /* 0x0000008460847209 */ /* 0x000fe40007810000 */
[----:B------:R-:W-:Y:S02]  /*4350*/  FSEL R91, R39, -INF , P0 ;  /* 0xff800000275b7808 */ /* 0x000fe40000000000 */
[----:B------:R-:W-:Y:S01]  /*4360*/  FMNMX.FTZ R2, R92, R2, !PT ;  /* 0x000000025c027209 */ /* 0x000fe20007810000 */
[----:B------:R-:W1:Y:S03]  /*4370*/  SHFL.BFLY PT, R6, R132, 0x2, 0x1f ;  /* 0x0c401f0084067f89 */ /* 0x000e6600000e0000 */
[----:B------:R-:W-:Y:S01]  /*4380*/  FMNMX.FTZ R2, R91, R2, !PT ;  /* 0x000000025b027209 */ /* 0x000fe20007810000 */
[----:B------:R-:W-:Y:S04]  /*4390*/  LDSM.16.MT88.4 R36, [R248+0x900] ;  /* 0x00090000f824783b */ /* 0x000fe80000004200 */
[----:B------:R-:W2:Y:S01]  /*43a0*/  SHFL.BFLY PT, R3, R2, 0x2, 0x1f ;  /* 0x0c401f0002037f89 */ /* 0x000ea200000e0000 */
[----:B-1----:R-:W-:-:S05]  /*43b0*/  FMNMX.FTZ R132, R6, R132, !PT ;  /* 0x0000008406847209 */ /* 0x002fca0007810000 */
[----:B------:R-:W1:Y:S01]  /*43c0*/  SHFL.BFLY PT, R6, R132, 0x1, 0x1f ;  /* 0x0c201f0084067f89 */ /* 0x000e6200000e0000 */
[----:B--2---:R-:W-:-:S05]  /*43d0*/  FMNMX.FTZ R2, R2, R3, !PT ;  /* 0x0000000302027209 */ /* 0x004fca0007810000 */
        /* <DEDUP_REMOVED lines=11> */
[----:B------:R-:W-:Y:S01]  /*4490*/  MUFU.EX2 R79, R11 ;  /* 0x0000000b004f7308 */ /* 0x000fe20000000800 */
[--C-:B------:R-:W-:Y:S01]  /*44a0*/  FFMA.FTZ R14, R14, c[0x0][0x2d0], -R6.reuse ;  /* 0x0000b4000e0e7a23 */ /* 0x100fe20000010806 */
[----:B------:R-:W-:Y:S01]  /*44b0*/  PLOP3.LUT P0, PT, PT, PT, UP0, 0x40, 0x0 ;  /* 0x000000000000781c */ /* 0x000fe20003f0e808 */
[----:B------:R-:W-:-:S02]  /*44c0*/  FFMA.FTZ R13, R13, c[0x0][0x2d0], -R6 ;  /* 0x0000b4000d0d7a23 */ /* 0x000fc40000010806 */
[--C-:B------:R-:W-:Y:S02]  /*44d0*/  FFMA.FTZ R9, R9, c[0x0][0x2d0], -R2.reuse ;  /* 0x0000b40009097a23 */ /* 0x100fe40000010802 */
[--C-:B------:R-:W-:Y:S01]  /*44e0*/  FFMA.FTZ R4, R8, c[0x0][0x2d0], -R2.reuse ;  /* 0x0000b40008047a23 */ /* 0x100fe20000010802 */
[----:B------:R-:W1:Y:S01]  /*44f0*/  MUFU.EX2 R78, R10 ;  /* 0x0000000a004e7308 */ /* 0x000e620000000800 */
[----:B------:R-:W-:Y:S02]  /*4500*/  FFMA.FTZ R7, R7, c[0x0][0x2d0], -R2 ;  /* 0x0000b40007077a23 */ /* 0x000fe40000010802 */
[----:B------:R-:W-:-:S05]  /*4510*/  FFMA.FTZ R0, R22, c[0x0][0x2d0], -R6 ;  /* 0x0000b40016007a23 */ /* 0x000fca0000010806 */
[----:B------:R2:W-:Y:S08]  /*4520*/  MUFU.EX2 R77, R9 ;  /* 0x00000009004d7308 */ /* 0x0005f00000000800 */
[----:B------:R3:W-:Y:S01]  /*4530*/  MUFU.EX2 R76, R4 ;  /* 0x00000004004c7308 */ /* 0x0007e20000000800 */
[----:B--2---:R-:W2:Y:S07]  /*4540*/  LDSM.16.MT88.4 R8, [R248+0x100] ;  /* 0x00010000f808783b */ /* 0x004eae0000004200 */
[----:B------:R-:W-:Y:S01]  /*4550*/  MUFU.EX2 R82, R14 ;  /* 0x0000000e00527308 */ /* 0x000fe20000000800 */
[----:B---3--:R-:W-:-:S07]  /*4560*/  FFMA.FTZ R4, R12, c[0x0][0x2d0], -R2 ;  /* 0x0000b4000c047a23 */ /* 0x008fce0000010802 */
[----:B------:R-:W3:Y:S01]  /*4570*/  MUFU.EX2 R85, R13 ;  /* 0x0000000d00557308 */ /* 0x000ee20000000800 */
[----:B-1----:R-:W-:-:S07]  /*4580*/  F2FP.BF16.PACK_AB R12, R78, R79 ;  /* 0x0000004f4e0c723e */ /* 0x002fce00000010ff */
[----:B------:R-:W-:Y:S08]  /*4590*/  MUFU.EX2 R80, R7 ;  /* 0x0000000700507308 */ /* 0x000ff00000000800 */
[----:B------:R1:W4:Y:S01]  /*45a0*/  MUFU.EX2 R84, R4 ;  /* 0x0000000400547308 */ /* 0x0003220000000800 */
[----:B---3--:R-:W-:Y:S02]  /*45b0*/  F2FP.BF16.PACK_AB R14, R85, R82 ;  /* 0x00000052550e723e */ /* 0x008fe400000010ff */
[----:B------:R-:W-:-:S05]  /*45c0*/  F2FP.BF16.PACK_AB R13, R76, R77 ;  /* 0x0000004d4c0d723e */ /* 0x000fca00000010ff */
[----:B------:R3:W-:Y:S01]  /*45d0*/  MUFU.EX2 R89, R0 ;  /* 0x0000000000597308 */ /* 0x0007e20000000800 */
[----:B-1----:R-:W-:Y:S01]  /*45e0*/  FFMA.FTZ R4, R15, c[0x0][0x2d0], -R6 ;  /* 0x0000b4000f047a23 */ /* 0x002fe20000010806 */
[----:B----4-:R-:W-:-:S06]  /*45f0*/  F2FP.BF16.PACK_AB R15, R84, R80 ;  /* 0x00000050540f723e */ /* 0x010fcc00000010ff */
[----:B------:R1:W-:Y:S01]  /*4600*/  MUFU.EX2 R83, R4 ;  /* 0x0000000400537308 */ /* 0x0003e20000000800 */
[----:B---3--:R-:W-:Y:S01]  /*4610*/  FFMA.FTZ R0, R20, c[0x0][0x2d0], -R2 ;  /* 0x0000b40014007a23 */ /* 0x008fe20000010802 */
[C---:B--2---:R-:W-:Y:S06]  /*4620*/  HMMA.16816.F32.BF16 R44, R12.reuse, R8, RZ ;  /* 0x000000080c2c723c */ /* 0x044fec00000418ff */
[----:B------:R2:W-:Y:S02]  /*4630*/  MUFU.EX2 R7, R0 ;  /* 0x0000000000077308 */ /* 0x0005e40000000800 */
[----:B------:R-:W-:Y:S01]  /*4640*/  HMMA.16816.F32.BF16 R60, R12, R24, RZ ;  /* 0x000000180c3c723c */ /* 0x000fe200000418ff */
[----:B-1----:R-:W-:-:S05]  /*4650*/  FFMA.FTZ R4, R16, c[0x0][0x2d0], -R6 ;  /* 0x0000b40010047a23 */ /* 0x002fca0000010806 */
[----:B------:R1:W3:Y:S02]  /*4660*/  MUFU.EX2 R88, R4 ;  /* 0x0000000400587308 */ /* 0x0002e40000000800 */
[----:B------:R-:W-:Y:S01]  /*4670*/  HMMA.16816.F32.BF16 R52, R12, R26, RZ ;  /* 0x0000001a0c34723c */ /* 0x000fe200000418ff */
[----:B--2---:R-:W-:-:S05]  /*4680*/  FFMA.FTZ R0, R19, c[0x0][0x2d0], -R2 ;  /* 0x0000b40013007a23 */ /* 0x004fca0000010802 */
[----:B------:R2:W4:Y:S02]  /*4690*/  MUFU.EX2 R81, R0 ;  /* 0x0000000000517308 */ /* 0x0005240000000800 */
[----:B------:R-:W-:Y:S01]  /*46a0*/  HMMA.16816.F32.BF16 R24, R12, R48, RZ ;  /* 0x000000300c18723c */ /* 0x000fe200000418ff */
[----:B-1----:R-:W-:-:S07]  /*46b0*/  FFMA.FTZ R4, R21, c[0x0][0x2d0], -R6 ;  /* 0x0000b40015047a23 */ /* 0x002fce0000010806 */
[----:B------:R-:W-:Y:S01]  /*46c0*/  HMMA.16816.F32.BF16 R28, R12, R10, RZ ;  /* 0x0000000a0c1c723c */ /* 0x000fe200000418ff */
[----:B---3--:R-:W-:Y:S01]  /*46d0*/  F2FP.BF16.PACK_AB R8, R88, R83 ;  /* 0x000000535808723e */ /* 0x008fe200000010ff */
[----:B------:R-:W1:Y:S01]  /*46e0*/  MUFU.EX2 R90, R4 ;  /* 0x00000004005a7308 */ /* 0x000e620000000800 */
[----:B--2---:R-:W-:-:S05]  /*46f0*/  FFMA.FTZ R0, R18, c[0x0][0x2d0], -R2 ;  /* 0x0000b40012007a23 */ /* 0x004fca0000010802 */
[----:B------:R-:W-:Y:S01]  /*4700*/  HMMA.16816.F32.BF16 R20, R12, R50, RZ ;  /* 0x000000320c14723c */ /* 0x000fe200000418ff */
[----:B----4-:R-:W-:Y:S01]  /*4710*/  F2FP.BF16.PACK_AB R9, R81, R7 ;  /* 0x000000075109723e */ /* 0x010fe200000010ff */
[----:B------:R-:W-:Y:S01]  /*4720*/  LDSM.16.MT88.4 R48, [R250+0x2100] ;  /* 0x00210000fa30783b */ /* 0x000fe20000004200 */
[----:B------:R2:W-:Y:S01]  /*4730*/  MUFU.EX2 R87, R0 ;  /* 0x0000000000577308 */ /* 0x0005e20000000800 */
[----:B-1----:R-:W-:Y:S01]  /*4740*/  F2FP.BF16.PACK_AB R10, R89, R90 ;  /* 0x0000005a590a723e */ /* 0x002fe200000010ff */
[----:B--2---:R-:W-:-:S03]  /*4750*/  FFMA.FTZ R0, R17, c[0x0][0x2d0], -R2 ;  /* 0x0000b40011007a23 */ /* 0x004fc60000010802 */
[----:B------:R-:W-:Y:S03]  /*4760*/  HMMA.16816.F32.BF16 R16, R12, R56, RZ ;  /* 0x000000380c10723c */ /* 0x000fe600000418ff */
[----:B------:R-:W1:Y:S02]  /*4770*/  MUFU.EX2 R86, R0 ;  /* 0x0000000000567308 */ /* 0x000e640000000800 */
[----:B-1----:R-:W-:-:S07]  /*4780*/  F2FP.BF16.PACK_AB R11, R86, R87 ;  /* 0x00000057560b723e */ /* 0x002fce00000010ff */
[C---:B------:R-:W-:Y:S01]  /*4790*/  HMMA.16816.F32.BF16 R108, R8.reuse, R36, R44 ;  /* 0x00000024086c723c */ /* 0x040fe2000004182c */
[----:B------:R-:W1:Y:S07]  /*47a0*/  LDSM.16.MT88.4 R44, [R135+0x2900] ;  /* 0x00290000872c783b */ /* 0x000e6e0000004200 */
[C---:B------:R-:W-:Y:S08]  /*47b0*/  HMMA.16816.F32.BF16 R24, R8.reuse, R32, R24 ;  /* 0x000000200818723c */ /* 0x040ff00000041818 */
[C---:B------:R-:W-:Y:S01]  /*47c0*/  HMMA.16816.F32.BF16 R148, R8.reuse, R38, R28 ;  /* 0x000000260894723c */ /* 0x040fe2000004181c */
[----:B------:R-:W2:Y:S07]  /*47d0*/  LDSM.16.MT88.4 R36, [R248+0x2900] ;  /* 0x00290000f824783b */ /* 0x000eae0000004200 */
[----:B------:R-:W-:Y:S01]  /*47e0*/  HMMA.16816.F32.BF16 R140, R8, R34, R20 ;  /* 0x00000022088c723c */ /* 0x000fe20000041814 */
[----:B------:R-:W-:-:S02]  /*47f0*/  IMAD.MOV.U32 R129, RZ, RZ, R110 ;  /* 0x000000ffff817224 */ /* 0x000fc400078e006e */
[----:B------:R-:W-:Y:S02]  /*4800*/  IMAD.MOV.U32 R128, RZ, RZ, R111 ;  /* 0x000000ffff807224 */ /* 0x000fe400078e006f */
[----:B------:R-:W-:Y:S02]  /*4810*/  IMAD.MOV.U32 R131, RZ, RZ, R108 ;  /* 0x000000ffff837224 */ /* 0x000fe400078e006c */
[----:B------:R-:W-:Y:S01]  /*4820*/  IMAD.MOV.U32 R130, RZ, RZ, R109 ;  /* 0x000000ffff827224 */ /* 0x000fe200078e006d */
[----:B------:R-:W-:Y:S01]  /*4830*/  HMMA.16816.F32.BF16 R32, R12, R58, RZ ;  /* 0x0000003a0c20723c */ /* 0x000fe200000418ff */
[----:B------:R-:W-:Y:S01]  /*4840*/  IMAD.MOV.U32 R112, RZ, RZ, R25 ;  /* 0x000000ffff707224 */ /* 0x000fe200078e0019 */
[----:B------:R-:W-:Y:S01]  /*4850*/  LDSM.16.MT88.4 R56, [R251+0x2900] ;  /* 0x00290000fb38783b */ /* 0x000fe20000004200 */
[----:B------:R-:W-:Y:S02]  /*4860*/  IMAD.MOV.U32 R111, RZ, RZ, R26 ;  /* 0x000000ffff6f7224 */ /* 0x000fe400078e001a */
[----:B------:R-:W-:-:S02]  /*4870*/  IMAD.MOV.U32 R110, RZ, RZ, R24 ;  /* 0x000000ffff6e7224 */ /* 0x000fc400078e0018 */
[----:B------:R-:W-:Y:S01]  /*4880*/  IMAD.MOV.U32 R107, RZ, RZ, R27 ;  /* 0x000000ffff6b7224 */ /* 0x000fe200078e001b */
[----:B------:R-:W-:Y:S08]  /*4890*/  HMMA.16816.F32.BF16 R28, R12, R64, RZ ;  /* 0x000000400c1c723c */ /* 0x000ff000000418ff */
[C---:B------:R-:W-:Y:S01]  /*48a0*/  HMMA.16816.F32.BF16 R164, R8.reuse, R40, R60 ;  /* 0x0000002808a4723c */ /* 0x040fe2000004183c */
[----:B------:R-:W-:Y:S07]  /*48b0*/  LDSM.16.MT88.4 R60, [R135+0x4100] ;  /* 0x00410000873c783b */ /* 0x000fee0000004200 */
[----:B------:R-:W-:Y:S01]  /*48c0*/  HMMA.16816.F32.BF16 R156, R8, R42, R52 ;  /* 0x0000002a089c723c */ /* 0x000fe20000041834 */
[----:B------:R-:W3:Y:S07]  /*48d0*/  LDSM.16.MT88.4 R40, [R251+0x2100] ;  /* 0x00210000fb28783b */ /* 0x000eee0000004200 */
[C---:B------:R-:W-:Y:S01]  /*48e0*/  HMMA.16816.F32.BF16 R24, R12.reuse, R66, RZ ;  /* 0x000000420c18723c */ /* 0x040fe200000418ff */
[----:B------:R-:W-:Y:S07]  /*48f0*/  LDSM.16.MT88.4 R64, [R135+0x4900] ;  /* 0x004900008740783b */ /* 0x000fee0000004200 */
[----:B------:R-:W-:Y:S08]  /*4900*/  HMMA.16816.F32.BF16 R20, R12, R72, RZ ;  /* 0x000000480c14723c */ /* 0x000ff000000418ff */
[C---:B------:R-:W-:Y:S08]  /*4910*/  HMMA.16816.F32.BF16 R52, R8.reuse, R70, R32 ;  /* 0x000000460834723c */ /* 0x040ff00000041820 */
[C---:B-1----:R-:W-:Y:S08]  /*4920*/  HMMA.16816.F32.BF16 R28, R8.reuse, R44, R28 ;  /* 0x0000002c081c723c */ /* 0x042ff0000004181c */
[C---:B------:R-:W-:Y:S08]  /*4930*/  HMMA.16816.F32.BF16 R16, R8.reuse, R68, R16 ;  /* 0x000000440810723c */ /* 0x040ff00000041810 */
[----:B------:R-:W-:Y:S01]  /*4940*/  HMMA.16816.F32.BF16 R24, R8, R46, R24 ;  /* 0x0000002e0818723c */ /* 0x000fe20000041818 */
[----:B------:R-:W-:Y:S01]  /*4950*/  IMAD.MOV.U32 R109, RZ, RZ, R52 ;  /* 0x000000ffff6d7224 */ /* 0x000fe200078e0034 */
[----:B------:R-:W-:Y:S01]  /*4960*/  LDSM.16.MT88.4 R44, [R251+0x4100] ;  /* 0x00410000fb2c783b */ /* 0x000fe20000004200 */
[----:B------:R-:W-:-:S02]  /*4970*/  IMAD.MOV.U32 R108, RZ, RZ, R53 ;  /* 0x000000ffff6c7224 */ /* 0x000fc400078e0035 */
[----:B------:R-:W-:Y:S02]  /*4980*/  IMAD.MOV.U32 R5, RZ, RZ, R54 ;  /* 0x000000ffff057224 */ /* 0x000fe400078e0036 */
[----:B------:R-:W-:Y:S01]  /*4990*/  IMAD.MOV.U32 R0, RZ, RZ, R55 ;  /* 0x000000ffff007224 */ /* 0x000fe200078e0037 */
[----:B--2---:R-:W-:Y:S01]  /*49a0*/  HMMA.16816.F32.BF16 R20, R8, R36, R20 ;  /* 0x000000240814723c */ /* 0x004fe20000041814 */
[----:B------:R-:W-:Y:S01]  /*49b0*/  IMAD.MOV.U32 R116, RZ, RZ, R28 ;  /* 0x000000ffff747224 */ /* 0x000fe200078e001c */
[----:B------:R-:W1:Y:S01]  /*49c0*/  LDSM.16.MT88.4 R52, [R250+0x2900] ;  /* 0x00290000fa34783b */ /* 0x000e620000004200 */
[----:B------:R-:W-:Y:S02]  /*49d0*/  IMAD.MOV.U32 R115, RZ, RZ, R29 ;  /* 0x000000ffff737224 */ /* 0x000fe400078e001d */
[----:B------:R-:W-:Y:S02]  /*49e0*/  IMAD.MOV.U32 R114, RZ, RZ, R30 ;  /* 0x000000ffff727224 */ /* 0x000fe400078e001e */
[----:B------:R-:W-:Y:S01]  /*49f0*/  IMAD.MOV.U32 R113, RZ, RZ, R31 ;  /* 0x000000ffff717224 */ /* 0x000fe200078e001f */
[----:B---3--:R-:W-:Y:S01]  /*4a00*/  HMMA.16816.F32.BF16 R32, R12, R40, RZ ;  /* 0x000000280c20723c */ /* 0x008fe200000418ff */
[----:B------:R-:W-:-:S02]  /*4a10*/  IMAD.MOV.U32 R178, RZ, RZ, R16 ;  /* 0x000000ffffb27224 */ /* 0x000fc400078e0010 */
[----:B------:R-:W-:Y:S02]  /*4a20*/  IMAD.MOV.U32 R177, RZ, RZ, R17 ;  /* 0x000000ffffb17224 */ /* 0x000fe400078e0011 */
[----:B------:R-:W-:Y:S02]  /*4a30*/  IMAD.MOV.U32 R176, RZ, RZ, R18 ;  /* 0x000000ffffb07224 */ /* 0x000fe400078e0012 */
[----:B------:R-:W-:Y:S01]  /*4a40*/  IMAD.MOV.U32 R4, RZ, RZ, R19 ;  /* 0x000000ffff047224 */ /* 0x000fe200078e0013 */
[----:B------:R-:W-:Y:S01]  /*4a50*/  HMMA.16816.F32.BF16 R28, R12, R42, RZ ;  /* 0x0000002a0c1c723c */ /* 0x000fe200000418ff */
[----:B------:R-:W2:Y:S01]  /*4a60*/  LDSM.16.MT88.4 R40, [R248+0x4100] ;  /* 0x00410000f828783b */ /* 0x000ea20000004200 */
[----:B------:R-:W-:Y:S02]  /*4a70*/  IMAD.MOV.U32 R120, RZ, RZ, R24 ;  /* 0x000000ffff787224 */ /* 0x000fe400078e0018 */
[----:B------:R-:W-:Y:S02]  /*4a80*/  IMAD.MOV.U32 R119, RZ, RZ, R25 ;  /* 0x000000ffff777224 */ /* 0x000fe400078e0019 */
[----:B------:R-:W-:-:S02]  /*4a90*/  IMAD.MOV.U32 R118, RZ, RZ, R26 ;  /* 0x000000ffff767224 */ /* 0x000fc400078e001a */
[C---:B------:R-:W-:Y:S01]  /*4aa0*/  HMMA.16816.F32.BF16 R16, R12.reuse, R74, RZ ;  /* 0x0000004a0c10723c */ /* 0x040fe200000418ff */
[----:B------:R-:W-:Y:S02]  /*4ab0*/  IMAD.MOV.U32 R117, RZ, RZ, R27 ;  /* 0x000000ffff757224 */ /* 0x000fe400078e001b */
[----:B------:R-:W-:Y:S02]  /*4ac0*/  IMAD.MOV.U32 R73, RZ, RZ, R20 ;  /* 0x000000ffff497224 */ /* 0x000fe400078e0014 */
[----:B------:R-:W-:Y:S02]  /*4ad0*/  IMAD.MOV.U32 R72, RZ, RZ, R21 ;  /* 0x000000ffff487224 */ /* 0x000fe400078e0015 */
[----:B------:R-:W-:Y:S01]  /*4ae0*/  IMAD.MOV.U32 R37, RZ, RZ, R22 ;  /* 0x000000ffff257224 */ /* 0x000fe200078e0016 */
[----:B------:R-:W-:Y:S01]  /*4af0*/  HMMA.16816.F32.BF16 R24, R12, R48, RZ ;  /* 0x000000300c18723c */ /* 0x000fe200000418ff */
[----:B------:R-:W-:-:S06]  /*4b00*/  IMAD.MOV.U32 R36, RZ, RZ, R23 ;  /* 0x000000ffff247224 */ /* 0x000fcc00078e0017 */
[----:B------:R-:W-:Y:S01]  /*4b10*/  IMAD.MOV.U32 R49, RZ, RZ, R111 ;  /* 0x000000ffff317224 */ /* 0x000fe200078e006f */
[----:B------:R-:W-:Y:S01]  /*4b20*/  HMMA.16816.F32.BF16 R20, R12, R50, RZ ;  /* 0x000000320c14723c */ /* 0x000fe200000418ff */
[----:B------:R-:W-:-:S06]  /*4b30*/  IMAD.MOV.U32 R48, RZ, RZ, R112 ;  /* 0x000000ffff307224 */ /* 0x000fcc00078e0070 */
[----:B------:R-:W-:Y:S01]  /*4b40*/  IMAD.MOV.U32 R51, RZ, RZ, R110 ;  /* 0x000000ffff337224 */ /* 0x000fe200078e006e */
[C---:B------:R-:W-:Y:S01]  /*4b50*/  HMMA.16816.F32.BF16 R180, R8.reuse, R56, R32 ;  /* 0x0000003808b4723c */ /* 0x040fe20000041820 */
[----:B------:R-:W3:Y:S06]  /*4b60*/  LDSM.16.MT88.4 R32, [R248+0x4900] ;  /* 0x00490000f820783b */ /* 0x000eec0000004200 */
[----:B------:R-:W-:Y:S01]  /*4b70*/  IMAD.MOV.U32 R56, RZ, RZ, R73 ;  /* 0x000000ffff387224 */ /* 0x000fe200078e0049 */
[----:B------:R-:W-:Y:S01]  /*4b80*/  HMMA.16816.F32.BF16 R188, R8, R38, R16 ;  /* 0x0000002608bc723c */ /* 0x000fe20000041810 */
[----:B------:R-:W-:-:S07]  /*4b90*/  IMAD.MOV.U32 R57, RZ, RZ, R72 ;  /* 0x000000ffff397224 */ /* 0x000fce00078e0048 */
[----:B------:R-:W-:Y:S07]  /*4ba0*/  HMMA.16816.F32.BF16 R16, R12, R60, RZ ;  /* 0x0000003c0c10723c */ /* 0x000fee00000418ff */
[----:B------:R-:W-:Y:S01]  /*4bb0*/  IMAD.MOV.U32 R60, RZ, RZ, R116 ;  /* 0x000000ffff3c7224 */ /* 0x000fe200078e0074 */
[----:B------:R-:W-:Y:S01]  /*4bc0*/  HMMA.16816.F32.BF16 R68, R8, R58, R28 ;  /* 0x0000003a0844723c */ /* 0x000fe2000004181c */
[----:B------:R-:W-:-:S06]  /*4bd0*/  IMAD.MOV.U32 R61, RZ, RZ, R115 ;  /* 0x000000ffff3d7224 */ /* 0x000fcc00078e0073 */
[----:B------:R-:W-:Y:S01]  /*4be0*/  IMAD.MOV.U32 R58, RZ, RZ, R37 ;  /* 0x000000ffff3a7224 */ /* 0x000fe200078e0025 */
[C---:B-1----:R-:W-:Y:S01]  /*4bf0*/  HMMA.16816.F32.BF16 R72, R8.reuse, R52, R24 ;  /* 0x000000340848723c */ /* 0x042fe20000041818 */
[----:B------:R-:W-:Y:S02]  /*4c00*/  IMAD.MOV.U32 R59, RZ, RZ, R36 ;  /* 0x000000ffff3b7224 */ /* 0x000fe400078e0024 */
[----:B------:R-:W1:Y:S04]  /*4c10*/  LDSM.16.MT88.4 R36, [R251+0x4900] ;  /* 0x00490000fb24783b */ /* 0x000e680000004200 */
[----:B------:R-:W-:Y:S01]  /*4c20*/  IMAD.MOV.U32 R52, RZ, RZ, R120 ;  /* 0x000000ffff347224 */ /* 0x000fe200078e0078 */
[----:B------:R-:W-:Y:S01]  /*4c30*/  HMMA.16816.F32.BF16 R152, R8, R54, R20 ;  /* 0x000000360898723c */ /* 0x000fe20000041814 */
[----:B------:R-:W-:-:S06]  /*4c40*/  IMAD.MOV.U32 R53, RZ, RZ, R119 ;  /* 0x000000ffff357224 */ /* 0x000fcc00078e0077 */
[----:B------:R-:W-:Y:S01]  /*4c50*/  IMAD.MOV.U32 R54, RZ, RZ, R118 ;  /* 0x000000ffff367224 */ /* 0x000fe200078e0076 */
[----:B--2---:R-:W-:Y:S01]  /*4c60*/  HMMA.16816.F32.BF16 R24, R12, R40, RZ ;  /* 0x000000280c18723c */ /* 0x004fe200000418ff */
[----:B------:R-:W-:-:S07]  /*4c70*/  IMAD.MOV.U32 R55, RZ, RZ, R117 ;  /* 0x000000ffff377224 */ /* 0x000fce00078e0075 */
[----:B------:R-:W-:Y:S01]  /*4c80*/  HMMA.16816.F32.BF16 R20, R12, R42, RZ ;  /* 0x0000002a0c14723c */ /* 0x000fe200000418ff */
[----:B------:R-:W2:Y:S07]  /*4c90*/  LDSM.16.MT88.4 R40, [R250+0x4100] ;  /* 0x00410000fa28783b */ /* 0x000eae0000004200 */
[----:B------:R-:W-:Y:S08]  /*4ca0*/  HMMA.16816.F32.BF16 R160, R8, R64, R16 ;  /* 0x0000004008a0723c */ /* 0x000ff00000041810 */
[----:B------:R-:W-:Y:S07]  /*4cb0*/  HMMA.16816.F32.BF16 R16, R12, R44, RZ ;  /* 0x0000002c0c10723c */ /* 0x000fee00000418ff */
[----:B------:R-:W-:Y:S01]  /*4cc0*/  IMAD.MOV.U32 R44, RZ, RZ, R109 ;  /* 0x000000ffff2c7224 */ /* 0x000fe200078e006d */
[----:B---3--:R-:W-:Y:S01]  /*4cd0*/  HMMA.16816.F32.BF16 R144, R8, R32, R24 ;  /* 0x000000200890723c */ /* 0x008fe20000041818 */
[----:B------:R-:W3:Y:S01]  /*4ce0*/  LDSM.16.MT88.4 R24, [R250+0x4900] ;  /* 0x00490000fa18783b */ /* 0x000ee20000004200 */
[----:B------:R-:W-:-:S05]  /*4cf0*/  IMAD.MOV.U32 R45, RZ, RZ, R108 ;  /* 0x000000ffff2d7224 */ /* 0x000fca00078e006c */
[--C-:B------:R-:W-:Y:S01]  /*4d00*/  FFMA.FTZ R33, R94, c[0x0][0x2d0], -R2.reuse ;  /* 0x0000b4005e217a23 */ /* 0x100fe20000010802 */
[----:B------:R-:W-:Y:S01]  /*4d10*/  HMMA.16816.F32.BF16 R28, R12, R62, RZ ;  /* 0x0000003e0c1c723c */ /* 0x000fe200000418ff */
[----:B------:R-:W-:-:S06]  /*4d20*/  FFMA.FTZ R32, R93, c[0x0][0x2d0], -R2 ;  /* 0x0000b4005d207a23 */ /* 0x000fcc0000010802 */
[----:B------:R-:W-:Y:S01]  /*4d30*/  IMAD.MOV.U32 R62, RZ, RZ, R114 ;  /* 0x000000ffff3e7224 */ /* 0x000fe200078e0072 */
[----:B-1----:R-:W-:Y:S01]  /*4d40*/  HMMA.16816.F32.BF16 R136, R8, R36, R16 ;  /* 0x000000240888723c */ /* 0x002fe20000041810 */
[----:B------:R-:W-:-:S06]  /*4d50*/  IMAD.MOV.U32 R63, RZ, RZ, R113 ;  /* 0x000000ffff3f7224 */ /* 0x000fcc00078e0071 */
[--C-:B------:R-:W-:Y:S01]  /*4d60*/  FFMA.FTZ R36, R102, c[0x0][0x2d0], -R6.reuse ;  /* 0x0000b40066247a23 */ /* 0x100fe20000010806 */
[----:B--2---:R-:W-:Y:S01]  /*4d70*/  HMMA.16816.F32.BF16 R16, R12, R40, RZ ;  /* 0x000000280c10723c */ /* 0x004fe200000418ff */
[----:B------:R-:W-:Y:S02]  /*4d80*/  FFMA.FTZ R37, R101, c[0x0][0x2d0], -R6 ;  /* 0x0000b40065257a23 */ /* 0x000fe40000010806 */
[----:B------:R-:W-:Y:S02]  /*4d90*/  IMAD.MOV.U32 R101, RZ, RZ, R130 ;  /* 0x000000ffff657224 */ /* 0x000fe400078e0082 */
[----:B------:R-:W-:-:S03]  /*4da0*/  IMAD.MOV.U32 R102, RZ, RZ, R129 ;  /* 0x000000ffff667224 */ /* 0x000fc600078e0081 */
[C---:B------:R-:W-:Y:S07]  /*4db0*/  HMMA.16816.F32.BF16 R120, R8.reuse, R34, R20 ;  /* 0x000000220878723c */ /* 0x040fee0000041814 */
[--C-:B------:R-:W-:Y:S01]  /*4dc0*/  FFMA.FTZ R35, R92, c[0x0][0x2d0], -R2.reuse ;  /* 0x0000b4005c237a23 */ /* 0x100fe20000010802 */
[----:B------:R-:W-:Y:S01]  /*4dd0*/  HMMA.16816.F32.BF16 R124, R8, R66, R28 ;  /* 0x00000042087c723c */ /* 0x000fe2000004181c */
[----:B------:R-:W1:Y:S01]  /*4de0*/  LDSM.16.MT88.4 R28, [R135+0x6100] ;  /* 0x00610000871c783b */ /* 0x000e620000004200 */
[----:B------:R-:W-:-:S06]  /*4df0*/  FFMA.FTZ R34, R91, c[0x0][0x2d0], -R2 ;  /* 0x0000b4005b227a23 */ /* 0x000fcc0000010802 */
[----:B------:R-:W-:Y:S07]  /*4e00*/  HMMA.16816.F32.BF16 R20, R12, R46, RZ ;  /* 0x0000002e0c14723c */ /* 0x000fee00000418ff */
[----:B------:R-:W-:Y:S01]  /*4e10*/  IMAD.MOV.U32 R46, RZ, RZ, R5 ;  /* 0x000000ffff2e7224 */ /* 0x000fe200078e0005 */
[----:B---3--:R-:W-:Y:S01]  /*4e20*/  HMMA.16816.F32.BF16 R116, R8, R24, R16 ;  /* 0x000000180874723c */ /* 0x008fe20000041810 */
[----:B------:R-:W-:Y:S02]  /*4e30*/  IMAD.MOV.U32 R47, RZ, RZ, R0 ;  /* 0x000000ffff2f7224 */ /* 0x000fe400078e0000 */
[----:B------:R-:W-:-:S02]  /*4e40*/  FADD.FTZ R0, R79, R78 ;  /* 0x0000004e4f007221 */ /* 0x000fc40000010000 */
[----:B------:R-:W-:Y:S02]  /*4e50*/  FADD.FTZ R5, R77, R76 ;  /* 0x0000004c4d057221 */ /* 0x000fe40000010000 */
[----:B------:R-:W-:Y:S01]  /*4e60*/  IMAD.MOV.U32 R76, RZ, RZ, R178 ;  /* 0x000000ffff4c7224 */ /* 0x000fe200078e00b2 */
[----:B------:R-:W-:Y:S01]  /*4e70*/  HMMA.16816.F32.BF16 R16, R12, R42, RZ ;  /* 0x0000002a0c10723c */ /* 0x000fe200000418ff */
[----:B------:R-:W-:Y:S02]  /*4e80*/  IMAD.MOV.U32 R77, RZ, RZ, R177 ;  /* 0x000000ffff4d7224 */ /* 0x000fe400078e00b1 */
[----:B------:R-:W-:Y:S02]  /*4e90*/  IMAD.MOV.U32 R78, RZ, RZ, R176 ;  /* 0x000000ffff4e7224 */ /* 0x000fe400078e00b0 */
[----:B------:R-:W-:Y:S02]  /*4ea0*/  FADD.FTZ R0, R82, R0 ;  /* 0x0000000052007221 */ /* 0x000fe40000010000 */
[----:B------:R-:W-:Y:S01]  /*4eb0*/  IMAD.MOV.U32 R79, RZ, RZ, R4 ;  /* 0x000000ffff4f7224 */ /* 0x000fe200078e0004 */
[----:B------:R-:W-:Y:S01]  /*4ec0*/  HMMA.16816.F32.BF16 R108, R8, R38, R20 ;  /* 0x00000026086c723c */ /* 0x000fe20000041814 */
[----:B------:R-:W2:Y:S01]  /*4ed0*/  LDSM.16.MT88.4 R20, [R135+0x6900] ;  /* 0x006900008714783b */ /* 0x000ea20000004200 */
[----:B------:R-:W-:-:S02]  /*4ee0*/  FADD.FTZ R5, R80, R5 ;  /* 0x0000000550057221 */ /* 0x000fc40000010000 */
[----:B------:R-:W-:Y:S02]  /*4ef0*/  FADD.FTZ R4, R85, R0 ;  /* 0x0000000055047221 */ /* 0x000fe40000010000 */
[----:B------:R-:W-:Y:S02]  /*4f00*/  FADD.FTZ R0, R84, R5 ;  /* 0x0000000554007221 */ /* 0x000fe40000010000 */
[----:B------:R-:W-:Y:S02]  /*4f10*/  FADD.FTZ R4, R83, R4 ;  /* 0x0000000453047221 */ /* 0x000fe40000010000 */
[----:B------:R-:W-:Y:S02]  /*4f20*/  FADD.FTZ R0, R7, R0 ;  /* 0x0000000007007221 */ /* 0x000fe40000010000 */
[--C-:B------:R-:W-:Y:S02]  /*4f30*/  FFMA.FTZ R24, R106, c[0x0][0x2d0], -R6.reuse ;  /* 0x0000b4006a187a23 */ /* 0x100fe40000010806 */
[----:B------:R-:W-:-:S02]  /*4f40*/  FFMA.FTZ R38, R100, c[0x0][0x2d0], -R6 ;  /* 0x0000b40064267a23 */ /* 0x000fc40000010806 */
[----:B------:R-:W-:Y:S01]  /*4f50*/  HMMA.16816.F32.BF16 R112, R8, R26, R16 ;  /* 0x0000001a0870723c */ /* 0x000fe20000041810 */
[----:B------:R-:W-:Y:S02]  /*4f60*/  FFMA.FTZ R39, R96, c[0x0][0x2d0], -R6 ;  /* 0x0000b40060277a23 */ /* 0x000fe40000010806 */
[----:B------:R-:W-:Y:S02]  /*4f70*/  FADD.FTZ R25, R88, R4 ;  /* 0x0000000458197221 */ /* 0x000fe40000010000 */
[----:B------:R-:W-:Y:S02]  /*4f80*/  IMAD.MOV.U32 R106, RZ, RZ, R49 ;  /* 0x000000ffff6a7224 */ /* 0x000fe400078e0031 */
[----:B------:R-:W-:Y:S01]  /*4f90*/  FFMA.FTZ R26, R105, c[0x0][0x2d0], -R6 ;  /* 0x0000b400691a7a23 */ /* 0x000fe20000010806 */
[----:B-1----:R-:W-:Y:S01]  /*4fa0*/  HMMA.16816.F32.BF16 R16, R12, R28, RZ ;  /* 0x0000001c0c10723c */ /* 0x002fe200000418ff */
[----:B------:R-:W-:Y:S02]  /*4fb0*/  FADD.FTZ R27, R81, R0 ;  /* 0x00000000511b7221 */ /* 0x000fe40000010000 */
[----:B------:R-:W-:Y:S01]  /*4fc0*/  MUFU.EX2 R0, R26 ;  /* 0x0000001a00007308 */ /* 0x000fe20000000800 */
[----:B------:R-:W-:-:S02]  /*4fd0*/  IMAD.MOV.U32 R105, RZ, RZ, R48 ;  /* 0x000000ffff697224 */ /* 0x000fc400078e0030 */
[----:B------:R-:W-:Y:S02]  /*4fe0*/  IMAD.MOV.U32 R100, RZ, RZ, R131 ;  /* 0x000000ffff647224 */ /* 0x000fe400078e0083 */
[--C-:B------:R-:W-:Y:S02]  /*4ff0*/  FFMA.FTZ R28, R104, c[0x0][0x2d0], -R6.reuse ;  /* 0x0000b400681c7a23 */ /* 0x100fe40000010806 */
[----:B------:R-:W-:Y:S02]  /*5000*/  FFMA.FTZ R29, R103, c[0x0][0x2d0], -R6 ;  /* 0x0000b400671d7a23 */ /* 0x000fe40000010806 */
[----:B------:R-:W-:Y:S02]  /*5010*/  IMAD.MOV.U32 R104, RZ, RZ, R51 ;  /* 0x000000ffff687224 */ /* 0x000fe400078e0033 */
[----:B------:R-:W-:-:S10]  /*5020*/  IMAD.MOV.U32 R103, RZ, RZ, R128 ;  /* 0x000000ffff677224 */ /* 0x000fd400078e0080 */
[----:B--2---:R-:W-:Y:S08]  /*5030*/  HMMA.16816.F32.BF16 R184, R8, R20, R16 ;  /* 0x0000001408b8723c */ /* 0x004ff00000041810 */
[----:B------:R-:W-:Y:S07]  /*5040*/  HMMA.16816.F32.BF16 R16, R12, R30, RZ ;  /* 0x0000001e0c10723c */ /* 0x000fee00000418ff */
[----:B------:R-:W-:-:S02]  /*5050*/  FFMA.FTZ R31, R95, c[0x0][0x2d0], -R2 ;  /* 0x0000b4005f1f7a23 */ /* 0x000fc40000010802 */
[--C-:B------:R-:W-:Y:S11]  /*5060*/  FFMA.FTZ R30, R97, c[0x0][0x2d0], -R2.reuse ;  /* 0x0000b400611e7a23 */ /* 0x100ff60000010802 */
[----:B------:R-:W-:Y:S04]  /*5070*/  @!UPT UIADD3 URZ, URZ, URZ, URZ ;  /* 0x0000003f3f3ff290 */ /* 0x000fe8000fffe03f */
[----:B------:R-:W-:Y:S01]  /*5080*/  HMMA.16816.F32.BF16 R176, R8, R22, R16 ;  /* 0x0000001608b0723c */ /* 0x000fe20000041810 */
[----:B------:R-:W1:Y:S04]  /*5090*/  LDSM.16.MT88.4 R20, [R248+0x6100] ;  /* 0x00610000f814783b */ /* 0x000e680000004200 */
[----:B------:R-:W2:Y:S03]  /*50a0*/  LDSM.16.MT88.4 R16, [R248+0x6900] ;  /* 0x00690000f810783b */ /* 0x000ea60000004200 */
[C---:B-1----:R-:W-:Y:S08]  /*50b0*/  HMMA.16816.F32.BF16 R4, R12.reuse, R20, RZ ;  /* 0x000000140c04723c */ /* 0x042ff000000418ff */
[----:B------:R-:W-:Y:S11]  /*50c0*/  HMMA.16816.F32.BF16 R20, R12, R22, RZ ;  /* 0x000000160c14723c */ /* 0x000ff600000418ff */
[----:B------:R-:W-:Y:S05]  /*50d0*/  @!UPT UIADD3 URZ, URZ, URZ, URZ ;  /* 0x0000003f3f3ff290 */ /* 0x000fea000fffe03f */
[C---:B--2---:R-:W-:Y:S01]  /*50e0*/  HMMA.16816.F32.BF16 R80, R8.reuse, R16, R4 ;  /* 0x000000100850723c */ /* 0x044fe20000041804 */
[----:B------:R1:W2:Y:S06]  /*50f0*/  MUFU.EX2 R4, R24 ;  /* 0x0000001800047308 */ /* 0x0002ac0000000800 */
[----:B------:R-:W-:Y:S01]  /*5100*/  FADD.FTZ R5, R90, R25 ;  /* 0x000000195a057221 */ /* 0x000fe20000010000 */
[----:B------:R-:W-:Y:S01]  /*5110*/  HMMA.16816.F32.BF16 R64, R8, R18, R20 ;  /* 0x000000120840723c */ /* 0x000fe20000041814 */
[----:B------:R-:W-:Y:S01]  /*5120*/  FADD.FTZ R17, R87, R27 ;  /* 0x0000001b57117221 */ /* 0x000fe20000010000 */
[----:B------:R-:W3:Y:S01]  /*5130*/  MUFU.EX2 R16, R28 ;  /* 0x0000001c00107308 */ /* 0x000ee20000000800 */
[--C-:B------:R-:W-:Y:S01]  /*5140*/  FFMA.FTZ R6, R99, c[0x0][0x2d0], -R2.reuse ;  /* 0x0000b40063067a23 */ /* 0x100fe20000010802 */
[----:B------:R-:W-:Y:S03]  /*5150*/  LDSM.16.MT88.4 R20, [R251+0x6900] ;  /* 0x00690000fb14783b */ /* 0x000fe60000004200 */
[----:B------:R-:W-:Y:S01]  /*5160*/  FADD.FTZ R18, R89, R5 ;  /* 0x0000000559127221 */ /* 0x000fe20000010000 */
[----:B-1----:R-:W1:Y:S01]  /*5170*/  LDSM.16.MT88.4 R24, [R251+0x6100] ;  /* 0x00610000fb18783b */ /* 0x002e620000004200 */
[----:B------:R-:W-:Y:S01]  /*5180*/  FFMA.FTZ R5, R98, c[0x0][0x2d0], -R2 ;  /* 0x0000b40062057a23 */ /* 0x000fe20000010802 */
[----:B------:R-:W4:Y:S01]  /*5190*/  MUFU.EX2 R6, R6 ;  /* 0x0000000600067308 */ /* 0x000f220000000800 */
[----:B------:R-:W-:-:S02]  /*51a0*/  FADD.FTZ R19, R86, R17 ;  /* 0x0000001156137221 */ /* 0x000fc40000010000 */
[----:B--2---:R-:W-:Y:S01]  /*51b0*/  FADD.FTZ R17, R4, R18 ;  /* 0x0000001204117221 */ /* 0x004fe20000010000 */
[----:B------:R-:W-:-:S03]  /*51c0*/  F2FP.BF16.PACK_AB R4, R0, R4 ;  /* 0x000000040004723e */ /* 0x000fc600000010ff */
[----:B------:R-:W-:Y:S01]  /*51d0*/  FADD.FTZ R2, R0, R17 ;  /* 0x0000001100027221 */ /* 0x000fe20000010000 */
[----:B------:R-:W2:Y:S03]  /*51e0*/  MUFU.EX2 R5, R5 ;  /* 0x0000000500057308 */ /* 0x000ea60000000800 */
[----:B---3--:R-:W-:-:S05]  /*51f0*/  FADD.FTZ R2, R16, R2 ;  /* 0x0000000210027221 */ /* 0x008fca0000010000 */
[----:B------:R2:W3:Y:S01]  /*5200*/  MUFU.EX2 R7, R29 ;  /* 0x0000001d00077308 */ /* 0x0004e20000000800 */
[----:B----4-:R-:W-:-:S04]  /*5210*/  FADD.FTZ R0, R6, R19 ;  /* 0x0000001306007221 */ /* 0x010fc80000010000 */
[C---:B--2---:R-:W-:Y:S01]  /*5220*/  FADD.FTZ R29, R5.reuse, R0 ;  /* 0x00000000051d7221 */ /* 0x044fe20000010000 */
[----:B------:R-:W-:Y:S01]  /*5230*/  F2FP.BF16.PACK_AB R5, R5, R6 ;  /* 0x000000060505723e */ /* 0x000fe200000010ff */
[C---:B---3--:R-:W-:Y:S01]  /*5240*/  FADD.FTZ R28, R7.reuse, R2 ;  /* 0x00000002071c7221 */ /* 0x048fe20000010000 */
[----:B------:R-:W-:Y:S01]  /*5250*/  F2FP.BF16.PACK_AB R6, R7, R16 ;  /* 0x000000100706723e */ /* 0x000fe200000010ff */
[----:B------:R-:W2:Y:S01]  /*5260*/  MUFU.EX2 R2, R31 ;  /* 0x0000001f00027308 */ /* 0x000ea20000000800 */
[C---:B-1----:R-:W-:Y:S07]  /*5270*/  HMMA.16816.F32.BF16 R16, R12.reuse, R24, RZ ;  /* 0x000000180c10723c */ /* 0x042fee00000418ff */
[----:B------:R-:W1:Y:S01]  /*5280*/  MUFU.EX2 R0, R30 ;  /* 0x0000001e00007308 */ /* 0x000e620000000800 */
[----:B------:R-:W-:Y:S01]  /*5290*/  HMMA.16816.F32.BF16 R24, R12, R26, RZ ;  /* 0x0000001a0c18723c */ /* 0x000fe200000418ff */
[----:B--2---:R-:W-:Y:S11]  /*52a0*/  FADD.FTZ R7, R2, R29 ;  /* 0x0000001d02077221 */ /* 0x004ff60000010000 */
[----:B------:R-:W-:Y:S04]  /*52b0*/  @!UPT UIADD3 URZ, URZ, URZ, URZ ;  /* 0x0000003f3f3ff290 */ /* 0x000fe8000fffe03f */
[C---:B------:R-:W-:Y:S01]  /*52c0*/  HMMA.16816.F32.BF16 R48, R8.reuse, R20, R16 ;  /* 0x000000140830723c */ /* 0x040fe20000041810 */
[----:B------:R-:W2:Y:S07]  /*52d0*/  MUFU.EX2 R17, R36 ;  /* 0x0000002400117308 */ /* 0x000eae0000000800 */
[----:B------:R-:W-:Y:S01]  /*52e0*/  HMMA.16816.F32.BF16 R40, R8, R22, R24 ;  /* 0x000000160828723c */ /* 0x000fe20000041818 */
[----:B------:R-:W3:Y:S06]  /*52f0*/  MUFU.EX2 R16, R37 ;  /* 0x0000002500107308 */ /* 0x000eec0000000800 */
[C---:B-1----:R-:W-:Y:S01]  /*5300*/  FADD.FTZ R23, R0.reuse, R7 ;  /* 0x0000000700177221 */ /* 0x042fe20000010000 */
[----:B------:R-:W-:Y:S01]  /*5310*/  F2FP.BF16.PACK_AB R7, R0, R2 ;  /* 0x000000020007723e */ /* 0x000fe200000010ff */
[----:B------:R-:W1:Y:S01]  /*5320*/  MUFU.EX2 R19, R33 ;  /* 0x0000002100137308 */ /* 0x000e620000000800 */
[----:B--2---:R-:W-:-:S07]  /*5330*/  FADD.FTZ R22, R17, R28 ;  /* 0x0000001c11167221 */ /* 0x004fce0000010000 */
[----:B------:R-:W2:Y:S01]  /*5340*/  MUFU.EX2 R21, R38 ;  /* 0x0000002600157308 */ /* 0x000ea20000000800 */
[C---:B---3--:R-:W-:Y:S01]  /*5350*/  FADD.FTZ R2, R16.reuse, R22 ;  /* 0x0000001610027221 */ /* 0x048fe20000010000 */
[----:B------:R-:W-:-:S06]  /*5360*/  F2FP.BF16.PACK_AB R128, R16, R17 ;  /* 0x000000111080723e */ /* 0x000fcc00000010ff */
[----:B------:R-:W3:Y:S01]  /*5370*/  MUFU.EX2 R18, R32 ;  /* 0x0000002000127308 */ /* 0x000ee20000000800 */
[----:B-1----:R-:W-:-:S07]  /*5380*/  FADD.FTZ R0, R19, R23 ;  /* 0x0000001713007221 */ /* 0x002fce0000010000 */
[----:B------:R-:W1:Y:S01]  /*5390*/  MUFU.EX2 R20, R39 ;  /* 0x0000002700147308 */ /* 0x000e620000000800 */
[----:B--2---:R-:W-:Y:S02]  /*53a0*/  FADD.FTZ R2, R21, R2 ;  /* 0x0000000215027221 */ /* 0x004fe40000010000 */
[C---:B---3--:R-:W-:Y:S01]  /*53b0*/  FADD.FTZ R16, R18.reuse, R0 ;  /* 0x0000000012107221 */ /* 0x048fe20000010000 */
[----:B------:R-:W-:Y:S01]  /*53c0*/  F2FP.BF16.PACK_AB R129, R18, R19 ;  /* 0x000000131281723e */ /* 0x000fe200000010ff */
[C---:B-1----:R-:W-:Y:S01]  /*53d0*/  FADD.FTZ R0, R20.reuse, R2 ;  /* 0x0000000214007221 */ /* 0x042fe20000010000 */
[----:B------:R-:W-:Y:S02]  /*53e0*/  F2FP.BF16.PACK_AB R130, R20, R21 ;  /* 0x000000151482723e */ /* 0x000fe400000010ff */
[----:B------:R-:W1:Y:S01]  /*53f0*/  MUFU.EX2 R2, R35 ;  /* 0x0000002300027308 */ /* 0x000e620000000800 */
[----:B------:R-:W2:Y:S04]  /*5400*/  LDSM.16.MT88.4 R20, [R250+0x6100] ;  /* 0x00610000fa14783b */ /* 0x000ea80000004200 */
[----:B------:R3:W-:Y:S01]  /*5410*/  STL [R1+0x54], R0 ;  /* 0x0000540001007387 */ /* 0x0007e20000100800 */
[----:B-1----:R-:W-:-:S02]  /*5420*/  FADD.FTZ R16, R2, R16 ;  /* 0x0000001002107221 */ /* 0x002fc40000010000 */
[----:B---3--:R-:W1:Y:S01]  /*5430*/  MUFU.EX2 R0, R34 ;  /* 0x0000002200007308 */ /* 0x008e620000000800 */
[----:B--2---:R-:W-:Y:S01]  /*5440*/  HMMA.16816.F32.BF16 R24, R12, R20, RZ ;  /* 0x000000140c18723c */ /* 0x004fe200000418ff */
[C---:B-1----:R-:W-:Y:S01]  /*5450*/  FADD.FTZ R16, R0.reuse, R16 ;  /* 0x0000001000107221 */ /* 0x042fe20000010000 */
[----:B------:R-:W-:-:S06]  /*5460*/  F2FP.BF16.PACK_AB R131, R0, R2 ;  /* 0x000000020083723e */ /* 0x000fcc00000010ff */
[----:B------:R-:W-:Y:S01]  /*5470*/  HMMA.16816.F32.BF16 R12, R12, R22, RZ ;  /* 0x000000160c0c723c */ /* 0x000fe200000418ff */
[----:B------:R-:W-:Y:S04]  /*5480*/  STL [R1+0x80], R16 ;  /* 0x0000801001007387 */ /* 0x000fe80000100800 */
[----:B------:R-:W1:Y:S11]  /*5490*/  LDSM.16.MT88.4 R16, [R250+0x6900] ;  /* 0x00690000fa10783b */ /* 0x000e760000004200 */
[C---:B-1----:R-:W-:Y:S08]  /*54a0*/  HMMA.16816.F32.BF16 R24, R8.reuse, R16, R24 ;  /* 0x000000100818723c */ /* 0x042ff00000041818 */
[----:B------:R-:W-:Y:S01]  /*54b0*/  HMMA.16816.F32.BF16 R12, R8, R18, R12 ;  /* 0x00000012080c723c */ /* 0x000fe2000004180c */
        /* <DEDUP_REMOVED lines=25> */
[----:B------:R-:W2:Y:S03]  /*5650*/  LDSM.16.MT88.4 R152, [R248+0x1900] ;  /* 0x00190000f898783b */ /* 0x000ea60000004200 */
[C---:B-1----:R-:W-:Y:S01]  /*5660*/  HMMA.16816.F32.BF16 R84, R4.reuse, R8, R160 ;  /* 0x000000080454723c */ /* 0x042fe200000418a0 */
[----:B------:R-:W1:Y:S07]  /*5670*/  LDSM.16.MT88.4 R160, [R135+0x1900] ;  /* 0x0019000087a0783b */ /* 0x000e6e0000004200 */
[----:B------:R-:W-:Y:S01]  /*5680*/  HMMA.16816.F32.BF16 R88, R4, R10, R124 ;  /* 0x0000000a0458723c */ /* 0x000fe2000004187c */
[----:B------:R-:W3:Y:S07]  /*5690*/  LDSM.16.MT88.4 R8, [R248+0x5100] ;  /* 0x00510000f808783b */ /* 0x000eee0000004200 */
[C---:B--2---:R-:W-:Y:S08]  /*56a0*/  HMMA.16816.F32.BF16 R156, R128.reuse, R152, R156 ;  /* 0x00000098809c723c */ /* 0x044ff0000004189c */
[C---:B------:R-:W-:Y:S08]  /*56b0*/  HMMA.16816.F32.BF16 R152, R128.reuse, R154, R20 ;  /* 0x0000009a8098723c */ /* 0x040ff00000041814 */
[----:B-1----:R-:W-:Y:S08]  /*56c0*/  HMMA.16816.F32.BF16 R164, R128, R160, R164 ;  /* 0x000000a080a4723c */ /* 0x002ff000000418a4 */
[C---:B---3--:R-:W-:Y:S01]  /*56d0*/  HMMA.16816.F32.BF16 R92, R4.reuse, R8, R144 ;  /* 0x00000008045c723c */ /* 0x048fe20000041890 */
[----:B------:R-:W1:Y:S07]  /*56e0*/  LDSM.16.MT88.4 R144, [R251+0x1900] ;  /* 0x00190000fb90783b */ /* 0x000e6e0000004200 */
[----:B------:R-:W-:Y:S01]  /*56f0*/  HMMA.16816.F32.BF16 R96, R4, R10, R120 ;  /* 0x0000000a0460723c */ /* 0x000fe20000041878 */
[----:B------:R-:W2:Y:S07]  /*5700*/  LDSM.16.MT88.4 R8, [R251+0x5100] ;  /* 0x00510000fb08783b */ /* 0x000eae0000004200 */
[C---:B------:R-:W-:Y:S08]  /*5710*/  HMMA.16816.F32.BF16 R160, R128.reuse, R162, R16 ;  /* 0x000000a280a0723c */ /* 0x040ff00000041810 */
[----:B-1----:R-:W-:Y:S08]  /*5720*/  HMMA.16816.F32.BF16 R148, R128, R144, R148 ;  /* 0x000000908094723c */ /* 0x002ff00000041894 */
[C---:B--2---:R-:W-:Y:S01]  /*5730*/  HMMA.16816.F32.BF16 R100, R4.reuse, R8, R136 ;  /* 0x000000080464723c */ /* 0x044fe20000041888 */
[----:B------:R-:W1:Y:S07]  /*5740*/  LDSM.16.MT88.4 R136, [R250+0x1900] ;  /* 0x00190000fa88783b */ /* 0x000e6e0000004200 */
[----:B------:R-:W-:Y:S01]  /*5750*/  HMMA.16816.F32.BF16 R104, R4, R10, R108 ;  /* 0x0000000a0468723c */ /* 0x000fe2000004186c */
[----:B------:R-:W2:Y:S07]  /*5760*/  LDSM.16.MT88.4 R8, [R250+0x5100] ;  /* 0x00510000fa08783b */ /* 0x000eae0000004200 */
[C---:B------:R-:W-:Y:S08]  /*5770*/  HMMA.16816.F32.BF16 R144, R128.reuse, R146, R28 ;  /* 0x000000928090723c */ /* 0x040ff0000004181c */
[----:B-1----:R-:W-:Y:S08]  /*5780*/  HMMA.16816.F32.BF16 R140, R128, R136, R140 ;  /* 0x00000088808c723c */ /* 0x002ff0000004188c */
[C---:B--2---:R-:W-:Y:S08]  /*5790*/  HMMA.16816.F32.BF16 R108, R4.reuse, R8, R116 ;  /* 0x00000008046c723c */ /* 0x044ff00000041874 */
[----:B------:R-:W-:Y:S01]  /*57a0*/  HMMA.16816.F32.BF16 R112, R4, R10, R112 ;  /* 0x0000000a0470723c */ /* 0x000fe20000041870 */
[----:B------:R-:W1:Y:S07]  /*57b0*/  LDSM.16.MT88.4 R8, [R135+0x7100] ;  /* 0x007100008708783b */ /* 0x000e6e0000004200 */
[----:B------:R-:W-:Y:S08]  /*57c0*/  HMMA.16816.F32.BF16 R136, R128, R138, R32 ;  /* 0x0000008a8088723c */ /* 0x000ff00000041820 */
[C---:B-1----:R-:W-:Y:S08]  /*57d0*/  HMMA.16816.F32.BF16 R184, R4.reuse, R8, R184 ;  /* 0x0000000804b8723c */ /* 0x042ff000000418b8 */
[C---:B------:R-:W-:Y:S01]  /*57e0*/  HMMA.16816.F32.BF16 R176, R4.reuse, R10, R176 ;  /* 0x0000000a04b0723c */ /* 0x040fe200000418b0 */
[----:B------:R-:W1:Y:S07]  /*57f0*/  LDSM.16.MT88.4 R8, [R248+0x7100] ;  /* 0x00710000f808783b */ /* 0x000e6e0000004200 */
[C---:B-1----:R-:W-:Y:S01]  /*5800*/  HMMA.16816.F32.BF16 R120, R4.reuse, R8, R80 ;  /* 0x000000080478723c */ /* 0x042fe20000041850 */
[----:B------:R-:W-:Y:S07]  /*5810*/  LDSM.16.MT88.4 R80, [R248+0x5900] ;  /* 0x00590000f850783b */ /* 0x000fee0000004200 */
[C---:B------:R-:W-:Y:S01]  /*5820*/  HMMA.16816.F32.BF16 R116, R4.reuse, R10, R64 ;  /* 0x0000000a0474723c */ /* 0x040fe20000041840 */
[----:B------:R-:W1:Y:S04]  /*5830*/  LDSM.16.MT88.4 R8, [R251+0x7100] ;  /* 0x00710000fb08783b */ /* 0x000e680000004200 */
[----:B------:R-:W-:Y:S03]  /*5840*/  LDSM.16.MT88.4 R64, [R250+0x3900] ;  /* 0x00390000fa40783b */ /* 0x000fe60000004200 */
[C---:B-1----:R-:W-:Y:S01]  /*5850*/  HMMA.16816.F32.BF16 R124, R4.reuse, R10, R40 ;  /* 0x0000000a047c723c */ /* 0x042fe20000041828 */
[----:B------:R-:W1:Y:S07]  /*5860*/  LDSM.16.MT88.4 R40, [R135+0x3900] ;  /* 0x003900008728783b */ /* 0x000e6e0000004200 */
[----:B------:R-:W-:Y:S01]  /*5870*/  HMMA.16816.F32.BF16 R180, R4, R8, R48 ;  /* 0x0000000804b4723c */ /* 0x000fe20000041830 */
[----:B------:R-:W2:Y:S04]  /*5880*/  LDSM.16.MT88.4 R48, [R248+0x3900] ;  /* 0x00390000f830783b */ /* 0x000ea80000004200 */
[----:B------:R-:W3:Y:S03]  /*5890*/  LDSM.16.MT88.4 R8, [R250+0x7100] ;  /* 0x00710000fa08783b */ /* 0x000ee60000004200 */
[C---:B-1----:R-:W-:Y:S08]  /*58a0*/  HMMA.16816.F32.BF16 R36, R128.reuse, R40, R36 ;  /* 0x000000288024723c */ /* 0x042ff00000041824 */
[C---:B------:R-:W-:Y:S08]  /*58b0*/  HMMA.16816.F32.BF16 R40, R128.reuse, R42, R44 ;  /* 0x0000002a8028723c */ /* 0x040ff0000004182c */
[C---:B--2---:R-:W-:Y:S08]  /*58c0*/  HMMA.16816.F32.BF16 R44, R128.reuse, R48, R52 ;  /* 0x00000030802c723c */ /* 0x044ff00000041834 */
[----:B------:R-:W-:Y:S01]  /*58d0*/  HMMA.16816.F32.BF16 R48, R128, R50, R56 ;  /* 0x000000328030723c */ /* 0x000fe20000041838 */
[----:B------:R-:W1:Y:S07]  /*58e0*/  LDSM.16.MT88.4 R56, [R251+0x3900] ;  /* 0x00390000fb38783b */ /* 0x000e6e0000004200 */
[C---:B---3--:R-:W-:Y:S08]  /*58f0*/  HMMA.16816.F32.BF16 R24, R4.reuse, R8, R24 ;  /* 0x000000080418723c */ /* 0x048ff00000041818 */
[----:B------:R-:W-:Y:S01]  /*5900*/  HMMA.16816.F32.BF16 R12, R4, R10, R12 ;  /* 0x0000000a040c723c */ /* 0x000fe2000004180c */
[----:B------:R-:W-:Y:S07]  /*5910*/  LDSM.16.MT88.4 R4, [R250+0x7900] ;  /* 0x00790000fa04783b */ /* 0x000fee0000004200 */
[C---:B-1----:R-:W-:Y:S08]  /*5920*/  HMMA.16816.F32.BF16 R52, R128.reuse, R56, R60 ;  /* 0x000000388034723c */ /* 0x042ff0000004183c */
[C---:B------:R-:W-:Y:S01]  /*5930*/  HMMA.16816.F32.BF16 R60, R128.reuse, R64, R72 ;  /* 0x00000040803c723c */ /* 0x040fe20000041848 */
[----:B------:R-:W1:Y:S07]  /*5940*/  LDSM.16.MT88.4 R72, [R135+0x5900] ;  /* 0x005900008748783b */ /* 0x000e6e0000004200 */
[C---:B------:R-:W-:Y:S08]  /*5950*/  HMMA.16816.F32.BF16 R64, R128.reuse, R66, R76 ;  /* 0x000000428040723c */ /* 0x040ff0000004184c */
[C---:B------:R-:W-:Y:S08]  /*5960*/  HMMA.16816.F32.BF16 R76, R128.reuse, R80, R92 ;  /* 0x00000050804c723c */ /* 0x040ff0000004185c */
[C---:B------:R-:W-:Y:S01]  /*5970*/  HMMA.16816.F32.BF16 R80, R128.reuse, R82, R96 ;  /* 0x000000528050723c */ /* 0x040fe20000041860 */
[----:B------:R-:W2:Y:S07]  /*5980*/  LDSM.16.MT88.4 R96, [R250+0x5900] ;  /* 0x00590000fa60783b */ /* 0x000eae0000004200 */
[C---:B------:R-:W-:Y:S08]  /*5990*/  HMMA.16816.F32.BF16 R56, R128.reuse, R58, R68 ;  /* 0x0000003a8038723c */ /* 0x040ff00000041844 */
        /* <DEDUP_REMOVED lines=9> */
[C---:B--2---:R-:W-:Y:S01]  /*5a30*/  HMMA.16816.F32.BF16 R108, R128.reuse, R112, R120 ;  /* 0x00000070806c723c */ /* 0x044fe20000041878 */
[----:B------:R-:W2:Y:S07]  /*5a40*/  LDSM.16.MT88.4 R120, [R251+0x7900] ;  /* 0x00790000fb78783b */ /* 0x000eae0000004200 */
[C---:B------:R-:W-:Y:S08]  /*5a50*/  HMMA.16816.F32.BF16 R112, R128.reuse, R114, R116 ;  /* 0x000000728070723c */ /* 0x040ff00000041874 */
[C---:B-1----:R-:W-:Y:S08]  /*5a60*/  HMMA.16816.F32.BF16 R100, R128.reuse, R104, R184 ;  /* 0x000000688064723c */ /* 0x042ff000000418b8 */
[C---:B------:R-:W-:Y:S08]  /*5a70*/  HMMA.16816.F32.BF16 R104, R128.reuse, R106, R176 ;  /* 0x0000006a8068723c */ /* 0x040ff000000418b0 */
[C---:B--2---:R-:W-:Y:S08]  /*5a80*/  HMMA.16816.F32.BF16 R116, R128.reuse, R120, R180 ;  /* 0x000000788074723c */ /* 0x044ff000000418b4 */
[C---:B------:R-:W-:Y:S08]  /*5a90*/  HMMA.16816.F32.BF16 R120, R128.reuse, R122, R124 ;  /* 0x0000007a8078723c */ /* 0x040ff0000004187c */
[C---:B------:R-:W-:Y:S08]  /*5aa0*/  HMMA.16816.F32.BF16 R124, R128.reuse, R4, R24 ;  /* 0x00000004807c723c */ /* 0x040ff00000041818 */
[----:B------:R-:W-:Y:S01]  /*5ab0*/  HMMA.16816.F32.BF16 R128, R128, R6, R12 ;  /* 0x000000068080723c */ /* 0x000fe2000004180c */
[----:B------:R-:W-:Y:S07]  /*5ac0*/  @P0 BRA `(.L_x_612) ;  /* 0x000040e000000947 */ /* 0x000fee0003800000 */
[----:B------:R-:W2:Y:S04]  /*5ad0*/  LDL R8, [R1+0xc4] ;  /* 0x0000c40001087983 */ /* 0x000ea80000100800 */
[----:B------:R-:W2:Y:S04]  /*5ae0*/  LDL R9, [R1+0x7c] ;  /* 0x00007c0001097983 */ /* 0x000ea80000100800 */
[----:B------:R-:W3:Y:S04]  /*5af0*/  LDL R188, [R1+0xbc] ;  /* 0x0000bc0001bc7983 */ /* 0x000ee80000100800 */
[----:B------:R-:W3:Y:S04]  /*5b00*/  LDL R189, [R1+0xb0] ;  /* 0x0000b00001bd7983 */ /* 0x000ee80000100800 */
[----:B------:R-:W4:Y:S04]  /*5b10*/  LDL R190, [R1+0xc0] ;  /* 0x0000c00001be7983 */ /* 0x000f280000100800 */
[----:B------:R-:W4:Y:S01]  /*5b20*/  LDL R191, [R1+0xb4] ;  /* 0x0000b40001bf7983 */ /* 0x000f220000100800 */
[----:B------:R-:W-:Y:S01]  /*5b30*/  PLOP3.LUT P0, PT, PT, PT, UP1, 0x80, 0x0 ;  /* 0x000000000000781c */ /* 0x000fe20003f0f018 */
[----:B------:R-:W-:Y:S01]  /*5b40*/  IMAD.MOV.U32 R2, RZ, RZ, R132 ;  /* 0x000000ffff027224 */ /* 0x000fe200078e0084 */
[----:B------:R-:W-:-:S11]  /*5b50*/  UMOV UR5, 0x1 ;  /* 0x0000000100057882 */ /* 0x000fd60000000000 */
[----:B------:R-:W-:Y:S01]  /*5b60*/  @P0 IMAD.HI.U32 R0, R133, c[0x0][0x2c8], RZ ;  /* 0x0000b20085000a27 */ /* 0x000fe200078e00ff */
[----:B------:R-:W-:-:S03]  /*5b70*/  PLOP3.LUT P0, PT, PT, PT, UP1, 0x80, 0x0 ;  /* 0x000000000000781c */ /* 0x000fc60003f0f018 */
[----:B------:R-:W-:-:S10]  /*5b80*/  IMAD.MOV.U32 R133, RZ, RZ, R3 ;  /* 0x000000ffff857224 */ /* 0x000fd400078e0003 */
[----:B------:R-:W-:-:S05]  /*5b90*/  @P0 SHF.R.U32.HI R4, RZ, c[0x0][0x2cc], R0 ;  /* 0x0000b300ff040a19 */ /* 0x000fca0000011600 */
[----:B------:R3:W-:Y:S01]  /*5ba0*/  @P0 STL [R1+0x98], R4 ;  /* 0x0000980401000387 */ /* 0x0007e20000100800 */
[C---:B--2---:R-:W-:Y:S01]  /*5bb0*/  SHF.L.U64.HI R3, R9.reuse, 0x1, R8 ;  /* 0x0000000109037819 */ /* 0x044fe20000010208 */
[----:B------:R-:W-:-:S04]  /*5bc0*/  IMAD.SHL.U32 R0, R9, 0x2, RZ ;  /* 0x0000000209007824 */ /* 0x000fc800078e00ff */
[----:B------:R1:W-:Y:S01]  /*5bd0*/  STL [R1+0x78], R3 ;  /* 0x0000780301007387 */ /* 0x0003e20000100800 */
[----:B---3--:R-:W-:-:S03]  /*5be0*/  SHF.L.U64.HI R4, R189, 0x1, R188 ;  /* 0x00000001bd047819 */ /* 0x008fc600000102bc */
[----:B------:R2:W-:Y:S04]  /*5bf0*/  STL [R1+0xb8], R0 ;  /* 0x0000b80001007387 */ /* 0x0005e80000100800 */
[----:B------:R4:W-:Y:S01]  /*5c00*/  STL [R1+0x74], R4 ;  /* 0x0000740401007387 */ /* 0x0009e20000100800 */
[----:B-1----:R-:W-:Y:S01]  /*5c10*/  IMAD.SHL.U32 R3, R189, 0x2, RZ ;  /* 0x00000002bd037824 */ /* 0x002fe200078e00ff */
[----:B--2---:R-:W-:-:S04]  /*5c20*/  SEL R0, RZ, 0x10, P5 ;  /* 0x00000010ff007807 */ /* 0x004fc80002800000 */
[----:B------:R1:W-:Y:S01]  /*5c30*/  STL [R1+0x70], R3 ;  /* 0x0000700301007387 */ /* 0x0003e20000100800 */
[----:B----4-:R-:W-:-:S03]  /*5c40*/  SHF.L.U64.HI R4, R191, 0x1, R190 ;  /* 0x00000001bf047819 */ /* 0x010fc600000102be */
[----:B------:R2:W-:Y:S04]  /*5c50*/  STL [R1+0x8c], R0 ;  /* 0x00008c0001007387 */ /* 0x0005e80000100800 */
[----:B------:R3:W-:Y:S01]  /*5c60*/  STL [R1+0x6c], R4 ;  /* 0x00006c0401007387 */ /* 0x0007e20000100800 */
[----:B-1----:R-:W-:Y:S01]  /*5c70*/  IMAD.SHL.U32 R3, R191, 0x2, RZ ;  /* 0x00000002bf037824 */ /* 0x002fe200078e00ff */
[----:B--2---:R-:W-:-:S04]  /*5c80*/  SEL R0, RZ, 0x10, P4 ;  /* 0x00000010ff007807 */ /* 0x004fc80002000000 */
[----:B------:R3:W-:Y:S04]  /*5c90*/  STL [R1+0x68], R3 ;  /* 0x0000680301007387 */ /* 0x0007e80000100800 */
[----:B------:R3:W-:Y:S02]  /*5ca0*/  STL [R1+0x88], R0 ;  /* 0x0000880001007387 */ /* 0x0007e40000100800 */
.L_x_615:
[----:B------:R-:W2:Y:S01]  /*5cb0*/  LDL R5, [R1] ;  /* 0x0000000001057983 */ /* 0x000ea20000100800 */
[----:B------:R-:W-:Y:S04]  /*5cc0*/  DEPBAR.LE SB0, 0x0 ;  /* 0x000080000000791a */ /* 0x000fe80000000000 */
[----:B---3--:R-:W3:Y:S04]  /*5cd0*/  LDL R4, [R1+0x3c] ;  /* 0x00003c0001047983 */ /* 0x008ee80000100800 */
[----:B------:R-:W-:Y:S01]  /*5ce0*/  BAR.SYNC.DEFER_BLOCKING 0x0 ;  /* 0x0000000000007b1d */ /* 0x000fe20000010000 */
[----:B------:R-:W-:Y:S05]  /*5cf0*/  ISETP.LE.AND P0, PT, RZ, UR10, PT ;  /* 0x0000000aff007c0c */ /* 0x000fea000bf03270 */
[----:B------:R-:W4:Y:S04]  /*5d00*/  LDL R3, [R1+0x38] ;  /* 0x0000380001037983 */ /* 0x000f280000100800 */
[----:B------:R-:W4:Y:S04]  /*5d10*/  LDL R0, [R1+0x34] ;  /* 0x0000340001007983 */ /* 0x000f280000100800 */
[----:B------:R1:W5:Y:S04]  /*5d20*/  LDL R132, [R1+0x40] ;  /* 0x0000400001847983 */ /* 0x0003680000100800 */
[----:B------:R1:W1:Y:S04]  /*5d30*/  LDSM.16.M88.4 R8, [R134+0x10100] ;  /* 0x010100008608783b */ /* 0x0002680000000200 */
[----:B------:R1:W1:Y:S04]  /*5d40*/  LDSM.16.M88.4 R16, [R134+0x10900] ;  /* 0x010900008610783b */ /* 0x0002680000000200 */
[----:B------:R1:W1:Y:S04]  /*5d50*/  LDSM.16.M88.4 R24, [R134+0x11100] ;  /* 0x011100008618783b */ /* 0x0002680000000200 */
[----:B------:R1:W1:Y:S04]  /*5d60*/  LDSM.16.M88.4 R32, [R134+0x11900] ;  /* 0x011900008620783b */ /* 0x0002680000000200 */
[----:B--2---:R2:W1:Y:S04]  /*5d70*/  LDSM.16.M88.4 R176, [R5] ;  /* 0x0000000005b0783b */ /* 0x0044680000000200 */
[----:B---3--:R2:W3:Y:S04]  /*5d80*/  LDSM.16.M88.4 R180, [R4] ;  /* 0x0000000004b4783b */ /* 0x0084e80000000200 */
[----:B----4-:R2:W4:Y:S04]  /*5d90*/  LDSM.16.M88.4 R184, [R3] ;  /* 0x0000000003b8783b */ /* 0x0105280000000200 */
[----:B------:R2:W1:Y:S01]  /*5da0*/  LDSM.16.M88.4 R188, [R0] ;  /* 0x0000000000bc783b */ /* 0x0004620000000200 */
[----:B------:R-:W-:-:S05]  /*5db0*/  @!P0 BRA `(.L_x_613) ;  /* 0x000004b000008947 */ /* 0x000fca0003800000 */
[----:B--2---:R-:W2:Y:S01]  /*5dc0*/  LDL R3, [R1+0x4c] ;  /* 0x00004c0001037983 */ /* 0x004ea20000100800 */
[----:B-----5:R-:W-:Y:S03]  /*5dd0*/  LOP3.LUT R132, R132, 0xffffbfff, RZ, 0xc0, !PT ;  /* 0xffffbfff84847812 */ /* 0x020fe600078ec0ff */
[----:B----4-:R-:W4:Y:S01]  /*5de0*/  LDL R6, [R1+0x48] ;  /* 0x0000480001067983 */ /* 0x010f220000100800 */
[----:B------:R-:W-:Y:S03]  /*5df0*/  @P1 LOP3.LUT R132, R132, 0x4000, RZ, 0xfc, !PT ;  /* 0x0000400084841812 */ /* 0x000fe600078efcff */
[----:B---3--:R-:W3:Y:S04]  /*5e00*/  LDL R13, [R1+0x50] ;  /* 0x00005000010d7983 */ /* 0x008ee80000100800 */
[----:B------:R-:W-:Y:S04]  /*5e10*/  STL [R1+0x40], R132 ;  /* 0x0000408401007387 */ /* 0x000fe80000100800 */
[----:B------:R-:W3:Y:S04]  /*5e20*/  LDL R29, [R1+0xb8] ;  /* 0x0000b800011d7983 */ /* 0x000ee80000100800 */
        /* <DEDUP_REMOVED lines=8> */
[----:B------:R-:W3:Y:S01]  /*5eb0*/  LDL R30, [R1+0xa0] ;  /* 0x0000a000011e7983 */ /* 0x000ee20000100800 */
[----:B--2---:R-:W-:Y:S01]  /*5ec0*/  SHF.R.S32.HI R0, RZ, 0x1f, R3 ;  /* 0x0000001fff007819 */ /* 0x004fe20000011403 */
[C---:B------:R-:W-:Y:S04]  /*5ed0*/  IMAD.WIDE.U32 R4, R3.reuse, c[0x0][0x208], RZ ;  /* 0x0000820003047a25 */ /* 0x040fe800078e00ff */
[----:B------:R-:W-:Y:S04]  /*5ee0*/  IMAD R0, R0, c[0x0][0x208], RZ ;  /* 0x0000820000007a24 */ /* 0x000fe800078e02ff */
[----:B------:R-:W-:Y:S04]  /*5ef0*/  IMAD R0, R3, c[0x0][0x20c], R0 ;  /* 0x0000830003007a24 */ /* 0x000fe800078e0200 */
[----:B------:R-:W-:Y:S01]  /*5f00*/  IMAD.IADD R5, R5, 0x1, R0 ;  /* 0x0000000105057824 */ /* 0x000fe200078e0200 */
[----:B----4-:R-:W-:Y:S03]  /*5f10*/  SHF.R.S32.HI R0, RZ, 0x1f, R6 ;  /* 0x0000001fff007819 */ /* 0x010fe60000011406 */
        /* <DEDUP_REMOVED lines=8> */
[----:B------:R2:W-:Y:S04]  /*5fa0*/  SHFL.IDX PT, R0, R12, 0x1, 0x181f ;  /* 0x00381f000c007f89 */ /* 0x0005e800000e0000 */
[----:B------:R-:W4:Y:S04]  /*5fb0*/  SHFL.IDX PT, R5, R3, RZ, 0x181f ;  /* 0x00181fff03057589 */ /* 0x000f2800000e0000 */
[----:B------:R-:W1:Y:S01]  /*5fc0*/  SHFL.IDX PT, R3, R3, 0x1, 0x181f ;  /* 0x00381f0003037f89 */ /* 0x000e6200000e0000 */
[C---:B---3--:R-:W-:Y:S03]  /*5fd0*/  IADD3 R6, P0, R4.reuse, R29, RZ ;  /* 0x0000001d04067210 */ /* 0x048fe60007f1e0ff */
[----:B--2---:R-:W2:Y:S02]  /*5fe0*/  LDL R12, [R1+0x90] ;  /* 0x00009000010c7983 */ /* 0x004ea40000100800 */
[C---:B----4-:R-:W-:Y:S05]  /*5ff0*/  IMAD.X R7, R5.reuse, 0x1, R28, P0 ;  /* 0x0000000105077824 */ /* 0x050fea00000e061c */
[----:B------:R3:W-:Y:S02]  /*6000*/  LDGSTS.E.BYPASS.LTC128B.128 [R13], [R6.64], !P6 ;  /* 0x00000000060d7fae */ /* 0x0007e4000f101d50 */
[C---:B---3--:R-:W-:Y:S05]  /*6010*/  IADD3 R6, P0, R4.reuse, R23, RZ ;  /* 0x0000001704067210 */ /* 0x048fea0007f1e0ff */
[C---:B------:R-:W-:Y:S05]  /*6020*/  IMAD.X R7, R5.reuse, 0x1, R22, P0 ;  /* 0x0000000105077824 */ /* 0x040fea00000e0616 */
[----:B------:R3:W-:Y:S02]  /*6030*/  LDGSTS.E.BYPASS.LTC128B.128 [R21], [R6.64], !P5 ;  /* 0x0000000006157fae */ /* 0x0007e4000e901d50 */
[C---:B---3--:R-:W-:Y:S02]  /*6040*/  IADD3 R6, P0, R4.reuse, R20, RZ ;  /* 0x0000001404067210 */ /* 0x048fe40007f1e0ff */
[----:B------:R-:W3:Y:S03]  /*6050*/  LDL R21, [R1+0x8c] ;  /* 0x00008c0001157983 */ /* 0x000ee60000100800 */
[----:B------:R-:W-:Y:S05]  /*6060*/  IMAD.X R7, R5, 0x1, R15, P0 ;  /* 0x0000000105077824 */ /* 0x000fea00000e060f */
[----:B------:R4:W-:Y:S04]  /*6070*/  LDGSTS.E.BYPASS.LTC128B.128 [R14], [R6.64], !P4 ;  /* 0x00000000060e7fae */ /* 0x0009e8000e101d50 */
[----:B----4-:R-:W4:Y:S01]  /*6080*/  LDL R14, [R1+0x88] ;  /* 0x00008800010e7983 */ /* 0x010f220000100800 */
[C---:B------:R-:W-:Y:S05]  /*6090*/  IMAD.SHL.U32 R6, R31.reuse, 0x2, RZ ;  /* 0x000000021f067824 */ /* 0x040fea00078e00ff */
[----:B------:R-:W-:Y:S02]  /*60a0*/  IADD3 R4, P0, R4, R6, RZ ;  /* 0x0000000604047210 */ /* 0x000fe40007f1e0ff */
[----:B--2---:R-:W-:Y:S02]  /*60b0*/  SHF.L.U64.HI R7, R31, 0x1, R12 ;  /* 0x000000011f077819 */ /* 0x004fe4000001020c */
[----:B------:R-:W2:Y:S03]  /*60c0*/  LDL R12, [R1+0x94] ;  /* 0x00009400010c7983 */ /* 0x000ea60000100800 */
[----:B------:R-:W-:Y:S05]  /*60d0*/  IMAD.X R5, R5, 0x1, R7, P0 ;  /* 0x0000000105057824 */ /* 0x000fea00000e0607 */
[----:B------:R1:W-:Y:S02]  /*60e0*/  LDGSTS.E.BYPASS.LTC128B.128 [R30], [R4.64], !P3 ;  /* 0x00000000041e7fae */ /* 0x0003e4000d901d50 */
[----:B-1----:R-:W-:Y:S05]  /*60f0*/  IADD3 R4, P0, R0, R29, RZ ;  /* 0x0000001d00047210 */ /* 0x002fea0007f1e0ff */
[----:B------:R-:W-:Y:S05]  /*6100*/  IMAD.X R5, R3, 0x1, R28, P0 ;  /* 0x0000000103057824 */ /* 0x000fea00000e061c */
[----:B------:R3:W-:Y:S02]  /*6110*/  LDGSTS.E.BYPASS.LTC128B.128 [R13+0x1000], [R4.64], !P6 ;  /* 0x01000000040d7fae */ /* 0x0007e4000f101d50 */
[C---:B---3--:R-:W-:Y:S04]  /*6120*/  IADD3 R4, -R21.reuse, 0x10, RZ ;  /* 0x0000001015047810 */ /* 0x048fe80007ffe1ff */
[----:B------:R-:W-:Y:S04]  /*6130*/  LOP3.LUT R4, R4, 0xf, RZ, 0xc0, !PT ;  /* 0x0000000f04047812 */ /* 0x000fe800078ec0ff */
[-C--:B------:R-:W-:Y:S04]  /*6140*/  IADD3 R4, P1, P0, R4, R0.reuse, R23 ;  /* 0x0000000004047210 */ /* 0x080fe8000783e017 */
[-C--:B------:R-:W-:Y:S02]  /*6150*/  IADD3.X R5, RZ, R3.reuse, R22, P1, P0 ;  /* 0x00000003ff057210 */ /* 0x080fe40000fe0416 */
[----:B------:R-:W-:Y:S11]  /*6160*/  ISETP.NE.U32.AND P0, PT, R21, RZ, PT ;  /* 0x000000ff1500720c */ /* 0x000ff60003f05070 */
[----:B------:R-:W-:Y:S02]  /*6170*/  @!UPT UIADD3 URZ, URZ, URZ, URZ ;  /* 0x0000003f3f3ff290 */ /* 0x000fe4000fffe03f */
[----:B------:R4:W-:Y:S02]  /*6180*/  LDGSTS.E.BYPASS.LTC128B.128.ZFILL [R13+0x3000], [R4.64], P0 ;  /* 0x03000000040d7fae */ /* 0x0009e40008141d50 */
[----:B----4-:R-:W-:Y:S04]  /*6190*/  IADD3 R4, -R14, 0x10, RZ ;  /* 0x000000100e047810 */ /* 0x010fe80007ffe1ff */
[----:B------:R-:W-:Y:S04]  /*61a0*/  LOP3.LUT R4, R4, 0xf, RZ, 0xc0, !PT ;  /* 0x0000000f04047812 */ /* 0x000fe800078ec0ff */
[-C--:B------:R-:W-:Y:S04]  /*61b0*/  IADD3 R4, P1, P0, R4, R0.reuse, R20 ;  /* 0x0000000004047210 */ /* 0x080fe8000783e014 */
[-C--:B------:R-:W-:Y:S02]  /*61c0*/  IADD3.X R5, RZ, R3.reuse, R15, P1, P0 ;  /* 0x00000003ff057210 */ /* 0x080fe40000fe040f */
[----:B------:R-:W-:Y:S11]  /*61d0*/  ISETP.NE.U32.AND P0, PT, R14, RZ, PT ;  /* 0x000000ff0e00720c */ /* 0x000ff60003f05070 */
[----:B------:R-:W-:Y:S02]  /*61e0*/  @!UPT UIADD3 URZ, URZ, URZ, URZ ;  /* 0x0000003f3f3ff290 */ /* 0x000fe4000fffe03f */
[----:B------:R2:W-:Y:S02]  /*61f0*/  LDGSTS.E.BYPASS.LTC128B.128.ZFILL [R13+0x5000], [R4.64], P0 ;  /* 0x05000000040d7fae */ /* 0x0005e40008141d50 */
[----:B--2---:R-:W-:Y:S04]  /*6200*/  IADD3 R4, -R12, 0x10, RZ ;  /* 0x000000100c047810 */ /* 0x004fe80007ffe1ff */
[----:B------:R-:W-:Y:S04]  /*6210*/  LOP3.LUT R4, R4, 0xf, RZ, 0xc0, !PT ;  /* 0x0000000f04047812 */ /* 0x000fe800078ec0ff */
[----:B------:R-:W-:Y:S04]  /*6220*/  IADD3 R4, P1, P0, R4, R0, R6 ;  /* 0x0000000004047210 */ /* 0x000fe8000783e006 */
[----:B------:R-:W-:Y:S02]  /*6230*/  IADD3.X R5, RZ, R3, R7, P1, P0 ;  /* 0x00000003ff057210 */ /* 0x000fe40000fe0407 */
[----:B------:R-:W-:Y:S02]  /*6240*/  ISETP.NE.U32.AND P0, PT, R12, RZ, PT ;  /* 0x000000ff0c00720c */ /* 0x000fe40003f05070 */
[----:B------:R-:W-:Y:S11]  /*6250*/  LOP3.LUT P1, RZ, R132, 0x4000, RZ, 0xc0, !PT ;  /* 0x0000400084ff7812 */ /* 0x000ff6000782c0ff */
[----:B------:R1:W-:Y:S02]  /*6260*/  LDGSTS.E.BYPASS.LTC128B.128.ZFILL [R13+0x7000], [R4.64], P0 ;  /* 0x07000000040d7fae */ /* 0x0003e40008141d50 */
.L_x_613:
[C---:B-12---:R-:W-:Y:S01]  /*6270*/  HMMA.16816.F32.BF16 R4, R168.reuse, R8, RZ ;  /* 0x00000008a804723c */ /* 0x046fe200000418ff */
[----:B------:R-:W2:Y:S01]  /*6280*/  LDL R3, [R1+0x28] ;  /* 0x0000280001037983 */ /* 0x000ea20000100800 */
[----:B------:R-:W-:Y:S05]  /*6290*/  UISETP.GE.AND UP0, UPT, UR10, 0x1, UPT ;  /* 0x000000010a00788c */ /* 0x000fea000bf06270 */
[----:B------:R-:W0:Y:S01]  /*62a0*/  LDGDEPBAR ;  /* 0x00000000000079af */ /* 0x000e220000000000 */
[C---:B------:R-:W-:Y:S01]  /*62b0*/  HMMA.16816.F32.BF16 R8, R168.reuse, R10, RZ ;  /* 0x0000000aa808723c */ /* 0x040fe200000418ff */
[----:B------:R-:W-:Y:S04]  /*62c0*/  PLOP3.LUT P0, PT, PT, PT, UP0, 0x40, 0x0 ;  /* 0x000000000000781c */ /* 0x000fe80003f0e808 */
[----:B----4-:R-:W4:Y:S03]  /*62d0*/  LDL R0, [R1+0x24] ;  /* 0x0000240001007983 */ /* 0x010f260000100800 */
[C---:B------:R-:W-:Y:S08]  /*62e0*/  HMMA.16816.F32.BF16 R12, R168.reuse, R16, RZ ;  /* 0x00000010a80c723c */ /* 0x040ff000000418ff */
        /* <DEDUP_REMOVED lines=8> */
[C---:B---3--:R-:W-:Y:S08]  /*6370*/  HMMA.16816.F32.BF16 R12, R172.reuse, R180, R12 ;  /* 0x000000b4ac0c723c */ /* 0x048ff0000004180c */
[C---:B------:R-:W-:Y:S01]  /*6380*/  HMMA.16816.F32.BF16 R16, R172.reuse, R182, R16 ;  /* 0x000000b6ac10723c */ /* 0x040fe20000041810 */
[----:B------:R-:W3:Y:S07]  /*6390*/  LDSM.16.M88.4 R180, [R252+0x10900] ;  /* 0x01090000fcb4783b */ /* 0x000eee0000000200 */
[C---:B------:R-:W-:Y:S08]  /*63a0*/  HMMA.16816.F32.BF16 R20, R172.reuse, R184, R20 ;  /* 0x000000b8ac14723c */ /* 0x040ff00000041814 */
[C---:B------:R-:W-:Y:S01]  /*63b0*/  HMMA.16816.F32.BF16 R24, R172.reuse, R186, R24 ;  /* 0x000000baac18723c */ /* 0x040fe20000041818 */
[----:B------:R-:W-:Y:S07]  /*63c0*/  LDSM.16.M88.4 R184, [R252+0x11900] ;  /* 0x01190000fcb8783b */ /* 0x000fee0000000200 */
[C---:B------:R-:W-:Y:S01]  /*63d0*/  HMMA.16816.F32.BF16 R28, R172.reuse, R188, R28 ;  /* 0x000000bcac1c723c */ /* 0x040fe2000004181c */
[----:B------:R-:W4:Y:S06]  /*63e0*/  LDL R188, [R1+0x30] ;  /* 0x0000300001bc7983 */ /* 0x000f2c0000100800 */
[----:B------:R-:W4:Y:S01]  /*63f0*/  LDL R189, [R1+0x2c] ;  /* 0x00002c0001bd7983 */ /* 0x000f220000100800 */
[----:B------:R-:W-:Y:S08]  /*6400*/  HMMA.16816.F32.BF16 R32, R172, R190, R32 ;  /* 0x000000beac20723c */ /* 0x000ff00000041820 */
[C---:B-1----:R-:W-:Y:S08]  /*6410*/  HMMA.16816.F32.BF16 R4, R192.reuse, R176, R4 ;  /* 0x000000b0c004723c */ /* 0x042ff00000041804 */
[C---:B------:R-:W-:Y:S01]  /*6420*/  HMMA.16816.F32.BF16 R8, R192.reuse, R178, R8 ;  /* 0x000000b2c008723c */ /* 0x040fe20000041808 */
[----:B------:R-:W1:Y:S07]  /*6430*/  LDSM.16.M88.4 R176, [R252+0x11100] ;  /* 0x01110000fcb0783b */ /* 0x000e6e0000000200 */
[C---:B---3--:R-:W-:Y:S08]  /*6440*/  HMMA.16816.F32.BF16 R12, R192.reuse, R180, R12 ;  /* 0x000000b4c00c723c */ /* 0x048ff0000004180c */
[C---:B------:R-:W-:Y:S01]  /*6450*/  HMMA.16816.F32.BF16 R16, R192.reuse, R182, R16 ;  /* 0x000000b6c010723c */ /* 0x040fe20000041810 */
[----:B------:R-:W3:Y:S07]  /*6460*/  LDSM.16.M88.4 R180, [R249] ;  /* 0x00000000f9b4783b */ /* 0x000eee0000000200 */
[C---:B-1----:R-:W-:Y:S08]  /*6470*/  HMMA.16816.F32.BF16 R20, R192.reuse, R176, R20 ;  /* 0x000000b0c014723c */ /* 0x042ff00000041814 */
[C---:B------:R-:W-:Y:S01]  /*6480*/  HMMA.16816.F32.BF16 R24, R192.reuse, R178, R24 ;  /* 0x000000b2c018723c */ /* 0x040fe20000041818 */
[----:B------:R-:W1:Y:S07]  /*6490*/  LDSM.16.M88.4 R176, [R249+0x800] ;  /* 0x00080000f9b0783b */ /* 0x000e6e0000000200 */
[C---:B------:R-:W-:Y:S08]  /*64a0*/  HMMA.16816.F32.BF16 R28, R192.reuse, R184, R28 ;  /* 0x000000b8c01c723c */ /* 0x040ff0000004181c */
[----:B------:R-:W-:Y:S01]  /*64b0*/  HMMA.16816.F32.BF16 R32, R192, R186, R32 ;  /* 0x000000bac020723c */ /* 0x000fe20000041820 */
[----:B------:R-:W1:Y:S07]  /*64c0*/  LDSM.16.M88.4 R184, [R249+0x1000] ;  /* 0x00100000f9b8783b */ /* 0x000e6e0000000200 */
[C---:B---3--:R-:W-:Y:S08]  /*64d0*/  HMMA.16816.F32.BF16 R4, R196.reuse, R180, R4 ;  /* 0x000000b4c404723c */ /* 0x048ff00000041804 */
[C---:B------:R-:W-:Y:S01]  /*64e0*/  HMMA.16816.F32.BF16 R8, R196.reuse, R182, R8 ;  /* 0x000000b6c408723c */ /* 0x040fe20000041808 */
[----:B------:R-:W3:Y:S07]  /*64f0*/  LDSM.16.M88.4 R180, [R249+0x1800] ;  /* 0x00180000f9b4783b */ /* 0x000eee0000000200 */
[C---:B-1----:R-:W-:Y:S08]  /*6500*/  HMMA.16816.F32.BF16 R12, R196.reuse, R176, R12 ;  /* 0x000000b0c40c723c */ /* 0x042ff0000004180c */
[C---:B------:R-:W-:Y:S01]  /*6510*/  HMMA.16816.F32.BF16 R16, R196.reuse, R178, R16 ;  /* 0x000000b2c410723c */ /* 0x040fe20000041810 */
[----:B------:R-:W1:Y:S07]  /*6520*/  LDSM.16.M88.4 R176, [R134+0x12100] ;  /* 0x0121000086b0783b */ /* 0x000e6e0000000200 */
[C---:B------:R-:W-:Y:S08]  /*6530*/  HMMA.16816.F32.BF16 R20, R196.reuse, R184, R20 ;  /* 0x000000b8c414723c */ /* 0x040ff00000041814 */
[C---:B------:R-:W-:Y:S01]  /*6540*/  HMMA.16816.F32.BF16 R24, R196.reuse, R186, R24 ;  /* 0x000000bac418723c */ /* 0x040fe20000041818 */
[----:B------:R-:W2:Y:S07]  /*6550*/  LDSM.16.M88.4 R184, [R134+0x12900] ;  /* 0x0129000086b8783b */ /* 0x000eae0000000200 */
[C---:B---3--:R-:W-:Y:S08]  /*6560*/  HMMA.16816.F32.BF16 R28, R196.reuse, R180, R28 ;  /* 0x000000b4c41c723c */ /* 0x048ff0000004181c */
[----:B------:R-:W-:Y:S01]  /*6570*/  HMMA.16816.F32.BF16 R32, R196, R182, R32 ;  /* 0x000000b6c420723c */ /* 0x000fe20000041820 */
[----:B------:R-:W3:Y:S07]  /*6580*/  LDSM.16.M88.4 R180, [R134+0x13100] ;  /* 0x0131000086b4783b */ /* 0x000eee0000000200 */
[C---:B-1----:R-:W-:Y:S08]  /*6590*/  HMMA.16816.F32.BF16 R4, R200.reuse, R176, R4 ;  /* 0x000000b0c804723c */ /* 0x042ff00000041804 */
[C---:B------:R-:W-:Y:S01]  /*65a0*/  HMMA.16816.F32.BF16 R8, R200.reuse, R178, R8 ;  /* 0x000000b2c808723c */ /* 0x040fe20000041808 */
[----:B------:R-:W1:Y:S07]  /*65b0*/  LDSM.16.M88.4 R176, [R134+0x13900] ;  /* 0x0139000086b0783b */ /* 0x000e6e0000000200 */
[C---:B--2---:R-:W-:Y:S08]  /*65c0*/  HMMA.16816.F32.BF16 R12, R200.reuse, R184, R12 ;  /* 0x000000b8c80c723c */ /* 0x044ff0000004180c */
[C---:B------:R-:W-:Y:S08]  /*65d0*/  HMMA.16816.F32.BF16 R16, R200.reuse, R186, R16 ;  /* 0x000000bac810723c */ /* 0x040ff00000041810 */
[C---:B---3--:R-:W-:Y:S08]  /*65e0*/  HMMA.16816.F32.BF16 R20, R200.reuse, R180, R20 ;  /* 0x000000b4c814723c */ /* 0x048ff00000041814 */
[C---:B------:R-:W-:Y:S08]  /*65f0*/  HMMA.16816.F32.BF16 R24, R200.reuse, R182, R24 ;  /* 0x000000b6c818723c */ /* 0x040ff00000041818 */
[C---:B-1----:R-:W-:Y:S08]  /*6600*/  HMMA.16816.F32.BF16 R28, R200.reuse, R176, R28 ;  /* 0x000000b0c81c723c */ /* 0x042ff0000004181c */
[----:B------:R-:W-:Y:S01]  /*6610*/  HMMA.16816.F32.BF16 R32, R200, R178, R32 ;  /* 0x000000b2c820723c */ /* 0x000fe20000041820 */
[----:B------:R1:W-:Y:S06]  /*6620*/  LDSM.16.M88.4 R176, [R3] ;  /* 0x0000000003b0783b */ /* 0x0003ec0000000200 */
[----:B-1----:R-:W2:Y:S06]  /*6630*/  LDL R3, [R1+0x18] ;  /* 0x0000180001037983 */ /* 0x002eac0000100800 */
[----:B----4-:R1:W3:Y:S06]  /*6640*/  LDSM.16.M88.4 R184, [R188] ;  /* 0x00000000bcb8783b */ /* 0x0102ec0000000200 */
[----:B------:R4:W3:Y:S06]  /*6650*/  LDSM.16.M88.4 R180, [R189] ;  /* 0x00000000bdb4783b */ /* 0x0008ec0000000200 */
[----:B-1----:R-:W2:Y:S06]  /*6660*/  LDL R188, [R1+0x1c] ;  /* 0x00001c0001bc7983 */ /* 0x002eac0000100800 */
[----:B----4-:R-:W4:Y:S01]  /*6670*/  LDL R189, [R1+0x20] ;  /* 0x0000200001bd7983 */ /* 0x010f220000100800 */
[C---:B---3--:R-:W-:Y:S08]  /*6680*/  HMMA.16816.F32.BF16 R4, R204.reuse, R184, R4 ;  /* 0x000000b8cc04723c */ /* 0x048ff00000041804 */
[C---:B------:R-:W-:Y:S01]  /*6690*/  HMMA.16816.F32.BF16 R8, R204.reuse, R186, R8 ;  /* 0x000000bacc08723c */ /* 0x040fe20000041808 */
[----:B------:R1:W3:Y:S07]  /*66a0*/  LDSM.16.M88.4 R184, [R0] ;  /* 0x0000000000b8783b */ /* 0x0002ee0000000200 */
[C---:B------:R-:W-:Y:S08]  /*66b0*/  HMMA.16816.F32.BF16 R12, R204.reuse, R180, R12 ;  /* 0x000000b4cc0c723c */ /* 0x040ff0000004180c */
[C---:B------:R-:W-:Y:S01]  /*66c0*/  HMMA.16816.F32.BF16 R16, R204.reuse, R182, R16 ;  /* 0x000000b6cc10723c */ /* 0x040fe20000041810 */
[----:B------:R-:W3:Y:S07]  /*66d0*/  LDSM.16.M88.4 R180, [R252+0x12100] ;  /* 0x01210000fcb4783b */ /* 0x000eee0000000200 */
[C---:B------:R-:W-:Y:S01]  /*66e0*/  HMMA.16816.F32.BF16 R20, R204.reuse, R176, R20 ;  /* 0x000000b0cc14723c */ /* 0x040fe20000041814 */
[----:B-1----:R-:W4:Y:S07]  /*66f0*/  LDL R0, [R1+0x14] ;  /* 0x0000140001007983 */ /* 0x002f2e0000100800 */
        /* <DEDUP_REMOVED lines=24> */
[C---:B------:R-:W-:Y:S01]  /*6880*/  HMMA.16816.F32.BF16 R24, R212.reuse, R182, R24 ;  /* 0x000000b6d418723c */ /* 0x040fe20000041818 */
[----:B------:R-:W3:Y:S07]  /*6890*/  LDSM.16.M88.4 R180, [R134+0x14900] ;  /* 0x0149000086b4783b */ /* 0x000eee0000000200 */
[C---:B-1----:R-:W-:Y:S08]  /*68a0*/  HMMA.16816.F32.BF16 R28, R212.reuse, R176, R28 ;  /* 0x000000b0d41c723c */ /* 0x042ff0000004181c */
[----:B------:R-:W-:Y:S01]  /*68b0*/  HMMA.16816.F32.BF16 R32, R212, R178, R32 ;  /* 0x000000b2d420723c */ /* 0x000fe20000041820 */
[----:B------:R-:W1:Y:S07]  /*68c0*/  LDSM.16.M88.4 R176, [R134+0x15100] ;  /* 0x0151000086b0783b */ /* 0x000e6e0000000200 */
[C---:B---3--:R-:W-:Y:S08]  /*68d0*/  HMMA.16816.F32.BF16 R4, R216.reuse, R184, R4 ;  /* 0x000000b8d804723c */ /* 0x048ff00000041804 */
[C---:B------:R-:W-:Y:S01]  /*68e0*/  HMMA.16816.F32.BF16 R8, R216.reuse, R186, R8 ;  /* 0x000000bad808723c */ /* 0x040fe20000041808 */
[----:B------:R-:W3:Y:S07]  /*68f0*/  LDSM.16.M88.4 R184, [R134+0x15900] ;  /* 0x0159000086b8783b */ /* 0x000eee0000000200 */
[C---:B------:R-:W-:Y:S08]  /*6900*/  HMMA.16816.F32.BF16 R12, R216.reuse, R180, R12 ;  /* 0x000000b4d80c723c */ /* 0x040ff0000004180c */
[C---:B------:R-:W-:Y:S08]  /*6910*/  HMMA.16816.F32.BF16 R16, R216.reuse, R182, R16 ;  /* 0x000000b6d810723c */ /* 0x040ff00000041810 */
[C---:B-1----:R-:W-:Y:S08]  /*6920*/  HMMA.16816.F32.BF16 R20, R216.reuse, R176, R20 ;  /* 0x000000b0d814723c */ /* 0x042ff00000041814 */
[C---:B------:R-:W-:Y:S08]  /*6930*/  HMMA.16816.F32.BF16 R24, R216.reuse, R178, R24 ;  /* 0x000000b2d818723c */ /* 0x040ff00000041818 */
[C---:B---3--:R-:W-:Y:S08]  /*6940*/  HMMA.16816.F32.BF16 R28, R216.reuse, R184, R28 ;  /* 0x000000b8d81c723c */ /* 0x048ff0000004181c */
[----:B------:R-:W-:Y:S01]  /*6950*/  HMMA.16816.F32.BF16 R32, R216, R186, R32 ;  /* 0x000000bad820723c */ /* 0x000fe20000041820 */
[----:B--2---:R1:W-:Y:S06]  /*6960*/  LDSM.16.M88.4 R184, [R3] ;  /* 0x0000000003b8783b */ /* 0x0043ec0000000200 */
[----:B-1----:R-:W2:Y:S06]  /*6970*/  LDL R3, [R1+0x8] ;  /* 0x0000080001037983 */ /* 0x002eac0000100800 */
[----:B------:R1:W-:Y:S06]  /*6980*/  LDSM.16.M88.4 R176, [R188] ;  /* 0x00000000bcb0783b */ /* 0x0003ec0000000200 */
[----:B----4-:R3:W4:Y:S06]  /*6990*/  LDSM.16.M88.4 R180, [R189] ;  /* 0x00000000bdb4783b */ /* 0x01072c0000000200 */
[----:B-1----:R-:W2:Y:S06]  /*69a0*/  LDL R188, [R1+0xc] ;  /* 0x00000c0001bc7983 */ /* 0x002eac0000100800 */
[----:B---3--:R-:W3:Y:S01]  /*69b0*/  LDL R189, [R1+0x10] ;  /* 0x0000100001bd7983 */ /* 0x008ee20000100800 */
[C---:B----4-:R-:W-:Y:S08]  /*69c0*/  HMMA.16816.F32.BF16 R4, R220.reuse, R180, R4 ;  /* 0x000000b4dc04723c */ /* 0x050ff00000041804 */
[C---:B------:R-:W-:Y:S01]  /*69d0*/  HMMA.16816.F32.BF16 R8, R220.reuse, R182, R8 ;  /* 0x000000b6dc08723c */ /* 0x040fe20000041808 */
[----:B------:R1:W4:Y:S07]  /*69e0*/  LDSM.16.M88.4 R180, [R0] ;  /* 0x0000000000b4783b */ /* 0x00032e0000000200 */
[C---:B------:R-:W-:Y:S08]  /*69f0*/  HMMA.16816.F32.BF16 R12, R220.reuse, R176, R12 ;  /* 0x000000b0dc0c723c */ /* 0x040ff0000004180c */
[C---:B------:R-:W-:Y:S01]  /*6a00*/  HMMA.16816.F32.BF16 R16, R220.reuse, R178, R16 ;  /* 0x000000b2dc10723c */ /* 0x040fe20000041810 */
[----:B------:R-:W4:Y:S07]  /*6a10*/  LDSM.16.M88.4 R176, [R252+0x14100] ;  /* 0x01410000fcb0783b */ /* 0x000f2e0000000200 */
[C---:B------:R-:W-:Y:S01]  /*6a20*/  HMMA.16816.F32.BF16 R20, R220.reuse, R184, R20 ;  /* 0x000000b8dc14723c */ /* 0x040fe20000041814 */
[----:B-1----:R-:W3:Y:S07]  /*6a30*/  LDL R0, [R1+0x4] ;  /* 0x0000040001007983 */ /* 0x002eee0000100800 */
        /* <DEDUP_REMOVED lines=35> */
[C---:B------:R-:W-:Y:S08]  /*6c70*/  HMMA.16816.F32.BF16 R24, R232.reuse, R186, R24 ;  /* 0x000000bae818723c */ /* 0x040ff00000041818 */
[C---:B----4-:R-:W-:Y:S08]  /*6c80*/  HMMA.16816.F32.BF16 R28, R232.reuse, R180, R28 ;  /* 0x000000b4e81c723c */ /* 0x050ff0000004181c */
[----:B------:R-:W-:Y:S01]  /*6c90*/  HMMA.16816.F32.BF16 R32, R232, R182, R32 ;  /* 0x000000b6e820723c */ /* 0x000fe20000041820 */
[----:B--2---:R-:W-:Y:S06]  /*6ca0*/  LDSM.16.M88.4 R180, [R3] ;  /* 0x0000000003b4783b */ /* 0x004fec0000000200 */
[----:B------:R-:W-:Y:S06]  /*6cb0*/  LDSM.16.M88.4 R184, [R188] ;  /* 0x00000000bcb8783b */ /* 0x000fec0000000200 */
[----:B---3--:R1:W2:Y:S02]  /*6cc0*/  LDSM.16.M88.4 R176, [R189] ;  /* 0x00000000bdb0783b */ /* 0x0082a40000000200 */
[----:B-1---5:R-:W-:Y:S01]  /*6cd0*/  MOV R189, R132 ;  /* 0x0000008400bd7202 */ /* 0x022fe20000000f00 */
[C---:B--2---:R-:W-:Y:S08]  /*6ce0*/  HMMA.16816.F32.BF16 R4, R236.reuse, R176, R4 ;  /* 0x000000b0ec04723c */ /* 0x044ff00000041804 */
[C---:B------:R-:W-:Y:S01]  /*6cf0*/  HMMA.16816.F32.BF16 R8, R236.reuse, R178, R8 ;  /* 0x000000b2ec08723c */ /* 0x040fe20000041808 */
[----:B------:R-:W1:Y:S07]  /*6d00*/  LDSM.16.M88.4 R176, [R0] ;  /* 0x0000000000b0783b */ /* 0x000e6e0000000200 */
[C---:B------:R-:W-:Y:S08]  /*6d10*/  HMMA.16816.F32.BF16 R12, R236.reuse, R184, R12 ;  /* 0x000000b8ec0c723c */ /* 0x040ff0000004180c */
[C---:B------:R-:W-:Y:S01]  /*6d20*/  HMMA.16816.F32.BF16 R16, R236.reuse, R186, R16 ;  /* 0x000000baec10723c */ /* 0x040fe20000041810 */
[----:B------:R-:W2:Y:S07]  /*6d30*/  LDSM.16.M88.4 R184, [R252+0x16100] ;  /* 0x01610000fcb8783b */ /* 0x000eae0000000200 */
[C---:B------:R-:W-:Y:S08]  /*6d40*/  HMMA.16816.F32.BF16 R20, R236.reuse, R180, R20 ;  /* 0x000000b4ec14723c */ /* 0x040ff00000041814 */
[C---:B------:R-:W-:Y:S01]  /*6d50*/  HMMA.16816.F32.BF16 R24, R236.reuse, R182, R24 ;  /* 0x000000b6ec18723c */ /* 0x040fe20000041818 */
[----:B------:R-:W3:Y:S07]  /*6d60*/  LDSM.16.M88.4 R180, [R252+0x16900] ;  /* 0x01690000fcb4783b */ /* 0x000eee0000000200 */
[C---:B-1----:R-:W-:Y:S08]  /*6d70*/  HMMA.16816.F32.BF16 R28, R236.reuse, R176, R28 ;  /* 0x000000b0ec1c723c */ /* 0x042ff0000004181c */
[----:B------:R-:W-:Y:S01]  /*6d80*/  HMMA.16816.F32.BF16 R32, R236, R178, R32 ;  /* 0x000000b2ec20723c */ /* 0x000fe20000041820 */
[----:B------:R-:W1:Y:S07]  /*6d90*/  LDSM.16.M88.4 R176, [R252+0x17100] ;  /* 0x01710000fcb0783b */ /* 0x000e6e0000000200 */
[C---:B--2---:R-:W-:Y:S08]  /*6da0*/  HMMA.16816.F32.BF16 R4, R240.reuse, R184, R4 ;  /* 0x000000b8f004723c */ /* 0x044ff00000041804 */
[C---:B------:R-:W-:Y:S01]  /*6db0*/  HMMA.16816.F32.BF16 R8, R240.reuse, R186, R8 ;  /* 0x000000baf008723c */ /* 0x040fe20000041808 */
[----:B------:R-:W2:Y:S07]  /*6dc0*/  LDSM.16.M88.4 R184, [R252+0x17900] ;  /* 0x01790000fcb8783b */ /* 0x000eae0000000200 */
[C---:B---3--:R-:W-:Y:S08]  /*6dd0*/  HMMA.16816.F32.BF16 R12, R240.reuse, R180, R12 ;  /* 0x000000b4f00c723c */ /* 0x048ff0000004180c */
        /* <DEDUP_REMOVED lines=11> */
[----:B------:R-:W-:Y:S05]  /*6e90*/  DEPBAR.LE SB0, 0x0 ;  /* 0x000080000000791a */ /* 0x000fea0000000000 */
[----:B------:R-:W-:Y:S01]  /*6ea0*/  BAR.SYNC.DEFER_BLOCKING 0x0 ;  /* 0x0000000000007b1d */ /* 0x000fe20000010000 */
[C---:B-1----:R-:W-:Y:S08]  /*6eb0*/  HMMA.16816.F32.BF16 R12, R244.reuse, R176, R12 ;  /* 0x000000b0f40c723c */ /* 0x042ff0000004180c */
[C---:B------:R-:W-:Y:S08]  /*6ec0*/  HMMA.16816.F32.BF16 R16, R244.reuse, R178, R16 ;  /* 0x000000b2f410723c */ /* 0x040ff00000041810 */
[C---:B--2---:R-:W-:Y:S08]  /*6ed0*/  HMMA.16816.F32.BF16 R20, R244.reuse, R184, R20 ;  /* 0x000000b8f414723c */ /* 0x044ff00000041814 */
[C---:B------:R-:W-:Y:S08]  /*6ee0*/  HMMA.16816.F32.BF16 R24, R244.reuse, R186, R24 ;  /* 0x000000baf418723c */ /* 0x040ff00000041818 */
[C---:B---3--:R-:W-:Y:S08]  /*6ef0*/  HMMA.16816.F32.BF16 R28, R244.reuse, R180, R28 ;  /* 0x000000b4f41c723c */ /* 0x048ff0000004181c */
[----:B------:R-:W-:Y:S01]  /*6f00*/  HMMA.16816.F32.BF16 R32, R244, R182, R32 ;  /* 0x000000b6f420723c */ /* 0x000fe20000041820 */
[----:B------:R-:W-:-:S07]  /*6f10*/  @P0 BRA `(.L_x_614) ;  /* 0x000005e000000947 */ /* 0x000fce0003800000 */
[----:B------:R-:W2:Y:S01]  /*6f20*/  LDL R0, [R1+0x84] ;  /* 0x0000840001007983 */ /* 0x000ea20000100800 */
[----:B------:R-:W-:Y:S01]  /*6f30*/  ULEA UR6, UR10, UR12, 0x6 ;  /* 0x0000000c0a067291 */ /* 0x000fe2000f8e303f */
[----:B------:R-:W-:Y:S01]  /*6f40*/  IMAD.MOV.U32 R178, RZ, RZ, RZ ;  /* 0x000000ffffb27224 */ /* 0x000fe200078e00ff */
[----:B------:R-:W-:Y:S01]  /*6f50*/  LOP3.LUT R189, R189, 0xffffbfff, RZ, 0xc0, !PT ;  /* 0xffffbfffbdbd7812 */ /* 0x000fe200078ec0ff */
[----:B------:R1:W-:Y:S03]  /*6f60*/  STL [R1+0xc8], R2 ;  /* 0x0000c80201007387 */ /* 0x0003e60000100800 */
[----:B------:R-:W-:Y:S01]  /*6f70*/  IMAD.U32 R3, RZ, RZ, UR6 ;  /* 0x00000006ff037e24 */ /* 0x000fe2000f8e00ff */
[----:B------:R-:W3:Y:S01]  /*6f80*/  LDL R183, [R1+0x78] ;  /* 0x0000780001b77983 */ /* 0x000ee20000100800 */
[----:B------:R-:W-:Y:S03]  /*6f90*/  @P2 LOP3.LUT R189, R189, 0x4000, RZ, 0xfc, !PT ;  /* 0x00004000bdbd2812 */ /* 0x000fe600078efcff */
[----:B------:R-:W4:Y:S01]  /*6fa0*/  LDL R182, [R1+0x44] ;  /* 0x0000440001b67983 */ /* 0x000f220000100800 */
[----:B------:R-:W-:Y:S03]  /*6fb0*/  LOP3.LUT R189, R189, 0xffff7fff, RZ, 0xc0, !PT ;  /* 0xffff7fffbdbd7812 */ /* 0x000fe600078ec0ff */
[----:B------:R-:W3:Y:S01]  /*6fc0*/  LDL R186, [R1+0x70] ;  /* 0x0000700001ba7983 */ /* 0x000ee20000100800 */
[----:B------:R-:W-:Y:S03]  /*6fd0*/  @P1 LOP3.LUT R189, R189, 0x8000, RZ, 0xfc, !PT ;  /* 0x00008000bdbd1812 */ /* 0x000fe600078efcff */
[----:B------:R-:W3:Y:S01]  /*6fe0*/  LDL R187, [R1+0x74] ;  /* 0x0000740001bb7983 */ /* 0x000ee20000100800 */
[----:B------:R-:W-:Y:S03]  /*6ff0*/  LOP3.LUT R189, R189, 0xfffeffff, RZ, 0xc0, !PT ;  /* 0xfffeffffbdbd7812 */ /* 0x000fe600078ec0ff */
[----:B------:R-:W3:Y:S01]  /*7000*/  LDL R185, [R1+0x68] ;  /* 0x0000680001b97983 */ /* 0x000ee20000100800 */
[----:B------:R-:W-:Y:S03]  /*7010*/  @P5 LOP3.LUT R189, R189, 0x10000, RZ, 0xfc, !PT ;  /* 0x00010000bdbd5812 */ /* 0x000fe600078efcff */
[----:B------:R-:W3:Y:S04]  /*7020*/  LDL R190, [R1+0x6c] ;  /* 0x00006c0001be7983 */ /* 0x000ee80000100800 */
[----:B-1----:R-:W3:Y:S01]  /*7030*/  LDL R2, [R1+0xb8] ;  /* 0x0000b80001027983 */ /* 0x002ee20000100800 */
        /* <DEDUP_REMOVED lines=12> */
[----:B------:R1:W2:Y:S02]  /*7100*/  @!P1 LDG.E R178, [R176.64] ;  /* 0x00000010b0b29981 */ /* 0x0002a4000c1e1900 */
[----:B------:R-:W-:Y:S04]  /*7110*/  IMAD R0, R0, c[0x0][0x1e0], RZ ;  /* 0x0000780000007a24 */ /* 0x000fe800078e02ff */
[C---:B------:R-:W-:Y:S02]  /*7120*/  IMAD R0, R179.reuse, c[0x0][0x1e4], R0 ;  /* 0x00007900b3007a24 */ /* 0x040fe400078e0200 */
[----:B-1----:R-:W-:Y:S04]  /*7130*/  IMAD.WIDE.U32 R176, R179, c[0x0][0x1e0], RZ ;  /* 0x00007800b3b07a25 */ /* 0x002fe800078e00ff */
[----:B------:R-:W-:Y:S01]  /*7140*/  IMAD.IADD R177, R177, 0x1, R0 ;  /* 0x00000001b1b17824 */ /* 0x000fe200078e0200 */
[----:B--2---:R-:W-:Y:S01]  /*7150*/  STL [R1+0x48], R178 ;  /* 0x000048b201007387 */ /* 0x004fe20000100800 */
[----:B------:R-:W-:Y:S02]  /*7160*/  SHF.R.S32.HI R3, RZ, 0x1f, R178 ;  /* 0x0000001fff037819 */ /* 0x000fe400000114b2 */
[----:B------:R-:W-:Y:S01]  /*7170*/  IMAD.WIDE.U32 R176, R178, c[0x0][0x1f0], R176 ;  /* 0x00007c00b2b07a25 */ /* 0x000fe200078e00b0 */
[----:B------:R-:W2:Y:S03]  /*7180*/  LDL R184, [R1+0x8c] ;  /* 0x00008c0001b87983 */ /* 0x000ea60000100800 */
[----:B------:R-:W-:Y:S01]  /*7190*/  IMAD R3, R3, c[0x0][0x1f0], RZ ;  /* 0x00007c0003037a24 */ /* 0x000fe200078e02ff */
[----:B------:R-:W-:Y:S01]  /*71a0*/  IADD3 R0, P0, R176, UR22, RZ ;  /* 0x00000016b0007c10 */ /* 0x000fe2000ff1e0ff */
[----:B------:R-:W2:Y:S02]  /*71b0*/  LDL R188, [R1+0x94] ;  /* 0x0000940001bc7983 */ /* 0x000ea40000100800 */
[----:B------:R-:W-:Y:S02]  /*71c0*/  IMAD R3, R178, c[0x0][0x1f4], R3 ;  /* 0x00007d00b2037a24 */ /* 0x000fe400078e0203 */
[----:B------:R-:W2:Y:S03]  /*71d0*/  LDL R191, [R1+0x88] ;  /* 0x0000880001bf7983 */ /* 0x000ea60000100800 */
[----:B------:R-:W-:Y:S02]  /*71e0*/  IADD3.X R3, R177, UR20, R3, P0, !PT ;  /* 0x00000014b1037c10 */ /* 0x000fe400087fe403 */
[C---:B------:R-:W-:Y:S04]  /*71f0*/  LEA R177, P0, R0.reuse, c[0x0][0x1c8], 0x1 ;  /* 0x0000720000b17a11 */ /* 0x040fe800078008ff */
[----:B------:R-:W-:Y:S01]  /*7200*/  LEA.HI.X R3, R0, c[0x0][0x1cc], R3, 0x1, P0 ;  /* 0x0000730000037a11 */ /* 0x000fe200000f0c03 */
[----:B------:R-:W3:Y:S04]  /*7210*/  SHFL.IDX PT, R132, R177, RZ, 0x181f ;  /* 0x00181fffb1847589 */ /* 0x000ee800000e0000 */
[----:B------:R-:W1:Y:S04]  /*7220*/  SHFL.IDX PT, R176, R3, RZ, 0x181f ;  /* 0x00181fff03b07589 */ /* 0x000e6800000e0000 */
[----:B------:R-:W2:Y:S04]  /*7230*/  SHFL.IDX PT, R0, R177, 0x1, 0x181f ;  /* 0x00381f00b1007f89 */ /* 0x000ea800000e0000 */
[----:B------:R-:W2:Y:S01]  /*7240*/  SHFL.IDX PT, R3, R3, 0x1, 0x181f ;  /* 0x00381f0003037f89 */ /* 0x000ea200000e0000 */
[----:B---3--:R-:W-:Y:S05]  /*7250*/  IADD3 R178, P0, R132, R2, RZ ;  /* 0x0000000284b27210 */ /* 0x008fea0007f1e0ff */
[----:B-1----:R-:W-:Y:S05]  /*7260*/  IMAD.X R179, R176, 0x1, R183, P0 ;  /* 0x00000001b0b37824 */ /* 0x002fea00000e06b7 */
[----:B----4-:R1:W-:Y:S02]  /*7270*/  LDGSTS.E.BYPASS.LTC128B.128 [R182+0x10100], [R178.64], !P6 ;  /* 0x10100000b2b67fae */ /* 0x0103e4000f101d50 */
[----:B-1----:R-:W-:Y:S05]  /*7280*/  IADD3 R178, P0, R132, R186, RZ ;  /* 0x000000ba84b27210 */ /* 0x002fea0007f1e0ff */
[----:B------:R-:W-:Y:S01]  /*7290*/  IMAD.X R179, R176, 0x1, R187, P0 ;  /* 0x00000001b0b37824 */ /* 0x000fe200000e06bb */
[----:B------:R-:W-:Y:S04]  /*72a0*/  IADD3 R180, P0, R132, R185, RZ ;  /* 0x000000b984b47210 */ /* 0x000fe80007f1e0ff */
[----:B------:R1:W-:Y:S01]  /*72b0*/  LDGSTS.E.BYPASS.LTC128B.128 [R182+0x12100], [R178.64], !P5 ;  /* 0x12100000b2b67fae */ /* 0x0003e2000e901d50 */
[----:B------:R-:W-:Y:S05]  /*72c0*/  IMAD.X R181, R176, 0x1, R190, P0 ;  /* 0x00000001b0b57824 */ /* 0x000fea00000e06be */
[----:B------:R3:W-:Y:S04]  /*72d0*/  LDGSTS.E.BYPASS.LTC128B.128 [R182+0x14100], [R180.64], !P4 ;  /* 0x14100000b4b67fae */ /* 0x0007e8000e101d50 */
[----:B-1----:R-:W3:Y:S04]  /*72e0*/  LDL R179, [R1+0x58] ;  /* 0x0000580001b37983 */ /* 0x002ee80000100800 */
[----:B------:R-:W4:Y:S04]  /*72f0*/  LDL R178, [R1+0x90] ;  /* 0x0000900001b27983 */ /* 0x000f280000100800 */
[----:B------:R1:W-:Y:S01]  /*7300*/  STL [R1+0x40], R189 ;  /* 0x000040bd01007387 */ /* 0x0003e20000100800 */
[C---:B---3--:R-:W-:Y:S01]  /*7310*/  IMAD.SHL.U32 R180, R179.reuse, 0x2, RZ ;  /* 0x00000002b3b47824 */ /* 0x048fe200078e00ff */
[----:B----4-:R-:W-:Y:S04]  /*7320*/  SHF.L.U64.HI R181, R179, 0x1, R178 ;  /* 0x00000001b3b57819 */ /* 0x010fe800000102b2 */
[----:B------:R-:W-:Y:S05]  /*7330*/  IADD3 R178, P0, R132, R180, RZ ;  /* 0x000000b484b27210 */ /* 0x000fea0007f1e0ff */
[----:B------:R-:W-:Y:S01]  /*7340*/  IMAD.X R179, R176, 0x1, R181, P0 ;  /* 0x00000001b0b37824 */ /* 0x000fe200000e06b5 */
[----:B--2---:R-:W-:Y:S02]  /*7350*/  IADD3 R176, P0, R0, R2, RZ ;  /* 0x0000000200b07210 */ /* 0x004fe40007f1e0ff */
[----:B------:R1:W5:Y:S03]  /*7360*/  LDL.LU R2, [R1+0xc8] ;  /* 0x0000c80001027983 */ /* 0x0003660000300800 */
[----:B------:R-:W-:Y:S01]  /*7370*/  IMAD.X R177, R3, 0x1, R183, P0 ;  /* 0x0000000103b17824 */ /* 0x000fe200000e06b7 */
[----:B------:R2:W-:Y:S04]  /*7380*/  LDGSTS.E.BYPASS.LTC128B.128 [R182+0x16100], [R178.64], !P3 ;  /* 0x16100000b2b67fae */ /* 0x0005e8000d901d50 */
[----:B------:R3:W-:Y:S01]  /*7390*/  LDGSTS.E.BYPASS.LTC128B.128 [R182+0x11100], [R176.64], !P6 ;  /* 0x11100000b0b67fae */ /* 0x0007e2000f101d50 */
[----:B--2---:R-:W-:Y:S02]  /*73a0*/  IADD3 R178, -R191, 0x10, RZ ;  /* 0x00000010bfb27810 */ /* 0x004fe40007ffe1ff */
[----:B---3--:R-:W-:Y:S02]  /*73b0*/  IADD3 R176, -R184, 0x10, RZ ;  /* 0x00000010b8b07810 */ /* 0x008fe40007ffe1ff */
[----:B------:R-:W-:Y:S02]  /*73c0*/  LOP3.LUT R178, R178, 0xf, RZ, 0xc0, !PT ;  /* 0x0000000fb2b27812 */ /* 0x000fe400078ec0ff */
[----:B------:R-:W-:Y:S04]  /*73d0*/  LOP3.LUT R176, R176, 0xf, RZ, 0xc0, !PT ;  /* 0x0000000fb0b07812 */ /* 0x000fe800078ec0ff */
[-C--:B------:R-:W-:Y:S04]  /*73e0*/  IADD3 R176, P2, P0, R176, R0.reuse, R186 ;  /* 0x00000000b0b07210 */ /* 0x080fe8000785e0ba */
[-C--:B------:R-:W-:Y:S02]  /*73f0*/  IADD3.X R177, RZ, R3.reuse, R187, P2, P0 ;  /* 0x00000003ffb17210 */ /* 0x080fe400017e04bb */
[----:B------:R-:W-:Y:S02]  /*7400*/  ISETP.NE.U32.AND P0, PT, R184, RZ, PT ;  /* 0x000000ffb800720c */ /* 0x000fe40003f05070 */
[-C--:B------:R-:W-:Y:S04]  /*7410*/  IADD3 R178, P2, P1, R178, R0.reuse, R185 ;  /* 0x00000000b2b27210 */ /* 0x080fe8000795e0b9 */
[-C--:B------:R-:W-:Y:S02]  /*7420*/  IADD3.X R179, RZ, R3.reuse, R190, P2, P1 ;  /* 0x00000003ffb37210 */ /* 0x080fe400017e24be */
[C---:B------:R-:W-:Y:S02]  /*7430*/  LOP3.LUT P1, RZ, R189.reuse, 0x8000, RZ, 0xc0, !PT ;  /* 0x00008000bdff7812 */ /* 0x040fe4000782c0ff */
[----:B------:R-:W-:Y:S03]  /*7440*/  LOP3.LUT P2, RZ, R189, 0x4000, RZ, 0xc0, !PT ;  /* 0x00004000bdff7812 */ /* 0x000fe6000784c0ff */
[----:B------:R2:W-:Y:S02]  /*7450*/  LDGSTS.E.BYPASS.LTC128B.128.ZFILL [R182+0x13100], [R176.64], P0 ;  /* 0x13100000b0b67fae */ /* 0x0005e40008141d50 */
[----:B--2---:R-:W-:Y:S04]  /*7460*/  IADD3 R176, -R188, 0x10, RZ ;  /* 0x00000010bcb07810 */ /* 0x004fe80007ffe1ff */
[----:B------:R-:W-:Y:S04]  /*7470*/  LOP3.LUT R176, R176, 0xf, RZ, 0xc0, !PT ;  /* 0x0000000fb0b07812 */ /* 0x000fe800078ec0ff */
[----:B------:R-:W-:Y:S04]  /*7480*/  IADD3 R176, P5, P0, R176, R0, R180 ;  /* 0x00000000b0b07210 */ /* 0x000fe800078be0b4 */
[----:B------:R-:W-:Y:S02]  /*7490*/  IADD3.X R177, RZ, R3, R181, P5, P0 ;  /* 0x00000003ffb17210 */ /* 0x000fe40002fe04b5 */
[----:B------:R-:W-:Y:S02]  /*74a0*/  ISETP.NE.U32.AND P0, PT, R191, RZ, PT ;  /* 0x000000ffbf00720c */ /* 0x000fe40003f05070 */
[----:B------:R-:W-:Y:S11]  /*74b0*/  LOP3.LUT P5, RZ, R189, 0x10000, RZ, 0xc0, !PT ;  /* 0x00010000bdff7812 */ /* 0x000ff600078ac0ff */
[----:B------:R1:W-:Y:S01]  /*74c0*/  LDGSTS.E.BYPASS.LTC128B.128.ZFILL [R182+0x15100], [R178.64], P0 ;  /* 0x15100000b2b67fae */ /* 0x0003e20008141d50 */
[----:B------:R-:W-:Y:S11]  /*74d0*/  ISETP.NE.U32.AND P0, PT, R188, RZ, PT ;  /* 0x000000ffbc00720c */ /* 0x000ff60003f05070 */
[----:B------:R-:W-:Y:S02]  /*74e0*/  @!UPT UIADD3 URZ, URZ, URZ, URZ ;  /* 0x0000003f3f3ff290 */ /* 0x000fe4000fffe03f */
[----:B------:R1:W-:Y:S02]  /*74f0*/  LDGSTS.E.BYPASS.LTC128B.128.ZFILL [R182+0x17100], [R176.64], P0 ;  /* 0x17100000b0b67fae */ /* 0x0003e40008141d50 */
.L_x_614:
[----:B------:R-:W2:Y:S01]  /*7500*/  LDL R132, [R1+0x98] ;  /* 0x0000980001847983 */ /* 0x000ea20000100800 */
[----:B------:R-:W-:Y:S01]  /*7510*/  PLOP3.LUT P0, PT, PT, PT, UP1, 0x80, 0x0 ;  /* 0x000000000000781c */ /* 0x000fe20003f0f018 */
[----:B------:R-:W-:Y:S01]  /*7520*/  UIMAD UR6, UR10, -0x40, UR5 ;  /* 0xffffffc00a0678a4 */ /* 0x000fe2000f8e0205 */
[----:B-1----:R-:W-:Y:S01]  /*7530*/  MOV R178, R189 ;  /* 0x000000bd00b27202 */ /* 0x002fe20000000f00 */
[----:B------:R1:W2:Y:S01]  /*7540*/  LDL R0, [R1+0x9c] ;  /* 0x00009c0001007983 */ /* 0x0002a20000100800 */
[----:B------:R-:W-:Y:S02]  /*7550*/  UISETP.GT.AND UP0, UPT, UR10, UR4, UPT ;  /* 0x000000040a00728c */ /* 0x000fe4000bf04270 */
[----:B------:R-:W-:Y:S01]  /*7560*/  LOP3.LUT R178, R178, 0xfff7ffff, RZ, 0xc0, !PT ;  /* 0xfff7ffffb2b27812 */ /* 0x000fe200078ec0ff */
[----:B------:R-:W3:Y:S01]  /*7570*/  LDL R3, [R1+0xac] ;  /* 0x0000ac0001037983 */ /* 0x000ee20000100800 */
[----:B------:R-:W-:Y:S02]  /*7580*/  UIADD3 UR10, UR10, -0x1, URZ ;  /* 0xffffffff0a0a7890 */ /* 0x000fe4000fffe03f */
[----:B------:R-:W-:Y:S01]  /*7590*/  @P6 LOP3.LUT R178, R178, 0x80000, RZ, 0xfc, !PT ;  /* 0x00080000b2b26812 */ /* 0x000fe200078efcff */
[----:B------:R-:W4:Y:S03]  /*75a0*/  LDL.LU R177, [R1+0x54] ;  /* 0x0000540001b17983 */ /* 0x000f260000300800 */
[----:B------:R-:W-:Y:S01]  /*75b0*/  LOP3.LUT R178, R178, 0xfffbffff, RZ, 0xc0, !PT ;  /* 0xfffbffffb2b27812 */ /* 0x000fe200078ec0ff */
[----:B------:R-:W0:Y:S03]  /*75c0*/  LDGDEPBAR ;  /* 0x00000000000079af */ /* 0x000e260000000000 */
[----:B------:R-:W-:Y:S04]  /*75d0*/  @P5 LOP3.LUT R178, R178, 0x40000, RZ, 0xfc, !PT ;  /* 0x00040000b2b25812 */ /* 0x000fe800078efcff */
[----:B------:R-:W-:Y:S04]  /*75e0*/  LOP3.LUT R178, R178, 0xfffdffff, RZ, 0xc0, !PT ;  /* 0xfffdffffb2b27812 */ /* 0x000fe800078ec0ff */
[----:B------:R-:W-:Y:S04]  /*75f0*/  @P4 LOP3.LUT R178, R178, 0x20000, RZ, 0xfc, !PT ;  /* 0x00020000b2b24812 */ /* 0x000fe800078efcff */
[----:B------:R-:W-:Y:S04]  /*7600*/  LOP3.LUT R178, R178, 0xfffeffff, RZ, 0xc0, !PT ;  /* 0xfffeffffb2b27812 */ /* 0x000fe800078ec0ff */
[----:B------:R-:W-:Y:S04]  /*7610*/  @P3 LOP3.LUT R178, R178, 0x10000, RZ, 0xfc, !PT ;  /* 0x00010000b2b23812 */ /* 0x000fe800078efcff */
[----:B------:R-:W-:Y:S04]  /*7620*/  LOP3.LUT R178, R178, 0xffff7fff, RZ, 0xc0, !PT ;  /* 0xffff7fffb2b27812 */ /* 0x000fe800078ec0ff */
[----:B------:R-:W-:Y:S04]  /*7630*/  @P2 LOP3.LUT R178, R178, 0x8000, RZ, 0xfc, !PT ;  /* 0x00008000b2b22812 */ /* 0x000fe800078efcff */
[----:B------:R-:W-:Y:S04]  /*7640*/  LOP3.LUT R178, R178, 0xffffbfff, RZ, 0xc0, !PT ;  /* 0xffffbfffb2b27812 */ /* 0x000fe800078ec0ff */
[----:B------:R-:W-:Y:S04]  /*7650*/  @P1 LOP3.LUT R178, R178, 0x4000, RZ, 0xfc, !PT ;  /* 0x00004000b2b21812 */ /* 0x000fe800078efcff */
[----:B------:R-:W-:Y:S02]  /*7660*/  LOP3.LUT R178, R178, 0xffefffff, RZ, 0xc0, !PT ;  /* 0xffefffffb2b27812 */ /* 0x000fe400078ec0ff */
[----:B--2---:R-:W-:Y:S05]  /*7670*/  @P0 MOV R0, R132 ;  /* 0x0000008400000202 */ /* 0x004fea0000000f00 */
[----:B------:R-:W2:Y:S08]  /*7680*/  SHFL.IDX PT, R176, R0, RZ, 0x1c1f ;  /* 0x001c1fff00b07589 */ /* 0x000eb000000e0000 */
[----:B------:R1:W2:Y:S02]  /*7690*/  SHFL.IDX PT, R132, R0, 0x1, 0x1c1f ;  /* 0x003c1f0000847f89 */ /* 0x0002a400000e0000 */
[----:B-1----:R-:W-:Y:S04]  /*76a0*/  MOV R0, UR7 ;  /* 0x0000000700007c02 */ /* 0x002fe80008000f00 */
[----:B---3--:R-:W-:Y:S04]  /*76b0*/  IADD3 R0, R0, UR6, -R3 ;  /* 0x0000000600007c10 */ /* 0x008fe8000fffe803 */
[----:B------:R-:W-:Y:S04]  /*76c0*/  IADD3 R3, R0, -UR13, RZ ;  /* 0x8000000d00037c10 */ /* 0x000fe8000fffe0ff */
[C---:B--2---:R-:W-:Y:S02]  /*76d0*/  IADD3 R0, R3.reuse, R176, RZ ;  /* 0x000000b003007210 */ /* 0x044fe40007ffe0ff */
[----:B------:R-:W-:Y:S02]  /*76e0*/  IADD3 R3, R3, R132, RZ ;  /* 0x0000008403037210 */ /* 0x000fe40007ffe0ff */
[C---:B------:R-:W-:Y:S02]  /*76f0*/  ISETP.GT.AND P0, PT, R0.reuse, RZ, PT ;  /* 0x000000ff0000720c */ /* 0x040fe40003f04270 */
[----:B------:R-:W-:Y:S02]  /*7700*/  ISETP.GT.AND P6, PT, R0, 0x20, PT ;  /* 0x000000200000780c */ /* 0x000fe40003fc4270 */
[----:B------:R-:W-:Y:S02]  /*7710*/  FSEL R4, R4, -INF , P0 ;  /* 0xff80000004047808 */ /* 0x000fe40000000000 */
[C---:B------:R-:W-:Y:S02]  /*7720*/  ISETP.GT.AND P0, PT, R0.reuse, 0x1, PT ;  /* 0x000000010000780c */ /* 0x040fe40003f04270 */
[C---:B------:R-:W-:Y:S02]  /*7730*/  ISETP.GT.AND P5, PT, R0.reuse, 0x28, PT ;  /* 0x000000280000780c */ /* 0x040fe40003fa4270 */
[----:B------:R-:W-:Y:S02]  /*7740*/  FSEL R5, R5, -INF , P0 ;  /* 0xff80000005057808 */ /* 0x000fe40000000000 */
[C---:B------:R-:W-:Y:S02]  /*7750*/  ISETP.GT.AND P0, PT, R3.reuse, RZ, PT ;  /* 0x000000ff0300720c */ /* 0x040fe40003f04270 */
[----:B------:R-:W-:Y:S02]  /*7760*/  ISETP.GT.AND P4, PT, R0, 0x29, PT ;  /* 0x000000290000780c */ /* 0x000fe40003f84270 */
[----:B------:R-:W-:Y:S02]  /*7770*/  FSEL R6, R6, -INF , P0 ;  /* 0xff80000006067808 */ /* 0x000fe40000000000 */
[----:B------:R-:W-:Y:S02]  /*7780*/  ISETP.GT.AND P0, PT, R3, 0x1, PT ;  /* 0x000000010300780c */ /* 0x000fe40003f04270 */
[----:B------:R-:W-:Y:S02]  /*7790*/  @P6 LOP3.LUT R178, R178, 0x100000, RZ, 0xfc, !PT ;  /* 0x00100000b2b26812 */ /* 0x000fe400078efcff */
[----:B------:R-:W-:Y:S02]  /*77a0*/  FSEL R7, R7, -INF , P0 ;  /* 0xff80000007077808 */ /* 0x000fe40000000000 */
[C---:B------:R-:W-:Y:S01]  /*77b0*/  ISETP.GT.AND P0, PT, R0.reuse, 0x8, PT ;  /* 0x000000080000780c */ /* 0x040fe20003f04270 */
[----:B------:R-:W-:Y:S01]  /*77c0*/  STL [R1+0x40], R178 ;  /* 0x000040b201007387 */ /* 0x000fe20000100800 */
[----:B------:R-:W-:Y:S02]  /*77d0*/  ISETP.GT.AND P6, PT, R0, 0x9, PT ;  /* 0x000000090000780c */ /* 0x000fe40003fc4270 */
[----:B------:R-:W-:Y:S02]  /*77e0*/  FSEL R8, R8, -INF , P0 ;  /* 0xff80000008087808 */ /* 0x000fe40000000000 */
[----:B------:R-:W-:Y:S02]  /*77f0*/  ISETP.GT.AND P0, PT, R3, 0x8, PT ;  /* 0x000000080300780c */ /* 0x000fe40003f04270 */
[----:B------:R-:W-:Y:S02]  /*7800*/  FSEL R9, R9, -INF , P6 ;  /* 0xff80000009097808 */ /* 0x000fe40003000000 */
[----:B------:R-:W-:Y:S02]  /*7810*/  FSEL R10, R10, -INF , P0 ;  /* 0xff8000000a0a7808 */ /* 0x000fe40000000000 */
[----:B------:R-:W-:Y:S02]  /*7820*/  ISETP.GT.AND P0, PT, R3, 0x9, PT ;  /* 0x000000090300780c */ /* 0x000fe40003f04270 */
[C---:B------:R-:W-:Y:S02]  /*7830*/  ISETP.GT.AND P6, PT, R0.reuse, 0x11, PT ;  /* 0x000000110000780c */ /* 0x040fe40003fc4270 */
[----:B------:R-:W-:Y:S02]  /*7840*/  FSEL R11, R11, -INF , P0 ;  /* 0xff8000000b0b7808 */ /* 0x000fe40000000000 */
[----:B------:R-:W-:Y:S02]  /*7850*/  ISETP.GT.AND P0, PT, R0, 0x10, PT ;  /* 0x000000100000780c */ /* 0x000fe40003f04270 */
[----:B------:R-:W-:Y:S02]  /*7860*/  FSEL R13, R13, -INF , P6 ;  /* 0xff8000000d0d7808 */ /* 0x000fe40003000000 */
[----:B------:R-:W-:Y:S02]  /*7870*/  FSEL R12, R12, -INF , P0 ;  /* 0xff8000000c0c7808 */ /* 0x000fe40000000000 */
[C---:B------:R-:W-:Y:S02]  /*7880*/  ISETP.GT.AND P0, PT, R3.reuse, 0x10, PT ;  /* 0x000000100300780c */ /* 0x040fe40003f04270 */
[----:B------:R-:W-:Y:S02]  /*7890*/  ISETP.GT.AND P1, PT, R0, 0x31, PT ;  /* 0x000000310000780c */ /* 0x000fe40003f24270 */
[----:B------:R-:W-:Y:S02]  /*78a0*/  FSEL R14, R14, -INF , P0 ;  /* 0xff8000000e0e7808 */ /* 0x000fe40000000000 */
[----:B------:R-:W-:Y:S02]  /*78b0*/  ISETP.GT.AND P0, PT, R3, 0x11, PT ;  /* 0x000000110300780c */ /* 0x000fe40003f04270 */
[C---:B------:R-:W-:Y:S02]  /*78c0*/  ISETP.GT.AND P2, PT, R0.reuse, 0x38, PT ;  /* 0x000000380000780c */ /* 0x040fe40003f44270 */
[----:B------:R-:W-:Y:S02]  /*78d0*/  FSEL R15, R15, -INF , P0 ;  /* 0xff8000000f0f7808 */ /* 0x000fe40000000000 */
[C---:B------:R-:W-:Y:S02]  /*78e0*/  ISETP.GT.AND P0, PT, R0.reuse, 0x19, PT ;  /* 0x000000190000780c */ /* 0x040fe40003f04270 */
[C---:B------:R-:W-:Y:S02]  /*78f0*/  ISETP.GT.AND P3, PT, R0.reuse, 0x39, PT ;  /* 0x000000390000780c */ /* 0x040fe40003f64270 */
[----:B------:R-:W-:Y:S02]  /*7900*/  FSEL R17, R17, -INF , P0 ;  /* 0xff80000011117808 */ /* 0x000fe40000000000 */
[C---:B------:R-:W-:Y:S02]  /*7910*/  ISETP.GT.AND P0, PT, R3.reuse, 0x18, PT ;  /* 0x000000180300780c */ /* 0x040fe40003f04270 */
[----:B------:R-:W-:Y:S02]  /*7920*/  ISETP.GT.AND P6, PT, R0, 0x18, PT ;  /* 0x000000180000780c */ /* 0x000fe40003fc4270 */
[----:B------:R-:W-:Y:S02]  /*7930*/  FSEL R18, R18, -INF , P0 ;  /* 0xff80000012127808 */ /* 0x000fe40000000000 */
[----:B------:R-:W-:Y:S02]  /*7940*/  ISETP.GT.AND P0, PT, R3, 0x19, PT ;  /* 0x000000190300780c */ /* 0x000fe40003f04270 */
[----:B------:R-:W-:Y:S02]  /*7950*/  FSEL R16, R16, -INF , P6 ;  /* 0xff80000010107808 */ /* 0x000fe40003000000 */
[----:B------:R-:W-:Y:S02]  /*7960*/  FSEL R19, R19, -INF , P0 ;  /* 0xff80000013137808 */ /* 0x000fe40000000000 */
[----:B------:R-:W-:Y:S02]  /*7970*/  ISETP.GT.AND P0, PT, R0, 0x21, PT ;  /* 0x000000210000780c */ /* 0x000fe40003f04270 */
[----:B------:R-:W-:Y:S02]  /*7980*/  LOP3.LUT P6, RZ, R178, 0x100000, RZ, 0xc0, !PT ;  /* 0x00100000b2ff7812 */ /* 0x000fe400078cc0ff */
[----:B------:R-:W-:Y:S02]  /*7990*/  FSEL R21, R21, -INF , P0 ;  /* 0xff80000015157808 */ /* 0x000fe40000000000 */
[C---:B------:R-:W-:Y:S02]  /*79a0*/  ISETP.GT.AND P0, PT, R3.reuse, 0x20, PT ;  /* 0x000000200300780c */ /* 0x040fe40003f04270 */
[----:B------:R-:W-:Y:S02]  /*79b0*/  FSEL R20, R20, -INF , P6 ;  /* 0xff80000014147808 */ /* 0x000fe40003000000 */
[----:B------:R-:W-:Y:S02]  /*79c0*/  FSEL R22, R22, -INF , P0 ;  /* 0xff80000016167808 */ /* 0x000fe40000000000 */
[----:B------:R-:W-:Y:S02]  /*79d0*/  ISETP.GT.AND P0, PT, R3, 0x21, PT ;  /* 0x000000210300780c */ /* 0x000fe40003f04270 */
[----:B------:R-:W-:Y:S02]  /*79e0*/  FSEL R24, R24, -INF , P5 ;  /* 0xff80000018187808 */ /* 0x000fe40002800000 */
[----:B------:R-:W-:Y:S02]  /*79f0*/  FSEL R23, R23, -INF , P0 ;  /* 0xff80000017177808 */ /* 0x000fe40000000000 */
[----:B------:R-:W-:Y:S02]  /*7a00*/  ISETP.GT.AND P0, PT, R0, 0x30, PT ;  /* 0x000000300000780c */ /* 0x000fe40003f04270 */
[----:B-----5:R-:W-:Y:S02]  /*7a10*/  FMNMX.FTZ R0, R4, R2, !PT ;  /* 0x0000000204007209 */ /* 0x020fe40007810000 */
[----:B------:R-:W-:Y:S02]  /*7a20*/  FSEL R25, R25, -INF , P4 ;  /* 0xff80000019197808 */ /* 0x000fe40002000000 */
        /* <DEDUP_REMOVED lines=9> */
[----:B------:R-:W-:Y:S02]  /*7ac0*/  ISETP.GT.AND P0, PT, R3, 0x28, PT ;  /* 0x000000280300780c */ /* 0x000fe40003f04270 */
        /* <DEDUP_REMOVED lines=15> */
[----:B------:R-:W-:Y:S02]  /*7bc0*/  LOP3.LUT P6, RZ, R178, 0x80000, RZ, 0xc0, !PT ;  /* 0x00080000b2ff7812 */ /* 0x000fe400078cc0ff */
[----:B------:R-:W-:Y:S02]  /*7bd0*/  FMNMX.FTZ R0, R32, R0, !PT ;  /* 0x0000000020007209 */ /* 0x000fe40007810000 */
[C---:B------:R-:W-:Y:S02]  /*7be0*/  LOP3.LUT P5, RZ, R178.reuse, 0x40000, RZ, 0xc0, !PT ;  /* 0x00040000b2ff7812 */ /* 0x040fe400078ac0ff */
[----:B------:R-:W-:Y:S02]  /*7bf0*/  FMNMX.FTZ R0, R33, R0, !PT ;  /* 0x0000000021007209 */ /* 0x000fe40007810000 */
[C---:B------:R-:W-:Y:S02]  /*7c00*/  LOP3.LUT P4, RZ, R178.reuse, 0x20000, RZ, 0xc0, !PT ;  /* 0x00020000b2ff7812 */ /* 0x040fe4000788c0ff */
[C---:B------:R-:W-:Y:S01]  /*7c10*/  LOP3.LUT P3, RZ, R178.reuse, 0x10000, RZ, 0xc0, !PT ;  /* 0x00010000b2ff7812 */ /* 0x040fe2000786c0ff */
[----:B------:R-:W1:Y:S01]  /*7c20*/  SHFL.BFLY PT, R132, R0, 0x2, 0x1f ;  /* 0x0c401f0000847f89 */ /* 0x000e6200000e0000 */
[C---:B------:R-:W-:Y:S02]  /*7c30*/  LOP3.LUT P2, RZ, R178.reuse, 0x8000, RZ, 0xc0, !PT ;  /* 0x00008000b2ff7812 */ /* 0x040fe4000784c0ff */
[----:B------:R-:W-:Y:S02]  /*7c40*/  LOP3.LUT P1, RZ, R178, 0x4000, RZ, 0xc0, !PT ;  /* 0x00004000b2ff7812 */ /* 0x000fe4000782c0ff */
[----:B-1----:R-:W-:Y:S05]  /*7c50*/  FMNMX.FTZ R0, R132, R0, !PT ;  /* 0x0000000084007209 */ /* 0x002fea0007810000 */
[----:B------:R-:W1:Y:S02]  /*7c60*/  SHFL.BFLY PT, R132, R0, 0x1, 0x1f ;  /* 0x0c201f0000847f89 */ /* 0x000e6400000e0000 */
[----:B-1----:R-:W-:Y:S04]  /*7c70*/  FMNMX.FTZ R132, R0, R132, !PT ;  /* 0x0000008400847209 */ /* 0x002fe80007810000 */
[C---:B------:R-:W-:Y:S04]  /*7c80*/  FSETP.NEU.FTZ.AND P0, PT, R132.reuse, -INF , PT ;  /* 0xff8000008400780b */ /* 0x040fe80003f1d000 */
[----:B------:R-:W-:Y:S05]  /*7c90*/  FSEL R0, R132, RZ, P0 ;  /* 0x000000ff84007208 */ /* 0x000fea0000000000 */
[----:B------:R-:W-:Y:S02]  /*7ca0*/  FADD.FTZ R0, -R0, R2 ;  /* 0x0000000200007221 */ /* 0x000fe40000010100 */
[----:B------:R-:W-:Y:S02]  /*7cb0*/  FMUL.FTZ R2, R132, c[0x0][0x2d0] ;  /* 0x0000b40084027a20 */ /* 0x000fe40000410000 */
[----:B------:R-:W-:Y:S03]  /*7cc0*/  FMUL.FTZ R0, R0, c[0x0][0x2d0] ;  /* 0x0000b40000007a20 */ /* 0x000fe60000410000 */
[----:B------:R-:W-:Y:S02]  /*7cd0*/  FSEL R2, R2, RZ, P0 ;  /* 0x000000ff02027208 */ /* 0x000fe40000000000 */
[C---:B------:R-:W-:Y:S03]  /*7ce0*/  ISETP.GT.AND P0, PT, R3.reuse, 0x38, PT ;  /* 0x000000380300780c */ /* 0x040fe60003f04270 */
[--C-:B------:R-:W-:Y:S01]  /*7cf0*/  FFMA.FTZ R4, R4, c[0x0][0x2d0], -R2.reuse ;  /* 0x0000b40004047a23 */ /* 0x100fe20000010802 */
[----:B------:R-:W-:Y:S01]  /*7d00*/  FSEL R34, R34, -INF , P0 ;  /* 0xff80000022227808 */ /* 0x000fe20000000000 */
[--C-:B------:R-:W-:Y:S01]  /*7d10*/  FFMA.FTZ R189, R12, c[0x0][0x2d0], -R2.reuse ;  /* 0x0000b4000cbd7a23 */ /* 0x100fe20000010802 */
[----:B------:R-:W-:Y:S01]  /*7d20*/  ISETP.GT.AND P0, PT, R3, 0x39, PT ;  /* 0x000000390300780c */ /* 0x000fe20003f04270 */
[--C-:B------:R-:W-:Y:S02]  /*7d30*/  FFMA.FTZ R188, R13, c[0x0][0x2d0], -R2.reuse ;  /* 0x0000b4000dbc7a23 */ /* 0x100fe40000010802 */
[--C-:B------:R-:W-:Y:S01]  /*7d40*/  FFMA.FTZ R187, R16, c[0x0][0x2d0], -R2.reuse ;  /* 0x0000b40010bb7a23 */ /* 0x100fe20000010802 */
[----:B------:R-:W-:Y:S01]  /*7d50*/  MUFU.EX2 R4, R4 ;  /* 0x0000000400047308 */ /* 0x000fe20000000800 */
[--C-:B------:R-:W-:Y:S02]  /*7d60*/  FFMA.FTZ R182, R17, c[0x0][0x2d0], -R2.reuse ;  /* 0x0000b40011b67a23 */ /* 0x100fe40000010802 */
[--C-:B------:R-:W-:Y:S02]  /*7d70*/  FFMA.FTZ R28, R28, c[0x0][0x2d0], -R2.reuse ;  /* 0x0000b4001c1c7a23 */ /* 0x100fe40000010802 */
[--C-:B------:R-:W-:Y:S02]  /*7d80*/  FFMA.FTZ R29, R29, c[0x0][0x2d0], -R2.reuse ;  /* 0x0000b4001d1d7a23 */ /* 0x100fe40000010802 */
[--C-:B------:R-:W-:Y:S02]  /*7d90*/  FFMA.FTZ R32, R32, c[0x0][0x2d0], -R2.reuse ;  /* 0x0000b40020207a23 */ /* 0x100fe40000010802 */
        /* <DEDUP_REMOVED lines=8> */
[----:B------:R-:W-:Y:S05]  /*7e20*/  FFMA.FTZ R25, R25, c[0x0][0x2d0], -R2 ;  /* 0x0000b40019197a23 */ /* 0x000fea0000010802 */
[----:B------:R-:W4:Y:S10]  /*7e30*/  MUFU.EX2 R2, R0 ;  /* 0x0000000000027308 */ /* 0x000f340000000800 */
[----:B------:R-:W1:Y:S10]  /*7e40*/  MUFU.EX2 R8, R8 ;  /* 0x0000000800087308 */ /* 0x000e740000000800 */
[----:B------:R-:W2:Y:S01]  /*7e50*/  MUFU.EX2 R9, R9 ;  /* 0x0000000900097308 */ /* 0x000ea20000000800 */
[C---:B----4-:R-:W-:Y:S02]  /*7e60*/  FFMA.FTZ R0, R2.reuse, R177, R4 ;  /* 0x000000b102007223 */ /* 0x050fe40000010004 */
[----:B------:R-:W-:Y:S02]  /*7e70*/  FMUL.FTZ R12, R2, R156 ;  /* 0x0000009c020c7220 */ /* 0x000fe40000410000 */
[C---:B------:R-:W-:Y:S01]  /*7e80*/  FADD.FTZ R0, R176.reuse, R0 ;  /* 0x00000000b0007221 */ /* 0x040fe20000010000 */
[----:B------:R-:W-:Y:S01]  /*7e90*/  F2FP.BF16.PACK_AB R176, R176, R4 ;  /* 0x00000004b0b0723e */ /* 0x000fe200000010ff */
[C---:B------:R-:W-:Y:S01]  /*7ea0*/  FMUL.FTZ R13, R2.reuse, R157 ;  /* 0x0000009d020d7220 */ /* 0x040fe20000410000 */
[----:B------:R-:W-:Y:S01]  /*7eb0*/  FSEL R4, R35, -INF , P0 ;  /* 0xff80000023047808 */ /* 0x000fe20000000000 */
[----:B------:R-:W-:Y:S01]  /*7ec0*/  FMUL.FTZ R16, R2, R152 ;  /* 0x0000009802107220 */ /* 0x000fe20000410000 */
[----:B------:R-:W-:Y:S01]  /*7ed0*/  MOV R35, R20 ;  /* 0x0000001400237202 */ /* 0x000fe20000000f00 */
[----:B-1----:R-:W-:Y:S02]  /*7ee0*/  FADD.FTZ R0, R8, R0 ;  /* 0x0000000008007221 */ /* 0x002fe40000010000 */
[C---:B------:R-:W-:Y:S02]  /*7ef0*/  FMUL.FTZ R17, R2.reuse, R153 ;  /* 0x0000009902117220 */ /* 0x040fe40000410000 */
[C---:B------:R-:W-:Y:S02]  /*7f00*/  FMUL.FTZ R20, R2.reuse, R148 ;  /* 0x0000009402147220 */ /* 0x040fe40000410000 */
[C---:B------:R-:W-:Y:S02]  /*7f10*/  FMUL.FTZ R36, R2.reuse, R36 ;  /* 0x0000002402247220 */ /* 0x040fe40000410000 */
[----:B------:R-:W-:Y:S02]  /*7f20*/  FMUL.FTZ R37, R2, R37 ;  /* 0x0000002502257220 */ /* 0x000fe40000410000 */
[C---:B--2---:R-:W-:Y:S01]  /*7f30*/  FADD.FTZ R181, R9.reuse, R0 ;  /* 0x0000000009b57221 */ /* 0x044fe20000010000 */
[----:B------:R-:W-:Y:S01]  /*7f40*/  FMNMX.FTZ R0, R6, R133, !PT ;  /* 0x0000008506007209 */ /* 0x000fe20007810000 */
[C---:B------:R-:W-:Y:S01]  /*7f50*/  FMUL.FTZ R40, R2.reuse, R40 ;  /* 0x0000002802287220 */ /* 0x040fe20000410000 */
[----:B------:R-:W-:Y:S01]  /*7f60*/  F2FP.BF16.PACK_AB R178, R9, R8 ;  /* 0x0000000809b2723e */ /* 0x000fe200000010ff */
[C---:B------:R-:W-:Y:S01]  /*7f70*/  FMUL.FTZ R8, R2.reuse, R160 ;  /* 0x000000a002087220 */ /* 0x040fe20000410000 */
[----:B------:R-:W-:Y:S01]  /*7f80*/  FMNMX.FTZ R0, R7, R0, !PT ;  /* 0x0000000007007209 */ /* 0x000fe20007810000 */
[C---:B------:R-:W-:Y:S02]  /*7f90*/  FMUL.FTZ R9, R2.reuse, R161 ;  /* 0x000000a102097220 */ /* 0x040fe40000410000 */
[----:B------:R-:W-:Y:S01]  /*7fa0*/  FMUL.FTZ R41, R2, R41 ;  /* 0x0000002902297220 */ /* 0x000fe20000410000 */
[----:B------:R-:W-:Y:S01]  /*7fb0*/  FMNMX.FTZ R0, R10, R0, !PT ;  /* 0x000000000a007209 */ /* 0x000fe20007810000 */
[C---:B------:R-:W-:Y:S02]  /*7fc0*/  FMUL.FTZ R44, R2.reuse, R44 ;  /* 0x0000002c022c7220 */ /* 0x040fe40000410000 */
        /* <DEDUP_REMOVED lines=36> */
[----:B------:R-:W-:Y:S01]  /*8210*/  FMUL.FTZ R93, R2, R93 ;  /* 0x0000005d025d7220 */ /* 0x000fe20000410000 */
[----:B------:R-:W-:Y:S01]  /*8220*/  FMNMX.FTZ R0, R4, R0, !PT ;  /* 0x0000000004007209 */ /* 0x000fe20007810000 */
[C---:B------:R-:W-:Y:S02]  /*8230*/  FMUL.FTZ R96, R2.reuse, R96 ;  /* 0x0000006002607220 */ /* 0x040fe40000410000 */
[C---:B------:R-:W-:Y:S02]  /*8240*/  FMUL.FTZ R97, R2.reuse, R97 ;  /* 0x0000006102617220 */ /* 0x040fe40000410000 */
[----:B------:R-:W1:Y:S01]  /*8250*/  SHFL.BFLY PT, R3, R0, 0x2, 0x1f ;  /* 0x0c401f0000037f89 */ /* 0x000e6200000e0000 */
        /* <DEDUP_REMOVED lines=12> */
[----:B-1----:R-:W-:Y:S01]  /*8320*/  FMNMX.FTZ R0, R0, R3, !PT ;  /* 0x0000000300007209 */ /* 0x002fe20007810000 */
[C---:B------:R-:W-:Y:S02]  /*8330*/  FMUL.FTZ R124, R2.reuse, R124 ;  /* 0x0000007c027c7220 */ /* 0x040fe40000410000 */
[C---:B------:R-:W-:Y:S02]  /*8340*/  FMUL.FTZ R125, R2.reuse, R125 ;  /* 0x0000007d027d7220 */ /* 0x040fe40000410000 */
[----:B------:R-:W1:Y:S01]  /*8350*/  SHFL.BFLY PT, R3, R0, 0x1, 0x1f ;  /* 0x0c201f0000037f89 */ /* 0x000e6200000e0000 */
[C---:B------:R-:W-:Y:S02]  /*8360*/  FMUL.FTZ R128, R2.reuse, R128 ;  /* 0x0000008002807220 */ /* 0x040fe40000410000 */
[----:B------:R-:W-:Y:S01]  /*8370*/  FMUL.FTZ R129, R2, R129 ;  /* 0x0000008102817220 */ /* 0x000fe20000410000 */
[----:B-1----:R-:W-:Y:S04]  /*8380*/  FMNMX.FTZ R3, R3, R0, !PT ;  /* 0x0000000003037209 */ /* 0x002fe80007810000 */
[C---:B------:R-:W-:Y:S01]  /*8390*/  FSETP.NEU.FTZ.AND P0, PT, R3.reuse, -INF , PT ;  /* 0xff8000000300780b */ /* 0x040fe20003f1d000 */
[C---:B------:R-:W-:Y:S03]  /*83a0*/  FMUL.FTZ R5, R3.reuse, c[0x0][0x2d0] ;  /* 0x0000b40003057a20 */ /* 0x040fe60000410000 */
[----:B------:R-:W-:Y:S02]  /*83b0*/  FSEL R0, R3, RZ, P0 ;  /* 0x000000ff03007208 */ /* 0x000fe40000000000 */
[----:B------:R-:W-:Y:S02]  /*83c0*/  FSEL R5, R5, RZ, P0 ;  /* 0x000000ff05057208 */ /* 0x000fe40000000000 */
[----:B------:R-:W-:Y:S01]  /*83d0*/  PLOP3.LUT P0, PT, PT, PT, UP0, 0x80, 0x0 ;  /* 0x000000000000781c */ /* 0x000fe20003f0f008 */
[----:B------:R-:W-:Y:S02]  /*83e0*/  FADD.FTZ R0, -R0, R133 ;  /* 0x0000008500007221 */ /* 0x000fe40000010100 */
[--C-:B------:R-:W-:Y:S02]  /*83f0*/  FFMA.FTZ R177, R6, c[0x0][0x2d0], -R5.reuse ;  /* 0x0000b40006b17a23 */ /* 0x100fe40000010805 */
[----:B------:R-:W2:Y:S01]  /*8400*/  LDL.LU R6, [R1+0x80] ;  /* 0x0000800001067983 */ /* 0x000ea20000300800 */
[----:B------:R-:W-:Y:S02]  /*8410*/  FMUL.FTZ R0, R0, c[0x0][0x2d0] ;  /* 0x0000b40000007a20 */ /* 0x000fe40000410000 */
[--C-:B------:R-:W-:Y:S01]  /*8420*/  FFMA.FTZ R34, R34, c[0x0][0x2d0], -R5.reuse ;  /* 0x0000b40022227a23 */ /* 0x100fe20000010805 */
[----:B------:R-:W-:Y:S01]  /*8430*/  MUFU.EX2 R177, R177 ;  /* 0x000000b100b17308 */ /* 0x000fe20000000800 */
[--C-:B------:R-:W-:Y:S01]  /*8440*/  FFMA.FTZ R186, R15, c[0x0][0x2d0], -R5.reuse ;  /* 0x0000b4000fba7a23 */ /* 0x100fe20000010805 */
[----:B------:R-:W-:Y:S01]  /*8450*/  MOV R15, R24 ;  /* 0x00000018000f7202 */ /* 0x000fe20000000f00 */
[--C-:B------:R-:W-:Y:S01]  /*8460*/  FFMA.FTZ R183, R18, c[0x0][0x2d0], -R5.reuse ;  /* 0x0000b40012b77a23 */ /* 0x100fe20000010805 */
[----:B------:R-:W-:Y:S01]  /*8470*/  MOV R18, R21 ;  /* 0x0000001500127202 */ /* 0x000fe20000000f00 */
[--C-:B------:R-:W-:Y:S02]  /*8480*/  FFMA.FTZ R179, R10, c[0x0][0x2d0], -R5.reuse ;  /* 0x0000b4000ab37a23 */ /* 0x100fe40000010805 */
[--C-:B------:R-:W-:Y:S01]  /*8490*/  FFMA.FTZ R190, R23, c[0x0][0x2d0], -R5.reuse ;  /* 0x0000b40017be7a23 */ /* 0x100fe20000010805 */
[----:B------:R-:W-:Y:S01]  /*84a0*/  MOV R23, R32 ;  /* 0x0000002000177202 */ /* 0x000fe20000000f00 */
[----:B------:R-:W-:Y:S01]  /*84b0*/  FMUL.FTZ R32, R2, R136 ;  /* 0x0000008802207220 */ /* 0x000fe20000410000 */
[----:B------:R-:W1:Y:S01]  /*84c0*/  MUFU.EX2 R0, R0 ;  /* 0x0000000000007308 */ /* 0x000e620000000800 */
[--C-:B------:R-:W-:Y:S02]  /*84d0*/  FFMA.FTZ R26, R26, c[0x0][0x2d0], -R5.reuse ;  /* 0x0000b4001a1a7a23 */ /* 0x100fe40000010805 */
[--C-:B------:R-:W-:Y:S02]  /*84e0*/  FFMA.FTZ R30, R30, c[0x0][0x2d0], -R5.reuse ;  /* 0x0000b4001e1e7a23 */ /* 0x100fe40000010805 */
[--C-:B------:R-:W-:Y:S02]  /*84f0*/  FFMA.FTZ R31, R31, c[0x0][0x2d0], -R5.reuse ;  /* 0x0000b4001f1f7a23 */ /* 0x100fe40000010805 */
[----:B------:R-:W-:Y:S01]  /*8500*/  FMUL.FTZ R21, R2, R149 ;  /* 0x0000009502157220 */ /* 0x000fe20000410000 */
[----:B------:R-:W-:Y:S01]  /*8510*/  MOV R149, R15 ;  /* 0x0000000f00957202 */ /* 0x000fe20000000f00 */
[--C-:B------:R-:W-:Y:S01]  /*8520*/  FFMA.FTZ R7, R7, c[0x0][0x2d0], -R5.reuse ;  /* 0x0000b40007077a23 */ /* 0x100fe20000010805 */
[----:B------:R-:W-:Y:S01]  /*8530*/  MUFU.EX2 R152, R179 ;  /* 0x000000b300987308 */ /* 0x000fe20000000800 */
[--C-:B------:R-:W-:Y:S01]  /*8540*/  FFMA.FTZ R180, R11, c[0x0][0x2d0], -R5.reuse ;  /* 0x0000b4000bb47a23 */ /* 0x100fe20000010805 */
[----:B------:R-:W-:Y:S01]  /*8550*/  MOV R161, R30 ;  /* 0x0000001e00a17202 */ /* 0x000fe20000000f00 */
        /* <DEDUP_REMOVED lines=8> */
[----:B------:R-:W-:Y:S01]  /*85e0*/  FMUL.FTZ R33, R2, R137 ;  /* 0x0000008902217220 */ /* 0x000fe20000410000 */
[----:B------:R-:W3:Y:S01]  /*85f0*/  MUFU.EX2 R156, R180 ;  /* 0x000000b4009c7308 */ /* 0x000ee20000000800 */
[----:B------:R-:W-:Y:S01]  /*8600*/  FFMA.FTZ R11, R4, c[0x0][0x2d0], -R5 ;  /* 0x0000b400040b7a23 */ /* 0x000fe20000010805 */
[----:B------:R-:W-:Y:S01]  /*8610*/  MOV R148, R19 ;  /* 0x0000001300947202 */ /* 0x000fe20000000f00 */
[----:B------:R-:W-:Y:S01]  /*8620*/  FMUL.FTZ R5, R2, R165 ;  /* 0x000000a502057220 */ /* 0x000fe20000410000 */
[----:B------:R-:W-:Y:S01]  /*8630*/  MOV R165, R34 ;  /* 0x0000002200a57202 */ /* 0x000fe20000000f00 */
[C---:B-1----:R-:W-:Y:S01]  /*8640*/  FMUL.FTZ R34, R0.reuse, R138 ;  /* 0x0000008a00227220 */ /* 0x042fe20000410000 */
[----:B------:R-:W-:Y:S01]  /*8650*/  MOV R157, R22 ;  /* 0x00000016009d7202 */ /* 0x000fe20000000f00 */
[C---:B------:R-:W-:Y:S01]  /*8660*/  FMUL.FTZ R15, R0.reuse, R159 ;  /* 0x0000009f000f7220 */ /* 0x040fe20000410000 */
[----:B------:R-:W-:Y:S01]  /*8670*/  MOV R159, R18 ;  /* 0x00000012009f7202 */ /* 0x000fe20000000f00 */
[C---:B------:R-:W-:Y:S01]  /*8680*/  FMUL.FTZ R18, R0.reuse, R154 ;  /* 0x0000009a00127220 */ /* 0x040fe20000410000 */
[----:B------:R-:W-:Y:S01]  /*8690*/  MOV R154, R35 ;  /* 0x00000023009a7202 */ /* 0x000fe20000000f00 */
[----:B------:R-:W-:Y:S01]  /*86a0*/  FMUL.FTZ R35, R0, R139 ;  /* 0x0000008b00237220 */ /* 0x000fe20000410000 */
[----:B------:R-:W-:Y:S01]  /*86b0*/  MUFU.EX2 R149, R149 ;  /* 0x0000009500957308 */ /* 0x000fe20000000800 */
[----:B------:R-:W1:Y:S01]  /*86c0*/  LDSM.16.MT88.4 R136, [R135+0x100] ;  /* 0x000100008788783b */ /* 0x000e620000004200 */
[C---:B------:R-:W-:Y:S02]  /*86d0*/  FMUL.FTZ R29, R2.reuse, R141 ;  /* 0x0000008d021d7220 */ /* 0x040fe40000410000 */
[C---:B------:R-:W-:Y:S01]  /*86e0*/  FMUL.FTZ R4, R2.reuse, R164 ;  /* 0x000000a402047220 */ /* 0x040fe20000410000 */
[----:B------:R-:W-:Y:S01]  /*86f0*/  MOV R164, R28 ;  /* 0x0000001c00a47202 */ /* 0x000fe20000000f00 */
[C---:B------:R-:W-:Y:S02]  /*8700*/  FMUL.FTZ R28, R2.reuse, R140 ;  /* 0x0000008c021c7220 */ /* 0x040fe40000410000 */
[C---:B------:R-:W-:Y:S02]  /*8710*/  FMUL.FTZ R24, R2.reuse, R144 ;  /* 0x0000009002187220 */ /* 0x040fe40000410000 */
[----:B------:R-:W-:Y:S01]  /*8720*/  FMUL.FTZ R25, R2, R145 ;  /* 0x0000009102197220 */ /* 0x000fe20000410000 */
[----:B------:R-:W-:Y:S01]  /*8730*/  MUFU.EX2 R144, R182 ;  /* 0x000000b600907308 */ /* 0x000fe20000000800 */
[----:B---3--:R-:W-:Y:S01]  /*8740*/  F2FP.BF16.PACK_AB R179, R156, R152 ;  /* 0x000000989cb3723e */ /* 0x008fe200000010ff */
        /* <DEDUP_REMOVED lines=8> */
[----:B------:R3:W4:Y:S01]  /*87d0*/  MUFU.EX2 R2, R7 ;  /* 0x0000000700027308 */ /* 0x0007220000000800 */
[C---:B------:R-:W-:Y:S02]  /*87e0*/  FMUL.FTZ R22, R0.reuse, R150 ;  /* 0x0000009600167220 */ /* 0x040fe40000410000 */
[C---:B------:R-:W-:Y:S02]  /*87f0*/  FMUL.FTZ R26, R0.reuse, R146 ;  /* 0x00000092001a7220 */ /* 0x040fe40000410000 */
[C---:B------:R-:W-:Y:S02]  /*8800*/  FMUL.FTZ R30, R0.reuse, R142 ;  /* 0x0000008e001e7220 */ /* 0x040fe40000410000 */
[C---:B------:R-:W-:Y:S02]  /*8810*/  FMUL.FTZ R31, R0.reuse, R143 ;  /* 0x0000008f001f7220 */ /* 0x040fe40000410000 */
[C---:B------:R-:W-:Y:S01]  /*8820*/  FMUL.FTZ R38, R0.reuse, R38 ;  /* 0x0000002600267220 */ /* 0x040fe20000410000 */
[----:B------:R-:W-:Y:S01]  /*8830*/  LDSM.16.MT88.4 R140, [R135+0x900] ;  /* 0x00090000878c783b */ /* 0x000fe20000004200 */
        /* <DEDUP_REMOVED lines=9> */
[C---:B---3--:R-:W-:Y:S01]  /*88d0*/  FMUL.FTZ R7, R0.reuse, R167 ;  /* 0x000000a700077220 */ /* 0x048fe20000410000 */
[----:B------:R-:W-:Y:S01]  /*88e0*/  MOV R167, R27 ;  /* 0x0000001b00a77202 */ /* 0x000fe20000000f00 */
        /* <DEDUP_REMOVED lines=49> */
[----:B--2---:R-:W-:Y:S01]  /*8c00*/  FFMA.FTZ R133, R0, R6, R177 ;  /* 0x0000000600857223 */ /* 0x004fe200000100b1 */
[----:B----4-:R-:W-:Y:S01]  /*8c10*/  F2FP.BF16.PACK_AB R177, R2, R177 ;  /* 0x000000b102b1723e */ /* 0x010fe200000010ff */
[C---:B------:R-:W-:Y:S01]  /*8c20*/  FMUL.FTZ R6, R0.reuse, R166 ;  /* 0x000000a600067220 */ /* 0x040fe20000410000 */
[----:B------:R-:W-:Y:S01]  /*8c30*/  MOV R166, R23 ;  /* 0x0000001700a67202 */ /* 0x000fe20000000f00 */
[----:B------:R-:W-:Y:S02]  /*8c40*/  FMUL.FTZ R23, R0, R151 ;  /* 0x0000009700177220 */ /* 0x000fe40000410000 */
[----:B------:R-:W-:Y:S02]  /*8c50*/  FADD.FTZ R153, R2, R133 ;  /* 0x0000008502997221 */ /* 0x000fe40000010000 */
[----:B------:R-:W2:Y:S01]  /*8c60*/  MUFU.EX2 R133, R189 ;  /* 0x000000bd00857308 */ /* 0x000ea20000000800 */
[C---:B-1----:R-:W-:Y:S08]  /*8c70*/  HMMA.16816.F32.BF16 R4, R176.reuse, R136, R4 ;  /* 0x00000088b004723c */ /* 0x042ff00000041804 */
[C---:B------:R-:W-:Y:S01]  /*8c80*/  HMMA.16816.F32.BF16 R8, R176.reuse, R138, R8 ;  /* 0x0000008ab008723c */ /* 0x040fe20000041808 */
[----:B------:R-:W1:Y:S01]  /*8c90*/  LDSM.16.MT88.4 R136, [R248+0x100] ;  /* 0x00010000f888783b */ /* 0x000e620000004200 */
[----:B------:R-:W-:Y:S10]  /*8ca0*/  MUFU.EX2 R189, R161 ;  /* 0x000000a100bd7308 */ /* 0x000ff40000000800 */
[----:B------:R-:W3:Y:S01]  /*8cb0*/  MUFU.EX2 R2, R188 ;  /* 0x000000bc00027308 */ /* 0x000ee20000000800 */
[----:B--2---:R-:W-:Y:S09]  /*8cc0*/  FADD.FTZ R0, R133, R181 ;  /* 0x000000b585007221 */ /* 0x004ff20000010000 */
[----:B------:R-:W2:Y:S10]  /*8cd0*/  MUFU.EX2 R188, R160 ;  /* 0x000000a000bc7308 */ /* 0x000eb40000000800 */
[----:B------:R-:W-:Y:S01]  /*8ce0*/  MUFU.EX2 R181, R191 ;  /* 0x000000bf00b57308 */ /* 0x000fe20000000800 */
[----:B---3--:R-:W-:Y:S04]  /*8cf0*/  FADD.FTZ R0, R2, R0 ;  /* 0x0000000002007221 */ /* 0x008fe80000010000 */
[----:B------:R-:W-:Y:S01]  /*8d00*/  FADD.FTZ R0, R145, R0 ;  /* 0x0000000091007221 */ /* 0x000fe20000010000 */
[C---:B-1----:R-:W-:Y:S03]  /*8d10*/  HMMA.16816.F32.BF16 R12, R176.reuse, R136, R12 ;  /* 0x00000088b00c723c */ /* 0x042fe6000004180c */
[----:B------:R-:W-:Y:S05]  /*8d20*/  FADD.FTZ R0, R144, R0 ;  /* 0x0000000090007221 */ /* 0x000fea0000010000 */
        /* <DEDUP_REMOVED lines=45> */
[----:B------:R-:W-:Y:S03]  /*9000*/  F2FP.BF16.PACK_AB R137, R186, R185 ;  /* 0x000000b9ba89723e */ /* 0x000fe600000010ff */
[----:B------:R-:W-:Y:S02]  /*9010*/  F2FP.BF16.PACK_AB R138, R144, R145 ;  /* 0x00000091908a723e */ /* 0x000fe400000010ff */
[----:B------:R-:W3:Y:S02]  /*9020*/  LDSM.16.MT88.4 R144, [R248+0x900] ;  /* 0x00090000f890783b */ /* 0x000ee40000004200 */
[----:B------:R-:W4:Y:S01]  /*9030*/  MUFU.EX2 R2, R159 ;  /* 0x0000009f00027308 */ /* 0x000f220000000800 */
[----:B------:R-:W-:Y:S02]  /*9040*/  F2FP.BF16.PACK_AB R139, R184, R183 ;  /* 0x000000b7b88b723e */ /* 0x000fe400000010ff */
[----:B--2---:R-:W-:Y:S05]  /*9050*/  F2FP.BF16.PACK_AB R177, R188, R189 ;  /* 0x000000bdbcb1723e */ /* 0x004fea00000010ff */
[C---:B------:R-:W-:Y:S02]  /*9060*/  HMMA.16816.F32.BF16 R4, R136.reuse, R140, R4 ;  /* 0x0000008c8804723c */ /* 0x040fe40000041804 */
[----:B------:R-:W-:Y:S03]  /*9070*/  MUFU.EX2 R176, R167 ;  /* 0x000000a700b07308 */ /* 0x000fe60000000800 */
[----:B-1----:R-:W-:Y:S03]  /*9080*/  FADD.FTZ R0, R133, R0 ;  /* 0x0000000085007221 */ /* 0x002fe60000010000 */
[C---:B------:R-:W-:Y:S01]  /*9090*/  HMMA.16816.F32.BF16 R8, R136.reuse, R142, R8 ;  /* 0x0000008e8808723c */ /* 0x040fe20000041808 */
[----:B------:R-:W1:Y:S03]  /*90a0*/  LDSM.16.MT88.4 R140, [R251+0x900] ;  /* 0x00090000fb8c783b */ /* 0x000e660000004200 */
[----:B------:R-:W-:Y:S01]  /*90b0*/  MUFU.EX2 R178, R157 ;  /* 0x0000009d00b27308 */ /* 0x000fe20000000800 */
[----:B----4-:R-:W-:Y:S04]  /*90c0*/  FADD.FTZ R0, R2, R0 ;  /* 0x0000000002007221 */ /* 0x010fe80000010000 */
[----:B------:R-:W-:Y:S04]  /*90d0*/  FADD.FTZ R0, R149, R0 ;  /* 0x0000000095007221 */ /* 0x000fe80000010000 */
[C---:B------:R-:W-:Y:S01]  /*90e0*/  FADD.FTZ R0, R148.reuse, R0 ;  /* 0x0000000094007221 */ /* 0x040fe20000010000 */
        /* <DEDUP_REMOVED lines=46> */
[----:B------:R-:W3:Y:S03]  /*93d0*/  LDSM.16.MT88.4 R148, [R251+0x1100] ;  /* 0x00110000fb94783b */ /* 0x000ee60000004200 */
[----:B------:R-:W-:Y:S02]  /*93e0*/  F2FP.BF16.PACK_AB R136, R2, R133 ;  /* 0x000000850288723e */ /* 0x000fe400000010ff */
[----:B------:R-:W-:Y:S01]  /*93f0*/  F2FP.BF16.PACK_AB R137, R182, R181 ;  /* 0x000000b5b689723e */ /* 0x000fe200000010ff */
[----:B------:R-:W4:Y:S01]  /*9400*/  MUFU.EX2 R2, R162 ;  /* 0x000000a200027308 */ /* 0x000f220000000800 */
[----:B------:R-:W-:Y:S07]  /*9410*/  F2FP.BF16.PACK_AB R139, R190, R180 ;  /* 0x000000b4be8b723e */ /* 0x000fee00000010ff */
[C---:B-1----:R-:W-:Y:S02]  /*9420*/  HMMA.16816.F32.BF16 R4, R136.reuse, R140, R4 ;  /* 0x0000008c8804723c */ /* 0x042fe40000041804 */
[----:B------:R-:W1:Y:S06]  /*9430*/  MUFU.EX2 R133, R166 ;  /* 0x000000a600857308 */ /* 0x000e6c0000000800 */
[C---:B------:R-:W-:Y:S01]  /*9440*/  HMMA.16816.F32.BF16 R8, R136.reuse, R142, R8 ;  /* 0x0000008e8808723c */ /* 0x040fe20000041808 */
[----:B------:R-:W3:Y:S03]  /*9450*/  LDSM.16.MT88.4 R140, [R250+0x1100] ;  /* 0x00110000fa8c783b */ /* 0x000ee60000004200 */
[----:B----4-:R-:W-:Y:S05]  /*9460*/  FADD.FTZ R0, R2, R0 ;  /* 0x0000000002007221 */ /* 0x010fea0000010000 */
[----:B------:R-:W-:Y:S01]  /*9470*/  LDSM.16.MT88.4 R160, [R135+0x1900] ;  /* 0x0019000087a0783b */ /* 0x000fe20000004200 */
[C---:B--2---:R-:W-:Y:S03]  /*9480*/  HMMA.16816.F32.BF16 R12, R136.reuse, R144, R12 ;  /* 0x00000090880c723c */ /* 0x044fe6000004180c */
[C---:B------:R-:W-:Y:S01]  /*9490*/  FADD.FTZ R0, R176.reuse, R0 ;  /* 0x00000000b0007221 */ /* 0x040fe20000010000 */
[----:B------:R-:W-:Y:S01]  /*94a0*/  F2FP.BF16.PACK_AB R176, R176, R2 ;  /* 0x00000002b0b0723e */ /* 0x000fe200000010ff */
[----:B------:R-:W-:Y:S02]  /*94b0*/  FADD.FTZ R2, R152, R153 ;  /* 0x0000009998027221 */ /* 0x000fe40000010000 */
[----:B------:R-:W-:Y:S01]  /*94c0*/  LDSM.16.MT88.4 R152, [R248+0x1900] ;  /* 0x00190000f898783b */ /* 0x000fe20000004200 */
[C---:B------:R-:W-:Y:S04]  /*94d0*/  HMMA.16816.F32.BF16 R16, R136.reuse, R146, R16 ;  /* 0x000000928810723c */ /* 0x040fe80000041810 */
[----:B-1----:R-:W-:Y:S03]  /*94e0*/  FADD.FTZ R0, R133, R0 ;  /* 0x0000000085007221 */ /* 0x002fe60000010000 */
[----:B------:R-:W1:Y:S01]  /*94f0*/  LDSM.16.MT88.4 R144, [R135+0x3100] ;  /* 0x003100008790783b */ /* 0x000e620000004200 */
[C---:B---3--:R-:W-:Y:S04]  /*9500*/  HMMA.16816.F32.BF16 R20, R136.reuse, R148, R20 ;  /* 0x000000948814723c */ /* 0x048fe80000041814 */
[C---:B------:R-:W-:Y:S01]  /*9510*/  FADD.FTZ R0, R178.reuse, R0 ;  /* 0x00000000b2007221 */ /* 0x040fe20000010000 */
[----:B------:R-:W-:Y:S02]  /*9520*/  F2FP.BF16.PACK_AB R178, R178, R133 ;  /* 0x00000085b2b2723e */ /* 0x000fe400000010ff */
[----:B------:R-:W2:Y:S01]  /*9530*/  MUFU.EX2 R133, R164 ;  /* 0x000000a400857308 */ /* 0x000ea20000000800 */
[C---:B------:R-:W-:Y:S01]  /*9540*/  HMMA.16816.F32.BF16 R24, R136.reuse, R150, R24 ;  /* 0x000000968818723c */ /* 0x040fe20000041818 */
[----:B------:R-:W3:Y:S07]  /*9550*/  LDSM.16.MT88.4 R148, [R248+0x3100] ;  /* 0x00310000f894783b */ /* 0x000eee0000004200 */
[C---:B------:R-:W-:Y:S01]  /*9560*/  HMMA.16816.F32.BF16 R28, R136.reuse, R140, R28 ;  /* 0x0000008c881c723c */ /* 0x040fe2000004181c */
[----:B------:R4:W-:Y:S07]  /*9570*/  STL [R1+0x54], R0 ;  /* 0x0000540001007387 */ /* 0x0009ee0000100800 */
[C---:B------:R-:W-:Y:S01]  /*9580*/  HMMA.16816.F32.BF16 R32, R136.reuse, R142, R32 ;  /* 0x0000008e8820723c */ /* 0x040fe20000041820 */
[----:B------:R-:W3:Y:S03]  /*9590*/  LDSM.16.MT88.4 R140, [R251+0x3100] ;  /* 0x00310000fb8c783b */ /* 0x000ee60000004200 */
[----:B--2---:R-:W-:Y:S04]  /*95a0*/  F2FP.BF16.PACK_AB R179, R133, R187 ;  /* 0x000000bb85b3723e */ /* 0x004fe800000010ff */
[C---:B-1----:R-:W-:Y:S04]  /*95b0*/  HMMA.16816.F32.BF16 R36, R136.reuse, R144, R36 ;  /* 0x000000908824723c */ /* 0x042fe80000041824 */
[----:B----4-:R-:W-:Y:S01]  /*95c0*/  FADD.FTZ R0, R156, R2 ;  /* 0x000000029c007221 */ /* 0x010fe20000010000 */
[----:B------:R-:W-:Y:S03]  /*95d0*/  MOV R2, R132 ;  /* 0x0000008400027202 */ /* 0x000fe60000000f00 */
[----:B------:R-:W-:Y:S01]  /*95e0*/  FADD.FTZ R0, R185, R0 ;  /* 0x00000000b9007221 */ /* 0x000fe20000010000 */
[C---:B------:R-:W-:Y:S01]  /*95f0*/  HMMA.16816.F32.BF16 R40, R136.reuse, R146, R40 ;  /* 0x000000928828723c */ /* 0x040fe20000041828 */
[----:B------:R-:W1:Y:S02]  /*9600*/  LDSM.16.MT88.4 R144, [R250+0x3100] ;  /* 0x00310000fa90783b */ /* 0x000e640000004200 */
[----:B------:R-:W-:Y:S05]  /*9610*/  FADD.FTZ R0, R186, R0 ;  /* 0x00000000ba007221 */ /* 0x000fea0000010000 */
[C---:B---3--:R-:W-:Y:S04]  /*9620*/  HMMA.16816.F32.BF16 R44, R136.reuse, R148, R44 ;  /* 0x00000094882c723c */ /* 0x048fe8000004182c */
[----:B------:R-:W-:Y:S04]  /*9630*/  FADD.FTZ R0, R183, R0 ;  /* 0x00000000b7007221 */ /* 0x000fe80000010000 */
[C---:B------:R-:W-:Y:S01]  /*9640*/  HMMA.16816.F32.BF16 R48, R136.reuse, R150, R48 ;  /* 0x000000968830723c */ /* 0x040fe20000041830 */
[----:B------:R-:W2:Y:S03]  /*9650*/  LDSM.16.MT88.4 R148, [R135+0x5100] ;  /* 0x005100008794783b */ /* 0x000ea60000004200 */
[----:B------:R-:W-:Y:S04]  /*9660*/  FADD.FTZ R0, R184, R0 ;  /* 0x00000000b8007221 */ /* 0x000fe80000010000 */
[C---:B------:R-:W-:Y:S04]  /*9670*/  HMMA.16816.F32.BF16 R52, R136.reuse, R140, R52 ;  /* 0x0000008c8834723c */ /* 0x040fe80000041834 */
[----:B------:R-:W-:Y:S04]  /*9680*/  FADD.FTZ R0, R181, R0 ;  /* 0x00000000b5007221 */ /* 0x000fe80000010000 */
[C---:B------:R-:W-:Y:S01]  /*9690*/  HMMA.16816.F32.BF16 R56, R136.reuse, R142, R56 ;  /* 0x0000008e8838723c */ /* 0x040fe20000041838 */
[----:B------:R-:W3:Y:S03]  /*96a0*/  LDSM.16.MT88.4 R140, [R248+0x5100] ;  /* 0x00510000f88c783b */ /* 0x000ee60000004200 */
[----:B------:R-:W-:Y:S04]  /*96b0*/  FADD.FTZ R0, R182, R0 ;  /* 0x00000000b6007221 */ /* 0x000fe80000010000 */
[----:B------:R-:W-:Y:S01]  /*96c0*/  FADD.FTZ R0, R180, R0 ;  /* 0x00000000b4007221 */ /* 0x000fe20000010000 */
[C---:B-1----:R-:W-:Y:S03]  /*96d0*/  HMMA.16816.F32.BF16 R60, R136.reuse, R144, R60 ;  /* 0x00000090883c723c */ /* 0x042fe6000004183c */
[----:B------:R-:W-:Y:S04]  /*96e0*/  FADD.FTZ R0, R190, R0 ;  /* 0x00000000be007221 */ /* 0x000fe80000010000 */
[----:B------:R-:W-:Y:S01]  /*96f0*/  FADD.FTZ R0, R189, R0 ;  /* 0x00000000bd007221 */ /* 0x000fe20000010000 */
[C---:B------:R-:W-:Y:S01]  /*9700*/  HMMA.16816.F32.BF16 R64, R136.reuse, R146, R64 ;  /* 0x000000928840723c */ /* 0x040fe20000041840 */
[----:B------:R-:W1:Y:S03]  /*9710*/  LDSM.16.MT88.4 R144, [R251+0x5100] ;  /* 0x00510000fb90783b */ /* 0x000e660000004200 */
[----:B------:R-:W-:Y:S04]  /*9720*/  FADD.FTZ R0, R188, R0 ;  /* 0x00000000bc007221 */ /* 0x000fe80000010000 */
[C---:B--2---:R-:W-:Y:S04]  /*9730*/  HMMA.16816.F32.BF16 R68, R136.reuse, R148, R68 ;  /* 0x000000948844723c */ /* 0x044fe80000041844 */
[----:B------:R-:W-:Y:S04]  /*9740*/  FADD.FTZ R0, R187, R0 ;  /* 0x00000000bb007221 */ /* 0x000fe80000010000 */
[C---:B------:R-:W-:Y:S01]  /*9750*/  HMMA.16816.F32.BF16 R72, R136.reuse, R150, R72 ;  /* 0x000000968848723c */ /* 0x040fe20000041848 */
[----:B------:R-:W2:Y:S03]  /*9760*/  LDSM.16.MT88.4 R148, [R250+0x5100] ;  /* 0x00510000fa94783b */ /* 0x000ea60000004200 */
[----:B------:R-:W-:Y:S01]  /*9770*/  FADD.FTZ R0, R133, R0 ;  /* 0x0000000085007221 */ /* 0x000fe20000010000 */
[----:B------:R-:W-:Y:S03]  /*9780*/  MOV R133, R3 ;  /* 0x0000000300857202 */ /* 0x000fe60000000f00 */
[C---:B---3--:R-:W-:Y:S01]  /*9790*/  HMMA.16816.F32.BF16 R76, R136.reuse, R140, R76 ;  /* 0x0000008c884c723c */ /* 0x048fe2000004184c */
[----:B------:R-:W-:Y:S07]  /*97a0*/  STL [R1+0x80], R0 ;  /* 0x0000800001007387 */ /* 0x000fee0000100800 */
        /* <DEDUP_REMOVED lines=17> */
[----:B------:R-:W-:Y:S01]  /*98c0*/  HMMA.16816.F32.BF16 R128, R136, R142, R128 ;  /* 0x0000008e8880723c */ /* 0x000fe20000041880 */
[----:B------:R-:W2:Y:S07]  /*98d0*/  LDSM.16.MT88.4 R136, [R250+0x1900] ;  /* 0x00190000fa88783b */ /* 0x000eae0000004200 */
[C---:B------:R-:W-:Y:S01]  /*98e0*/  HMMA.16816.F32.BF16 R164, R176.reuse, R160, R4 ;  /* 0x000000a0b0a4723c */ /* 0x040fe20000041804 */
[----:B------:R-:W3:Y:S07]  /*98f0*/  LDSM.16.MT88.4 R4, [R135+0x3900] ;  /* 0x003900008704783b */ /* 0x000eee0000004200 */
[C---:B------:R-:W-:Y:S01]  /*9900*/  HMMA.16816.F32.BF16 R160, R176.reuse, R162, R8 ;  /* 0x000000a2b0a0723c */ /* 0x040fe20000041808 */
[----:B------:R-:W4:Y:S07]  /*9910*/  LDSM.16.MT88.4 R8, [R248+0x3900] ;  /* 0x00390000f808783b */ /* 0x000f2e0000004200 */
[C---:B------:R-:W-:Y:S01]  /*9920*/  HMMA.16816.F32.BF16 R156, R176.reuse, R152, R12 ;  /* 0x00000098b09c723c */ /* 0x040fe2000004180c */
[----:B------:R-:W3:Y:S07]  /*9930*/  LDSM.16.MT88.4 R12, [R251+0x3900] ;  /* 0x00390000fb0c783b */ /* 0x000eee0000004200 */
[C---:B------:R-:W-:Y:S01]  /*9940*/  HMMA.16816.F32.BF16 R152, R176.reuse, R154, R16 ;  /* 0x0000009ab098723c */ /* 0x040fe20000041810 */
[----:B------:R-:W4:Y:S07]  /*9950*/  LDSM.16.MT88.4 R16, [R250+0x3900] ;  /* 0x00390000fa10783b */ /* 0x000f2e0000004200 */
[C---:B-1----:R-:W-:Y:S08]  /*9960*/  HMMA.16816.F32.BF16 R148, R176.reuse, R144, R20 ;  /* 0x00000090b094723c */ /* 0x042ff00000041814 */
[C---:B------:R-:W-:Y:S08]  /*9970*/  HMMA.16816.F32.BF16 R144, R176.reuse, R146, R24 ;  /* 0x00000092b090723c */ /* 0x040ff00000041818 */
[C---:B--2---:R-:W-:Y:S08]  /*9980*/  HMMA.16816.F32.BF16 R140, R176.reuse, R136, R28 ;  /* 0x00000088b08c723c */ /* 0x044ff0000004181c */
[C---:B------:R-:W-:Y:S08]  /*9990*/  HMMA.16816.F32.BF16 R136, R176.reuse, R138, R32 ;  /* 0x0000008ab088723c */ /* 0x040ff00000041820 */
[C---:B---3--:R-:W-:Y:S08]  /*99a0*/  HMMA.16816.F32.BF16 R36, R176.reuse, R4, R36 ;  /* 0x00000004b024723c */ /* 0x048ff00000041824 */
[C---:B------:R-:W-:Y:S01]  /*99b0*/  HMMA.16816.F32.BF16 R40, R176.reuse, R6, R40 ;  /* 0x00000006b028723c */ /* 0x040fe20000041828 */
[----:B------:R-:W1:Y:S07]  /*99c0*/  LDSM.16.MT88.4 R4, [R135+0x5900] ;  /* 0x005900008704783b */ /* 0x000e6e0000004200 */
[C---:B----4-:R-:W-:Y:S08]  /*99d0*/  HMMA.16816.F32.BF16 R44, R176.reuse, R8, R44 ;  /* 0x00000008b02c723c */ /* 0x050ff0000004182c */
[C---:B------:R-:W-:Y:S01]  /*99e0*/  HMMA.16816.F32.BF16 R48, R176.reuse, R10, R48 ;  /* 0x0000000ab030723c */ /* 0x040fe20000041830 */
[----:B------:R-:W2:Y:S07]  /*99f0*/  LDSM.16.MT88.4 R8, [R248+0x5900] ;  /* 0x00590000f808783b */ /* 0x000eae0000004200 */
[C---:B------:R-:W-:Y:S08]  /*9a00*/  HMMA.16816.F32.BF16 R52, R176.reuse, R12, R52 ;  /* 0x0000000cb034723c */ /* 0x040ff00000041834 */
        /* <DEDUP_REMOVED lines=26> */
.L_x_612:
[----:B------:R-:W-:-:S13]  /*9bb0*/  ISETP.LE.AND P0, PT, RZ, UR10, PT ;  /* 0x0000000aff007c0c */ /* 0x000fda000bf03270 */
[----:B------:R-:W-:Y:S05]  /*9bc0*/  @!P0 BRA `(.L_x_616) ;  /* 0x000037c000008947 */ /* 0x000fea0003800000 */
[----:B------:R-:W2:Y:S04]  /*9bd0*/  LDL.LU R4, [R1+0xc4] ;  /* 0x0000c40001047983 */ /* 0x000ea80000300800 */
[----:B------:R-:W2:Y:S01]  /*9be0*/  LDL.LU R0, [R1+0x7c] ;  /* 0x00007c0001007983 */ /* 0x000ea20000300800 */
[----:B------:R-:W-:Y:S01]  /*9bf0*/  IMAD.MOV.U32 R133, RZ, RZ, R3 ;  /* 0x000000ffff857224 */ /* 0x000fe200078e0003 */
[C---:B--2---:R-:W-:Y:S01]  /*9c00*/  SHF.L.U64.HI R4, R0.reuse, 0x1, R4 ;  /* 0x0000000100047819 */ /* 0x044fe20000010204 */
[----:B------:R-:W-:Y:S02]  /*9c10*/  IMAD.SHL.U32 R2, R0, 0x2, RZ ;  /* 0x0000000200027824 */ /* 0x000fe400078e00ff */
[----:B------:R-:W-:Y:S02]  /*9c20*/  IMAD.MOV.U32 R0, RZ, RZ, R132 ;  /* 0x000000ffff007224 */ /* 0x000fe400078e0084 */
[----:B------:R1:W-:Y:S04]  /*9c30*/  STL [R1+0x74], R4 ;  /* 0x0000740401007387 */ /* 0x0003e80000100800 */
[----:B------:R2:W-:Y:S04]  /*9c40*/  STL [R1+0x70], R2 ;  /* 0x0000700201007387 */ /* 0x0005e80000100800 */
[----:B------:R-:W3:Y:S04]  /*9c50*/  LDL.LU R9, [R1+0xbc] ;  /* 0x0000bc0001097983 */ /* 0x000ee80000300800 */
[----:B------:R-:W3:Y:S04]  /*9c60*/  LDL.LU R8, [R1+0xb0] ;  /* 0x0000b00001087983 */ /* 0x000ee80000300800 */
[----:B------:R-:W2:Y:S04]  /*9c70*/  LDL.LU R7, [R1+0xc0] ;  /* 0x0000c00001077983 */ /* 0x000ea80000300800 */
[----:B------:R-:W2:Y:S04]  /*9c80*/  LDL.LU R6, [R1+0xb4] ;  /* 0x0000b40001067983 */ /* 0x000ea80000300800 */
[----:B------:R-:W4:Y:S04]  /*9c90*/  LDL.LU R5, [R1+0x90] ;  /* 0x0000900001057983 */ /* 0x000f280000300800 */
[----:B-1----:R-:W4:Y:S01]  /*9ca0*/  LDL.LU R4, [R1+0x58] ;  /* 0x0000580001047983 */ /* 0x002f220000300800 */
[----:B---3--:R-:W-:-:S02]  /*9cb0*/  SHF.L.U64.HI R9, R8, 0x1, R9 ;  /* 0x0000000108097819 */ /* 0x008fc40000010209 */
[----:B------:R-:W-:-:S03]  /*9cc0*/  SHF.L.U32 R3, R8, 0x1, RZ ;  /* 0x0000000108037819 */ /* 0x000fc600000006ff */
[----:B------:R-:W-:Y:S01]  /*9cd0*/  STL [R1+0x6c], R9 ;  /* 0x00006c0901007387 */ /* 0x000fe20000100800 */
[----:B--2---:R-:W-:-:S03]  /*9ce0*/  SHF.L.U64.HI R2, R6, 0x1, R7 ;  /* 0x0000000106027819 */ /* 0x004fc60000010207 */
[----:B------:R4:W-:Y:S01]  /*9cf0*/  STL [R1+0x68], R3 ;  /* 0x0000680301007387 */ /* 0x0009e20000100800 */
[----:B------:R-:W-:-:S03]  /*9d00*/  IMAD.SHL.U32 R6, R6, 0x2, RZ ;  /* 0x0000000206067824 */ /* 0x000fc600078e00ff */
[----:B------:R1:W-:Y:S04]  /*9d10*/  STL [R1+0x64], R2 ;  /* 0x0000640201007387 */ /* 0x0003e80000100800 */
[----:B------:R2:W-:Y:S01]  /*9d20*/  STL [R1+0x60], R6 ;  /* 0x0000600601007387 */ /* 0x0005e20000100800 */
[C---:B----4-:R-:W-:Y:S02]  /*9d30*/  SHF.L.U64.HI R3, R4.reuse, 0x1, R5 ;  /* 0x0000000104037819 */ /* 0x050fe40000010205 */
[----:B-1----:R-:W-:-:S05]  /*9d40*/  SHF.L.U32 R2, R4, 0x1, RZ ;  /* 0x0000000104027819 */ /* 0x002fca00000006ff */
[----:B------:R2:W-:Y:S04]  /*9d50*/  STL [R1+0x58], R2 ;  /* 0x0000580201007387 */ /* 0x0005e80000100800 */
[----:B------:R2:W-:Y:S01]  /*9d60*/  STL [R1+0x5c], R3 ;  /* 0x00005c0301007387 */ /* 0x0005e20000100800 */
[----:B------:R-:W-:Y:S05]  /*9d70*/  BRA `(.L_x_617) ;  /* 0x0000045000007947 */ /* 0x000fea0003800000 */
.L_x_619:
[----:B------:R-:W2:Y:S01]  /*9d80*/  LDL R2, [R1+0x84] ;  /* 0x0000840001027983 */ /* 0x000ea20000100800 */
[----:B------:R-:W-:Y:S01]  /*9d90*/  ULEA UR4, UR10, UR12, 0x6 ;  /* 0x0000000c0a047291 */ /* 0x000fe2000f8e303f */
[----:B------:R-:W-:Y:S02]  /*9da0*/  IMAD.MOV.U32 R178, RZ, RZ, RZ ;  /* 0x000000ffffb27224 */ /* 0x000fe400078e00ff */
[----:B------:R-:W3:Y:S03]  /*9db0*/  LDL R186, [R1+0x70] ;  /* 0x0000700001ba7983 */ /* 0x000ee60000100800 */
[----:B------:R-:W-:Y:S01]  /*9dc0*/  IMAD.U32 R3, RZ, RZ, UR4 ;  /* 0x00000004ff037e24 */ /* 0x000fe2000f8e00ff */
[----:B------:R-:W4:Y:S04]  /*9dd0*/  LDL R187, [R1+0x74] ;  /* 0x0000740001bb7983 */ /* 0x000f280000100800 */
        /* <DEDUP_REMOVED lines=63> */
.L_x_617:
        /* <DEDUP_REMOVED lines=10> */
[----:B--2---:R-:W2:Y:S04]  /*a270*/  LDL R6, [R1] ;  /* 0x0000000001067983 */ /* 0x004ea80000100800 */
[----:B-1----:R-:W2:Y:S04]  /*a280*/  LDL R40, [R1+0x70] ;  /* 0x0000700001287983 */ /* 0x002ea80000100800 */
[----:B------:R-:W2:Y:S04]  /*a290*/  LDL R39, [R1+0x74] ;  /* 0x0000740001277983 */ /* 0x000ea80000100800 */
        /* <DEDUP_REMOVED lines=27> */
[----:B--2---:R1:W-:Y:S03]  /*a450*/  LDSM.16.M88.4 R176, [R6] ;  /* 0x0000000006b0783b */ /* 0x0043e60000000200 */
[----:B------:R-:W-:Y:S02]  /*a460*/  LEA.HI.X R28, R2, c[0x0][0x1fc], R28, 0x1, P0 ;  /* 0x00007f00021c7a11 */ /* 0x000fe400000f0c1c */
[----:B------:R-:W2:Y:S04]  /*a470*/  SHFL.IDX PT, R2, R20, RZ, 0x181f ;  /* 0x00181fff14027589 */ /* 0x000ea800000e0000 */
[----:B------:R-:W3:Y:S04]  /*a480*/  SHFL.IDX PT, R3, R28, RZ, 0x181f ;  /* 0x00181fff1c037589 */ /* 0x000ee800000e0000 */
[----:B------:R-:W-:Y:S04]  /*a490*/  LDSM.16.M88.4 R180, [R30] ;  /* 0x000000001eb4783b */ /* 0x000fe80000000200 */
[----:B------:R-:W-:Y:S04]  /*a4a0*/  LDSM.16.M88.4 R184, [R23] ;  /* 0x0000000017b8783b */ /* 0x000fe80000000200 */
[----:B------:R4:W-:Y:S01]  /*a4b0*/  LDSM.16.M88.4 R188, [R22] ;  /* 0x0000000016bc783b */ /* 0x0009e20000000200 */
[C---:B-1----:R-:W-:Y:S03]  /*a4c0*/  HMMA.16816.F32.BF16 R4, R168.reuse, R8, RZ ;  /* 0x00000008a804723c */ /* 0x042fe600000418ff */
[----:B------:R-:W1:Y:S01]  /*a4d0*/  SHFL.IDX PT, R20, R20, 0x1, 0x181f ;  /* 0x00381f0014147f89 */ /* 0x000e6200000e0000 */
[C---:B--2---:R-:W-:Y:S03]  /*a4e0*/  IADD3 R12, P0, R2.reuse, R40, RZ ;  /* 0x00000028020c7210 */ /* 0x044fe60007f1e0ff */
[----:B------:R-:W2:Y:S01]  /*a4f0*/  SHFL.IDX PT, R28, R28, 0x1, 0x181f ;  /* 0x00381f001c1c7f89 */ /* 0x000ea200000e0000 */
[C---:B------:R-:W-:Y:S01]  /*a500*/  HMMA.16816.F32.BF16 R8, R168.reuse, R10, RZ ;  /* 0x0000000aa808723c */ /* 0x040fe200000418ff */
[C---:B---3--:R-:W-:Y:S05]  /*a510*/  IMAD.X R13, R3.reuse, 0x1, R39, P0 ;  /* 0x00000001030d7824 */ /* 0x048fea00000e0627 */
[----:B------:R-:W-:Y:S01]  /*a520*/  @!PT LDS RZ, [RZ] ;  /* 0x00000000fffff984 */ /* 0x000fe20000000800 */
[----:B------:R3:W-:Y:S04]  /*a530*/  LDGSTS.E.BYPASS.LTC128B.128 [R29], [R12.64], !P6 ;  /* 0x000000000c1d7fae */ /* 0x0007e8000f101d50 */
[----:B---3--:R-:W3:Y:S02]  /*a540*/  LDL R12, [R1+0xa8] ;  /* 0x0000a800010c7983 */ /* 0x008ee40000100800 */
[C---:B------:R-:W-:Y:S02]  /*a550*/  IADD3 R14, P0, R2.reuse, R38, RZ ;  /* 0x00000026020e7210 */ /* 0x040fe40007f1e0ff */
[----:B------:R-:W3:Y:S03]  /*a560*/  LDL R13, [R1+0xa4] ;  /* 0x0000a400010d7983 */ /* 0x000ee60000100800 */
[C---:B------:R-:W-:Y:S01]  /*a570*/  IMAD.X R15, R3.reuse, 0x1, R37, P0 ;  /* 0x00000001030f7824 */ /* 0x040fe200000e0625 */
[C---:B----4-:R-:W-:Y:S05]  /*a580*/  IADD3 R22, P0, R2.reuse, R36, RZ ;  /* 0x0000002402167210 */ /* 0x050fea0007f1e0ff */
[C---:B------:R-:W-:Y:S01]  /*a590*/  IMAD.X R23, R3.reuse, 0x1, R0, P0 ;  /* 0x0000000103177824 */ /* 0x040fe200000e0600 */
[-C--:B------:R-:W-:Y:S05]  /*a5a0*/  IADD3 R30, P0, R2, R21.reuse, RZ ;  /* 0x00000015021e7210 */ /* 0x080fea0007f1e0ff */
[----:B------:R-:W-:Y:S01]  /*a5b0*/  IMAD.X R31, R3, 0x1, R132, P0 ;  /* 0x00000001031f7824 */ /* 0x000fe200000e0684 */
[----:B-1----:R-:W-:Y:S02]  /*a5c0*/  IADD3 R2, P0, R20, R40, RZ ;  /* 0x0000002814027210 */ /* 0x002fe40007f1e0ff */
[----:B------:R1:W5:Y:S03]  /*a5d0*/  LDL.LU R40, [R1+0xdc] ;  /* 0x0000dc0001287983 */ /* 0x0003660000300800 */
[----:B--2---:R-:W-:Y:S01]  /*a5e0*/  IMAD.X R3, R28, 0x1, R39, P0 ;  /* 0x000000011c037824 */ /* 0x004fe200000e0627 */
[----:B---3--:R2:W-:Y:S04]  /*a5f0*/  LDGSTS.E.BYPASS.LTC128B.128 [R12], [R14.64], !P5 ;  /* 0x000000000e0c7fae */ /* 0x0085e8000e901d50 */
[----:B------:R2:W-:Y:S02]  /*a600*/  LDGSTS.E.BYPASS.LTC128B.128 [R13], [R22.64], !P4 ;  /* 0x00000000160d7fae */ /* 0x0005e4000e101d50 */
[C---:B--2---:R-:W-:Y:S02]  /*a610*/  HMMA.16816.F32.BF16 R12, R168.reuse, R16, RZ ;  /* 0x00000010a80c723c */ /* 0x044fe400000418ff */
[----:B------:R-:W2:Y:S01]  /*a620*/  LDL R17, [R1+0xa0] ;  /* 0x0000a00001117983 */ /* 0x000ea20000100800 */
[----:B------:R-:W-:Y:S03]  /*a630*/  IADD3 R22, P0, R20, R38, RZ ;  /* 0x0000002614167210 */ /* 0x000fe60007f1e0ff */
[----:B------:R1:W5:Y:S02]  /*a640*/  LDL.LU R39, [R1+0xd8] ;  /* 0x0000d80001277983 */ /* 0x0003640000300800 */
[----:B------:R-:W-:Y:S02]  /*a650*/  IMAD.X R23, R28, 0x1, R37, P0 ;  /* 0x000000011c177824 */ /* 0x000fe400000e0625 */
[----:B------:R1:W5:Y:S04]  /*a660*/  LDL.LU R38, [R1+0xd4] ;  /* 0x0000d40001267983 */ /* 0x0003680000300800 */
[----:B------:R1:W5:Y:S04]  /*a670*/  LDL.LU R37, [R1+0xd0] ;  /* 0x0000d00001257983 */ /* 0x0003680000300800 */
[----:B--2---:R2:W-:Y:S04]  /*a680*/  LDGSTS.E.BYPASS.LTC128B.128 [R17], [R30.64], !P3 ;  /* 0x000000001e117fae */ /* 0x0045e8000d901d50 */
[----:B------:R3:W-:Y:S04]  /*a690*/  LDGSTS.E.BYPASS.LTC128B.128 [R29+0x1000], [R2.64], !P6 ;  /* 0x01000000021d7fae */ /* 0x0007e8000f101d50 */
[----:B------:R4:W-:Y:S01]  /*a6a0*/  LDGSTS.E.BYPASS.LTC128B.128 [R29+0x3000], [R22.64], !P5 ;  /* 0x03000000161d7fae */ /* 0x0009e2000e901d50 */
[C---:B--2---:R-:W-:Y:S01]  /*a6b0*/  HMMA.16816.F32.BF16 R16, R168.reuse, R18, RZ ;  /* 0x00000012a810723c */ /* 0x044fe200000418ff */
[----:B---3--:R-:W-:Y:S02]  /*a6c0*/  IADD3 R2, P0, R20, R36, RZ ;  /* 0x0000002414027210 */ /* 0x008fe40007f1e0ff */
[----:B------:R1:W5:Y:S03]  /*a6d0*/  LDL.LU R36, [R1+0xcc] ;  /* 0x0000cc0001247983 */ /* 0x0003660000300800 */
[----:B------:R-:W-:Y:S02]  /*a6e0*/  IMAD.X R3, R28, 0x1, R0, P0 ;  /* 0x000000011c037824 */ /* 0x000fe400000e0600 */
        /* <DEDUP_REMOVED lines=202> */
.L_x_618:
        /* <DEDUP_REMOVED lines=435> */
[-C--:B------:R-:W-:Y:S01]  /*cec0*/  MOV R3, R2.reuse ;  /* 0x0000000200037202 */ /* 0x080fe20000000f00 */
[C---:B------:R-:W-:Y:S01]  /*ced0*/  HMMA.16816.F32.BF16 R56, R136.reuse, R142, R56 ;  /* 0x0000008e8838723c */ /* 0x040fe20000041838 */
[----:B------:R-:W1:Y:S03]  /*cee0*/  LDSM.16.MT88.4 R140, [R248+0x5100] ;  /* 0x00510000f88c783b */ /* 0x000e660000004200 */
[----:B------:R-:W-:Y:S04]  /*cef0*/  MOV R133, R2 ;  /* 0x0000000200857202 */ /* 0x000fe80000000f00 */
        /* <DEDUP_REMOVED lines=73> */
.L_x_616:
        /* <DEDUP_REMOVED lines=157> */
.L_x_610:
        /* <DEDUP_REMOVED lines=197> */
.L_x_621:
        /* <DEDUP_REMOVED lines=9> */
[----:B------:R-:W-:Y:S01]  /*ea40*/  UIMAD UR10, UR8, UR6, URZ ;  /* 0x00000006080a72a4 */ /* 0x000fe2000f8e023f */
[----:B------:R-:W-:Y:S01]  /*ea50*/  LEA.HI R6, R47, R57, RZ, 0x3 ;  /* 0x000000392f067211 */ /* 0x000fe200078f18ff */
[----:B------:R-:W-:Y:S01]  /*ea60*/  USHF.R.S32.HI UR11, URZ, 0x1f, UR14 ;  /* 0x0000001f3f0b7899 */ /* 0x000fe2000801140e */
[----:B------:R-:W-:Y:S01]  /*ea70*/  SHF.R.S32.HI R2, RZ, 0x1f, R3 ;  /* 0x0000001fff027819 */ /* 0x000fe20000011403 */
[----:B------:R-:W-:Y:S01]  /*ea80*/  IMAD.IADD R4, R40, 0x1, -R0 ;  /* 0x0000000128047824 */ /* 0x000fe200078e0a00 */
[----:B------:R-:W-:Y:S01]  /*ea90*/  LEA.HI R0, R22, R22, RZ, 0x1 ;  /* 0x0000001616007211 */ /* 0x000fe200078f08ff */
[----:B------:R-:W-:Y:S01]  /*eaa0*/  ULDC.64 UR4, c[0x0][0x3a0] ;  /* 0x0000e80000047ab9 */ /* 0x000fe20000000a00 */
        /* <DEDUP_REMOVED lines=8> */
[----:B------:R-:W-:Y:S01]  /*eb30*/  UIMAD.WIDE.U32 UR12, UR9, UR6, UR12 ;  /* 0x00000006090c72a5 */ /* 0x000fe2000f8e000c */
[----:B------:R-:W-:Y:S01]  /*eb40*/  IMAD R15, R4, 0x10, R2 ;  /* 0x00000010040f7824 */ /* 0x000fe200078e0202 */
[----:B------:R-:W-:Y:S01]  /*eb50*/  UIMAD UR10, UR9, UR7, UR10 ;  /* 0x00000007090a72a4 */ /* 0x000fe2000f8e020a */
[----:B------:R-:W-:Y:S01]  /*eb60*/  LOP3.LUT R4, R6, 0xfffffff8, RZ, 0xc0, !PT ;  /* 0xfffffff806047812 */ /* 0x000fe200078ec0ff */
[----:B------:R-:W-:Y:S01]  /*eb70*/  USEL UR11, UR11, URZ, !UP1 ;  /* 0x0000003f0b0b7287 */ /* 0x000fe2000c800000 */
[----:B------:R-:W-:Y:S01]  /*eb80*/  IMAD R0, R0, 0x8, R15 ;  /* 0x0000000800007824 */ /* 0x000fe200078e020f */
[----:B------:R-:W-:Y:S01]  /*eb90*/  ULDC.64 UR6, c[0x0][0x498] ;  /* 0x0001260000067ab9 */ /* 0x000fe20000000a00 */
[----:B------:R-:W-:Y:S01]  /*eba0*/  SHF.R.S32.HI R14, RZ, 0x3, R6 ;  /* 0x00000003ff0e7819 */ /* 0x000fe20000011406 */
[----:B------:R-:W-:Y:S01]  /*ebb0*/  UIMAD.WIDE.U32 UR18, UR20, UR4, URZ ;  /* 0x00000004141272a5 */ /* 0x000fe2000f8e003f */
        /* <DEDUP_REMOVED lines=20> */
[----:B------:R-:W-:Y:S01]  /*ed00*/  BSSY B0, `(.L_x_622) ;  /* 0x0000068000007945 */ /* 0x000fe20003800000 */
[----:B------:R-:W-:Y:S01]  /*ed10*/  UIADD3 UR19, UR19, UR15, URZ ;  /* 0x0000000f13137290 */ /* 0x000fe2000fffe03f */
[----:B------:R-:W-:Y:S01]  /*ed20*/  IMAD R4, R3, c[0x0][0x4e8], R2 ;  /* 0x00013a0003047a24 */ /* 0x000fe200078e0202 */
[----:B------:R-:W-:Y:S01]  /*ed30*/  IADD3 R2, P0, R0, UR12, RZ ;  /* 0x0000000c00027c10 */ /* 0x000fe2000ff1e0ff */
[----:B------:R-:W-:Y:S01]  /*ed40*/  IMAD.U32 R3, RZ, RZ, UR7 ;  /* 0x00000007ff037e24 */ /* 0x000fe2000f8e00ff */
[----:B------:R-:W-:-:S02]  /*ed50*/  UIMAD UR5, UR9, UR5, UR8 ;  /* 0x00000005090572a4 */ /* 0x000fc4000f8e0208 */
[----:B------:R-:W-:Y:S01]  /*ed60*/  SHF.R.S32.HI R0, RZ, 0x1f, R4 ;  /* 0x0000001fff007819 */ /* 0x000fe20000011404 */
[----:B------:R-:W-:Y:S01]  /*ed70*/  UIMAD.WIDE.U32 UR18, UR9, UR4, UR18 ;  /* 0x00000004091272a5 */ /* 0x000fe2000f8e0012 */
[----:B------:R-:W-:Y:S01]  /*ed80*/  IADD3.X R3, R5, UR13, R3, P0, !PT ;  /* 0x0000000d05037c10 */ /* 0x000fe200087fe403 */
[----:B------:R-:W-:Y:S01]  /*ed90*/  IMAD.SHL.U32 R5, R14, 0x40, RZ ;  /* 0x000000400e057824 */ /* 0x000fe200078e00ff */
[----:B------:R-:W-:Y:S01]  /*eda0*/  ULDC.64 UR6, c[0x0][0x3f0] ;  /* 0x0000fc0000067ab9 */ /* 0x000fe20000000a00 */
[----:B------:R-:W-:Y:S01]  /*edb0*/  IMAD R0, R0, c[0x0][0x488], RZ ;  /* 0x0001220000007a24 */ /* 0x000fe200078e02ff */
[----:B------:R-:W-:Y:S01]  /*edc0*/  UIMAD UR11, UR11, UR6, URZ ;  /* 0x000000060b0b72a4 */ /* 0x000fe2000f8e023f */
[C---:B------:R-:W-:Y:S01]  /*edd0*/  IMAD.WIDE.U32 R2, R4.reuse, c[0x0][0x488], R2 ;  /* 0x0001220004027a25 */ /* 0x040fe200078e0002 */
[----:B------:R-:W-:Y:S01]  /*ede0*/  LOP3.LUT R5, R5, 0x1c0, RZ, 0xc0, !PT ;  /* 0x000001c005057812 */ /* 0x000fe200078ec0ff */
[----:B------:R-:W-:Y:S02]  /*edf0*/  UIADD3 UR19, UR19, UR5, URZ ;  /* 0x0000000513137290 */ /* 0x000fe4000fffe03f */
[----:B------:R-:W-:Y:S01]  /*ee00*/  IMAD R9, R4, c[0x0][0x48c], R0 ;  /* 0x0001230004097a24 */ /* 0x000fe200078e0200 */
[----:B------:R-:W-:Y:S01]  /*ee10*/  SHF.R.U32.HI R8, RZ, 0x3, R5 ;  /* 0x00000003ff087819 */ /* 0x000fe20000011605 */
[----:B------:R-:W-:Y:S01]  /*ee20*/  IMAD.SHL.U32 R4, R7, 0x8, RZ ;  /* 0x0000000807047824 */ /* 0x000fe200078e00ff */
[C---:B------:R-:W-:Y:S01]  /*ee30*/  LEA R7, P0, R2.reuse, c[0x0][0x450], 0x2 ;  /* 0x0001140002077a11 */ /* 0x040fe200078010ff */
[----:B------:R-:W-:Y:S01]  /*ee40*/  IMAD.IADD R3, R3, 0x1, R9 ;  /* 0x0000000103037824 */ /* 0x000fe200078e0209 */
[----:B------:R-:W-:Y:S01]  /*ee50*/  UIMAD UR7, UR14, UR7, UR11 ;  /* 0x000000070e0772a4 */ /* 0x000fe2000f8e020b */
[----:B------:R-:W-:Y:S01]  /*ee60*/  IMAD.MOV.U32 R0, RZ, RZ, R6 ;  /* 0x000000ffff007224 */ /* 0x000fe200078e0006 */
[----:B------:R-:W-:Y:S01]  /*ee70*/  LOP3.LUT R5, R5, 0x38, R4, 0xf8, !PT ;  /* 0x0000003805057812 */ /* 0x000fe200078ef804 */
[----:B------:R-:W-:Y:S01]  /*ee80*/  UIMAD.WIDE.U32 UR14, UR14, UR6, UR18 ;  /* 0x000000060e0e72a5 */ /* 0x000fe2000f8e0012 */
[----:B------:R-:W-:Y:S01]  /*ee90*/  @P1 SHF.R.U32.HI R0, RZ, c[0x0][0x4f0], R10 ;  /* 0x00013c00ff001a19 */ /* 0x000fe2000001160a */
[----:B------:R-:W-:Y:S01]  /*eea0*/  SHFL.IDX PT, R12, R7, RZ, 0x1c1f ;  /* 0x001c1fff070c7589 */ /* 0x000fe200000e0000 */
[----:B------:R-:W-:Y:S01]  /*eeb0*/  LOP3.LUT R17, R5, R8, RZ, 0x3c, !PT ;  /* 0x0000000805117212 */ /* 0x000fe200078e3cff */
[----:B------:R-:W-:Y:S01]  /*eec0*/  UIADD3 UR7, UR15, UR7, URZ ;  /* 0x000000070f077290 */ /* 0x000fe2000fffe03f */
[----:B------:R-:W-:Y:S01]  /*eed0*/  LEA.HI.X R5, R2, c[0x0][0x454], R3, 0x2, P0 ;  /* 0x0001150002057a11 */ /* 0x000fe200000f1403 */
[----:B------:R1:W-:Y:S01]  /*eee0*/  SHFL.IDX PT, R10, R7, 0x1, 0x1c1f ;  /* 0x003c1f00070a7f89 */ /* 0x0003e200000e0000 */
[--C-:B------:R-:W-:Y:S01]  /*eef0*/  SHF.R.S32.HI R9, RZ, 0x1f, R0.reuse ;  /* 0x0000001fff097819 */ /* 0x100fe20000011400 */
[----:B------:R-:W-:Y:S01]  /*ef00*/  IMAD.MOV R8, RZ, RZ, -R0 ;  /* 0x000000ffff087224 */ /* 0x000fe200078e0a00 */
[----:B------:R-:W-:Y:S01]  /*ef10*/  MOV R2, UR14 ;  /* 0x0000000e00027c02 */ /* 0x000fe20008000f00 */
[----:B------:R-:W2:Y:S01]  /*ef20*/  SHFL.IDX PT, R13, R5, RZ, 0x1c1f ;  /* 0x001c1fff050d7589 */ /* 0x000ea200000e0000 */
[----:B------:R-:W-:-:S02]  /*ef30*/  IMAD.U32 R3, RZ, RZ, UR15 ;  /* 0x0000000fff037e24 */ /* 0x000fc4000f8e00ff */
[----:B------:R-:W-:Y:S01]  /*ef40*/  IMAD.U32 R3, RZ, RZ, UR7 ;  /* 0x00000007ff037e24 */ /* 0x000fe2000f8e00ff */
[----:B------:R3:W4:Y:S01]  /*ef50*/  SHFL.IDX PT, R11, R5, 0x1, 0x1c1f ;  /* 0x003c1f00050b7f89 */ /* 0x00072200000e0000 */
[----:B------:R-:W-:Y:S02]  /*ef60*/  IMAD R6, R8, c[0x0][0x4e8], R6 ;  /* 0x00013a0008067a24 */ /* 0x000fe400078e0206 */
[----:B------:R-:W-:-:S04]  /*ef70*/  IMAD.WIDE.U32 R2, R0, c[0x0][0x3e0], R2 ;  /* 0x0000f80000027a25 */ /* 0x000fc800078e0002 */
[----:B-1----:R-:W-:-:S04]  /*ef80*/  IMAD R7, R9, c[0x0][0x3e0], RZ ;  /* 0x0000f80009077a24 */ /* 0x002fc800078e02ff */
[----:B------:R-:W-:Y:S01]  /*ef90*/  IMAD R7, R0, c[0x0][0x3e4], R7 ;  /* 0x0000f90000077a24 */ /* 0x000fe200078e0207 */
[----:B------:R-:W-:Y:S01]  /*efa0*/  SHF.R.S32.HI R0, RZ, 0x1f, R6 ;  /* 0x0000001fff007819 */ /* 0x000fe20000011406 */
[----:B---3--:R-:W-:-:S03]  /*efb0*/  IMAD R5, R28, 0x80, R15 ;  /* 0x000000801c057824 */ /* 0x008fc600078e020f */
[----:B------:R-:W-:Y:S01]  /*efc0*/  IADD3 R3, R3, R7, RZ ;  /* 0x0000000703037210 */ /* 0x000fe20007ffe0ff */
[----:B------:R-:W-:Y:S02]  /*efd0*/  IMAD R0, R0, c[0x0][0x3d8], RZ ;  /* 0x0000f60000007a24 */ /* 0x000fe400078e02ff */
[----:B------:R-:W-:Y:S01]  /*efe0*/  IMAD R28, R28, 0x80, R14 ;  /* 0x000000801c1c7824 */ /* 0x000fe200078e020e */
[C---:B------:R-:W-:Y:S01]  /*eff0*/  IADD3 R8, R5.reuse, 0x8, RZ ;  /* 0x0000000805087810 */ /* 0x040fe20007ffe0ff */
[----:B------:R-:W-:Y:S01]  /*f000*/  IMAD.WIDE.U32 R2, R6, c[0x0][0x3d8], R2 ;  /* 0x0000f60006027a25 */ /* 0x000fe200078e0002 */
[-C--:B------:R-:W-:Y:S02]  /*f010*/  ISETP.GE.OR P0, PT, R5, R29.reuse, P2 ;  /* 0x0000001d0500720c */ /* 0x080fe40001706670 */
[----:B------:R-:W-:Y:S01]  /*f020*/  ISETP.GE.OR P2, PT, R8, R29, P2 ;  /* 0x0000001d0800720c */ /* 0x000fe20001746670 */
[----:B------:R-:W-:-:S05]  /*f030*/  IMAD.SHL.U32 R5, R18, 0x8, RZ ;  /* 0x0000000812057824 */ /* 0x000fca00078e00ff */
[----:B------:R-:W-:Y:S01]  /*f040*/  LOP3.LUT R7, R17, 0x7ffffe00, R5, 0xf8, !PT ;  /* 0x7ffffe0011077812 */ /* 0x000fe200078ef805 */
[----:B------:R-:W-:-:S04]  /*f050*/  IMAD R5, R6, c[0x0][0x3dc], R0 ;  /* 0x0000f70006057a24 */ /* 0x000fc800078e0200 */
[----:B------:R-:W-:Y:S01]  /*f060*/  IMAD.SHL.U32 R0, R7, 0x2, RZ ;  /* 0x0000000207007824 */ /* 0x000fe200078e00ff */
[----:B--2---:R1:W-:Y:S01]  /*f070*/  @!P0 ST.E [R12.64], R52 ;  /* 0x000000340c008985 */ /* 0x0043e2000c101910 */
[----:B------:R-:W-:Y:S01]  /*f080*/  IMAD.IADD R3, R3, 0x1, R5 ;  /* 0x0000000103037824 */ /* 0x000fe200078e0205 */
[C---:B------:R-:W-:Y:S02]  /*f090*/  LEA R31, P0, R2.reuse, c[0x0][0x380], 0x1 ;  /* 0x0000e000021f7a11 */ /* 0x040fe400078008ff */
[----:B----4-:R1:W-:Y:S02]  /*f0a0*/  @!P2 ST.E [R10.64], R53 ;  /* 0x000000350a00a985 */ /* 0x0103e4000c101910 */
[----:B------:R-:W-:Y:S02]  /*f0b0*/  LEA.HI.X R30, R2, c[0x0][0x384], R3, 0x1, P0 ;  /* 0x0000e100021e7a11 */ /* 0x000fe400000f0c03 */
[----:B------:R1:W2:Y:S01]  /*f0c0*/  LDS.128 R44, [R0+0x1080] ;  /* 0x00108000002c7984 */ /* 0x0002a20000000c00 */
[----:B------:R-:W-:-:S03]  /*f0d0*/  ISETP.GE.AND P0, PT, R28, R29, PT ;  /* 0x0000001d1c00720c */ /* 0x000fc60003f06270 */
        /* <DEDUP_REMOVED lines=42> */
.L_x_623:
[----:B--234-:R-:W-:Y:S05]  /*f380*/  BSYNC B0 ;  /* 0x0000000000007941 */ /* 0x01cfea0003800000 */
.L_x_622:
        /* <DEDUP_REMOVED lines=30> */
.L_x_625:
[----:B------:R-:W-:Y:S05]  /*f570*/  BSYNC B0 ;  /* 0x0000000000007941 */ /* 0x000fea0003800000 */
.L_x_624:
        /* <DEDUP_REMOVED lines=30> */
.L_x_627:
[----:B------:R-:W-:Y:S05]  /*f760*/  BSYNC B0 ;  /* 0x0000000000007941 */ /* 0x000fea0003800000 */
.L_x_626:
        /* <DEDUP_REMOVED lines=31> */
.L_x_620:
        /* <DEDUP_REMOVED lines=31> */
.L_x_628:
        /* <DEDUP_REMOVED lines=13> */
[----:B------:R-:W-:Y:S02]  /*fc20*/  ULDC.64 UR4, c[0x0][0x490] ;  /* 0x0001240000047ab9 */ /* 0x000fe40000000a00 */
[----:B------:R-:W-:Y:S02]  /*fc30*/  UIMAD UR7, UR8, UR4, URZ ;  /* 0x00000004080772a4 */ /* 0x000fe4000f8e023f */
[----:B------:R-:W-:Y:S01]  /*fc40*/  ISETP.NE.AND P0, PT, R0, 0x1, PT ;  /* 0x000000010000780c */ /* 0x000fe20003f05270 */
[----:B------:R-:W-:Y:S01]  /*fc50*/  UMOV UR12, UR10 ;  /* 0x0000000a000c7c82 */ /* 0x000fe20008000000 */
[----:B------:R-:W-:Y:S01]  /*fc60*/  IMAD.MOV.U32 R0, RZ, RZ, R3 ;  /* 0x000000ffff007224 */ /* 0x000fe200078e0003 */
        /* <DEDUP_REMOVED lines=25> */
.L_x_630:
[----:B------:R-:W-:Y:S05]  /*fe00*/  BSYNC B0 ;  /* 0x0000000000007941 */ /* 0x000fea0003800000 */
.L_x_629:
        /* <DEDUP_REMOVED lines=77> */
.L_x_632:
[----:B------:R-:W-:Y:S05]  /*102e0*/  BSYNC B0 ;  /* 0x0000000000007941 */ /* 0x000fea0003800000 */
.L_x_631:
        /* <DEDUP_REMOVED lines=27> */
.L_x_634:
[----:B------:R-:W-:Y:S05]  /*104a0*/  BSYNC B0 ;  /* 0x0000000000007941 */ /* 0x000fea0003800000 */
.L_x_633:
        /* <DEDUP_REMOVED lines=27> */
.L_x_636:
[----:B------:R-:W-:Y:S05]  /*10660*/  BSYNC B0 ;  /* 0x0000000000007941 */ /* 0x000fea0003800000 */
.L_x_635:
        /* <DEDUP_REMOVED lines=28> */
.L_x_637:
        /* <DEDUP_REMOVED lines=13> */
.L_x_1777:


//--------------------- .text._ZN7cutlass13device_kernelIN5flash19enable_sm80_to_sm89INS1_16FlashAttnFwdSm80INS1_25CollectiveMainloopFwdSm80ILi8ELi1ELb0EN4cute5tupleIJNS5_1CILi128EEENS7_ILi32EEENS7_ILi256EEEEEELi256ENS_10bfloat16_tEfNS_4arch4Sm80ELb1ELb0ELb0ELb1ELb1ELb1ELb1ELb0EEENS1_21CollectiveEpilogueFwdINS6_IJS8_SA_S9_EEENS6_IJNS7_ILi1EEESI_SI_EEESC_SE_Li256ELb1ELb1ELb0ELb0EEENS1_19SingleTileSchedulerILb1ELb0ELb1ELi128EEEEEEEEEvNT_6ParamsE --------------------------
	.section	.text._ZN7cutlass13device_kernelIN5flash19enable_sm80_to_sm89INS1_16FlashAttnFwdSm80INS1_25CollectiveMainloopFwdSm80ILi8ELi1ELb0EN4cute5tupleIJNS5_1CILi128EEENS7_ILi32EEENS7_ILi256EEEEEELi256ENS_10bfloat16_tEfNS_4arch4Sm80ELb1ELb0ELb0ELb1ELb1ELb1ELb1ELb0EEENS1_21CollectiveEpilogueFwdINS6_IJS8_SA_S9_EEENS6_IJNS7_ILi1EEESI_SI_EEESC_SE_Li256ELb1ELb1ELb0ELb0EEENS1_19SingleTileSchedulerILb1ELb0ELb1ELi128EEEEEEEEEvNT_6ParamsE,"ax",@progbits
	.sectioninfo	@"SHI_REGISTERS=251"
	.align	128
.text._ZN7cutlass13device_kernelIN5flash19enable_sm80_to_sm89INS1_16FlashAttnFwdSm80INS1_25CollectiveMainloopFwdSm80ILi8ELi1ELb0EN4cute5tupleIJNS5_1CILi128EEENS7_ILi32EEENS7_ILi256EEEEEELi256ENS_10bfloat16_tEfNS_4arch4Sm80ELb1ELb0ELb0ELb1ELb1ELb1ELb1ELb0EEENS1_21CollectiveEpilogueFwdINS6_IJS8_SA_S9_EEENS6_IJNS7_ILi1EEESI_SI_EEESC_SE_Li256ELb1ELb1ELb0ELb0EEENS1_19SingleTileSchedulerILb1ELb0ELb1ELi128EEEEEEEEEvNT_6ParamsE:
        .type           _ZN7cutlass13device_kernelIN5flash19enable_sm80_to_sm89INS1_16FlashAttnFwdSm80INS1_25CollectiveMainloopFwdSm80ILi8ELi1ELb0EN4cute5tupleIJNS5_1CILi128EEENS7_ILi32EEENS7_ILi256EEEEEELi256ENS_10bfloat16_tEfNS_4arch4Sm80ELb1ELb0ELb0ELb1ELb1ELb1ELb1ELb0EEENS1_21CollectiveEpilogueFwdINS6_IJS8_SA_S9_EEENS6_IJNS7_ILi1EEESI_SI_EEESC_SE_Li256ELb1ELb1ELb0ELb0EEENS1_19SingleTileSchedulerILb1ELb0ELb1ELi128EEEEEEEEEvNT_6ParamsE,@function
        .size           _ZN7cutlass13device_kernelIN5flash19enable_sm80_to_sm89INS1_16FlashAttnFwdSm80INS1_25CollectiveMainloopFwdSm80ILi8ELi1ELb0EN4cute5tupleIJNS5_1CILi128EEENS7_ILi32EEENS7_ILi256EEEEEELi256ENS_10bfloat16_tEfNS_4arch4Sm80ELb1ELb0ELb0ELb1ELb1ELb1ELb1ELb0EEENS1_21CollectiveEpilogueFwdINS6_IJS8_SA_S9_EEENS6_IJNS7_ILi1EEESI_SI_EEESC_SE_Li256ELb1ELb1ELb0ELb0EEENS1_19SingleTileSchedulerILb1ELb0ELb1ELi128EEEEEEEEEvNT_6ParamsE,(.L_x_1778 - _ZN7cutlass13device_kernelIN5flash19enable_sm80_to_sm89INS1_16FlashAttnFwdSm80INS1_25CollectiveMainloopFwdSm80ILi8ELi1ELb0EN4cute5tupleIJNS5_1CILi128EEENS7_ILi32EEENS7_ILi256EEEEEELi256ENS_10bfloat16_tEfNS_4arch4Sm80ELb1ELb0ELb0ELb1ELb1ELb1ELb1ELb0EEENS1_21CollectiveEpilogueFwdINS6_IJS8_SA_S9_EEENS6_IJNS7_ILi1EEESI_SI_EEESC_SE_Li256ELb1ELb1ELb0ELb0EEENS1_19SingleTileSchedulerILb1ELb0ELb1ELi128EEEEEEEEEvNT_6ParamsE)
        .other          _ZN7cutlass13device_kernelIN5flash19enable_sm80_to_sm89INS1_16FlashAttnFwdSm80INS1_25CollectiveMainloopFwdSm80ILi8ELi1ELb0EN4cute5tupleIJNS5_1CILi128EEENS7_ILi32EEENS7_ILi256EEEEEELi256ENS_10bfloat16_tEfNS_4arch4Sm80ELb1ELb0ELb0ELb1ELb1ELb1ELb1ELb0EEENS1_21CollectiveEpilogueFwdINS6_IJS8_SA_S9_EEENS6_IJNS7_ILi1EEESI_SI_EEESC_SE_Li256ELb1ELb1ELb0ELb0EEENS1_19SingleTileSchedulerILb1ELb0ELb1ELi128EEEEEEEEEvNT_6ParamsE,@"STO_CUDA_ENTRY STV_DEFAULT"
_ZN7cutlass13device_kernelIN5flash19enable_sm80_to_sm89INS1_16FlashAttnFwdSm80INS1_25CollectiveMainloopFwdSm80ILi8ELi1ELb0EN4cute5tupleIJNS5_1CILi128EEENS7_ILi32EEENS7_ILi256EEEEEELi256ENS_10bfloat16_tEfNS_4arch4Sm80ELb1ELb0ELb0ELb1ELb1ELb1ELb1ELb0EEENS1_21CollectiveEpilogueFwdINS6_IJS8_SA_S9_EEENS6_IJNS7_ILi1EEESI_SI_EEESC_SE_Li256ELb1ELb1ELb0ELb0EEENS1_19SingleTileSchedulerILb1ELb0ELb1ELi128EEEEEEEEEvNT_6ParamsE:
        /* <DEDUP_REMOVED lines=20> */
.L_x_639:
        /* <DEDUP_REMOVED lines=13> */
.L_x_641:
[----:B------:R-:W-:Y:S02]  /*0210*/  ULDC UR5, c[0x0][0x54c] ;  /* 0x0001530000057ab9 */ /* 0x000fe40000000800 */
.L_x_640:
[----:B------:R-:W-:Y:S02]  /*0220*/  ULDC UR4, c[0x0][0x548] ;  /* 0x0001520000047ab9 */ /* 0x000fe40000000800 */
[----:B------:R-:W-:-:S02]  /*0230*/  USHF.L.U32 UR15, UR14, 0x7, URZ ;  /* 0x000000070e0f7899 */ /* 0x000fc4000800063f */
[----:B------:R-:W-:-:S04]  /*0240*/  UIMAD UR4, UR5, UR4, URZ ;  /* 0x00000004050472a4 */ /* 0x000fc8000f8e023f */
[----:B------:R-:W-:-:S04]  /*0250*/  UISETP.GE.AND UP0, UPT, UR15, UR4, UPT ;  /* 0x000000040f00728c */ /* 0x000fc8000bf06270 */
[----:B------:R-:W-:Y:S01]  /*0260*/  USEL UR21, UR21, 0xffffffff, !UP0 ;  /* 0xffffffff15157887 */ /* 0x000fe2000c000000 */
[----:B------:R-:W-:Y:S05]  /*0270*/  BRA `(.L_x_642) ;  /* 0x000001b000007947 */ /* 0x000fea0003800000 */
.L_x_638:
        /* <DEDUP_REMOVED lines=8> */
.L_x_643:
        /* <DEDUP_REMOVED lines=13> */
.L_x_645:
[----:B------:R-:W-:Y:S02]  /*03d0*/  ULDC UR5, c[0x0][0x54c] ;  /* 0x0001530000057ab9 */ /* 0x000fe40000000800 */
.L_x_644:
[----:B------:R-:W-:Y:S02]  /*03e0*/  ULDC UR4, c[0x0][0x548] ;  /* 0x0001520000047ab9 */ /* 0x000fe40000000800 */
[----:B------:R-:W-:-:S02]  /*03f0*/  USHF.L.U32 UR15, UR14, 0x7, URZ ;  /* 0x000000070e0f7899 */ /* 0x000fc4000800063f */
[----:B------:R-:W-:-:S04]  /*0400*/  UIMAD UR4, UR5, UR4, URZ ;  /* 0x00000004050472a4 */ /* 0x000fc8000f8e023f */
[----:B------:R-:W-:-:S04]  /*0410*/  UISETP.GE.AND UP0, UPT, UR15, UR4, UPT ;  /* 0x000000040f00728c */ /* 0x000fc8000bf06270 */
[----:B------:R-:W-:-:S06]  /*0420*/  USEL UR21, UR21, 0xffffffff, !UP0 ;  /* 0xffffffff15157887 */ /* 0x000fcc000c000000 */
.L_x_642:
        /* <DEDUP_REMOVED lines=64> */
.L_x_646:
        /* <DEDUP_REMOVED lines=10> */
.L_x_647:
[----:B------:R-:W-:Y:S05]  /*08d0*/  @!P4 BRA `(.L_x_648) ;  /* 0x000000500000c947 */ /* 0x000fea0003800000 */
[----:B-1--4-:R-:W4:Y:S04]  /*08e0*/  LDG.E R0, [R8.64] ;  /* 0x0000001808007981 */ /* 0x012f28000c1e1900 */
[----:B---3--:R-:W3:Y:S01]  /*08f0*/  LDG.E R3, [R8.64+0x4] ;  /* 0x0000041808037981 */ /* 0x008ee2000c1e1900 */
[----:B----4-:R-:W1:Y:S08]  /*0900*/  R2UR UR19, R0 ;  /* 0x00000000001373c2 */ /* 0x010e7000000e0000 */
[----:B---3--:R-:W1:Y:S02]  /*0910*/  R2UR UR4, R3 ;  /* 0x00000000030473c2 */ /* 0x008e6400000e0000 */
[----:B-1----:R-:W-:-:S06]  /*0920*/  UIADD3 UR19, -UR19, UR4, URZ ;  /* 0x0000000413137290 */ /* 0x002fcc000fffe13f */
.L_x_648:
        /* <DEDUP_REMOVED lines=12> */
[----:B------:R-:W-:Y:S02]  /*09f0*/  ULDC UR7, c[0x0][0x2c4] ;  /* 0x0000b10000077ab9 */ /* 0x000fe40000000800 */
[----:B------:R-:W-:Y:S02]  /*0a00*/  UISETP.NE.AND UP2, UPT, UR7, 0x1, UPT ;  /* 0x000000010700788c */ /* 0x000fe4000bf45270 */
[----:B------:R-:W-:-:S09]  /*0a10*/  UIADD3 UR7, -UR16, UR19, URZ ;  /* 0x0000001310077290 */ /* 0x000fd2000fffe13f */
[----:B------:R-:W-:Y:S01]  /*0a20*/  @UP2 UIADD3 UR22, UR15, 0x7f, URZ ;  /* 0x0000007f0f162890 */ /* 0x000fe2000fffe03f */
[----:B----4-:R-:W4:Y:S08]  /*0a30*/  @P0 R2UR UR4, R0 ;  /* 0x00000000000403c2 */ /* 0x010f3000000e0000 */
[----:B---3--:R-:W4:Y:S02]  /*0a40*/  @P0 R2UR UR5, R3 ;  /* 0x00000000030503c2 */ /* 0x008f2400000e0000 */
[----:B----4-:R-:W-:-:S03]  /*0a50*/  @UP3 UIADD3 UR18, -UR4, UR5, URZ ;  /* 0x0000000504123290 */ /* 0x010fc6000fffe13f */
[----:B------:R-:W-:Y:S02]  /*0a60*/  ULDC.64 UR4, c[0x0][0x2c8] ;  /* 0x0000b20000047ab9 */ /* 0x000fe40000000a00 */
[----:B------:R-:W-:Y:S02]  /*0a70*/  UIMAD.WIDE.U32 UR22, UR22, UR4, URZ ;  /* 0x00000004161672a5 */ /* 0x000fe4000f8e003f */
[----:B------:R-:W-:Y:S02]  /*0a80*/  UIADD3 UR11, UR7, UR18, URZ ;  /* 0x00000012070b7290 */ /* 0x000fe4000fffe03f */
[----:B------:R-:W-:Y:S02]  /*0a90*/  UIADD3 UR4, UR15, 0x7f, URZ ;  /* 0x0000007f0f047890 */ /* 0x000fe4000fffe03f */
[----:B--2---:R-:W-:Y:S02]  /*0aa0*/  UIADD3 UR9, UR11, 0x20, -UR20 ;  /* 0x000000200b097890 */ /* 0x004fe4000fffe814 */
[----:B------:R-:W-:-:S02]  /*0ab0*/  @UP2 USHF.R.U32.HI UR4, URZ, UR5, UR23 ;  /* 0x000000053f042299 */ /* 0x000fc40008011617 */
[----:B------:R-:W-:Y:S02]  /*0ac0*/  UIADD3 UR10, UR11, 0x1f, URZ ;  /* 0x0000001f0b0a7890 */ /* 0x000fe4000fffe03f */
[----:B------:R-:W-:Y:S02]  /*0ad0*/  UIADD3 UR5, UR9, UR4, URZ ;  /* 0x0000000409057290 */ /* 0x000fe4000fffe03f */
[----:B------:R-:W-:Y:S02]  /*0ae0*/  USHF.R.S32.HI UR8, URZ, 0x1f, UR10 ;  /* 0x0000001f3f087899 */ /* 0x000fe4000801140a */
[----:B------:R-:W-:Y:S02]  /*0af0*/  USHF.R.S32.HI UR4, URZ, 0x1f, UR5 ;  /* 0x0000001f3f047899 */ /* 0x000fe40008011405 */
[----:B------:R-:W-:Y:S02]  /*0b00*/  ULEA.HI UR10, UR8, UR10, URZ, 0x5 ;  /* 0x0000000a080a7291 */ /* 0x000fe4000f8f283f */
[----:B------:R-:W-:-:S02]  /*0b10*/  ULEA.HI UR4, UR4, UR5, URZ, 0x5 ;  /* 0x0000000504047291 */ /* 0x000fc4000f8f283f */
[----:B------:R-:W-:Y:S02]  /*0b20*/  USHF.R.S32.HI UR10, URZ, 0x5, UR10 ;  /* 0x000000053f0a7899 */ /* 0x000fe4000801140a */
[----:B------:R-:W-:-:S04]  /*0b30*/  USHF.R.S32.HI UR4, URZ, 0x5, UR4 ;  /* 0x000000053f047899 */ /* 0x000fc80008011404 */
[----:B------:R-:W-:-:S04]  /*0b40*/  UISETP.LT.AND UP0, UPT, UR10, UR4, UPT ;  /* 0x000000040a00728c */ /* 0x000fc8000bf01270 */
[----:B------:R-:W-:Y:S02]  /*0b50*/  USEL UR5, UR10, UR4, UP0 ;  /* 0x000000040a057287 */ /* 0x000fe40008000000 */
[----:B------:R-:W-:Y:S02]  /*0b60*/  UIADD3 UR4, -UR7, URZ, URZ ;  /* 0x0000003f07047290 */ /* 0x000fe4000fffe13f */
[----:B------:R-:W-:Y:S02]  /*0b70*/  ULEA UR7, UR5, -UR7, 0x5 ;  /* 0x8000000705077291 */ /* 0x000fe4000f8e283f */
[----:B------:R-:W-:Y:S02]  /*0b80*/  UISETP.LT.AND UP1, UPT, URZ, UR4, UPT ;  /* 0x000000043f00728c */ /* 0x000fe4000bf21270 */
[----:B------:R-:W-:Y:S02]  /*0b90*/  UISETP.LT.AND UP0, UPT, UR7, UR18, UPT ;  /* 0x000000120700728c */ /* 0x000fe4000bf01270 */
[----:B------:R-:W-:-:S02]  /*0ba0*/  USEL UR4, URZ, UR4, !UP1 ;  /* 0x000000043f047287 */ /* 0x000fc4000c800000 */
[----:B------:R-:W-:Y:S02]  /*0bb0*/  USEL UR5, UR7, UR18, UP0 ;  /* 0x0000001207057287 */ /* 0x000fe40008000000 */
[----:B------:R-:W-:Y:S02]  /*0bc0*/  USHF.R.U32.HI UR8, URZ, 0x5, UR4 ;  /* 0x000000053f087899 */ /* 0x000fe40008011604 */
[----:B------:R-:W-:-:S05]  /*0bd0*/  UISETP.GT.AND UP0, UPT, UR5, UR4, UPT ;  /* 0x000000040500728c */ /* 0x000fca000bf04270 */
[----:B------:R-:W-:-:S06]  /*0be0*/  UMOV UR7, UR8 ;  /* 0x0000000800077c82 */ /* 0x000fcc0008000000 */
        /* <DEDUP_REMOVED lines=18> */
[----:B------:R1:W2:Y:S01]  /*0d10*/  @P1 LDG.E R4, [R8.64] ;  /* 0x0000001808041981 */ /* 0x0002a2000c1e1900 */
        /* <DEDUP_REMOVED lines=91> */
.L_x_651:
[----:B------:R-:W-:Y:S05]  /*12d0*/  BSYNC B0 ;  /* 0x0000000000007941 */ /* 0x000fea0003800000 */
.L_x_650:
        /* <DEDUP_REMOVED lines=128> */
.L_x_670:
        /* <DEDUP_REMOVED lines=19> */
[----:B------:R-:W2:Y:S04]  /*1c10*/  @!P0 LDG.E R91, [R4.64] ;  /* 0x00000018045b8981 */ /* 0x000ea8000c1e1900 */
        /* <DEDUP_REMOVED lines=9> */
[C---:B---34-:R-:W-:Y:S04]  /*1cb0*/  LEA R55, P0, R2.reuse, c[0x0][0x1c8], 0x1 ;  /* 0x0000720002377a11 */ /* 0x058fe800078008ff */
        /* <DEDUP_REMOVED lines=55> */
.L_x_656:
[----:B------:R-:W-:Y:S05]  /*2030*/  BSYNC B0 ;  /* 0x0000000000007941 */ /* 0x000fea0003800000 */
.L_x_655:
[----:B------:R2:W3:Y:S04]  /*2040*/  SHFL.IDX PT, R57, R2, RZ, 0x181f ;  /* 0x00181fff02397589 */ /* 0x0004e800000e0000 */
[----:B------:R-:W4:Y:S01]  /*2050*/  SHFL.IDX PT, R55, R55, RZ, 0x181f ;  /* 0x00181fff37377589 */ /* 0x000f2200000e0000 */
[----:B------:R-:W-:-:S05]  /*2060*/  @P2 BRA `(.L_x_657) ;  /* 0x000024d000002947 */ /* 0x000fca0003800000 */
[----:B------:R-:W-:Y:S01]  /*2070*/  ISETP.GE.AND P0, PT, R16, c[0x0][0x1d4], PT ;  /* 0x0000750010007a0c */ /* 0x000fe20003f06270 */
[----:B--2--5:R-:W-:Y:S01]  /*2080*/  IMAD.MOV.U32 R2, RZ, RZ, R26 ;  /* 0x000000ffff027224 */ /* 0x024fe200078e001a */
        /* <DEDUP_REMOVED lines=29> */
[C---:B----4-:R-:W-:Y:S01]  /*2260*/  LEA R62, P1, R16.reuse, R55, 0x1 ;  /* 0x00000037103e7211 */ /* 0x050fe200078208ff */
[----:B------:R-:W-:Y:S02]  /*2270*/  IMAD.MOV.U32 R25, RZ, RZ, R31 ;  /* 0x000000ffff197224 */ /* 0x000fe400078e001f */
[----:B------:R-:W-:Y:S01]  /*2280*/  IMAD.MOV.U32 R39, RZ, RZ, R53 ;  /* 0x000000ffff277224 */ /* 0x000fe200078e0035 */
[----:B---3--:R-:W-:Y:S05]  /*2290*/  LEA.HI.X R63, R16, R57, R17, 0x1, P1 ;  /* 0x00000039103f7211 */ /* 0x008fea00008f0c11 */
        /* <DEDUP_REMOVED lines=49> */
.L_x_659:
[----:B------:R-:W-:Y:S05]  /*25b0*/  BSYNC B0 ;  /* 0x0000000000007941 */ /* 0x000fea0003800000 */
.L_x_658:
[----:B------:R-:W-:Y:S01]  /*25c0*/  ISETP.GE.AND P0, PT, R11, c[0x0][0x1d4], PT ;  /* 0x000075000b007a0c */ /* 0x000fe20003f06270 */
[----:B------:R-:W-:Y:S01]  /*25d0*/  @!UPT UIADD3 URZ, URZ, URZ, URZ ;  /* 0x0000003f3f3ff290 */ /* 0x000fe2000fffe03f */
[----:B------:R-:W-:Y:S11]  /*25e0*/  BSSY B0, `(.L_x_660) ;  /* 0x0000037000007945 */ /* 0x000ff60003800000 */
[----:B------:R-:W-:-:S05]  /*25f0*/  @P0 BRA `(.L_x_661) ;  /* 0x0000035000000947 */ /* 0x000fca0003800000 */
[----:B------:R-:W-:Y:S01]  /*2600*/  ISETP.GE.AND P0, PT, R9, c[0x0][0x27c], PT ;  /* 0x00009f0009007a0c */ /* 0x000fe20003f06270 */
[----:B-1----:R-:W1:Y:S01]  /*2610*/  LDS.128 R20, [R103+0xd080] ;  /* 0x00d0800067147984 */ /* 0x002e620000000c00 */
[C---:B----4-:R-:W-:Y:S04]  /*2620*/  LEA R58, P1, R96.reuse, R55, 0x1 ;  /* 0x00000037603a7211 */ /* 0x050fe800078208ff */
[----:B---3--:R-:W-:Y:S07]  /*2630*/  LEA.HI.X R59, R96, R57, R87, 0x1, P1 ;  /* 0x00000039603b7211 */ /* 0x008fee00008f0c57 */
        /* <DEDUP_REMOVED lines=49> */
.L_x_661:
[----:B------:R-:W-:Y:S05]  /*2950*/  BSYNC B0 ;  /* 0x0000000000007941 */ /* 0x000fea0003800000 */
.L_x_660:
        /* <DEDUP_REMOVED lines=57> */
.L_x_663:
[----:B------:R-:W-:Y:S05]  /*2cf0*/  BSYNC B0 ;  /* 0x0000000000007941 */ /* 0x000fea0003800000 */
.L_x_662:
[----:B------:R-:W-:Y:S11]  /*2d00*/  ISETP.GE.AND P0, PT, R106, c[0x0][0x1d4], PT ;  /* 0x000075006a007a0c */ /* 0x000ff60003f06270 */
[----:B------:R-:W-:Y:S02]  /*2d10*/  @!UPT UIADD3 URZ, URZ, URZ, URZ ;  /* 0x0000003f3f3ff290 */ /* 0x000fe4000fffe03f */
        /* <DEDUP_REMOVED lines=55> */
.L_x_654:
        /* <DEDUP_REMOVED lines=29> */
.L_x_665:
[----:B------:R-:W-:Y:S05]  /*3260*/  BSYNC B0 ;  /* 0x0000000000007941 */ /* 0x000fea0003800000 */
.L_x_664:
        /* <DEDUP_REMOVED lines=8> */
[----:B--2---:R-:W-:Y:S01]  /*32f0*/  IMAD.MOV.U32 R2, RZ, RZ, R24 ;  /* 0x000000ffff027224 */ /* 0x004fe200078e0018 */
        /* <DEDUP_REMOVED lines=120> */
[----:B----4-:R-:W-:Y:S01]  /*3a80*/  IADD3 R134, P2, R126, R82, RZ ;  /* 0x000000527e867210 */ /* 0x010fe20007f5e0ff */
[----:B------:R-:W-:Y:S01]  /*3a90*/  @!P0 FMUL.FTZ R8, R32, R29 ;  /* 0x0000001d20088220 */ /* 0x000fe20000410000 */
[----:B------:R-:W-:Y:S01]  /*3aa0*/  @!P0 F2FP.BF16.PACK_AB R131, R4, R3 ;  /* 0x000000030483823e */ /* 0x000fe200000010ff */
[----:B------:R-:W-:Y:S01]  /*3ab0*/  @!P0 FFMA.FTZ R6, R47, R49, R6 ;  /* 0x000000312f068223 */ /* 0x000fe20000010006 */
[----:B---3--:R-:W-:Y:S01]  /*3ac0*/  IADD3.X R135, R127, R80, RZ, P2, !PT ;  /* 0x000000507f877210 */ /* 0x008fe200017fe4ff */
        /* <DEDUP_REMOVED lines=15> */
.L_x_667:
[----:B------:R-:W-:Y:S05]  /*3bc0*/  BSYNC B0 ;  /* 0x0000000000007941 */ /* 0x000fea0003800000 */
.L_x_666:
        /* <DEDUP_REMOVED lines=124> */
.L_x_653:
[----:B------:R1:W2:Y:S01]  /*4390*/  SHFL.IDX PT, R3, R2, RZ, 0x181f ;  /* 0x00181fff02037589 */ /* 0x0002a200000e0000 */
[----:B------:R-:W-:Y:S03]  /*43a0*/  IADD3 R68, -R72, UR18, RZ ;  /* 0x0000001248447c10 */ /* 0x000fe6000fffe1ff */
[----:B------:R-:W3:Y:S01]  /*43b0*/  SHFL.IDX PT, R55, R55, RZ, 0x181f ;  /* 0x00181fff37377589 */ /* 0x000ee200000e0000 */
[----:B------:R-:W-:Y:S04]  /*43c0*/  IMNMX R68, R68, 0x20, PT ;  /* 0x0000002044447817 */ /* 0x000fe80003800200 */
[----:B------:R-:W-:Y:S11]  /*43d0*/  ISETP.GT.AND P0, PT, R68, R109, PT ;  /* 0x0000006d4400720c */ /* 0x000ff60003f04270 */
[----:B------:R-:W-:Y:S02]  /*43e0*/  @!UPT UIADD3 URZ, URZ, URZ, URZ ;  /* 0x0000003f3f3ff290 */ /* 0x000fe4000fffe03f */
[----:B------:R-:W-:-:S05]  /*43f0*/  @!P0 BRA `(.L_x_657) ;  /* 0x0000014000008947 */ /* 0x000fca0003800000 */
[C---:B------:R-:W-:Y:S02]  /*4400*/  ISETP.GE.AND P0, PT, R16.reuse, c[0x0][0x1d4], PT ;  /* 0x0000750010007a0c */ /* 0x040fe40003f06270 */
[----:B------:R-:W-:Y:S11]  /*4410*/  ISETP.GE.AND P2, PT, R11, c[0x0][0x1d4], PT ;  /* 0x000075000b007a0c */ /* 0x000ff60003f46270 */
[----:B------:R-:W4:Y:S01]  /*4420*/  @!P0 LDS.128 R4, [R103+0xc080] ;  /* 0x00c0800067048984 */ /* 0x000f220000000c00 */
[C---:B---3--:R-:W-:Y:S04]  /*4430*/  @!P0 LEA R30, P1, R16.reuse, R55, 0x1 ;  /* 0x00000037101e8211 */ /* 0x048fe800078208ff */
[----:B--2---:R-:W-:Y:S02]  /*4440*/  @!P0 LEA.HI.X R31, R16, R3, R17, 0x1, P1 ;  /* 0x00000003101f8211 */ /* 0x004fe400008f0c11 */
[----:B------:R-:W-:Y:S03]  /*4450*/  ISETP.GE.AND P1, PT, R108, c[0x0][0x1d4], PT ;  /* 0x000075006c007a0c */ /* 0x000fe60003f26270 */
[----:B----4-:R-:W-:Y:S01]  /*4460*/  @!P0 ST.E.128 [R30.64], R4 ;  /* 0x000000041e008985 */ /* 0x010fe2000c101d18 */
[C---:B------:R-:W-:Y:S03]  /*4470*/  @!P2 LEA R28, P0, R96.reuse, R55, 0x1 ;  /* 0x00000037601ca211 */ /* 0x040fe600078008ff */
[----:B------:R-:W2:Y:S01]  /*4480*/  @!P2 LDS.128 R24, [R103+0xd080] ;  /* 0x00d080006718a984 */ /* 0x000ea20000000c00 */
[----:B------:R-:W-:Y:S02]  /*4490*/  @!P2 LEA.HI.X R29, R96, R3, R87, 0x1, P0 ;  /* 0x00000003601da211 */ /* 0x000fe400000f0c57 */
[----:B------:R-:W-:Y:S03]  /*44a0*/  ISETP.GE.AND P0, PT, R106, c[0x0][0x1d4], PT ;  /* 0x000075006a007a0c */ /* 0x000fe60003f06270 */
[----:B--2---:R-:W-:Y:S01]  /*44b0*/  @!P2 ST.E.128 [R28.64], R24 ;  /* 0x000000181c00a985 */ /* 0x004fe2000c101d18 */
[C---:B------:R-:W-:Y:S03]  /*44c0*/  @!P1 LEA R18, P2, R95.reuse, R55, 0x1 ;  /* 0x000000375f129211 */ /* 0x040fe600078408ff */
[----:B------:R-:W2:Y:S01]  /*44d0*/  @!P1 LDS.128 R20, [R103+0xe080] ;  /* 0x00e0800067149984 */ /* 0x000ea20000000c00 */
[----:B------:R-:W-:Y:S05]  /*44e0*/  @!P1 LEA.HI.X R19, R95, R3, R86, 0x1, P2 ;  /* 0x000000035f139211 */ /* 0x000fea00010f0c56 */
[----:B--2---:R-:W-:Y:S01]  /*44f0*/  @!P1 ST.E.128 [R18.64], R20 ;  /* 0x0000001412009985 */ /* 0x004fe2000c101d18 */
[C---:B-1----:R-:W-:Y:S03]  /*4500*/  @!P0 LEA R2, P1, R94.reuse, R55, 0x1 ;  /* 0x000000375e028211 */ /* 0x042fe600078208ff */
[----:B------:R-:W1:Y:S01]  /*4510*/  @!P0 LDS.128 R4, [R103+0xf080] ;  /* 0x00f0800067048984 */ /* 0x000e620000000c00 */
[----:B------:R-:W-:Y:S05]  /*4520*/  @!P0 LEA.HI.X R3, R94, R3, R85, 0x1, P1 ;  /* 0x000000035e038211 */ /* 0x000fea00008f0c55 */
[----:B-1----:R1:W-:Y:S04]  /*4530*/  @!P0 ST.E.128 [R2.64], R4 ;  /* 0x0000000402008985 */ /* 0x0023e8000c101d18 */
.L_x_657:
[----:B------:R-:W-:Y:S05]  /*4540*/  BSYNC B1 ;  /* 0x0000000000017941 */ /* 0x000fea0003800000 */
.L_x_652:
        /* <DEDUP_REMOVED lines=9> */
[----:B--2---:R-:W-:Y:S05]  /*45e0*/  @P0 IMAD.WIDE.U32 R2, R4, c[0x0][0x258], R78 ;  /* 0x0000960004020a25 */ /* 0x004fea00078e004e */
        /* <DEDUP_REMOVED lines=25> */
[----:B------:R1:W2:Y:S01]  /*4780*/  SHFL.IDX PT, R3, R2, RZ, 0x181f ;  /* 0x00181fff02037589 */ /* 0x0002a200000e0000 */
[----:B------:R-:W-:Y:S03]  /*4790*/  ISETP.GT.AND P0, PT, R68, R109, PT ;  /* 0x0000006d4400720c */ /* 0x000fe60003f04270 */
[----:B------:R-:W4:Y:S01]  /*47a0*/  SHFL.IDX PT, R13, R13, RZ, 0x181f ;  /* 0x00181fff0d0d7589 */ /* 0x000f2200000e0000 */
[----:B------:R-:W-:Y:S04]  /*47b0*/  DEPBAR.LE SB0, 0x0 ;  /* 0x000080000000791a */ /* 0x000fe80000000000 */
[----:B------:R-:W-:Y:S06]  /*47c0*/  BAR.SYNC.DEFER_BLOCKING 0x0 ;  /* 0x0000000000007b1d */ /* 0x000fec0000010000 */
[----:B------:R-:W-:-:S05]  /*47d0*/  @!P0 BRA `(.L_x_669) ;  /* 0x0000014000008947 */ /* 0x000fca0003800000 */
[C---:B-12---:R-:W-:Y:S02]  /*47e0*/  ISETP.GE.AND P0, PT, R16.reuse, c[0x0][0x1d4], PT ;  /* 0x0000750010007a0c */ /* 0x046fe40003f06270 */
        /* <DEDUP_REMOVED lines=19> */
.L_x_669:
[----:B-12---:R-:W-:Y:S05]  /*4920*/  BSYNC B0 ;  /* 0x0000000000007941 */ /* 0x006fea0003800000 */
.L_x_668:
        /* <DEDUP_REMOVED lines=25> */
.L_x_649:
[----:B-1----:R-:W-:Y:S01]  /*4ac0*/  UIADD3 UR6, UR15, 0x7f, URZ ;  /* 0x0000007f0f067890 */ /* 0x002fe2000fffe03f */
[----:B------:R-:W-:Y:S01]  /*4ad0*/  PLOP3.LUT P2, PT, PT, PT, PT, 0x80, 0x0 ;  /* 0x000000000000781c */ /* 0x000fe20003f4f070 */
[----:B------:R-:W-:Y:S01]  /*4ae0*/  ULDC.64 UR4, c[0x0][0x2c8] ;  /* 0x0000b20000047ab9 */ /* 0x000fe20000000a00 */
[----:B------:R-:W-:Y:S01]  /*4af0*/  IMAD.MOV.U32 R3, RZ, RZ, RZ ;  /* 0x000000ffff037224 */ /* 0x000fe200078e00ff */
[----:B------:R-:W-:Y:S01]  /*4b00*/  UIMAD.WIDE.U32 UR18, UR6, UR4, URZ ;  /* 0x00000004061272a5 */ /* 0x000fe2000f8e003f */
[----:B------:R-:W-:Y:S01]  /*4b10*/  IMAD.MOV.U32 R130, RZ, RZ, RZ ;  /* 0x000000ffff827224 */ /* 0x000fe200078e00ff */
[----:B------:R-:W-:Y:S01]  /*4b20*/  CS2R R128, SRZ ;  /* 0x0000000000807805 */ /* 0x000fe2000001ff00 */
[----:B---34-:R-:W-:Y:S01]  /*4b30*/  CS2R R126, SRZ ;  /* 0x00000000007e7805 */ /* 0x018fe2000001ff00 */
[----:B------:R-:W-:Y:S01]  /*4b40*/  @UP2 USHF.R.U32.HI UR6, URZ, UR5, UR19 ;  /* 0x000000053f062299 */ /* 0x000fe20008011613 */
[----:B------:R-:W-:Y:S01]  /*4b50*/  CS2R R124, SRZ ;  /* 0x00000000007c7805 */ /* 0x000fe2000001ff00 */
[----:B------:R-:W-:Y:S01]  /*4b60*/  CS2R R122, SRZ ;  /* 0x00000000007a7805 */ /* 0x000fe2000001ff00 */
[----:B------:R-:W-:Y:S01]  /*4b70*/  CS2R R120, SRZ ;  /* 0x0000000000787805 */ /* 0x000fe2000001ff00 */
[----:B------:R-:W-:Y:S01]  /*4b80*/  UIADD3 UR6, UR9, UR6, URZ ;  /* 0x0000000609067290 */ /* 0x000fe2000fffe03f */
[----:B------:R-:W-:Y:S01]  /*4b90*/  CS2R R118, SRZ ;  /* 0x0000000000767805 */ /* 0x000fe2000001ff00 */
[----:B------:R-:W-:Y:S01]  /*4ba0*/  CS2R R116, SRZ ;  /* 0x0000000000747805 */ /* 0x000fe2000001ff00 */
[----:B------:R-:W-:Y:S01]  /*4bb0*/  CS2R R114, SRZ ;  /* 0x0000000000727805 */ /* 0x000fe2000001ff00 */
[----:B------:R-:W-:Y:S01]  /*4bc0*/  USHF.R.S32.HI UR4, URZ, 0x1f, UR6 ;  /* 0x0000001f3f047899 */ /* 0x000fe20008011406 */
[----:B------:R-:W-:Y:S01]  /*4bd0*/  CS2R R112, SRZ ;  /* 0x0000000000707805 */ /* 0x000fe2000001ff00 */
[----:B------:R-:W-:Y:S01]  /*4be0*/  CS2R R110, SRZ ;  /* 0x00000000006e7805 */ /* 0x000fe2000001ff00 */
[----:B------:R-:W-:Y:S01]  /*4bf0*/  CS2R R108, SRZ ;  /* 0x00000000006c7805 */ /* 0x000fe2000001ff00 */
[----:B------:R-:W-:Y:S01]  /*4c00*/  ULEA.HI UR4, UR4, UR6, URZ, 0x5 ;  /* 0x0000000604047291 */ /* 0x000fe2000f8f283f */
[----:B------:R-:W-:Y:S01]  /*4c10*/  CS2R R106, SRZ ;  /* 0x00000000006a7805 */ /* 0x000fe2000001ff00 */
[----:B------:R-:W-:Y:S01]  /*4c20*/  CS2R R104, SRZ ;  /* 0x0000000000687805 */ /* 0x000fe2000001ff00 */
[----:B------:R-:W-:Y:S01]  /*4c30*/  CS2R R102, SRZ ;  /* 0x0000000000667805 */ /* 0x000fe2000001ff00 */
[----:B------:R-:W-:Y:S01]  /*4c40*/  USHF.R.S32.HI UR4, URZ, 0x5, UR4 ;  /* 0x000000053f047899 */ /* 0x000fe20008011404 */
[----:B------:R-:W-:Y:S01]  /*4c50*/  CS2R R100, SRZ ;  /* 0x0000000000647805 */ /* 0x000fe2000001ff00 */
[----:B------:R-:W-:Y:S01]  /*4c60*/  CS2R R98, SRZ ;  /* 0x0000000000627805 */ /* 0x000fe2000001ff00 */
[----:B------:R-:W-:Y:S01]  /*4c70*/  CS2R R96, SRZ ;  /* 0x0000000000607805 */ /* 0x000fe2000001ff00 */
[----:B------:R-:W-:Y:S01]  /*4c80*/  UISETP.LT.AND UP0, UPT, UR10, UR4, UPT ;  /* 0x000000040a00728c */ /* 0x000fe2000bf01270 */
[----:B------:R-:W-:Y:S01]  /*4c90*/  CS2R R94, SRZ ;  /* 0x00000000005e7805 */ /* 0x000fe2000001ff00 */
[----:B------:R-:W-:Y:S01]  /*4ca0*/  CS2R R92, SRZ ;  /* 0x00000000005c7805 */ /* 0x000fe2000001ff00 */
[----:B------:R-:W-:Y:S01]  /*4cb0*/  CS2R R90, SRZ ;  /* 0x00000000005a7805 */ /* 0x000fe2000001ff00 */
[----:B------:R-:W-:Y:S01]  /*4cc0*/  USEL UR10, UR10, UR4, UP0 ;  /* 0x000000040a0a7287 */ /* 0x000fe20008000000 */
[----:B------:R-:W-:Y:S01]  /*4cd0*/  CS2R R88, SRZ ;  /* 0x0000000000587805 */ /* 0x000fe2000001ff00 */
[----:B------:R-:W-:Y:S01]  /*4ce0*/  CS2R R86, SRZ ;  /* 0x0000000000567805 */ /* 0x000fe2000001ff00 */
[----:B------:R-:W-:Y:S01]  /*4cf0*/  CS2R R84, SRZ ;  /* 0x0000000000547805 */ /* 0x000fe2000001ff00 */
[----:B------:R-:W-:Y:S01]  /*4d00*/  UISETP.GE.AND UP0, UPT, UR10, 0x1, UPT ;  /* 0x000000010a00788c */ /* 0x000fe2000bf06270 */
[----:B------:R-:W-:Y:S01]  /*4d10*/  CS2R R82, SRZ ;  /* 0x0000000000527805 */ /* 0x000fe2000001ff00 */
[----:B------:R-:W-:Y:S01]  /*4d20*/  CS2R R80, SRZ ;  /* 0x0000000000507805 */ /* 0x000fe2000001ff00 */
[----:B------:R-:W-:Y:S01]  /*4d30*/  CS2R R78, SRZ ;  /* 0x00000000004e7805 */ /* 0x000fe2000001ff00 */
[----:B-----5:R-:W-:Y:S01]  /*4d40*/  CS2R R76, SRZ ;  /* 0x00000000004c7805 */ /* 0x020fe2000001ff00 */
[----:B------:R-:W-:Y:S01]  /*4d50*/  CS2R R74, SRZ ;  /* 0x00000000004a7805 */ /* 0x000fe2000001ff00 */
[----:B------:R-:W-:Y:S01]  /*4d60*/  PLOP3.LUT P0, PT, PT, PT, UP0, 0x80, 0x0 ;  /* 0x000000000000781c */ /* 0x000fe20003f0f008 */
        /* <DEDUP_REMOVED lines=51> */
[-C--:B------:R-:W-:Y:S01]  /*50a0*/  LEA.HI R50, R47, R66.reuse, RZ, 0x3 ;  /* 0x000000422f327211 */ /* 0x080fe200078f18ff */
[----:B------:R-:W-:Y:S01]  /*50b0*/  UIMAD UR6, UR6, UR4, URZ ;  /* 0x00000004060672a4 */ /* 0x000fe2000f8e023f */
[----:B------:R-:W-:Y:S01]  /*50c0*/  PLOP3.LUT P1, PT, PT, PT, UP2, 0x80, 0x0 ;  /* 0x000000000000781c */ /* 0x000fe20003f2f028 */
[----:B------:R-:W-:Y:S01]  /*50d0*/  UIMAD.WIDE.U32 UR8, UR17, UR4, URZ ;  /* 0x00000004110872a5 */ /* 0x000fe2000f8e003f */
[----:B------:R-:W-:Y:S01]  /*50e0*/  LOP3.LUT R51, R50, 0xfffffff8, RZ, 0xc0, !PT ;  /* 0xfffffff832337812 */ /* 0x000fe200078ec0ff */
[----:B------:R-:W-:Y:S01]  /*50f0*/  UIMAD UR17, UR17, UR5, UR6 ;  /* 0x00000005111172a4 */ /* 0x000fe2000f8e0206 */
[----:B------:R-:W-:Y:S01]  /*5100*/  SHF.R.S32.HI R50, RZ, 0x3, R50 ;  /* 0x00000003ff327819 */ /* 0x000fe20000011432 */
[----:B------:R-:W-:Y:S01]  /*5110*/  BSSY B0, `(.L_x_672) ;  /* 0x0000064000007945 */ /* 0x000fe20003800000 */
[----:B------:R-:W-:Y:S01]  /*5120*/  ULDC.64 UR6, c[0x0][0x348] ;  /* 0x0000d20000067ab9 */ /* 0x000fe20000000a00 */
[----:B------:R-:W-:Y:S01]  /*5130*/  IMAD.IADD R51, R66, 0x1, -R51 ;  /* 0x0000000142337824 */ /* 0x000fe200078e0a33 */
[----:B------:R-:W-:Y:S01]  /*5140*/  UISETP.NE.U32.AND UP0, UPT, URZ, UR6, UPT ;  /* 0x000000063f00728c */ /* 0x000fe2000bf05070 */
[----:B------:R-:W-:Y:S01]  /*5150*/  PLOP3.LUT P0, PT, PT, PT, UP2, 0x80, 0x0 ;  /* 0x000000000000781c */ /* 0x000fe20003f0f028 */
[----:B------:R-:W-:Y:S01]  /*5160*/  ULDC.64 UR4, c[0x0][0x1b8] ;  /* 0x00006e0000047ab9 */ /* 0x000fe20000000a00 */
[----:B------:R-:W-:Y:S01]  /*5170*/  IMAD R220, R51, 0x20, R50 ;  /* 0x0000002033dc7824 */ /* 0x000fe200078e0232 */
[----:B------:R-:W-:Y:S01]  /*5180*/  UISETP.NE.AND.EX UP0, UPT, URZ, UR7, UPT, UP0 ;  /* 0x000000073f00728c */ /* 0x000fe2000bf05300 */
[-C--:B------:R-:W-:Y:S01]  /*5190*/  LEA.HI R65, R47, R66.reuse, RZ, 0x4 ;  /* 0x000000422f417211 */ /* 0x080fe200078f20ff */
[----:B------:R-:W-:Y:S01]  /*51a0*/  USHF.R.S32.HI UR7, URZ, 0x1f, UR21 ;  /* 0x0000001f3f077899 */ /* 0x000fe20008011415 */
[----:B------:R-:W-:Y:S01]  /*51b0*/  IMAD.SHL.U32 R149, R50, 0x40, RZ ;  /* 0x0000004032957824 */ /* 0x000fe200078e00ff */
[----:B------:R-:W-:Y:S01]  /*51c0*/  UIADD3 UR9, UR9, UR17, URZ ;  /* 0x0000001109097290 */ /* 0x000fe2000fffe03f */
[----:B------:R-:W-:Y:S01]  /*51d0*/  IADD3 R0, R220, UR15, RZ ;  /* 0x0000000fdc007c10 */ /* 0x000fe2000fffe0ff */
[----:B------:R-:W-:Y:S01]  /*51e0*/  UIMAD UR6, UR12, UR4, URZ ;  /* 0x000000040c0672a4 */ /* 0x000fe2000f8e023f */
[----:B------:R-:W-:Y:S01]  /*51f0*/  IMAD.SHL.U32 R46, R51, 0x8, RZ ;  /* 0x00000008332e7824 */ /* 0x000fe200078e00ff */
[----:B------:R-:W-:Y:S01]  /*5200*/  USEL UR7, UR7, URZ, !UP0 ;  /* 0x0000003f07077287 */ /* 0x000fe2000c000000 */
[----:B------:R-:W-:Y:S01]  /*5210*/  LEA.HI R147, R47, R66, RZ, 0x6 ;  /* 0x000000422f937211 */ /* 0x000fe200078f30ff */
[----:B------:R-:W-:Y:S01]  /*5220*/  UIMAD UR6, UR13, UR5, UR6 ;  /* 0x000000050d0672a4 */ /* 0x000fe2000f8e0206 */
[----:B-1----:R-:W-:Y:S01]  /*5230*/  @P1 IMAD.HI.U32 R3, R0, c[0x0][0x2c8], RZ ;  /* 0x0000b20000031a27 */ /* 0x002fe200078e00ff */
[----:B------:R-:W-:Y:S01]  /*5240*/  UIMAD.WIDE.U32 UR18, UR13, UR4, UR8 ;  /* 0x000000040d1272a5 */ /* 0x000fe2000f8e0008 */
[----:B------:R-:W-:Y:S01]  /*5250*/  LOP3.LUT R149, R149, 0x1c0, RZ, 0xc0, !PT ;  /* 0x000001c095957812 */ /* 0x000fe200078ec0ff */
[----:B------:R-:W-:Y:S01]  /*5260*/  USEL UR8, UR21, URZ, !UP0 ;  /* 0x0000003f15087287 */ /* 0x000fe2000c000000 */
[----:B------:R-:W-:Y:S01]  /*5270*/  IMAD.MOV.U32 R8, RZ, RZ, R0 ;  /* 0x000000ffff087224 */ /* 0x000fe200078e0000 */
[----:B------:R-:W-:Y:S01]  /*5280*/  ULDC.64 UR4, c[0x0][0x1c0] ;  /* 0x0000700000047ab9 */ /* 0x000fe20000000a00 */
[----:B------:R-:W-:Y:S01]  /*5290*/  @P0 SHF.R.U32.HI R8, RZ, c[0x0][0x2cc], R3 ;  /* 0x0000b300ff080a19 */ /* 0x000fe20000011603 */
[----:B------:R-:W-:Y:S01]  /*52a0*/  UIMAD UR7, UR7, UR4, URZ ;  /* 0x00000004070772a4 */ /* 0x000fe2000f8e023f */
[C---:B------:R-:W-:Y:S01]  /*52b0*/  IADD3 R30, R46.reuse, 0x40, RZ ;  /* 0x000000402e1e7810 */ /* 0x040fe20007ffe0ff */
[----:B------:R-:W-:Y:S01]  /*52c0*/  UIADD3 UR19, UR19, UR6, URZ ;  /* 0x0000000613137290 */ /* 0x000fe2000fffe03f */
[--C-:B------:R-:W-:Y:S01]  /*52d0*/  SHF.R.S32.HI R5, RZ, 0x1f, R8.reuse ;  /* 0x0000001fff057819 */ /* 0x100fe20000011408 */
[----:B------:R-:W-:Y:S01]  /*52e0*/  UIMAD UR5, UR8, UR5, UR7 ;  /* 0x00000005080572a4 */ /* 0x000fe2000f8e0207 */
[----:B------:R-:W-:Y:S01]  /*52f0*/  IMAD.MOV R3, RZ, RZ, -R8 ;  /* 0x000000ffff037224 */ /* 0x000fe200078e0a08 */
[----:B------:R-:W-:Y:S01]  /*5300*/  UIMAD.WIDE.U32 UR8, UR8, UR4, UR18 ;  /* 0x00000004080872a5 */ /* 0x000fe2000f8e0012 */
[----:B------:R-:W-:Y:S01]  /*5310*/  IADD3 R29, R46, 0x80, RZ ;  /* 0x000000802e1d7810 */ /* 0x000fe20007ffe0ff */
[----:B------:R-:W-:Y:S01]  /*5320*/  IMAD R5, R5, c[0x0][0x1b0], RZ ;  /* 0x00006c0005057a24 */ /* 0x000fe200078e02ff */
[----:B------:R-:W-:Y:S01]  /*5330*/  ULDC UR7, c[0x0][0x2c4] ;  /* 0x0000b10000077ab9 */ /* 0x000fe20000000800 */
[----:B------:R-:W-:Y:S01]  /*5340*/  IMAD R4, R3, c[0x0][0x2c4], R0 ;  /* 0x0000b10003047a24 */ /* 0x000fe200078e0200 */
[----:B------:R-:W-:Y:S01]  /*5350*/  UIADD3 UR5, UR9, UR5, URZ ;  /* 0x0000000509057290 */ /* 0x000fe2000fffe03f */
[----:B------:R-:W-:Y:S01]  /*5360*/  IMAD.U32 R7, RZ, RZ, UR9 ;  /* 0x00000009ff077e24 */ /* 0x000fe2000f8e00ff */
[----:B------:R-:W-:Y:S01]  /*5370*/  LOP3.LUT R3, R65, 0xfffffff0, RZ, 0xc0, !PT ;  /* 0xfffffff041037812 */ /* 0x000fe200078ec0ff */
[----:B------:R-:W-:Y:S01]  /*5380*/  IMAD.U32 R6, RZ, RZ, UR8 ;  /* 0x00000008ff067e24 */ /* 0x000fe2000f8e00ff */
[----:B------:R-:W-:Y:S01]  /*5390*/  UIMAD UR7, UR20, UR7, URZ ;  /* 0x00000007140772a4 */ /* 0x000fe2000f8e023f */
[----:B------:R-:W-:Y:S01]  /*53a0*/  IMAD R5, R8, c[0x0][0x1b4], R5 ;  /* 0x00006d0008057a24 */ /* 0x000fe200078e0205 */
[----:B------:R-:W-:Y:S01]  /*53b0*/  IADD3 R28, R46, 0xc0, RZ ;  /* 0x000000c02e1c7810 */ /* 0x000fe20007ffe0ff */
[----:B------:R-:W-:Y:S01]  /*53c0*/  IMAD.U32 R7, RZ, RZ, UR5 ;  /* 0x00000005ff077e24 */ /* 0x000fe2000f8e00ff */
[----:B------:R-:W-:Y:S01]  /*53d0*/  SHF.R.U32.HI R148, RZ, 0x3, R149 ;  /* 0x00000003ff947819 */ /* 0x000fe20000011695 */
[----:B------:R-:W-:Y:S01]  /*53e0*/  IMAD.IADD R3, R66, 0x1, -R3 ;  /* 0x0000000142037824 */ /* 0x000fe200078e0a03 */
[----:B------:R-:W-:Y:S01]  /*53f0*/  ISETP.GE.AND P4, PT, R46, c[0x0][0x198], PT ;  /* 0x000066002e007a0c */ /* 0x000fe20003f86270 */
[----:B------:R-:W-:Y:S01]  /*5400*/  IMAD.WIDE.U32 R8, R8, c[0x0][0x1b0], R6 ;  /* 0x00006c0008087a25 */ /* 0x000fe200078e0006 */
[----:B------:R-:W-:-:S02]  /*5410*/  SHF.R.S32.HI R7, RZ, 0x1f, R4 ;  /* 0x0000001fff077819 */ /* 0x000fc40000011404 */
[----:B------:R-:W-:Y:S01]  /*5420*/  SHF.R.S32.HI R44, RZ, 0x1f, R3 ;  /* 0x0000001fff2c7819 */ /* 0x000fe20000011403 */
[----:B------:R-:W-:Y:S01]  /*5430*/  IMAD.IADD R9, R9, 0x1, R5 ;  /* 0x0000000109097824 */ /* 0x000fe200078e0205 */
[----:B------:R-:W-:Y:S01]  /*5440*/  IADD3 R6, R50, UR15, RZ ;  /* 0x0000000f32067c10 */ /* 0x000fe2000fffe0ff */
[----:B------:R-:W-:Y:S01]  /*5450*/  IMAD R7, R7, c[0x0][0x1a8], RZ ;  /* 0x00006a0007077a24 */ /* 0x000fe200078e02ff */
[----:B------:R-:W-:Y:S01]  /*5460*/  LEA.HI R44, R44, R3, RZ, 0x3 ;  /* 0x000000032c2c7211 */ /* 0x000fe200078f18ff */
[----:B------:R-:W-:Y:S01]  /*5470*/  IMAD.SHL.U32 R147, R147, 0x8, RZ ;  /* 0x0000000893937824 */ /* 0x000fe200078e00ff */
[----:B------:R-:W-:Y:S01]  /*5480*/  ISETP.GE.AND P6, PT, R6, UR7, PT ;  /* 0x0000000706007c0c */ /* 0x000fe2000bfc6270 */
[----:B------:R-:W-:Y:S01]  /*5490*/  IMAD R7, R4, c[0x0][0x1ac], R7 ;  /* 0x00006b0004077a24 */ /* 0x000fe200078e0207 */
[----:B------:R-:W-:Y:S01]  /*54a0*/  LOP3.LUT R0, R44, 0xfffffff8, RZ, 0xc0, !PT ;  /* 0xfffffff82c007812 */ /* 0x000fe200078ec0ff */
[----:B------:R-:W-:Y:S01]  /*54b0*/  IMAD.WIDE.U32 R4, R4, c[0x0][0x1a8], R8 ;  /* 0x00006a0004047a25 */ /* 0x000fe200078e0008 */
[----:B------:R-:W-:-:S02]  /*54c0*/  ISETP.GE.AND P3, PT, R30, c[0x0][0x198], PT ;  /* 0x000066001e007a0c */ /* 0x000fc40003f66270 */
[----:B------:R-:W-:Y:S01]  /*54d0*/  ISETP.GE.AND P5, PT, R28, c[0x0][0x198], PT ;  /* 0x000066001c007a0c */ /* 0x000fe20003fa6270 */
[----:B------:R-:W-:Y:S01]  /*54e0*/  IMAD.IADD R5, R5, 0x1, R7 ;  /* 0x0000000105057824 */ /* 0x000fe200078e0207 */
[C---:B------:R-:W-:Y:S01]  /*54f0*/  LEA R14, P0, R4.reuse, c[0x0][0x160], 0x1 ;  /* 0x00005800040e7a11 */ /* 0x040fe200078008ff */
[----:B------:R-:W-:Y:S01]  /*5500*/  IMAD.IADD R0, R3, 0x1, -R0 ;  /* 0x0000000103007824 */ /* 0x000fe200078e0a00 */
[----:B------:R-:W-:Y:S02]  /*5510*/  LOP3.LUT R3, R149, 0x38, R46, 0xf8, !PT ;  /* 0x0000003895037812 */ /* 0x000fe400078ef82e */
[----:B------:R-:W-:Y:S01]  /*5520*/  LEA.HI.X R5, R4, c[0x0][0x164], R5, 0x1, P0 ;  /* 0x0000590004057a11 */ /* 0x000fe200000f0c05 */
[----:B------:R1:W3:Y:S01]  /*5530*/  SHFL.IDX PT, R12, R14, RZ, 0x181f ;  /* 0x00181fff0e0c7589 */ /* 0x0002e200000e0000 */
[----:B------:R-:W-:Y:S02]  /*5540*/  ISETP.GE.AND P0, PT, R29, c[0x0][0x198], PT ;  /* 0x000066001d007a0c */ /* 0x000fe40003f06270 */
[----:B------:R-:W-:Y:S01]  /*5550*/  LOP3.LUT R4, R3, R148, RZ, 0x3c, !PT ;  /* 0x0000009403047212 */ /* 0x000fe200078e3cff */
[----:B------:R-:W-:Y:S01]  /*5560*/  IMAD.MOV.U32 R3, RZ, RZ, 0x20 ;  /* 0x00000020ff037424 */ /* 0x000fe200078e00ff */
[----:B------:R-:W-:Y:S01]  /*5570*/  LOP3.LUT R147, R147, 0xfffffe00, RZ, 0xc0, !PT ;  /* 0xfffffe0093937812 */ /* 0x000fe200078ec0ff */
[----:B------:R1:W4:Y:S01]  /*5580*/  SHFL.IDX PT, R13, R5, RZ, 0x181f ;  /* 0x00181fff050d7589 */ /* 0x00032200000e0000 */
[----:B------:R-:W-:-:S03]  /*5590*/  P2R R11, PR, RZ, 0x40 ;  /* 0x00000040ff0b7803 */ /* 0x000fc60000000000 */
        /* <DEDUP_REMOVED lines=9> */
[----:B------:R-:W-:Y:S01]  /*5630*/  IMAD.WIDE R16, R46, 0x2, R12 ;  /* 0x000000022e107825 */ /* 0x000fe200078e020c */
        /* <DEDUP_REMOVED lines=17> */
.L_x_673:
[----:B-1-34-:R-:W-:Y:S05]  /*5750*/  BSYNC B0 ;  /* 0x0000000000007941 */ /* 0x01afea0003800000 */
.L_x_672:
        /* <DEDUP_REMOVED lines=26> */
.L_x_675:
[----:B------:R-:W-:Y:S05]  /*5900*/  BSYNC B0 ;  /* 0x0000000000007941 */ /* 0x000fea0003800000 */
.L_x_674:
[----:B------:R-:W-:Y:S01]  /*5910*/  IADD3 R4, R6, 0x40, RZ ;  /* 0x0000004006047810 */ /* 0x000fe20007ffe0ff */
[----:B--2---:R2:W4:Y:S01]  /*5920*/  SHFL.IDX PT, R17, R5, 0x2, 0x181f ;  /* 0x00581f0005117f89 */ /* 0x00452200000e0000 */
[----:B------:R-:W-:Y:S02]  /*5930*/  BSSY B0, `(.L_x_676) ;  /* 0x0000018000007945 */ /* 0x000fe40003800000 */
[----:B------:R-:W-:Y:S01]  /*5940*/  ISETP.GE.AND P1, PT, R4, UR7, PT ;  /* 0x0000000704007c0c */ /* 0x000fe2000bf26270 */
[----:B------:R2:W1:Y:S03]  /*5950*/  SHFL.IDX PT, R16, R14, 0x2, 0x181f ;  /* 0x00581f000e107f89 */ /* 0x00046600000e0000 */
[----:B------:R-:W-:-:S09]  /*5960*/  P2R R4, PR, RZ, 0x2 ;  /* 0x00000002ff047803 */ /* 0x000fd20000000000 */
[----:B------:R-:W-:Y:S05]  /*5970*/  @P1 BRA `(.L_x_677) ;  /* 0x0000013000001947 */ /* 0x000fea0003800000 */
[----:B------:R-:W-:Y:S01]  /*5980*/  SHF.R.S32.HI R13, RZ, 0x1f, R30 ;  /* 0x0000001fff0d7819 */ /* 0x000fe2000001141e */
[----:B---3--:R-:W-:Y:S01]  /*5990*/  IMAD.SHL.U32 R12, R31, 0x2, RZ ;  /* 0x000000021f0c7824 */ /* 0x008fe200078e00ff */
[----:B------:R-:W-:Y:S01]  /*59a0*/  SHF.R.S32.HI R8, RZ, 0x1f, R29 ;  /* 0x0000001fff087819 */ /* 0x000fe2000001141d */
[----:B-1--4-:R-:W-:Y:S01]  /*59b0*/  IMAD.WIDE R18, R46, 0x2, R16 ;  /* 0x000000022e127825 */ /* 0x012fe200078e0210 */
        /* <DEDUP_REMOVED lines=15> */
.L_x_677:
[----:B------:R-:W-:Y:S05]  /*5ab0*/  BSYNC B0 ;  /* 0x0000000000007941 */ /* 0x000fea0003800000 */
.L_x_676:
[----:B------:R-:W-:Y:S01]  /*5ac0*/  IADD3 R8, R6, 0x60, RZ ;  /* 0x0000006006087810 */ /* 0x000fe20007ffe0ff */
[----:B-1-3--:R-:W-:Y:S01]  /*5ad0*/  SHFL.IDX PT, R12, R14, 0x3, 0x181f ;  /* 0x00781f000e0c7f89 */ /* 0x00afe200000e0000 */
[----:B------:R-:W-:Y:S01]  /*5ae0*/  IMAD.MOV.U32 R219, RZ, RZ, c[0x0][0x2b8] ;  /* 0x0000ae00ffdb7624 */ /* 0x000fe200078e00ff */
[----:B------:R-:W-:Y:S01]  /*5af0*/  LOP3.LUT R7, R7, 0xfffffffe, RZ, 0xc0, !PT ;  /* 0xfffffffe07077812 */ /* 0x000fe200078ec0ff */
[----:B------:R-:W-:Y:S01]  /*5b00*/  USHF.R.S32.HI UR6, URZ, 0x1f, UR17 ;  /* 0x0000001f3f067899 */ /* 0x000fe20008011411 */
[----:B------:R-:W-:Y:S01]  /*5b10*/  ISETP.GE.AND P6, PT, R8, UR7, PT ;  /* 0x0000000708007c0c */ /* 0x000fe2000bfc6270 */
[----:B------:R1:W3:Y:S01]  /*5b20*/  SHFL.IDX PT, R13, R5, 0x3, 0x181f ;  /* 0x00781f00050d7f89 */ /* 0x0002e200000e0000 */
[----:B------:R-:W-:Y:S01]  /*5b30*/  ISETP.NE.AND P1, PT, R219, 0x1, PT ;  /* 0x00000001db00780c */ /* 0x000fe20003f25270 */
[----:B------:R-:W-:Y:S01]  /*5b40*/  ULDC.64 UR4, c[0x0][0x2b0] ;  /* 0x0000ac0000047ab9 */ /* 0x000fe20000000a00 */
[----:B------:R-:W-:Y:S01]  /*5b50*/  IMAD.MOV.U32 R221, RZ, RZ, RZ ;  /* 0x000000ffffdd7224 */ /* 0x000fe200078e00ff */
[----:B------:R-:W-:-:S02]  /*5b60*/  UIMAD UR6, UR6, UR4, URZ ;  /* 0x00000004060672a4 */ /* 0x000fc4000f8e023f */
[----:B------:R-:W-:Y:S02]  /*5b70*/  UIMAD.WIDE.U32 UR8, UR17, UR4, URZ ;  /* 0x00000004110872a5 */ /* 0x000fe4000f8e003f */
[----:B------:R-:W-:-:S03]  /*5b80*/  UIMAD UR6, UR17, UR5, UR6 ;  /* 0x00000005110672a4 */ /* 0x000fc6000f8e0206 */
[----:B------:R-:W-:Y:S01]  /*5b90*/  ULDC.64 UR4, c[0x0][0x1e8] ;  /* 0x00007a0000047ab9 */ /* 0x000fe20000000a00 */
[----:B----4-:R-:W-:Y:S01]  /*5ba0*/  @!P6 SHF.R.S32.HI R17, RZ, 0x1f, R30 ;  /* 0x0000001fff11e819 */ /* 0x010fe2000001141e */
[----:B------:R-:W-:Y:S01]  /*5bb0*/  @!P6 IMAD.SHL.U32 R8, R31, 0x2, RZ ;  /* 0x000000021f08e824 */ /* 0x000fe200078e00ff */
[----:B------:R-:W-:Y:S01]  /*5bc0*/  @!P6 SHF.R.S32.HI R10, RZ, 0x1f, R29 ;  /* 0x0000001fff0ae819 */ /* 0x000fe2000001141d */
[----:B------:R-:W-:Y:S01]  /*5bd0*/  UIADD3 UR6, UR9, UR6, URZ ;  /* 0x0000000609067290 */ /* 0x000fe2000fffe03f */
[----:B------:R-:W-:Y:S02]  /*5be0*/  @!P6 LEA.HI R17, R17, R30, RZ, 0x3 ;  /* 0x0000001e1111e211 */ /* 0x000fe400078f18ff */
[----:B------:R-:W-:Y:S02]  /*5bf0*/  @!P6 LEA.HI R15, R10, R29, RZ, 0x3 ;  /* 0x0000001d0a0fe211 */ /* 0x000fe400078f18ff */
[----:B------:R-:W-:Y:S02]  /*5c00*/  @!P6 LOP3.LUT R17, R17, 0xfffffff8, RZ, 0xc0, !PT ;  /* 0xfffffff81111e812 */ /* 0x000fe400078ec0ff */
[----:B------:R-:W-:Y:S01]  /*5c10*/  @!P6 LOP3.LUT R15, R15, 0xfffffff8, RZ, 0xc0, !PT ;  /* 0xfffffff80f0fe812 */ /* 0x000fe200078ec0ff */
[----:B-12---:R-:W-:Y:S01]  /*5c20*/  IMAD.U32 R5, RZ, RZ, UR10 ;  /* 0x0000000aff057e24 */ /* 0x006fe2000f8e00ff */
[----:B------:R-:W-:Y:S01]  /*5c30*/  @P1 LOP3.LUT R7, R7, 0x1, RZ, 0xfc, !PT ;  /* 0x0000000107071812 */ /* 0x000fe200078efcff */
[----:B---3--:R-:W-:-:S04]  /*5c40*/  @!P6 IMAD.WIDE R18, R46, 0x2, R12 ;  /* 0x000000022e12e825 */ /* 0x008fc800078e020c */
[----:B------:R-:W-:Y:S01]  /*5c50*/  IMAD R222, R5, 0x20, R220 ;  /* 0x0000002005de7824 */ /* 0x000fe200078e02dc */
[----:B------:R-:W-:Y:S01]  /*5c60*/  @!P6 SHF.R.S32.HI R5, RZ, 0x1f, R28 ;  /* 0x0000001fff05e819 */ /* 0x000fe2000001141c */
[--C-:B------:R-:W-:Y:S01]  /*5c70*/  @!P6 IMAD.WIDE R16, R17, 0x2, R12.reuse ;  /* 0x000000021110e825 */ /* 0x100fe200078e020c */
[----:B------:R-:W-:Y:S01]  /*5c80*/  @!PT LDS RZ, [RZ] ;  /* 0x00000000fffff984 */ /* 0x000fe20000000800 */
[----:B------:R1:W-:Y:S02]  /*5c90*/  @!P6 LDGSTS.E.BYPASS.LTC128B.128 [R8+0x13080], [R18.64], !P4 ;  /* 0x130800001208efae */ /* 0x0003e4000e101d58 */
[----:B------:R-:W-:Y:S01]  /*5ca0*/  @!P6 LEA.HI R5, R5, R28, RZ, 0x3 ;  /* 0x0000001c0505e211 */ /* 0x000fe200078f18ff */
[----:B------:R-:W-:Y:S01]  /*5cb0*/  @!P6 IMAD.WIDE R14, R15, 0x2, R12 ;  /* 0x000000020f0ee825 */ /* 0x000fe200078e020c */
[----:B------:R-:W-:Y:S01]  /*5cc0*/  IADD3 R222, R222, -0x20, RZ ;  /* 0xffffffe0dede7810 */ /* 0x000fe20007ffe0ff */
[----:B------:R1:W-:Y:S01]  /*5cd0*/  @!P6 LDGSTS.E.BYPASS.LTC128B.128 [R8+0x17080], [R16.64], !P3 ;  /* 0x170800001008efae */ /* 0x0003e2000d901d58 */
[----:B------:R-:W-:-:S03]  /*5ce0*/  @!P6 LOP3.LUT R7, R5, 0xfffffff8, RZ, 0xc0, !PT ;  /* 0xfffffff80507e812 */ /* 0x000fc600078ec0ff */
[----:B------:R2:W-:Y:S01]  /*5cf0*/  @!P6 LDGSTS.E.BYPASS.LTC128B.128 [R8+0x1b080], [R14.64], !P0 ;  /* 0x1b0800000e08efae */ /* 0x0005e2000c101d58 */
[C---:B------:R-:W-:Y:S01]  /*5d00*/  ISETP.GE.AND P0, PT, R222.reuse, UR11, PT ;  /* 0x0000000bde007c0c */ /* 0x040fe2000bf06270 */
[----:B------:R-:W-:Y:S01]  /*5d10*/  @!P6 IMAD.WIDE R12, R7, 0x2, R12 ;  /* 0x00000002070ce825 */ /* 0x000fe200078e020c */
[----:B------:R-:W-:Y:S02]  /*5d20*/  IADD3 R222, R222, UR16, RZ ;  /* 0x00000010dede7c10 */ /* 0x000fe4000fffe0ff */
[----:B------:R-:W-:Y:S02]  /*5d30*/  ISETP.GT.OR P0, PT, R220, 0x1f, P0 ;  /* 0x0000001fdc00780c */ /* 0x000fe40000704670 */
[----:B------:R3:W-:Y:S01]  /*5d40*/  @!P6 LDGSTS.E.BYPASS.LTC128B.128 [R8+0x1f080], [R12.64], !P5 ;  /* 0x1f0800000c08efae */ /* 0x0007e2000e901d58 */
[----:B------:R-:W-:-:S03]  /*5d50*/  @P1 IMAD.HI.U32 R10, R222, c[0x0][0x2bc], RZ ;  /* 0x0000af00de0a1a27 */ /* 0x000fc600078e00ff */
[----:B------:R-:W0:Y:S01]  /*5d60*/  LDGDEPBAR ;  /* 0x00000000000079af */ /* 0x000e220000000000 */
[----:B------:R-:W-:Y:S01]  /*5d70*/  IMAD.MOV.U32 R5, RZ, RZ, R222 ;  /* 0x000000ffff057224 */ /* 0x000fe200078e00de */
[----:B------:R-:W-:-:S05]  /*5d80*/  @P1 SHF.R.U32.HI R5, RZ, c[0x0][0x2c0], R10 ;  /* 0x0000b000ff051a19 */ /* 0x000fca000001160a */
[----:B------:R-:W-:-:S04]  /*5d90*/  @!P0 IADD3 R10, P1, R5, UR8, RZ ;  /* 0x00000008050a8c10 */ /* 0x000fc8000ff3e0ff */
[----:B------:R-:W-:Y:S02]  /*5da0*/  @!P0 LEA.HI.X.SX32 R7, R5, UR6, 0x1, P1 ;  /* 0x0000000605078c11 */ /* 0x000fe400088f0eff */
[----:B--2---:R-:W-:-:S04]  /*5db0*/  @!P0 LEA R14, P1, R10, c[0x0][0x2a0], 0x2 ;  /* 0x0000a8000a0e8a11 */ /* 0x004fc800078210ff */
[----:B------:R-:W-:Y:S01]  /*5dc0*/  @!P0 LEA.HI.X R15, R10, c[0x0][0x2a4], R7, 0x2, P1 ;  /* 0x0000a9000a0f8a11 */ /* 0x000fe200008f1407 */
        /* <DEDUP_REMOVED lines=9> */
[----:B------:R-:W-:Y:S01]  /*5e60*/  ULEA UR22, UR10, 0xffffffe0, 0x5 ;  /* 0xffffffe00a167891 */ /* 0x000fe2000f8e283f */
[----:B---3--:R-:W-:Y:S01]  /*5e70*/  IMAD.WIDE.U32 R12, R222, c[0x0][0x1e0], RZ ;  /* 0x00007800de0c7a25 */ /* 0x008fe200078e00ff */
[----:B------:R-:W-:Y:S01]  /*5e80*/  SHF.R.S32.HI R64, RZ, 0x1f, R222 ;  /* 0x0000001fff407819 */ /* 0x000fe200000114de */
[----:B------:R-:W-:Y:S01]  /*5e90*/  UIADD3 UR17, UR19, UR17, URZ ;  /* 0x0000001113117290 */ /* 0x000fe2000fffe03f */
[----:B------:R-:W-:Y:S01]  /*5ea0*/  ISETP.GE.AND P3, PT, R29, c[0x0][0x1d4], PT ;  /* 0x000075001d007a0c */ /* 0x000fe20003f66270 */
[----:B------:R-:W-:Y:S01]  /*5eb0*/  UIADD3 UR22, UR11, -UR22, URZ ;  /* 0x800000160b167290 */ /* 0x000fe2000fffe03f */
[----:B------:R-:W-:Y:S01]  /*5ec0*/  ISETP.GE.AND P2, PT, R28, c[0x0][0x1d4], PT ;  /* 0x000075001c007a0c */ /* 0x000fe20003f46270 */
[----:B------:R-:W-:Y:S01]  /*5ed0*/  IMAD R5, R64, c[0x0][0x1e0], RZ ;  /* 0x0000780040057a24 */ /* 0x000fe200078e02ff */
[----:B------:R-:W-:Y:S01]  /*5ee0*/  ULDC.64 UR4, c[0x0][0x210] ;  /* 0x0000840000047ab9 */ /* 0x000fe20000000a00 */
[----:B------:R-:W-:Y:S01]  /*5ef0*/  LEA.HI R49, R47, R66, RZ, 0x5 ;  /* 0x000000422f317211 */ /* 0x000fe200078f28ff */
[----:B------:R-:W-:Y:S01]  /*5f00*/  UIMAD UR12, UR12, UR4, URZ ;  /* 0x000000040c0c72a4 */ /* 0x000fe2000f8e023f */
[----:B------:R-:W-:Y:S01]  /*5f10*/  IMAD R5, R222, c[0x0][0x1e4], R5 ;  /* 0x00007900de057a24 */ /* 0x000fe200078e0205 */
[----:B------:R-:W-:Y:S01]  /*5f20*/  IADD3 R10, -R50, UR22, RZ ;  /* 0x00000016320a7c10 */ /* 0x000fe2000fffe1ff */
[----:B------:R-:W-:Y:S01]  /*5f30*/  UIMAD.WIDE.U32 UR26, UR13, UR4, URZ ;  /* 0x000000040d1a72a5 */ /* 0x000fe2000f8e003f */
[----:B------:R-:W-:Y:S01]  /*5f40*/  SHF.R.S32.HI R48, RZ, 0x5, R49 ;  /* 0x00000005ff307819 */ /* 0x000fe20000011431 */
[----:B------:R-:W-:Y:S01]  /*5f50*/  IMAD.IADD R13, R13, 0x1, R5 ;  /* 0x000000010d0d7824 */ /* 0x000fe200078e0205 */
[----:B------:R-:W-:Y:S01]  /*5f60*/  UIMAD UR12, UR13, UR5, UR12 ;  /* 0x000000050d0c72a4 */ /* 0x000fe2000f8e020c */
[----:B------:R-:W-:-:S03]  /*5f70*/  IMAD.U32 R5, RZ, RZ, UR13 ;  /* 0x0000000dff057e24 */ /* 0x000fc6000f8e00ff */
[----:B------:R-:W-:Y:S01]  /*5f80*/  UIADD3 UR12, UR27, UR12, URZ ;  /* 0x0000000c1b0c7290 */ /* 0x000fe2000fffe03f */
[----:B--2---:R-:W-:Y:S01]  /*5f90*/  SHF.R.S32.HI R45, RZ, 0x1f, R221 ;  /* 0x0000001fff2d7819 */ /* 0x004fe200000114dd */
[----:B------:R-:W-:-:S04]  /*5fa0*/  IMAD.WIDE.U32 R12, R221, c[0x0][0x1f0], R12 ;  /* 0x00007c00dd0c7a25 */ /* 0x000fc800078e000c */
[----:B-1----:R-:W-:Y:S02]  /*5fb0*/  IMAD R8, R45, c[0x0][0x1f0], RZ ;  /* 0x00007c002d087a24 */ /* 0x002fe400078e02ff */
[----:B------:R-:W-:Y:S02]  /*5fc0*/  IMAD R5, R5, c[0x0][0x1e8], R12 ;  /* 0x00007a0005057a24 */ /* 0x000fe400078e020c */
[----:B------:R-:W-:Y:S01]  /*5fd0*/  IMAD R7, R221, c[0x0][0x1f4], R8 ;  /* 0x00007d00dd077a24 */ /* 0x000fe200078e0208 */
[----:B------:R-:W-:Y:S02]  /*5fe0*/  IADD3 R8, P0, R12, UR18, RZ ;  /* 0x000000120c087c10 */ /* 0x000fe4000ff1e0ff */
[----:B------:R-:W-:Y:S01]  /*5ff0*/  LEA R14, R5, c[0x0][0x1c8], 0x1 ;  /* 0x00007200050e7a11 */ /* 0x000fe200078e08ff */
[----:B------:R-:W-:Y:S01]  /*6000*/  IMAD.IADD R7, R13, 0x1, R7 ;  /* 0x000000010d077824 */ /* 0x000fe200078e0207 */
[----:B------:R-:W-:-:S03]  /*6010*/  LEA RZ, P1, R8, c[0x0][0x1c8], 0x1 ;  /* 0x0000720008ff7a11 */ /* 0x000fc600078208ff */
[----:B------:R-:W-:Y:S01]  /*6020*/  SHFL.IDX PT, R12, R14, RZ, 0x181f ;  /* 0x00181fff0e0c7589 */ /* 0x000fe200000e0000 */
[----:B------:R-:W-:Y:S02]  /*6030*/  IADD3.X R7, R7, UR17, RZ, P0, !PT ;  /* 0x0000001107077c10 */ /* 0x000fe400087fe4ff */
[----:B------:R-:W-:Y:S02]  /*6040*/  ISETP.GE.AND P0, PT, R10, 0x1, PT ;  /* 0x000000010a00780c */ /* 0x000fe40003f06270 */
[----:B------:R-:W-:Y:S02]  /*6050*/  LEA.HI.X R13, R8, c[0x0][0x1cc], R7, 0x1, P1 ;  /* 0x00007300080d7a11 */ /* 0x000fe400008f0c07 */
[----:B------:R-:W-:-:S04]  /*6060*/  ISETP.GT.AND P1, PT, R220, 0x1f, PT ;  /* 0x0000001fdc00780c */ /* 0x000fc80003f24270 */
[----:B------:R-:W1:Y:S05]  /*6070*/  SHFL.IDX PT, R13, R13, RZ, 0x181f ;  /* 0x00181fff0d0d7589 */ /* 0x000e6a00000e0000 */
[----:B------:R-:W-:Y:S02]  /*6080*/  @P0 SHF.R.S32.HI R7, RZ, 0x1f, R30 ;  /* 0x0000001fff070819 */ /* 0x000fe4000001141e */
[----:B------:R-:W-:Y:S02]  /*6090*/  @P0 SHF.R.S32.HI R10, RZ, 0x1f, R29 ;  /* 0x0000001fff0a0819 */ /* 0x000fe4000001141d */
[----:B------:R-:W-:Y:S02]  /*60a0*/  @P0 SHF.R.S32.HI R5, RZ, 0x1f, R28 ;  /* 0x0000001fff050819 */ /* 0x000fe4000001141c */
[----:B------:R-:W-:-:S02]  /*60b0*/  @P0 LEA.HI R8, R7, R30, RZ, 0x3 ;  /* 0x0000001e07080211 */ /* 0x000fc400078f18ff */
[----:B------:R-:W-:Y:S01]  /*60c0*/  @P0 LEA.HI R7, R10, R29, RZ, 0x3 ;  /* 0x0000001d0a070211 */ /* 0x000fe200078f18ff */
[----:B------:R-:W-:Y:S01]  /*60d0*/  @P0 IMAD.SHL.U32 R10, R31, 0x2, RZ ;  /* 0x000000021f0a0824 */ /* 0x000fe200078e00ff */
        /* <DEDUP_REMOVED lines=18> */
.L_x_678:
[----:B------:R-:W-:Y:S01]  /*6200*/  ULDC.U8 UR4, c[0x0][0x298] ;  /* 0x0000a60000047ab9 */ /* 0x000fe20000000000 */
[----:B------:R-:W-:Y:S01]  /*6210*/  SHF.R.S32.HI R8, RZ, 0x1f, R67 ;  /* 0x0000001fff087819 */ /* 0x000fe20000011443 */
[----:B-1----:R-:W-:Y:S01]  /*6220*/  IMAD.WIDE.U32 R16, R67, c[0x0][0x280], RZ ;  /* 0x0000a00043107a25 */ /* 0x002fe200078e00ff */
[----:B------:R-:W-:Y:S01]  /*6230*/  ISETP.NE.AND P0, PT, RZ, UR4, PT ;  /* 0x00000004ff007c0c */ /* 0x000fe2000bf05270 */
[----:B------:R-:W-:Y:S01]  /*6240*/  BSSY B2, `(.L_x_679) ;  /* 0x00009a0000027945 */ /* 0x000fe20003800000 */
[----:B------:R-:W-:Y:S01]  /*6250*/  LEA R5, R51, R6, 0x5 ;  /* 0x0000000633057211 */ /* 0x000fe200078e28ff */
[C---:B------:R-:W-:Y:S01]  /*6260*/  IMAD R10, R8.reuse, c[0x0][0x280], RZ ;  /* 0x0000a000080a7a24 */ /* 0x040fe200078e02ff */
        /* <DEDUP_REMOVED lines=9> */
[----:B------:R-:W-:Y:S01]  /*6300*/  IMAD.MOV.U32 R14, RZ, RZ, R12 ;  /* 0x000000ffff0e7224 */ /* 0x000fe200078e000c */
        /* <DEDUP_REMOVED lines=9> */
[----:B------:R-:W-:-:S02]  /*63a0*/  CS2R R132, SRZ ;  /* 0x0000000000847805 */ /* 0x000fc4000001ff00 */
[----:B------:R-:W-:Y:S01]  /*63b0*/  @P0 IMAD.HI.U32 R6, R5, c[0x0][0x2c8], RZ ;  /* 0x0000b20005060a27 */ /* 0x000fe200078e00ff */
[----:B------:R-:W-:-:S13]  /*63c0*/  PLOP3.LUT P0, PT, PT, PT, UP2, 0x80, 0x0 ;  /* 0x000000000000781c */ /* 0x000fda0003f0f028 */
[----:B------:R-:W-:Y:S01]  /*63d0*/  @P0 SHF.R.U32.HI R5, RZ, c[0x0][0x2cc], R6 ;  /* 0x0000b300ff050a19 */ /* 0x000fe20000011606 */
[----:B------:R-:W-:Y:S02]  /*63e0*/  IMAD.MOV.U32 R6, RZ, RZ, R16 ;  /* 0x000000ffff067224 */ /* 0x000fe400078e0010 */
[----:B------:R-:W-:Y:S01]  /*63f0*/  IMAD.SHL.U32 R16, R51, 0x4, RZ ;  /* 0x0000000433107824 */ /* 0x000fe200078e00ff */
[----:B------:R-:W-:Y:S01]  /*6400*/  SHF.R.S32.HI R8, RZ, 0x1f, R5 ;  /* 0x0000001fff087819 */ /* 0x000fe20000011405 */
[----:B------:R-:W-:-:S04]  /*6410*/  IMAD.WIDE.U32 R6, R5, c[0x0][0x280], R6 ;  /* 0x0000a00005067a25 */ /* 0x000fc800078e0006 */
[C---:B------:R-:W-:Y:S02]  /*6420*/  IMAD R10, R8.reuse, c[0x0][0x280], RZ ;  /* 0x0000a000080a7a24 */ /* 0x040fe400078e02ff */
[----:B------:R-:W-:Y:S02]  /*6430*/  IMAD R8, R8, c[0x0][0x290], RZ ;  /* 0x0000a40008087a24 */ /* 0x000fe400078e02ff */
[C---:B------:R-:W-:Y:S02]  /*6440*/  IMAD R10, R5.reuse, c[0x0][0x284], R10 ;  /* 0x0000a100050a7a24 */ /* 0x040fe400078e020a */
[----:B------:R-:W-:-:S03]  /*6450*/  IMAD.WIDE.U32 R14, R5, c[0x0][0x290], R14 ;  /* 0x0000a400050e7a25 */ /* 0x000fc600078e000e */
[----:B------:R-:W-:Y:S01]  /*6460*/  IADD3 R13, R7, R10, RZ ;  /* 0x0000000a070d7210 */ /* 0x000fe20007ffe0ff */
[----:B------:R-:W-:Y:S01]  /*6470*/  IMAD R5, R5, c[0x0][0x294], R8 ;  /* 0x0000a50005057a24 */ /* 0x000fe200078e0208 */
[----:B------:R-:W-:-:S04]  /*6480*/  LEA R10, P0, R6, c[0x0][0x270], 0x1 ;  /* 0x00009c00060a7a11 */ /* 0x000fc800078008ff */
[----:B------:R-:W-:Y:S01]  /*6490*/  LEA.HI.X R13, R6, c[0x0][0x274], R13, 0x1, P0 ;  /* 0x00009d00060d7a11 */ /* 0x000fe200000f0c0d */
[----:B------:R1:W2:Y:S01]  /*64a0*/  SHFL.IDX PT, R18, R10, RZ, 0x181f ;  /* 0x00181fff0a127589 */ /* 0x0002a200000e0000 */
[----:B------:R-:W-:Y:S02]  /*64b0*/  IADD3 R5, R15, R5, RZ ;  /* 0x000000050f057210 */ /* 0x000fe40007ffe0ff */
[C---:B------:R-:W-:Y:S01]  /*64c0*/  LEA R8, P0, R14.reuse, c[0x0][0x288], 0x1 ;  /* 0x0000a2000e087a11 */ /* 0x040fe200078008ff */
[----:B------:R1:W3:Y:S03]  /*64d0*/  SHFL.IDX PT, R19, R13, RZ, 0x181f ;  /* 0x00181fff0d137589 */ /* 0x0002e600000e0000 */
[----:B------:R-:W-:Y:S02]  /*64e0*/  LEA.HI.X R12, R14, c[0x0][0x28c], R5, 0x1, P0 ;  /* 0x0000a3000e0c7a11 */ /* 0x000fe400000f0c05 */
[----:B------:R-:W-:Y:S01]  /*64f0*/  ISETP.NE.AND P0, PT, R11, RZ, PT ;  /* 0x000000ff0b00720c */ /* 0x000fe20003f05270 */
[----:B------:R1:W4:Y:S04]  /*6500*/  SHFL.IDX PT, R14, R8, RZ, 0x181f ;  /* 0x00181fff080e7589 */ /* 0x00032800000e0000 */
[----:B------:R1:W1:Y:S08]  /*6510*/  SHFL.IDX PT, R15, R12, RZ, 0x181f ;  /* 0x00181fff0c0f7589 */ /* 0x00027000000e0000 */
        /* <DEDUP_REMOVED lines=41> */
.L_x_682:
[----:B------:R-:W-:Y:S05]  /*67b0*/  BSYNC B0 ;  /* 0x0000000000007941 */ /* 0x000fea0003800000 */
.L_x_681:
        /* <DEDUP_REMOVED lines=86> */
.L_x_684:
[----:B------:R-:W-:Y:S05]  /*6d20*/  BSYNC B0 ;  /* 0x0000000000007941 */ /* 0x000fea0003800000 */
.L_x_683:
        /* <DEDUP_REMOVED lines=88> */
.L_x_686:
[----:B----4-:R-:W-:Y:S05]  /*72b0*/  BSYNC B0 ;  /* 0x0000000000007941 */ /* 0x010fea0003800000 */
.L_x_685:
        /* <DEDUP_REMOVED lines=85> */
.L_x_688:
[----:B----4-:R-:W-:Y:S05]  /*7810*/  BSYNC B0 ;  /* 0x0000000000007941 */ /* 0x010fea0003800000 */
.L_x_687:
        /* <DEDUP_REMOVED lines=89> */
.L_x_692:
[----:B------:R-:W-:Y:S05]  /*7db0*/  BSYNC B0 ;  /* 0x0000000000007941 */ /* 0x000fea0003800000 */
.L_x_691:
        /* <DEDUP_REMOVED lines=50> */
.L_x_694:
[----:B------:R-:W-:Y:S05]  /*80e0*/  BSYNC B0 ;  /* 0x0000000000007941 */ /* 0x000fea0003800000 */
.L_x_693:
        /* <DEDUP_REMOVED lines=50> */
.L_x_696:
[----:B------:R-:W-:Y:S05]  /*8410*/  BSYNC B0 ;  /* 0x0000000000007941 */ /* 0x000fea0003800000 */
.L_x_695:
        /* <DEDUP_REMOVED lines=49> */
.L_x_690:
[----:B------:R-:W-:Y:S05]  /*8730*/  BSYNC B1 ;  /* 0x0000000000017941 */ /* 0x000fea0003800000 */
.L_x_689:
        /* <DEDUP_REMOVED lines=53> */
.L_x_700:
[----:B------:R-:W-:Y:S05]  /*8a90*/  BSYNC B0 ;  /* 0x0000000000007941 */ /* 0x000fea0003800000 */
.L_x_699:
        /* <DEDUP_REMOVED lines=50> */
.L_x_702:
[----:B------:R-:W-:Y:S05]  /*8dc0*/  BSYNC B0 ;  /* 0x0000000000007941 */ /* 0x000fea0003800000 */
.L_x_701:
        /* <DEDUP_REMOVED lines=50> */
.L_x_704:
[----:B------:R-:W-:Y:S05]  /*90f0*/  BSYNC B0 ;  /* 0x0000000000007941 */ /* 0x000fea0003800000 */
.L_x_703:
        /* <DEDUP_REMOVED lines=49> */
.L_x_698:
[----:B------:R-:W-:Y:S05]  /*9410*/  BSYNC B1 ;  /* 0x0000000000017941 */ /* 0x000fea0003800000 */
.L_x_697:
        /* <DEDUP_REMOVED lines=53> */
.L_x_708:
[----:B------:R-:W-:Y:S05]  /*9770*/  BSYNC B0 ;  /* 0x0000000000007941 */ /* 0x000fea0003800000 */
.L_x_707:
        /* <DEDUP_REMOVED lines=50> */
.L_x_710:
[----:B------:R-:W-:Y:S05]  /*9aa0*/  BSYNC B0 ;  /* 0x0000000000007941 */ /* 0x000fea0003800000 */
.L_x_709:
        /* <DEDUP_REMOVED lines=50> */
.L_x_712:
[----:B------:R-:W-:Y:S05]  /*9dd0*/  BSYNC B0 ;  /* 0x0000000000007941 */ /* 0x000fea0003800000 */
.L_x_711:
        /* <DEDUP_REMOVED lines=49> */
.L_x_706:
[----:B------:R-:W-:Y:S05]  /*a0f0*/  BSYNC B1 ;  /* 0x0000000000017941 */ /* 0x000fea0003800000 */
.L_x_705:
        /* <DEDUP_REMOVED lines=52> */
.L_x_715:
[----:B------:R-:W-:Y:S05]  /*a440*/  BSYNC B0 ;  /* 0x0000000000007941 */ /* 0x000fea0003800000 */
.L_x_714:
        /* <DEDUP_REMOVED lines=50> */
.L_x_717:
[----:B------:R-:W-:Y:S05]  /*a770*/  BSYNC B0 ;  /* 0x0000000000007941 */ /* 0x000fea0003800000 */
.L_x_716:
        /* <DEDUP_REMOVED lines=50> */
.L_x_719:
[----:B------:R-:W-:Y:S05]  /*aaa0*/  BSYNC B0 ;  /* 0x0000000000007941 */ /* 0x000fea0003800000 */
.L_x_718:
        /* <DEDUP_REMOVED lines=50> */
.L_x_680:
[----:B------:R-:W-:Y:S01]  /*add0*/  PLOP3.LUT P0, PT, PT, PT, UP2, 0x80, 0x0 ;  /* 0x000000000000781c */ /* 0x000fe20003f0f028 */
[----:B------:R-:W-:Y:S01]  /*ade0*/  IMAD.MOV.U32 R17, RZ, RZ, R7 ;  /* 0x000000ffff117224 */ /* 0x000fe200078e0007 */
[----:B------:R-:W-:Y:S01]  /*adf0*/  MOV R13, R15 ;  /* 0x0000000f000d7202 */ /* 0x000fe20000000f00 */
        /* <DEDUP_REMOVED lines=18> */
[C---:B------:R-:W-:Y:S02]  /*af20*/  IMAD R6, R5.reuse, c[0x0][0x284], R6 ;  /* 0x0000a10005067a24 */ /* 0x040fe400078e0206 */
[----:B------:R-:W-:Y:S01]  /*af30*/  IMAD.WIDE.U32 R12, R5, c[0x0][0x290], R12 ;  /* 0x0000a400050c7a25 */ /* 0x000fe200078e000c */
[----:B------:R1:W2:Y:S03]  /*af40*/  SHFL.IDX PT, R14, R7, RZ, 0x181f ;  /* 0x00181fff070e7589 */ /* 0x0002a600000e0000 */
[----:B------:R-:W-:-:S02]  /*af50*/  IMAD.IADD R6, R17, 0x1, R6 ;  /* 0x0000000111067824 */ /* 0x000fc400078e0206 */
[----:B------:R-:W-:-:S03]  /*af60*/  IMAD R5, R5, c[0x0][0x294], R8 ;  /* 0x0000a50005057a24 */ /* 0x000fc600078e0208 */
[----:B------:R-:W-:Y:S01]  /*af70*/  LEA.HI.X R6, R16, c[0x0][0x274], R6, 0x1, P0 ;  /* 0x00009d0010067a11 */ /* 0x000fe200000f0c06 */
[----:B------:R-:W-:Y:S01]  /*af80*/  IMAD.IADD R5, R13, 0x1, R5 ;  /* 0x000000010d057824 */ /* 0x000fe200078e0205 */
[----:B------:R-:W-:-:S03]  /*af90*/  LEA R8, P0, R12, c[0x0][0x288], 0x1 ;  /* 0x0000a2000c087a11 */ /* 0x000fc600078008ff */
[----:B------:R1:W3:Y:S01]  /*afa0*/  SHFL.IDX PT, R15, R6, RZ, 0x181f ;  /* 0x00181fff060f7589 */ /* 0x0002e200000e0000 */
[----:B------:R-:W-:Y:S02]  /*afb0*/  LEA.HI.X R5, R12, c[0x0][0x28c], R5, 0x1, P0 ;  /* 0x0000a3000c057a11 */ /* 0x000fe400000f0c05 */
[----:B------:R-:W-:Y:S01]  /*afc0*/  ISETP.NE.AND P0, PT, R11, RZ, PT ;  /* 0x000000ff0b00720c */ /* 0x000fe20003f05270 */
[----:B------:R1:W4:Y:S04]  /*afd0*/  SHFL.IDX PT, R12, R8, RZ, 0x181f ;  /* 0x00181fff080c7589 */ /* 0x00032800000e0000 */
[----:B------:R1:W1:Y:S08]  /*afe0*/  SHFL.IDX PT, R13, R5, RZ, 0x181f ;  /* 0x00181fff050d7589 */ /* 0x00027000000e0000 */
        /* <DEDUP_REMOVED lines=22> */
.L_x_721:
[----:B--2---:R-:W-:Y:S05]  /*b150*/  BSYNC B0 ;  /* 0x0000000000007941 */ /* 0x004fea0003800000 */
.L_x_720:
[----:B------:R-:W-:Y:S01]  /*b160*/  ISETP.NE.AND P0, PT, R9, RZ, PT ;  /* 0x000000ff0900720c */ /* 0x000fe20003f05270 */
[----:B-----5:R-:W-:Y:S01]  /*b170*/  IMAD.MOV.U32 R9, RZ, RZ, R93 ;  /* 0x000000ffff097224 */ /* 0x020fe200078e005d */
[----:B-1----:R1:W2:Y:S01]  /*b180*/  SHFL.IDX PT, R13, R6, 0x1, 0x181f ;  /* 0x00381f00060d7f89 */ /* 0x0022a200000e0000 */
[----:B----4-:R-:W-:Y:S01]  /*b190*/  IMAD.MOV.U32 R12, RZ, RZ, R94 ;  /* 0x000000ffff0c7224 */ /* 0x010fe200078e005e */
        /* <DEDUP_REMOVED lines=63> */
.L_x_723:
[----:B--2---:R-:W-:Y:S05]  /*b590*/  BSYNC B0 ;  /* 0x0000000000007941 */ /* 0x004fea0003800000 */
.L_x_722:
[----:B------:R-:W-:Y:S01]  /*b5a0*/  ISETP.NE.AND P0, PT, R4, RZ, PT ;  /* 0x000000ff0400720c */ /* 0x000fe20003f05270 */
[----:B-1--45:R-:W-:Y:S01]  /*b5b0*/  IMAD.MOV.U32 R11, RZ, RZ, R62 ;  /* 0x000000ffff0b7224 */ /* 0x032fe200078e003e */
[----:B------:R1:W2:Y:S01]  /*b5c0*/  SHFL.IDX PT, R15, R6, 0x2, 0x181f ;  /* 0x00581f00060f7f89 */ /* 0x0002a200000e0000 */
        /* <DEDUP_REMOVED lines=27> */
[----:B------:R1:W4:Y:S01]  /*b780*/  SHFL.IDX PT, R14, R7, 0x2, 0x181f ;  /* 0x00581f00070e7f89 */ /* 0x00032200000e0000 */
[----:B------:R-:W-:Y:S01]  /*b790*/  IMAD.MOV.U32 R4, RZ, RZ, R73 ;  /* 0x000000ffff047224 */ /* 0x000fe200078e0049 */
[----:B------:R-:W-:Y:S01]  /*b7a0*/  PRMT R134, R11, 0x7610, R134 ;  /* 0x000076100b867816 */ /* 0x000fe20000000086 */
[----:B------:R-:W-:Y:S01]  /*b7b0*/  CS2R R26, SRZ ;  /* 0x00000000001a7805 */ /* 0x000fe2000001ff00 */
[----:B------:R1:W3:Y:S01]  /*b7c0*/  SHFL.IDX PT, R13, R5, 0x2, 0x181f ;  /* 0x00581f00050d7f89 */ /* 0x0002e200000e0000 */
[----:B------:R-:W-:Y:S01]  /*b7d0*/  PRMT R133, R10, 0x7610, R133 ;  /* 0x000076100a857816 */ /* 0x000fe20000000085 */
[----:B------:R-:W-:Y:S01]  /*b7e0*/  CS2R R38, SRZ ;  /* 0x0000000000267805 */ /* 0x000fe2000001ff00 */
[----:B------:R-:W-:Y:S01]  /*b7f0*/  PRMT R132, R9, 0x7610, R132 ;  /* 0x0000761009847816 */ /* 0x000fe20000000084 */
[----:B---3--:R1:W3:Y:S01]  /*b800*/  SHFL.IDX PT, R12, R8, 0x2, 0x181f ;  /* 0x00581f00080c7f89 */ /* 0x0082e200000e0000 */
        /* <DEDUP_REMOVED lines=14> */
[----:B----4-:R-:W-:-:S04]  /*b8f0*/  @!P0 IMAD.WIDE R16, R46, 0x2, R14 ;  /* 0x000000022e108825 */ /* 0x010fc800078e020e */
[----:B---3--:R-:W-:Y:S01]  /*b900*/  @!P0 IMAD.WIDE R10, R46, 0x2, R12 ;  /* 0x000000022e0a8825 */ /* 0x008fe200078e020c */
        /* <DEDUP_REMOVED lines=14> */
.L_x_725:
[----:B--2---:R-:W-:Y:S05]  /*b9f0*/  BSYNC B0 ;  /* 0x0000000000007941 */ /* 0x004fea0003800000 */
.L_x_724:
[----:B-----5:R-:W-:Y:S01]  /*ba00*/  IMAD.MOV.U32 R4, RZ, RZ, R37 ;  /* 0x000000ffff047224 */ /* 0x020fe200078e0025 */
[----:B------:R2:W1:Y:S01]  /*ba10*/  SHFL.IDX PT, R69, R6, 0x3, 0x181f ;  /* 0x00781f0006457f89 */ /* 0x00046200000e0000 */
        /* <DEDUP_REMOVED lines=20> */
[----:B------:R1:W3:Y:S01]  /*bb60*/  SHFL.IDX PT, R71, R5, 0x3, 0x181f ;  /* 0x00781f0005477f89 */ /* 0x0002e200000e0000 */
[----:B------:R-:W-:Y:S01]  /*bb70*/  IMAD.MOV.U32 R10, RZ, RZ, R35 ;  /* 0x000000ffff0a7224 */ /* 0x000fe200078e0023 */
[----:B------:R-:W-:Y:S01]  /*bb80*/  CS2R R24, SRZ ;  /* 0x0000000000187805 */ /* 0x000fe2000001ff00 */
[----:B------:R-:W-:Y:S01]  /*bb90*/  IMAD.MOV.U32 R9, RZ, RZ, R32 ;  /* 0x000000ffff097224 */ /* 0x000fe200078e0020 */
[----:B------:R3:W3:Y:S01]  /*bba0*/  SHFL.IDX PT, R70, R8, 0x3, 0x181f ;  /* 0x00781f0008467f89 */ /* 0x0006e200000e0000 */
[----:B-12---:R-:W-:Y:S01]  /*bbb0*/  IMAD.MOV.U32 R6, RZ, RZ, R43 ;  /* 0x000000ffff067224 */ /* 0x006fe200078e002b */
        /* <DEDUP_REMOVED lines=10> */
[----:B----4-:R-:W-:Y:S01]  /*bc60*/  CS2R R14, SRZ ;  /* 0x00000000000e7805 */ /* 0x010fe2000001ff00 */
[----:B---3--:R-:W-:Y:S01]  /*bc70*/  CS2R R12, SRZ ;  /* 0x00000000000c7805 */ /* 0x008fe2000001ff00 */
[----:B------:R-:W-:-:S02]  /*bc80*/  IMAD.MOV.U32 R7, RZ, RZ, R42 ;  /* 0x000000ffff077224 */ /* 0x000fc400078e002a */
        /* <DEDUP_REMOVED lines=25> */
.L_x_727:
[----:B------:R-:W-:Y:S05]  /*be20*/  BSYNC B0 ;  /* 0x0000000000007941 */ /* 0x000fea0003800000 */
.L_x_726:
        /* <DEDUP_REMOVED lines=146> */
.L_x_731:
[----:B------:R-:W-:Y:S05]  /*c750*/  BSYNC B0 ;  /* 0x0000000000007941 */ /* 0x000fea0003800000 */
.L_x_730:
        /* <DEDUP_REMOVED lines=11> */
[-C--:B------:R-:W-:Y:S02]  /*c810*/  LOP3.LUT R8, R9, R148.reuse, RZ, 0x3c, !PT ;  /* 0x0000009409087212 */ /* 0x080fe400078e3cff */
        /* <DEDUP_REMOVED lines=103> */
.L_x_729:
[----:B------:R-:W-:Y:S05]  /*ce90*/  BSYNC B1 ;  /* 0x0000000000017941 */ /* 0x000fea0003800000 */
.L_x_728:
        /* <DEDUP_REMOVED lines=19> */
[----:B------:R-:W-:Y:S01]  /*cfd0*/  LOP3.LUT R6, R11, 0x38, R6, 0xf8, !PT ;  /* 0x000000380b067812 */ /* 0x000fe200078ef806 */
        /* <DEDUP_REMOVED lines=100> */
.L_x_735:
[----:B------:R-:W-:Y:S05]  /*d620*/  BSYNC B0 ;  /* 0x0000000000007941 */ /* 0x000fea0003800000 */
.L_x_734:
[----:B------:R-:W-:-:S13]  /*d630*/  ISETP.GE.AND P0, PT, R30, c[0x0][0x27c], PT ;  /* 0x00009f001e007a0c */ /* 0x000fda0003f06270 */
[----:B------:R-:W-:Y:S05]  /*d640*/  @P0 BRA `(.L_x_733) ;  /* 0x0000078000000947 */ /* 0x000fea0003800000 */
[----:B-1----:R-:W-:Y:S01]  /*d650*/  SHF.R.S32.HI R7, RZ, 0x1f, R30 ;  /* 0x0000001fff077819 */ /* 0x002fe2000001141e */
[----:B------:R-:W-:Y:S01]  /*d660*/  IMAD.MOV.U32 R9, RZ, RZ, c[0x0][0x27c] ;  /* 0x00009f00ff097624 */ /* 0x000fe200078e00ff */
[----:B------:R-:W-:Y:S01]  /*d670*/  SHF.R.S32.HI R5, RZ, 0x1f, R88 ;  /* 0x0000001fff057819 */ /* 0x000fe20000011458 */
[----:B------:R-:W-:Y:S01]  /*d680*/  IMAD.SHL.U32 R10, R88, 0x40, RZ ;  /* 0x00000040580a7824 */ /* 0x000fe200078e00ff */
[----:B------:R-:W-:Y:S02]  /*d690*/  LEA.HI R11, R7, R30, RZ, 0x3 ;  /* 0x0000001e070b7211 */ /* 0x000fe400078f18ff */
        /* <DEDUP_REMOVED lines=115> */
.L_x_733:
[----:B------:R-:W-:Y:S05]  /*ddd0*/  BSYNC B1 ;  /* 0x0000000000017941 */ /* 0x000fea0003800000 */
.L_x_732:
        /* <DEDUP_REMOVED lines=120> */
.L_x_739:
[----:B------:R-:W-:Y:S05]  /*e560*/  BSYNC B0 ;  /* 0x0000000000007941 */ /* 0x000fea0003800000 */
.L_x_738:
        /* <DEDUP_REMOVED lines=122> */
.L_x_737:
[----:B------:R-:W-:Y:S05]  /*ed10*/  BSYNC B1 ;  /* 0x0000000000017941 */ /* 0x000fea0003800000 */
.L_x_736:
        /* <DEDUP_REMOVED lines=119> */
.L_x_741:
[----:B------:R-:W-:Y:S05]  /*f490*/  BSYNC B0 ;  /* 0x0000000000007941 */ /* 0x000fea0003800000 */
.L_x_740:
        /* <DEDUP_REMOVED lines=30> */
[----:B------:R-:W-:Y:S01]  /*f680*/  SHF.R.U64 R15, R24, 0x10, R25 ;  /* 0x00000010180f7819 */ /* 0x000fe20000001219 */
        /* <DEDUP_REMOVED lines=11> */
[----:B------:R-:W-:Y:S02]  /*f740*/  PRMT R69, R69, 0x5410, R18 ;  /* 0x0000541045457816 */ /* 0x000fe40000000012 */
[----:B------:R-:W-:-:S02]  /*f750*/  PRMT R71, R71, 0x5410, R24 ;  /* 0x0000541047477816 */ /* 0x000fc40000000018 */
[----:B------:R-:W-:Y:S01]  /*f760*/  PRMT R82, R82, 0x5410, R21 ;  /* 0x0000541052527816 */ /* 0x000fe20000000015 */
[C---:B------:R-:W-:Y:S01]  /*f770*/  IMAD.U32 R21, R80.reuse, 0x10000, RZ ;  /* 0x0001000050157824 */ /* 0x040fe200078e00ff */
[----:B------:R-:W-:Y:S02]  /*f780*/  PRMT R67, R67, 0x5410, R16 ;  /* 0x0000541043437816 */ /* 0x000fe40000000010 */
[----:B------:R-:W-:Y:S02]  /*f790*/  LOP3.LUT R80, R80, 0xffff0000, RZ, 0xc0, !PT ;  /* 0xffff000050507812 */ /* 0x000fe400078ec0ff */
[----:B------:R-:W-:Y:S01]  /*f7a0*/  SHF.R.U32.HI R26, RZ, 0x10, R27 ;  /* 0x00000010ff1a7819 */ /* 0x000fe2000001161b */
[C---:B------:R-:W-:Y:S01]  /*f7b0*/  IMAD.U32 R25, R67.reuse, 0x10000, RZ ;  /* 0x0001000043197824 */ /* 0x040fe200078e00ff */
        /* <DEDUP_REMOVED lines=72> */
.L_x_713:
[----:B------:R-:W-:Y:S05]  /*fc40*/  BSYNC B2 ;  /* 0x0000000000027941 */ /* 0x000fea0003800000 */
.L_x_679:
        /* <DEDUP_REMOVED lines=17> */
[----:B------:R-:W-:Y:S01]  /*fd60*/  LOP3.LUT R0, R0, 0x1c0, RZ, 0xc0, !PT ;  /* 0x000001c000007812 */ /* 0x000fe200078ec0ff */
[----:B------:R-:W-:Y:S01]  /*fd70*/  IMAD.IADD R11, R4, 0x1, -R11 ;  /* 0x00000001040b7824 */ /* 0x000fe200078e0a0b */
[----:B------:R-:W-:Y:S01]  /*fd80*/  SHF.R.S32.HI R9, RZ, 0x1f, R30 ;  /* 0x0000001fff097819 */ /* 0x000fe2000001141e */
[----:B------:R-:W-:Y:S01]  /*fd90*/  IMAD R4, R45, c[0x0][0x218], RZ ;  /* 0x000086002d047a24 */ /* 0x000fe200078e02ff */
[----:B------:R-:W-:Y:S01]  /*fda0*/  UISETP.GE.AND UP0, UPT, UR10, 0x2, UPT ;  /* 0x000000020a00788c */ /* 0x000fe2000bf06270 */
[----:B------:R-:W-:Y:S01]  /*fdb0*/  IMAD R217, R11, 0x200, R8 ;  /* 0x000002000bd97824 */ /* 0x000fe200078e0208 */
[----:B------:R-:W-:Y:S01]  /*fdc0*/  LEA.HI R198, R9, R30, RZ, 0x3 ;  /* 0x0000001e09c67211 */ /* 0x000fe200078f18ff */
[----:B------:R-:W-:Y:S01]  /*fdd0*/  IMAD.WIDE.U32 R6, R221, c[0x0][0x218], R6 ;  /* 0x00008600dd067a25 */ /* 0x000fe200078e0006 */
[----:B------:R-:W-:-:S02]  /*fde0*/  SHF.R.S32.HI R8, RZ, 0x1f, R29 ;  /* 0x0000001fff087819 */ /* 0x000fc4000001141d */
[----:B------:R-:W-:Y:S01]  /*fdf0*/  LOP3.LUT R198, R198, 0xfffffff8, RZ, 0xc0, !PT ;  /* 0xfffffff8c6c67812 */ /* 0x000fe200078ec0ff */
[----:B------:R-:W-:Y:S01]  /*fe00*/  IMAD.SHL.U32 R217, R217, 0x2, RZ ;  /* 0x00000002d9d97824 */ /* 0x000fe200078e00ff */
[----:B------:R-:W-:Y:S01]  /*fe10*/  BAR.SYNC.DEFER_BLOCKING 0x0 ;  /* 0x0000000000007b1d */ /* 0x000fe20000010000 */
[----:B------:R-:W-:Y:S01]  /*fe20*/  IMAD R4, R221, c[0x0][0x21c], R4 ;  /* 0x00008700dd047a24 */ /* 0x000fe200078e0204 */
[----:B------:R-:W-:Y:S01]  /*fe30*/  SHF.R.S32.HI R9, RZ, 0x1f, R28 ;  /* 0x0000001fff097819 */ /* 0x000fe2000001141c */
[----:B------:R-:W-:Y:S01]  /*fe40*/  IMAD.SHL.U32 R11, R11, 0x8, RZ ;  /* 0x000000080b0b7824 */ /* 0x000fe200078e00ff */
[C---:B------:R-:W-:Y:S01]  /*fe50*/  IADD3 R5, R217.reuse, 0xc080, RZ ;  /* 0x0000c080d9057810 */ /* 0x040fe20007ffe0ff */
[----:B------:R-:W-:Y:S01]  /*fe60*/  IMAD.SHL.U32 R45, R44, 0x40, RZ ;  /* 0x000000402c2d7824 */ /* 0x000fe200078e00ff */
[----:B------:R-:W-:Y:S02]  /*fe70*/  IADD3 R216, R217, 0xc0a0, RZ ;  /* 0x0000c0a0d9d87810 */ /* 0x000fe40007ffe0ff */
[----:B------:R-:W-:-:S02]  /*fe80*/  @P0 IADD3 R216, R5, -0x20, RZ ;  /* 0xffffffe005d80810 */ /* 0x000fc40007ffe0ff */
[----:B------:R-:W-:Y:S02]  /*fe90*/  IADD3 R5, P0, R6, UR26, RZ ;  /* 0x0000001a06057c10 */ /* 0x000fe4000ff1e0ff */
[----:B------:R-:W-:Y:S02]  /*fea0*/  LOP3.LUT R11, R0, 0x8, R11, 0xf8, !PT ;  /* 0x00000008000b7812 */ /* 0x000fe400078ef80b */
[----:B------:R-:W-:Y:S02]  /*feb0*/  IADD3.X R6, R7, UR12, R4, P0, !PT ;  /* 0x0000000c07067c10 */ /* 0x000fe400087fe404 */
[----:B------:R-:W-:Y:S02]  /*fec0*/  LEA R4, P0, R5, c[0x0][0x1f8], 0x1 ;  /* 0x00007e0005047a11 */ /* 0x000fe400078008ff */
[----:B------:R-:W-:Y:S01]  /*fed0*/  SHF.R.U32.HI R44, RZ, 0x3, R0 ;  /* 0x00000003ff2c7819 */ /* 0x000fe20000011600 */
[----:B------:R-:W-:Y:S01]  /*fee0*/  IMAD.MOV.U32 R0, RZ, RZ, 0x40 ;  /* 0x00000040ff007424 */ /* 0x000fe200078e00ff */
[----:B------:R-:W-:Y:S01]  /*fef0*/  LOP3.LUT R45, R45, 0xfffffe00, RZ, 0xc0, !PT ;  /* 0xfffffe002d2d7812 */ /* 0x000fe200078ec0ff */
[----:B------:R-:W-:Y:S01]  /*ff00*/  SHFL.IDX PT, R24, R4, RZ, 0x181f ;  /* 0x00181fff04187589 */ /* 0x000fe200000e0000 */
[----:B------:R-:W-:-:S02]  /*ff10*/  LEA.HI.X R5, R5, c[0x0][0x1fc], R6, 0x1, P0 ;  /* 0x00007f0005057a11 */ /* 0x000fc400000f0c06 */
[----:B------:R-:W-:Y:S01]  /*ff20*/  LOP3.LUT R44, R11, R44, RZ, 0x3c, !PT ;  /* 0x0000002c0b2c7212 */ /* 0x000fe200078e3cff */
[----:B------:R-:W-:Y:S01]  /*ff30*/  IMAD R7, R48, 0x400, R45 ;  /* 0x0000040030077824 */ /* 0x000fe200078e022d */
[----:B------:R-:W-:Y:S01]  /*ff40*/  LOP3.LUT P0, RZ, R51, 0x4, RZ, 0xc0, !PT ;  /* 0x0000000433ff7812 */ /* 0x000fe2000780c0ff */
[----:B------:R-:W1:Y:S01]  /*ff50*/  SHFL.IDX PT, R25, R5, RZ, 0x181f ;  /* 0x00181fff05197589 */ /* 0x000e6200000e0000 */
[----:B------:R-:W-:Y:S01]  /*ff60*/  LEA.HI R197, R8, R29, RZ, 0x3 ;  /* 0x0000001d08c57211 */ /* 0x000fe200078f18ff */
[----:B------:R-:W-:Y:S01]  /*ff70*/  IMAD.IADD R218, R44, 0x1, R7 ;  /* 0x000000012cda7824 */ /* 0x000fe200078e0207 */
[----:B------:R-:W-:Y:S01]  /*ff80*/  SEL R0, R0, 0xffffffc0, !P0 ;  /* 0xffffffc000007807 */ /* 0x000fe20004000000 */
[----:B------:R-:W-:Y:S01]  /*ff90*/  LDSM.16.M88.4 R12, [R217+0xc080] ;  /* 0x00c08000d90c783b */ /* 0x000fe20000000200 */
[----:B------:R-:W-:Y:S01]  /*ffa0*/  ISETP.LT.AND P0, PT, R50, UR22, PT ;  /* 0x0000001632007c0c */ /* 0x000fe2000bf01270 */
[----:B------:R-:W-:Y:S01]  /*ffb0*/  IMAD.SHL.U32 R218, R218, 0x2, RZ ;  /* 0x00000002dada7824 */ /* 0x000fe200078e00ff */
[----:B------:R-:W-:Y:S01]  /*ffc0*/  LEA.HI R196, R9, R28, RZ, 0x3 ;  /* 0x0000001c09c47211 */ /* 0x000fe200078f18ff */
[----:B------:R-:W-:Y:S01]  /*ffd0*/  LDSM.16.M88.4 R20, [R217+0xc880] ;  /* 0x00c88000d914783b */ /* 0x000fe20000000200 */
[----:B------:R-:W-:Y:S01]  /*ffe0*/  ISETP.GE.OR P6, PT, R46, c[0x0][0x1d4], !P0 ;  /* 0x000075002e007a0c */ /* 0x000fe200047c6670 */
[--C-:B------:R-:W-:Y:S01]  /*fff0*/  IMAD R214, R2, 0x2, R218.reuse ;  /* 0x0000000202d67824 */ /* 0x100fe200078e02da */
[----:B------:R-:W-:Y:S01]  /*10000*/  LOP3.LUT R197, R197, 0xfffffff8, RZ, 0xc0, !PT ;  /* 0xfffffff8c5c57812 */ /* 0x000fe200078ec0ff */
[----:B------:R-:W2:Y:S01]  /*10010*/  LDSM.16.M88.4 R4, [R218+0x10080] ;  /* 0x01008000da04783b */ /* 0x000ea20000000200 */
[----:B------:R-:W-:Y:S01]  /*10020*/  LOP3.LUT R196, R196, 0xfffffff8, RZ, 0xc0, !PT ;  /* 0xfffffff8c4c47812 */ /* 0x000fe200078ec0ff */
[----:B------:R-:W-:Y:S01]  /*10030*/  IMAD R213, R3, 0x2, R218 ;  /* 0x0000000203d57824 */ /* 0x000fe200078e02da */
[----:B------:R-:W-:Y:S01]  /*10040*/  IADD3 R207, R216, 0x800, RZ ;  /* 0x00000800d8cf7810 */ /* 0x000fe20007ffe0ff */
[----:B------:R-:W-:Y:S01]  /*10050*/  LDSM.16.M88.4 R40, [R216] ;  /* 0x00000000d828783b */ /* 0x000fe20000000200 */
[----:B------:R-:W-:Y:S01]  /*10060*/  IMAD.IADD R212, R217, 0x1, R0 ;  /* 0x00000001d9d47824 */ /* 0x000fe200078e0200 */
[----:B------:R-:W-:Y:S01]  /*10070*/  SHF.R.S32.HI R199, RZ, 0x1f, R196 ;  /* 0x0000001fffc77819 */ /* 0x000fe200000114c4 */
[----:B------:R-:W-:Y:S01]  /*10080*/  IMAD R211, R3, 0x2, R214 ;  /* 0x0000000203d37824 */ /* 0x000fe200078e02d6 */
[----:B------:R-:W-:Y:S01]  /*10090*/  LDSM.16.M88.4 R36, [R216+0x800] ;  /* 0x00080000d824783b */ /* 0x000fe20000000200 */
[----:B------:R-:W-:Y:S01]  /*100a0*/  IMAD.IADD R206, R0, 0x1, R216 ;  /* 0x0000000100ce7824 */ /* 0x000fe200078e02d8 */
        /* <DEDUP_REMOVED lines=15> */
[----:B------:R-:W-:-:S02]  /*101a0*/  IADD3 R201, R216, 0x3000, RZ ;  /* 0x00003000d8c97810 */ /* 0x000fc40007ffe0ff */
[----:B------:R-:W-:Y:S02]  /*101b0*/  IADD3 R200, R216, 0x3800, RZ ;  /* 0x00003800d8c87810 */ /* 0x000fe40007ffe0ff */
[----:B------:R3:W-:Y:S01]  /*101c0*/  LDGSTS.E.BYPASS.LTC128B.128 [R223+0x9080], [R10.64], !P6 ;  /* 0x090800000adf7fae */ /* 0x0007e2000f101d58 */
[----:B------:R-:W-:Y:S02]  /*101d0*/  ISETP.GE.OR P6, PT, R29, c[0x0][0x1d4], !P0 ;  /* 0x000075001d007a0c */ /* 0x000fe400047c6670 */
[----:B------:R-:W-:Y:S01]  /*101e0*/  ISETP.GE.OR P0, PT, R28, c[0x0][0x1d4], !P0 ;  /* 0x000075001c007a0c */ /* 0x000fe20004706670 */
[C---:B--2---:R-:W-:Y:S10]  /*101f0*/  HMMA.16816.F32.BF16 R16, R4.reuse, R12, RZ ;  /* 0x0000000c0410723c */ /* 0x044ff400000418ff */
[----:B------:R2:W-:Y:S04]  /*10200*/  LDGSTS.E.BYPASS.LTC128B.128 [R223+0xa080], [R26.64], !P6 ;  /* 0x0a0800001adf7fae */ /* 0x0005e8000f101d58 */
        /* <DEDUP_REMOVED lines=107> */
[C---:B---3--:R-:W-:Y:S07]  /*108c0*/  HMMA.16816.F32.BF16 R4, R36.reuse, R28, R8 ;  /* 0x0000001c2404723c */ /* 0x048fee0000041808 */
[----:B------:R-:W-:Y:S01]  /*108d0*/  SHF.R.S32.HI R9, RZ, 0x1f, R46 ;  /* 0x0000001fff097819 */ /* 0x000fe2000001142e */
[----:B------:R-:W-:Y:S01]  /*108e0*/  HMMA.16816.F32.BF16 R40, R36, R30, R40 ;  /* 0x0000001e2428723c */ /* 0x000fe20000041828 */
[----:B------:R-:W-:Y:S01]  /*108f0*/  SHF.R.S32.HI R11, RZ, 0x1f, R198 ;  /* 0x0000001fff0b7819 */ /* 0x000fe200000114c6 */
[----:B------:R-:W-:Y:S06]  /*10900*/  BAR.SYNC.DEFER_BLOCKING 0x0 ;  /* 0x0000000000007b1d */ /* 0x000fec0000010000 */
[----:B------:R-:W-:Y:S05]  /*10910*/  @P0 BRA `(.L_x_742) ;  /* 0x000002b000000947 */ /* 0x000fea0003800000 */
[----:B----4-:R-:W-:Y:S01]  /*10920*/  ULEA UR4, UR10, UR16, 0x5 ;  /* 0x000000100a047291 */ /* 0x010fe2000f8e283f */
        /* <DEDUP_REMOVED lines=42> */
.L_x_742:
[----:B----4-:R-:W-:Y:S01]  /*10bd0*/  LOP3.LUT R49, R49, 0xffffffe0, RZ, 0xc0, !PT ;  /* 0xffffffe031317812 */ /* 0x010fe200078ec0ff */
[----:B------:R-:W-:Y:S01]  /*10be0*/  UMOV UR4, 0xffffffe0 ;  /* 0xffffffe000047882 */ /* 0x000fe20000000000 */
[----:B------:R-:W-:Y:S01]  /*10bf0*/  LEA.HI R21, R47, R66, RZ, 0x2 ;  /* 0x000000422f157211 */ /* 0x000fe200078f10ff */
[----:B------:R-:W-:Y:S01]  /*10c00*/  UIMAD UR4, UR10, UR4, 0x21 ;  /* 0x000000210a0474a4 */ /* 0x000fe2000f8e0204 */
[----:B-1----:R-:W-:Y:S01]  /*10c10*/  SHF.R.S32.HI R11, RZ, 0x1f, R48 ;  /* 0x0000001fff0b7819 */ /* 0x002fe20000011430 */
[C---:B------:R-:W-:Y:S01]  /*10c20*/  IMAD.IADD R0, R66.reuse, 0x1, -R49 ;  /* 0x0000000142007824 */ /* 0x040fe200078e0a31 */
[----:B------:R-:W-:Y:S01]  /*10c30*/  LOP3.LUT R21, R21, 0xfffffffc, RZ, 0xc0, !PT ;  /* 0xfffffffc15157812 */ /* 0x000fe200078ec0ff */
[----:B------:R-:W-:Y:S01]  /*10c40*/  IMAD.IADD R215, R45, 0x1, R44 ;  /* 0x000000012dd77824 */ /* 0x000fe200078e022c */
[----:B------:R-:W-:Y:S01]  /*10c50*/  LEA.HI R11, R11, R48, RZ, 0x3 ;  /* 0x000000300b0b7211 */ /* 0x000fe200078f18ff */
[----:B------:R-:W-:Y:S01]  /*10c60*/  @UP2 USHF.L.U32 UR14, UR14, 0x7, URZ ;  /* 0x000000070e0e2899 */ /* 0x000fe2000800063f */
[----:B------:R-:W-:Y:S01]  /*10c70*/  SHF.R.S32.HI R9, RZ, 0x1f, R0 ;  /* 0x0000001fff097819 */ /* 0x000fe20000011400 */
[----:B------:R-:W-:Y:S01]  /*10c80*/  IMAD.IADD R66, R66, 0x1, -R21 ;  /* 0x0000000142427824 */ /* 0x000fe200078e0a15 */
[----:B------:R-:W-:Y:S01]  /*10c90*/  LOP3.LUT R11, R11, 0xffffff8, RZ, 0xc0, !PT ;  /* 0x0ffffff80b0b7812 */ /* 0x000fe200078ec0ff */
[----:B------:R-:W-:Y:S01]  /*10ca0*/  IMAD.SHL.U32 R215, R215, 0x2, RZ ;  /* 0x00000002d7d77824 */ /* 0x000fe200078e00ff */
[----:B------:R-:W-:Y:S01]  /*10cb0*/  LEA.HI R8, R9, R0, RZ, 0x2 ;  /* 0x0000000009087211 */ /* 0x000fe200078f10ff */
[----:B------:R-:W0:Y:S01]  /*10cc0*/  LDGDEPBAR ;  /* 0x00000000000079af */ /* 0x000e220000000000 */
[----:B------:R-:W-:Y:S01]  /*10cd0*/  LEA.HI R9, R66, R66, RZ, 0x1 ;  /* 0x0000004242097211 */ /* 0x000fe200078f08ff */
[----:B------:R-:W-:Y:S01]  /*10ce0*/  IMAD.IADD R11, R48, 0x1, -R11 ;  /* 0x00000001300b7824 */ /* 0x000fe200078e0a0b */
[----:B------:R-:W-:Y:S01]  /*10cf0*/  PLOP3.LUT P0, PT, PT, PT, UP2, 0x80, 0x0 ;  /* 0x000000000000781c */ /* 0x000fe20003f0f028 */
[--C-:B------:R-:W-:Y:S01]  /*10d00*/  IMAD R210, R2, 0x2, R215.reuse ;  /* 0x0000000202d27824 */ /* 0x100fe200078e02d7 */
[C---:B------:R-:W-:Y:S01]  /*10d10*/  LEA.HI.SX32 R10, R8.reuse, UR15, 0x1e ;  /* 0x0000000f080a7c11 */ /* 0x040fe2000f8ff2ff */
[----:B------:R-:W-:Y:S01]  /*10d20*/  LDSM.16.MT88.4 R132, [R215+0x8080] ;  /* 0x00808000d784783b */ /* 0x000fe20000004200 */
[----:B------:R-:W-:Y:S01]  /*10d30*/  LOP3.LUT R9, R9, 0x1ffffffe, RZ, 0xc0, !PT ;  /* 0x1ffffffe09097812 */ /* 0x000fe200078ec0ff */
[----:B------:R-:W-:Y:S01]  /*10d40*/  IMAD R209, R3, 0x2, R215 ;  /* 0x0000000203d17824 */ /* 0x000fe200078e02d7 */
[----:B------:R-:W-:Y:S01]  /*10d50*/  LOP3.LUT R227, R8, 0x7ffffffc, RZ, 0xc0, !PT ;  /* 0x7ffffffc08e37812 */ /* 0x000fe200078ec0ff */
[----:B------:R-:W-:Y:S01]  /*10d60*/  IMAD R10, R11, 0x10, R10 ;  /* 0x000000100b0a7824 */ /* 0x000fe200078e020a */
[----:B------:R-:W-:Y:S01]  /*10d70*/  LDSM.16.MT88.4 R140, [R210+0x8080] ;  /* 0x00808000d28c783b */ /* 0x000fe20000004200 */
[----:B------:R-:W-:-:S02]  /*10d80*/  IMAD.IADD R9, R66, 0x1, -R9 ;  /* 0x0000000142097824 */ /* 0x000fc400078e0a09 */
[----:B------:R-:W-:Y:S01]  /*10d90*/  IMAD.IADD R227, R0, 0x1, -R227 ;  /* 0x0000000100e37824 */ /* 0x000fe200078e0ae3 */
[----:B------:R-:W-:Y:S01]  /*10da0*/  LDSM.16.MT88.4 R48, [R210+0x9080] ;  /* 0x00908000d230783b */ /* 0x000fe20000004200 */
[----:B------:R-:W-:Y:S02]  /*10db0*/  IMAD R226, R9, 0x8, R10 ;  /* 0x0000000809e27824 */ /* 0x000fe400078e020a */
[----:B------:R-:W-:Y:S01]  /*10dc0*/  IMAD.U32 R0, RZ, RZ, UR4 ;  /* 0x00000004ff007e24 */ /* 0x000fe2000f8e00ff */
[----:B------:R-:W-:Y:S01]  /*10dd0*/  LDSM.16.MT88.4 R72, [R215+0xa080] ;  /* 0x00a08000d748783b */ /* 0x000fe20000004200 */
[----:B------:R-:W-:Y:S01]  /*10de0*/  @P0 IMAD.HI.U32 R9, R226, c[0x0][0x2c8], RZ ;  /* 0x0000b200e2090a27 */ /* 0x000fe200078e00ff */
[----:B------:R-:W-:Y:S01]  /*10df0*/  PLOP3.LUT P0, PT, PT, PT, UP2, 0x80, 0x0 ;  /* 0x000000000000781c */ /* 0x000fe20003f0f028 */
[----:B------:R-:W-:Y:S01]  /*10e00*/  ULDC.64 UR4, c[0x0][0x2c8] ;  /* 0x0000b20000047ab9 */ /* 0x000fe20000000a00 */
[----:B------:R-:W-:Y:S01]  /*10e10*/  LDSM.16.MT88.4 R56, [R209+0x9080] ;  /* 0x00908000d138783b */ /* 0x000fe20000004200 */
[----:B------:R-:W-:-:S02]  /*10e20*/  IMAD.MOV.U32 R11, RZ, RZ, R226 ;  /* 0x000000ffff0b7224 */ /* 0x000fc400078e00e2 */
[----:B------:R-:W-:Y:S01]  /*10e30*/  IMAD.SHL.U32 R227, R227, 0x2, RZ ;  /* 0x00000002e3e37824 */ /* 0x000fe200078e00ff */
[----:B------:R-:W-:Y:S01]  /*10e40*/  LDSM.16.MT88.4 R80, [R210+0xa080] ;  /* 0x00a08000d250783b */ /* 0x000fe20000004200 */
[----:B------:R-:W-:-:S03]  /*10e50*/  IMAD R208, R3, 0x2, R210 ;  /* 0x0000000203d07824 */ /* 0x000fc600078e02d2 */
[C---:B------:R-:W-:Y:S01]  /*10e60*/  IADD3 R0, -R227.reuse, UR11, R0 ;  /* 0x0000000be3007c10 */ /* 0x040fe2000fffe100 */
[----:B------:R-:W-:Y:S02]  /*10e70*/  LDSM.16.MT88.4 R88, [R209+0xa080] ;  /* 0x00a08000d158783b */ /* 0x000fe40000004200 */
[----:B------:R-:W-:Y:S02]  /*10e80*/  @P0 SHF.R.U32.HI R11, RZ, c[0x0][0x2cc], R9 ;  /* 0x0000b300ff0b0a19 */ /* 0x000fe40000011609 */
[----:B------:R-:W-:Y:S01]  /*10e90*/  IADD3 R10, R0, -UR20, RZ ;  /* 0x80000014000a7c10 */ /* 0x000fe2000fffe0ff */
[----:B------:R-:W-:Y:S01]  /*10ea0*/  LDSM.16.MT88.4 R32, [R208+0x8080] ;  /* 0x00808000d020783b */ /* 0x000fe20000004200 */
[----:B------:R-:W-:Y:S01]  /*10eb0*/  IADD3 R0, -R227, UR22, RZ ;  /* 0x00000016e3007c10 */ /* 0x000fe2000fffe1ff */
[----:B------:R-:W-:Y:S02]  /*10ec0*/  UIMAD.WIDE.U32 UR22, UR14, UR4, URZ ;  /* 0x000000040e1672a5 */ /* 0x000fe4000f8e003f */
[----:B------:R-:W1:Y:S04]  /*10ed0*/  SHFL.IDX PT, R9, R11, RZ, 0x1c1f ;  /* 0x001c1fff0b097589 */ /* 0x000e6800000e0000 */
[----:B------:R-:W2:Y:S01]  /*10ee0*/  SHFL.IDX PT, R11, R11, 0x1, 0x1c1f ;  /* 0x003c1f000b0b7f89 */ /* 0x000ea200000e0000 */
[----:B------:R-:W-:-:S02]  /*10ef0*/  @UP2 UMOV UR7, UR23 ;  /* 0x0000001700072c82 */ /* 0x000fc40008000000 */
[----:B------:R-:W-:Y:S01]  /*10f00*/  @UP2 USHF.R.U32.HI UR15, URZ, UR5, UR7 ;  /* 0x000000053f0f2299 */ /* 0x000fe20008011607 */
[----:B------:R-:W-:Y:S01]  /*10f10*/  LDSM.16.MT88.4 R64, [R208+0x9080] ;  /* 0x00908000d040783b */ /* 0x000fe20000004200 */
[----:B------:R-:W-:Y:S02]  /*10f20*/  UIADD3 UR7, UR10, -0x2, URZ ;  /* 0xfffffffe0a077890 */ /* 0x000fe4000fffe03f */
[----:B------:R-:W-:Y:S01]  /*10f30*/  UIADD3 UR15, UR15, UR11, -UR20 ;  /* 0x0000000b0f0f7290 */ /* 0x000fe2000fffe814 */
[----:B------:R-:W-:Y:S03]  /*10f40*/  LDSM.16.MT88.4 R96, [R208+0xa080] ;  /* 0x00a08000d060783b */ /* 0x000fe60000004200 */
[----:B------:R-:W-:Y:S01]  /*10f50*/  USHF.R.S32.HI UR4, URZ, 0x1f, UR15 ;  /* 0x0000001f3f047899 */ /* 0x000fe2000801140f */
[----:B------:R-:W-:Y:S03]  /*10f60*/  LDSM.16.MT88.4 R104, [R215+0xb080] ;  /* 0x00b08000d768783b */ /* 0x000fe60000004200 */
[----:B------:R-:W-:Y:S01]  /*10f70*/  ULEA.HI UR4, UR4, UR15, URZ, 0x5 ;  /* 0x0000000f04047291 */ /* 0x000fe2000f8f283f */
[----:B------:R-:W-:Y:S03]  /*10f80*/  LDSM.16.MT88.4 R112, [R210+0xb080] ;  /* 0x00b08000d270783b */ /* 0x000fe60000004200 */
[----:B------:R-:W-:Y:S01]  /*10f90*/  USHF.R.S32.HI UR4, URZ, 0x5, UR4 ;  /* 0x000000053f047899 */ /* 0x000fe20008011404 */
[C---:B-1----:R-:W-:Y:S01]  /*10fa0*/  IMAD.IADD R9, R10.reuse, 0x1, R9 ;  /* 0x000000010a097824 */ /* 0x042fe200078e0209 */
[----:B------:R-:W-:Y:S01]  /*10fb0*/  LDSM.16.MT88.4 R120, [R209+0xb080] ;  /* 0x00b08000d178783b */ /* 0x000fe20000004200 */
[----:B--2---:R-:W-:-:S03]  /*10fc0*/  IMAD.IADD R11, R10, 0x1, R11 ;  /* 0x000000010a0b7824 */ /* 0x004fc600078e020b */
[C---:B------:R-:W-:Y:S01]  /*10fd0*/  IMNMX R9, R0.reuse, R9, PT ;  /* 0x0000000900097217 */ /* 0x040fe20003800200 */
[----:B------:R-:W-:Y:S01]  /*10fe0*/  LDSM.16.MT88.4 R188, [R209+0x8880] ;  /* 0x00888000d1bc783b */ /* 0x000fe20000004200 */
[----:B------:R-:W-:Y:S02]  /*10ff0*/  IMNMX R235, RZ, UR4, !PT ;  /* 0x00000004ffeb7c17 */ /* 0x000fe4000f800200 */
[C---:B------:R-:W-:Y:S01]  /*11000*/  ISETP.GT.AND P0, PT, R9.reuse, RZ, PT ;  /* 0x000000ff0900720c */ /* 0x040fe20003f04270 */
[----:B------:R-:W-:Y:S01]  /*11010*/  LDSM.16.MT88.4 R184, [R208+0x8880] ;  /* 0x00888000d0b8783b */ /* 0x000fe20000004200 */
[----:B------:R-:W-:Y:S02]  /*11020*/  IMNMX R0, R0, R11, PT ;  /* 0x0000000b00007217 */ /* 0x000fe40003800200 */
[----:B------:R-:W-:Y:S01]  /*11030*/  FSEL R23, R16, -INF , P0 ;  /* 0xff80000010177808 */ /* 0x000fe20000000000 */
[----:B------:R-:W-:Y:S01]  /*11040*/  LDSM.16.MT88.4 R180, [R210+0x9880] ;  /* 0x00988000d2b4783b */ /* 0x000fe20000004200 */
[----:B------:R-:W-:-:S03]  /*11050*/  ISETP.GT.AND P0, PT, R9, 0x1, PT ;  /* 0x000000010900780c */ /* 0x000fc60003f04270 */
[----:B------:R-:W-:Y:S01]  /*11060*/  LDSM.16.MT88.4 R176, [R209+0x9880] ;  /* 0x00988000d1b0783b */ /* 0x000fe20000004200 */
[----:B------:R-:W-:Y:S02]  /*11070*/  FSEL R22, R17, -INF , P0 ;  /* 0xff80000011167808 */ /* 0x000fe40000000000 */
[C---:B------:R-:W-:Y:S01]  /*11080*/  ISETP.GT.AND P0, PT, R9.reuse, 0x8, PT ;  /* 0x000000080900780c */ /* 0x040fe20003f04270 */
[----:B------:R-:W-:Y:S03]  /*11090*/  LDSM.16.MT88.4 R172, [R208+0x9880] ;  /* 0x00988000d0ac783b */ /* 0x000fe60000004200 */
        /* <DEDUP_REMOVED lines=12> */
[----:B------:R-:W-:Y:S02]  /*11160*/  ISETP.GT.AND P0, PT, R9, 0x18, PT ;  /* 0x000000180900780c */ /* 0x000fe40003f04270 */
[----:B------:R-:W-:Y:S02]  /*11170*/  FMNMX.FTZ R5, R23, R22, !PT ;  /* 0x0000001617057209 */ /* 0x000fe40007810000 */
[----:B------:R-:W-:Y:S02]  /*11180*/  FSEL R12, R40, -INF , P0 ;  /* 0xff800000280c7808 */ /* 0x000fe40000000000 */
[----:B------:R-:W-:Y:S02]  /*11190*/  ISETP.GT.AND P0, PT, R9, 0x19, PT ;  /* 0x000000190900780c */ /* 0x000fe40003f04270 */
[----:B------:R-:W-:-:S02]  /*111a0*/  FMNMX.FTZ R5, R20, R5, !PT ;  /* 0x0000000514057209 */ /* 0x000fc40007810000 */
[----:B------:R-:W-:Y:S02]  /*111b0*/  FSEL R10, R41, -INF , P0 ;  /* 0xff800000290a7808 */ /* 0x000fe40000000000 */
[----:B------:R-:W-:Y:S02]  /*111c0*/  ISETP.GT.AND P0, PT, R0, RZ, PT ;  /* 0x000000ff0000720c */ /* 0x000fe40003f04270 */
[----:B------:R-:W-:Y:S02]  /*111d0*/  FMNMX.FTZ R5, R8, R5, !PT ;  /* 0x0000000508057209 */ /* 0x000fe40007810000 */
[----:B------:R-:W-:Y:S02]  /*111e0*/  FSEL R18, R18, -INF , P0 ;  /* 0xff80000012127808 */ /* 0x000fe40000000000 */
[----:B------:R-:W-:Y:S02]  /*111f0*/  ISETP.GT.AND P0, PT, R0, 0x1, PT ;  /* 0x000000010000780c */ /* 0x000fe40003f04270 */
[----:B------:R-:W-:-:S02]  /*11200*/  FMNMX.FTZ R5, R16, R5, !PT ;  /* 0x0000000510057209 */ /* 0x000fc40007810000 */
[----:B------:R-:W-:Y:S02]  /*11210*/  FSEL R21, R19, -INF , P0 ;  /* 0xff80000013157808 */ /* 0x000fe40000000000 */
[----:B------:R-:W-:Y:S02]  /*11220*/  ISETP.GT.AND P0, PT, R0, 0x8, PT ;  /* 0x000000080000780c */ /* 0x000fe40003f04270 */
        /* <DEDUP_REMOVED lines=8> */
[----:B------:R-:W-:Y:S02]  /*112b0*/  FMNMX.FTZ R6, R19, R24, !PT ;  /* 0x0000001813067209 */ /* 0x000fe40007810000 */
[----:B------:R-:W-:-:S02]  /*112c0*/  ISETP.GT.AND P0, PT, R0, 0x11, PT ;  /* 0x000000110000780c */ /* 0x000fc40003f04270 */
[----:B------:R-:W-:Y:S02]  /*112d0*/  FMNMX.FTZ R6, R5, R6, !PT ;  /* 0x0000000605067209 */ /* 0x000fe40007810000 */
[----:B------:R-:W-:Y:S02]  /*112e0*/  FSEL R13, R7, -INF , P0 ;  /* 0xff800000070d7808 */ /* 0x000fe40000000000 */
[----:B------:R-:W-:Y:S02]  /*112f0*/  ISETP.GT.AND P0, PT, R0, 0x18, PT ;  /* 0x000000180000780c */ /* 0x000fe40003f04270 */
[----:B------:R-:W-:Y:S02]  /*11300*/  FMNMX.FTZ R6, R15, R6, !PT ;  /* 0x000000060f067209 */ /* 0x000fe40007810000 */
[----:B------:R-:W-:Y:S02]  /*11310*/  FSEL R11, R42, -INF , P0 ;  /* 0xff8000002a0b7808 */ /* 0x000fe40000000000 */
        /* <DEDUP_REMOVED lines=13> */
[----:B-1----:R-:W-:-:S03]  /*113f0*/  FMNMX.FTZ R0, R25, R0, !PT ;  /* 0x0000000019007209 */ /* 0x002fc60007810000 */
[----:B------:R-:W1:Y:S01]  /*11400*/  LDSM.16.MT88.4 R24, [R209+0x8080] ;  /* 0x00808000d118783b */ /* 0x000e620000004200 */
        /* <DEDUP_REMOVED lines=10> */
[----:B------:R-:W-:Y:S01]  /*114b0*/  ISETP.LE.AND P0, PT, R235, UR7, PT ;  /* 0x00000007eb007c0c */ /* 0x000fe2000bf03270 */
[----:B------:R-:W-:Y:S01]  /*114c0*/  FFMA.FTZ R150, R20, c[0x0][0x2d0], -R17 ;  /* 0x0000b40014967a23 */ /* 0x000fe20000010811 */
[----:B------:R-:W-:Y:S01]  /*114d0*/  MUFU.EX2 R149, R149 ;  /* 0x0000009500957308 */ /* 0x000fe20000000800 */
[----:B------:R-:W-:-:S02]  /*114e0*/  FFMA.FTZ R193, R18, c[0x0][0x2d0], -R8 ;  /* 0x0000b40012c17a23 */ /* 0x000fc40000010808 */
[--C-:B------:R-:W-:Y:S02]  /*114f0*/  FFMA.FTZ R194, R21, c[0x0][0x2d0], -R8.reuse ;  /* 0x0000b40015c27a23 */ /* 0x100fe40000010808 */
[--C-:B------:R-:W-:Y:S02]  /*11500*/  FFMA.FTZ R195, R19, c[0x0][0x2d0], -R8.reuse ;  /* 0x0000b40013c37a23 */ /* 0x100fe40000010808 */
[----:B------:R-:W-:Y:S01]  /*11510*/  FFMA.FTZ R2, R5, c[0x0][0x2d0], -R8 ;  /* 0x0000b40005027a23 */ /* 0x000fe20000010808 */
[----:B------:R-:W-:Y:S01]  /*11520*/  MUFU.EX2 R192, R192 ;  /* 0x000000c000c07308 */ /* 0x000fe20000000800 */
[--C-:B------:R-:W-:Y:S02]  /*11530*/  FFMA.FTZ R224, R4, c[0x0][0x2d0], -R17.reuse ;  /* 0x0000b40004e07a23 */ /* 0x100fe40000010811 */
[----:B------:R-:W2:Y:S01]  /*11540*/  LDSM.16.MT88.4 R4, [R208+0xb080] ;  /* 0x00b08000d004783b */ /* 0x000ea20000004200 */
[--C-:B------:R-:W-:Y:S02]  /*11550*/  FFMA.FTZ R3, R16, c[0x0][0x2d0], -R17.reuse ;  /* 0x0000b40010037a23 */ /* 0x100fe40000010811 */
[----:B------:R-:W-:-:S02]  /*11560*/  FFMA.FTZ R225, R12, c[0x0][0x2d0], -R17 ;  /* 0x0000b4000ce17a23 */ /* 0x000fc40000010811 */
[----:B------:R-:W3:Y:S01]  /*11570*/  MUFU.EX2 R151, R151 ;  /* 0x0000009700977308 */ /* 0x000ee20000000800 */
[----:B------:R-:W-:Y:S02]  /*11580*/  FFMA.FTZ R228, R10, c[0x0][0x2d0], -R17 ;  /* 0x0000b4000ae47a23 */ /* 0x000fe40000010811 */
[--C-:B------:R-:W-:Y:S01]  /*11590*/  FFMA.FTZ R229, R15, c[0x0][0x2d0], -R8.reuse ;  /* 0x0000b4000fe57a23 */ /* 0x100fe20000010808 */
[----:B------:R-:W4:Y:S01]  /*115a0*/  LDSM.16.MT88.4 R16, [R215+0x8880] ;  /* 0x00888000d710783b */ /* 0x000f220000004200 */
[--C-:B------:R-:W-:Y:S02]  /*115b0*/  FFMA.FTZ R230, R13, c[0x0][0x2d0], -R8.reuse ;  /* 0x0000b4000de67a23 */ /* 0x100fe40000010808 */
[--C-:B------:R-:W-:Y:S01]  /*115c0*/  FFMA.FTZ R231, R11, c[0x0][0x2d0], -R8.reuse ;  /* 0x0000b4000be77a23 */ /* 0x100fe20000010808 */
[----:B------:R-:W5:Y:S01]  /*115d0*/  MUFU.EX2 R150, R150 ;  /* 0x0000009600967308 */ /* 0x000f620000000800 */
[----:B------:R-:W-:Y:S01]  /*115e0*/  FFMA.FTZ R232, R9, c[0x0][0x2d0], -R8 ;  /* 0x0000b40009e87a23 */ /* 0x000fe20000010808 */
[----:B------:R-:W1:Y:S04]  /*115f0*/  LDSM.16.MT88.4 R12, [R210+0x8880] ;  /* 0x00888000d20c783b */ /* 0x000e680000004200 */
[----:B------:R-:W1:Y:S02]  /*11600*/  LDSM.16.MT88.4 R8, [R215+0x9880] ;  /* 0x00988000d708783b */ /* 0x000e640000004200 */
[----:B------:R-:W-:Y:S01]  /*11610*/  MUFU.EX2 R193, R193 ;  /* 0x000000c100c17308 */ /* 0x000fe20000000800 */
[----:B---3--:R-:W-:Y:S01]  /*11620*/  F2FP.BF16.PACK_AB R128, R151, R192 ;  /* 0x000000c09780723e */ /* 0x008fe200000010ff */
[----:B------:R-:W-:-:S06]  /*11630*/  FADD.FTZ R151, R192, R151 ;  /* 0x00000097c0977221 */ /* 0x000fcc0000010000 */
[----:B------:R-:W3:Y:S01]  /*11640*/  MUFU.EX2 R194, R194 ;  /* 0x000000c200c27308 */ /* 0x000ee20000000800 */
[----:B-----5:R-:W-:Y:S01]  /*11650*/  F2FP.BF16.PACK_AB R130, R149, R150 ;  /* 0x000000969582723e */ /* 0x020fe200000010ff */
[----:B------:R-:W-:-:S04]  /*11660*/  FADD.FTZ R150, R150, R151 ;  /* 0x0000009796967221 */ /* 0x000fc80000010000 */
[----:B------:R-:W-:Y:S02]  /*11670*/  FADD.FTZ R150, R149, R150 ;  /* 0x0000009695967221 */ /* 0x000fe40000010000 */
[----:B------:R-:W-:Y:S08]  /*11680*/  MUFU.EX2 R195, R195 ;  /* 0x000000c300c37308 */ /* 0x000ff00000000800 */
[----:B------:R-:W5:Y:S01]  /*11690*/  MUFU.EX2 R2, R2 ;  /* 0x0000000200027308 */ /* 0x000f620000000800 */
[----:B---3--:R-:W-:Y:S01]  /*116a0*/  F2FP.BF16.PACK_AB R129, R194, R193 ;  /* 0x000000c1c281723e */ /* 0x008fe200000010ff */
[----:B------:R-:W-:-:S06]  /*116b0*/  FADD.FTZ R194, R193, R194 ;  /* 0x000000c2c1c27221 */ /* 0x000fcc0000010000 */
[----:B------:R-:W-:Y:S01]  /*116c0*/  MUFU.EX2 R3, R3 ;  /* 0x0000000300037308 */ /* 0x000fe20000000800 */
[----:B-----5:R-:W-:-:S07]  /*116d0*/  F2FP.BF16.PACK_AB R131, R2, R195 ;  /* 0x000000c30283723e */ /* 0x020fce00000010ff */
[----:B------:R-:W3:Y:S01]  /*116e0*/  MUFU.EX2 R224, R224 ;  /* 0x000000e000e07308 */ /* 0x000ee20000000800 */
        /* <DEDUP_REMOVED lines=13> */
[----:B------:R-:W2:Y:S06]  /*117c0*/  MUFU.EX2 R232, R232 ;  /* 0x000000e800e87308 */ /* 0x000eac0000000800 */
[C---:B-1----:R-:W-:Y:S08]  /*117d0*/  HMMA.16816.F32.BF16 R20, R128.reuse, R24, RZ ;  /* 0x000000188014723c */ /* 0x042ff000000418ff */
        /* <DEDUP_REMOVED lines=23> */
[C---:B--2---:R-:W-:Y:S07]  /*11950*/  HMMA.16816.F32.BF16 R124, R128.reuse, R4, RZ ;  /* 0x00000004807c723c */ /* 0x044fee00000418ff */
[----:B---3--:R-:W-:Y:S01]  /*11960*/  F2FP.BF16.PACK_AB R4, R224, R3 ;  /* 0x00000003e004723e */ /* 0x008fe200000010ff */
[----:B------:R-:W-:Y:S01]  /*11970*/  HMMA.16816.F32.BF16 R128, R128, R6, RZ ;  /* 0x000000068080723c */ /* 0x000fe200000418ff */
[----:B-----5:R-:W-:Y:S01]  /*11980*/  F2FP.BF16.PACK_AB R5, R230, R229 ;  /* 0x000000e5e605723e */ /* 0x020fe200000010ff */
[----:B------:R-:W-:-:S02]  /*11990*/  FADD.FTZ R3, R3, R150 ;  /* 0x0000009603037221 */ /* 0x000fc40000010000 */
[----:B------:R-:W-:Y:S02]  /*119a0*/  FADD.FTZ R229, R229, R2 ;  /* 0x00000002e5e57221 */ /* 0x000fe40000010000 */
[----:B------:R-:W-:Y:S01]  /*119b0*/  FADD.FTZ R224, R224, R3 ;  /* 0x00000003e0e07221 */ /* 0x000fe20000010000 */
[----:B------:R-:W-:Y:S01]  /*119c0*/  F2FP.BF16.PACK_AB R6, R228, R225 ;  /* 0x000000e1e406723e */ /* 0x000fe200000010ff */
[----:B------:R-:W-:Y:S01]  /*119d0*/  FADD.FTZ R230, R230, R229 ;  /* 0x000000e5e6e67221 */ /* 0x000fe20000010000 */
[----:B------:R-:W-:Y:S01]  /*119e0*/  F2FP.BF16.PACK_AB R7, R232, R231 ;  /* 0x000000e7e807723e */ /* 0x000fe200000010ff */
        /* <DEDUP_REMOVED lines=11> */
[C---:B------:R-:W-:Y:S01]  /*11aa0*/  HMMA.16816.F32.BF16 R40, R4.reuse, R10, R40 ;  /* 0x0000000a0428723c */ /* 0x040fe20000041828 */
[----:B------:R-:W3:Y:S07]  /*11ab0*/  LDSM.16.MT88.4 R8, [R208+0xb880] ;  /* 0x00b88000d008783b */ /* 0x000eee0000004200 */
        /* <DEDUP_REMOVED lines=23> */
[C---:B------:R-:W-:Y:S08]  /*11c30*/  HMMA.16816.F32.BF16 R120, R4.reuse, R14, R120 ;  /* 0x0000000e0478723c */ /* 0x040ff00000041878 */
[C---:B---3--:R-:W-:Y:S08]  /*11c40*/  HMMA.16816.F32.BF16 R124, R4.reuse, R8, R124 ;  /* 0x00000008047c723c */ /* 0x048ff0000004187c */
[----:B------:R-:W-:Y:S01]  /*11c50*/  HMMA.16816.F32.BF16 R128, R4, R10, R128 ;  /* 0x0000000a0480723c */ /* 0x000fe20000041880 */
[----:B------:R-:W-:Y:S07]  /*11c60*/  @!P0 BRA `(.L_x_743) ;  /* 0x0000246000008947 */ /* 0x000fee0003800000 */
[----:B------:R-:W1:Y:S01]  /*11c70*/  S2R R2, SR_TID.X ;  /* 0x0000000000027919 */ /* 0x000e620000002100 */
[----:B------:R-:W-:Y:S01]  /*11c80*/  PLOP3.LUT P0, PT, PT, PT, UP2, 0x80, 0x0 ;  /* 0x000000000000781c */ /* 0x000fe20003f0f028 */
[----:B------:R-:W-:Y:S01]  /*11c90*/  IMAD.MOV.U32 R3, RZ, RZ, R0 ;  /* 0x000000ffff037224 */ /* 0x000fe200078e0000 */
[----:B------:R-:W-:Y:S01]  /*11ca0*/  SHF.R.S32.HI R233, RZ, 0x1f, R198 ;  /* 0x0000001fffe97819 */ /* 0x000fe200000114c6 */
[C---:B------:R-:W-:Y:S01]  /*11cb0*/  IMAD.SHL.U32 R232, R198.reuse, 0x2, RZ ;  /* 0x00000002c6e87824 */ /* 0x040fe200078e00ff */
[----:B------:R-:W-:Y:S01]  /*11cc0*/  SHF.R.S32.HI R228, RZ, 0x1f, R197 ;  /* 0x0000001fffe47819 */ /* 0x000fe200000114c5 */
[C---:B------:R-:W-:Y:S01]  /*11cd0*/  IMAD.SHL.U32 R231, R197.reuse, 0x2, RZ ;  /* 0x00000002c5e77824 */ /* 0x040fe200078e00ff */
[----:B------:R-:W-:Y:S01]  /*11ce0*/  SHF.L.U64.HI R233, R198, 0x1, R233 ;  /* 0x00000001c6e97819 */ /* 0x000fe200000102e9 */
[----:B------:R-:W-:Y:S01]  /*11cf0*/  UMOV UR4, 0x1 ;  /* 0x0000000100047882 */ /* 0x000fe20000000000 */
[----:B------:R-:W-:-:S05]  /*11d00*/  SHF.L.U64.HI R228, R197, 0x1, R228 ;  /* 0x00000001c5e47819 */ /* 0x000fca00000102e4 */
[----:B------:R-:W-:Y:S01]  /*11d10*/  @P0 IMAD.HI.U32 R234, R226, c[0x0][0x2c8], RZ ;  /* 0x0000b200e2ea0a27 */ /* 0x000fe200078e00ff */
[----:B------:R-:W-:Y:S02]  /*11d20*/  PLOP3.LUT P0, PT, PT, PT, UP2, 0x80, 0x0 ;  /* 0x000000000000781c */ /* 0x000fe40003f0f028 */
[----:B-1----:R-:W-:-:S04]  /*11d30*/  SHF.R.S32.HI R229, RZ, 0x1f, R2 ;  /* 0x0000001fffe57819 */ /* 0x002fc80000011402 */
[----:B------:R-:W-:-:S07]  /*11d40*/  LEA.HI R229, R229, R2, RZ, 0x3 ;  /* 0x00000002e5e57211 */ /* 0x000fce00078f18ff */
[----:B------:R-:W-:Y:S02]  /*11d50*/  @P0 SHF.R.U32.HI R234, RZ, c[0x0][0x2cc], R234 ;  /* 0x0000b300ffea0a19 */ /* 0x000fe400000116ea */
[----:B------:R-:W-:-:S05]  /*11d60*/  LOP3.LUT R229, R229, 0xfffffff8, RZ, 0xc0, !PT ;  /* 0xfffffff8e5e57812 */ /* 0x000fca00078ec0ff */
[----:B------:R-:W-:Y:S02]  /*11d70*/  IMAD.IADD R229, R2, 0x1, -R229 ;  /* 0x0000000102e57824 */ /* 0x000fe400078e0ae5 */
[----:B------:R-:W-:Y:S02]  /*11d80*/  IMAD.MOV.U32 R2, RZ, RZ, R148 ;  /* 0x000000ffff027224 */ /* 0x000fe400078e0094 */
[----:B------:R-:W-:-:S05]  /*11d90*/  IMAD.SHL.U32 R229, R229, 0x8, RZ ;  /* 0x00000008e5e57824 */ /* 0x000fca00078e00ff */
[----:B------:R-:W-:-:S04]  /*11da0*/  SHF.R.S32.HI R230, RZ, 0x1f, R229 ;  /* 0x0000001fffe67819 */ /* 0x000fc800000114e5 */
[C---:B------:R-:W-:Y:S01]  /*11db0*/  SHF.L.U64.HI R230, R229.reuse, 0x1, R230 ;  /* 0x00000001e5e67819 */ /* 0x040fe200000102e6 */
[----:B------:R-:W-:Y:S02]  /*11dc0*/  IMAD.SHL.U32 R229, R229, 0x2, RZ ;  /* 0x00000002e5e57824 */ /* 0x000fe400078e00ff */
.L_x_746:
[----:B------:R-:W-:Y:S04]  /*11dd0*/  DEPBAR.LE SB0, 0x0 ;  /* 0x000080000000791a */ /* 0x000fe80000000000 */
[----:B------:R-:W-:Y:S01]  /*11de0*/  BAR.SYNC.DEFER_BLOCKING 0x0 ;  /* 0x0000000000007b1d */ /* 0x000fe20000010000 */
[----:B------:R-:W-:Y:S05]  /*11df0*/  ISETP.LE.AND P0, PT, RZ, UR7, PT ;  /* 0x00000007ff007c0c */ /* 0x000fea000bf03270 */
[----:B------:R1:W2:Y:S04]  /*11e00*/  LDSM.16.M88.4 R148, [R218+0x10080] ;  /* 0x01008000da94783b */ /* 0x0002a80000000200 */
[----:B------:R1:W3:Y:S04]  /*11e10*/  LDSM.16.M88.4 R152, [R217+0xc080] ;  /* 0x00c08000d998783b */ /* 0x0002e80000000200 */
[----:B------:R1:W4:Y:S04]  /*11e20*/  LDSM.16.M88.4 R156, [R217+0xc880] ;  /* 0x00c88000d99c783b */ /* 0x0003280000000200 */
[----:B------:R1:W1:Y:S04]  /*11e30*/  LDSM.16.M88.4 R160, [R214+0x10080] ;  /* 0x01008000d6a0783b */ /* 0x0002680000000200 */
[----:B------:R1:W1:Y:S04]  /*11e40*/  LDSM.16.M88.4 R164, [R216] ;  /* 0x00000000d8a4783b */ /* 0x0002680000000200 */
[----:B------:R1:W1:Y:S01]  /*11e50*/  LDSM.16.M88.4 R168, [R207] ;  /* 0x00000000cfa8783b */ /* 0x0002620000000200 */
[----:B------:R-:W-:-:S05]  /*11e60*/  @!P0 BRA `(.L_x_744) ;  /* 0x000001c000008947 */ /* 0x000fca0003800000 */
        /* <DEDUP_REMOVED lines=28> */
.L_x_744:
[C---:B--234-:R-:W-:Y:S01]  /*12030*/  HMMA.16816.F32.BF16 R4, R148.reuse, R152, RZ ;  /* 0x000000989404723c */ /* 0x05cfe200000418ff */
[----:B------:R-:W0:Y:S01]  /*12040*/  LDGDEPBAR ;  /* 0x00000000000079af */ /* 0x000e220000000000 */
[----:B------:R-:W-:Y:S06]  /*12050*/  UISETP.GE.AND UP0, UPT, UR7, 0x1, UPT ;  /* 0x000000010700788c */ /* 0x000fec000bf06270 */
        /* <DEDUP_REMOVED lines=152> */
.L_x_745:
[----:B------:R-:W-:Y:S01]  /*129e0*/  PLOP3.LUT P0, PT, PT, PT, UP2, 0x80, 0x0 ;  /* 0x000000000000781c */ /* 0x000fe20003f0f028 */
[----:B------:R-:W-:Y:S01]  /*129f0*/  UIMAD UR5, UR7, -0x20, UR4 ;  /* 0xffffffe0070578a4 */ /* 0x000fe2000f8e0204 */
[----:B-1----:R-:W-:Y:S01]  /*12a00*/  MOV R152, R226 ;  /* 0x000000e200987202 */ /* 0x002fe20000000f00 */
[----:B------:R-:W-:Y:S04]  /*12a10*/  LDSM.16.MT88.4 R156, [R210+0x8080] ;  /* 0x00808000d29c783b */ /* 0x000fe80000004200 */
[----:B------:R-:W-:Y:S04]  /*12a20*/  MOV R0, UR5 ;  /* 0x0000000500007c02 */ /* 0x000fe80008000f00 */
[----:B------:R-:W-:Y:S01]  /*12a30*/  IADD3 R0, R0, UR11, -R227 ;  /* 0x0000000b00007c10 */ /* 0x000fe2000fffe8e3 */
[----:B------:R-:W-:Y:S01]  /*12a40*/  LDSM.16.MT88.4 R172, [R215+0xa880] ;  /* 0x00a88000d7ac783b */ /* 0x000fe20000004200 */
[----:B------:R-:W-:Y:S02]  /*12a50*/  @P0 MOV R152, R234 ;  /* 0x000000ea00980202 */ /* 0x000fe40000000f00 */
[----:B------:R-:W-:Y:S05]  /*12a60*/  IADD3 R0, R0, -UR20, RZ ;  /* 0x8000001400007c10 */ /* 0x000fea000fffe0ff */
[----:B------:R-:W1:Y:S08]  /*12a70*/  SHFL.IDX PT, R151, R152, RZ, 0x1c1f ;  /* 0x001c1fff98977589 */ /* 0x000e7000000e0000 */
[----:B------:R-:W2:Y:S08]  /*12a80*/  SHFL.IDX PT, R149, R152, 0x1, 0x1c1f ;  /* 0x003c1f0098957f89 */ /* 0x000eb000000e0000 */
[----:B------:R-:W-:Y:S08]  /*12a90*/  LDSM.16.MT88.4 R176, [R210+0xa880] ;  /* 0x00a88000d2b0783b */ /* 0x000ff00000004200 */
[----:B------:R-:W-:Y:S08]  /*12aa0*/  LDSM.16.MT88.4 R180, [R208+0xa880] ;  /* 0x00a88000d0b4783b */ /* 0x000ff00000004200 */
[----:B------:R-:W-:Y:S08]  /*12ab0*/  LDSM.16.MT88.4 R184, [R215+0xb880] ;  /* 0x00b88000d7b8783b */ /* 0x000ff00000004200 */
[----:B------:R-:W-:Y:S08]  /*12ac0*/  LDSM.16.MT88.4 R188, [R210+0xb880] ;  /* 0x00b88000d2bc783b */ /* 0x000ff00000004200 */
[----:B------:R-:W-:Y:S08]  /*12ad0*/  LDSM.16.MT88.4 R192, [R208+0xb880] ;  /* 0x00b88000d0c0783b */ /* 0x000ff00000004200 */
[----:B------:R-:W0:Y:S01]  /*12ae0*/  LDGDEPBAR ;  /* 0x00000000000079af */ /* 0x000e220000000000 */
[C---:B-1----:R-:W-:Y:S02]  /*12af0*/  IADD3 R148, R0.reuse, R151, RZ ;  /* 0x0000009700947210 */ /* 0x042fe40007ffe0ff */
[----:B--2---:R-:W-:Y:S02]  /*12b00*/  IADD3 R0, R0, R149, RZ ;  /* 0x0000009500007210 */ /* 0x004fe40007ffe0ff */
[----:B------:R-:W-:Y:S04]  /*12b10*/  ISETP.GT.AND P0, PT, R148, RZ, PT ;  /* 0x000000ff9400720c */ /* 0x000fe80003f04270 */
[----:B------:R-:W-:Y:S02]  /*12b20*/  FSEL R150, R4, -INF , P0 ;  /* 0xff80000004967808 */ /* 0x000fe40000000000 */
[----:B------:R-:W-:Y:S04]  /*12b30*/  ISETP.GT.AND P0, PT, R148, 0x1, PT ;  /* 0x000000019400780c */ /* 0x000fe80003f04270 */
[----:B------:R-:W-:Y:S02]  /*12b40*/  FSEL R4, R5, -INF , P0 ;  /* 0xff80000005047808 */ /* 0x000fe40000000000 */
[----:B------:R-:W-:Y:S02]  /*12b50*/  ISETP.GT.AND P0, PT, R0, RZ, PT ;  /* 0x000000ff0000720c */ /* 0x000fe40003f04270 */
[----:B------:R-:W-:Y:S02]  /*12b60*/  FMNMX.FTZ R5, R150, R3, !PT ;  /* 0x0000000396057209 */ /* 0x000fe40007810000 */
[----:B------:R-:W-:Y:S02]  /*12b70*/  FSEL R155, R6, -INF , P0 ;  /* 0xff800000069b7808 */ /* 0x000fe40000000000 */
[----:B------:R-:W-:Y:S02]  /*12b80*/  ISETP.GT.AND P0, PT, R0, 0x1, PT ;  /* 0x000000010000780c */ /* 0x000fe40003f04270 */
[----:B------:R-:W-:Y:S02]  /*12b90*/  FMNMX.FTZ R5, R4, R5, !PT ;  /* 0x0000000504057209 */ /* 0x000fe40007810000 */
[----:B------:R-:W-:Y:S02]  /*12ba0*/  FSEL R153, R7, -INF , P0 ;  /* 0xff80000007997808 */ /* 0x000fe40000000000 */
[----:B------:R-:W-:Y:S04]  /*12bb0*/  ISETP.GT.AND P0, PT, R148, 0x8, PT ;  /* 0x000000089400780c */ /* 0x000fe80003f04270 */
[----:B------:R-:W-:Y:S02]  /*12bc0*/  FSEL R8, R8, -INF , P0 ;  /* 0xff80000008087808 */ /* 0x000fe40000000000 */
[----:B------:R-:W-:Y:S02]  /*12bd0*/  ISETP.GT.AND P0, PT, R148, 0x9, PT ;  /* 0x000000099400780c */ /* 0x000fe40003f04270 */
[----:B------:R-:W-:Y:S02]  /*12be0*/  FMNMX.FTZ R5, R8, R5, !PT ;  /* 0x0000000508057209 */ /* 0x000fe40007810000 */
        /* <DEDUP_REMOVED lines=16> */
[----:B------:R-:W-:Y:S02]  /*12cf0*/  FMNMX.FTZ R10, R155, R2, !PT ;  /* 0x000000029b0a7209 */ /* 0x000fe40007810000 */
[C---:B------:R-:W-:Y:S02]  /*12d00*/  ISETP.GT.AND P0, PT, R0.reuse, 0x9, PT ;  /* 0x000000090000780c */ /* 0x040fe40003f04270 */
[----:B------:R-:W-:Y:S02]  /*12d10*/  FMNMX.FTZ R10, R153, R10, !PT ;  /* 0x0000000a990a7209 */ /* 0x000fe40007810000 */
[----:B------:R-:W-:Y:S02]  /*12d20*/  FSEL R11, R11, -INF , P0 ;  /* 0xff8000000b0b7808 */ /* 0x000fe40000000000 */
[----:B------:R-:W-:Y:S02]  /*12d30*/  ISETP.GT.AND P0, PT, R0, 0x10, PT ;  /* 0x000000100000780c */ /* 0x000fe40003f04270 */
[----:B------:R-:W-:Y:S02]  /*12d40*/  FMNMX.FTZ R12, R9, R10, !PT ;  /* 0x0000000a090c7209 */ /* 0x000fe40007810000 */
[----:B------:R-:W-:Y:S01]  /*12d50*/  FSEL R167, R14, -INF , P0 ;  /* 0xff8000000ea77808 */ /* 0x000fe20000000000 */
[----:B------:R-:W1:Y:S01]  /*12d60*/  SHFL.BFLY PT, R10, R5, 0x2, 0x1f ;  /* 0x0c401f00050a7f89 */ /* 0x000e6200000e0000 */
[C---:B------:R-:W-:Y:S02]  /*12d70*/  ISETP.GT.AND P0, PT, R0.reuse, 0x11, PT ;  /* 0x000000110000780c */ /* 0x040fe40003f04270 */
[----:B------:R-:W-:Y:S02]  /*12d80*/  FMNMX.FTZ R12, R11, R12, !PT ;  /* 0x0000000c0b0c7209 */ /* 0x000fe40007810000 */
[----:B------:R-:W-:Y:S02]  /*12d90*/  FSEL R165, R15, -INF , P0 ;  /* 0xff8000000fa57808 */ /* 0x000fe40000000000 */
[----:B------:R-:W-:Y:S02]  /*12da0*/  FMNMX.FTZ R12, R167, R12, !PT ;  /* 0x0000000ca70c7209 */ /* 0x000fe40007810000 */
[----:B------:R-:W-:Y:S04]  /*12db0*/  ISETP.GT.AND P0, PT, R0, 0x18, PT ;  /* 0x000000180000780c */ /* 0x000fe80003f04270 */
[----:B------:R-:W-:Y:S02]  /*12dc0*/  FSEL R161, R18, -INF , P0 ;  /* 0xff80000012a17808 */ /* 0x000fe40000000000 */
[----:B------:R-:W-:Y:S02]  /*12dd0*/  ISETP.GT.AND P0, PT, R0, 0x19, PT ;  /* 0x000000190000780c */ /* 0x000fe40003f04270 */
[----:B------:R-:W-:Y:S02]  /*12de0*/  FMNMX.FTZ R0, R165, R12, !PT ;  /* 0x0000000ca5007209 */ /* 0x000fe40007810000 */
[----:B------:R-:W-:Y:S02]  /*12df0*/  FSEL R149, R19, -INF , P0 ;  /* 0xff80000013957808 */ /* 0x000fe40000000000 */
[----:B------:R-:W-:Y:S02]  /*12e00*/  FMNMX.FTZ R0, R161, R0, !PT ;  /* 0x00000000a1007209 */ /* 0x000fe40007810000 */
[----:B-1----:R-:W-:Y:S02]  /*12e10*/  FMNMX.FTZ R13, R10, R5, !PT ;  /* 0x000000050a0d7209 */ /* 0x002fe40007810000 */
[----:B------:R-:W-:Y:S03]  /*12e20*/  FMNMX.FTZ R7, R149, R0, !PT ;  /* 0x0000000095077209 */ /* 0x000fe60007810000 */
[----:B------:R-:W-:Y:S08]  /*12e30*/  SHFL.BFLY PT, R10, R13, 0x1, 0x1f ;  /* 0x0c201f000d0a7f89 */ /* 0x000ff000000e0000 */
[----:B------:R-:W1:Y:S02]  /*12e40*/  SHFL.BFLY PT, R0, R7, 0x2, 0x1f ;  /* 0x0c401f0007007f89 */ /* 0x000e6400000e0000 */
[----:B-1----:R-:W-:Y:S02]  /*12e50*/  FMNMX.FTZ R5, R7, R0, !PT ;  /* 0x0000000007057209 */ /* 0x002fe40007810000 */
[----:B------:R-:W-:Y:S04]  /*12e60*/  FMNMX.FTZ R0, R13, R10, !PT ;  /* 0x0000000a0d007209 */ /* 0x000fe80007810000 */
[----:B------:R-:W-:Y:S01]  /*12e70*/  LDSM.16.MT88.4 R12, [R215+0x8080] ;  /* 0x00808000d70c783b */ /* 0x000fe20000004200 */
[C---:B------:R-:W-:Y:S01]  /*12e80*/  FSETP.NEU.FTZ.AND P0, PT, R0.reuse, -INF , PT ;  /* 0xff8000000000780b */ /* 0x040fe20003f1d000 */
[----:B------:R-:W-:Y:S06]  /*12e90*/  FMUL.FTZ R163, R0, c[0x0][0x2d0] ;  /* 0x0000b40000a37a20 */ /* 0x000fec0000410000 */
[----:B------:R-:W1:Y:S01]  /*12ea0*/  SHFL.BFLY PT, R148, R5, 0x1, 0x1f ;  /* 0x0c201f0005947f89 */ /* 0x000e6200000e0000 */
[----:B------:R-:W-:Y:S05]  /*12eb0*/  FSEL R163, R163, RZ, P0 ;  /* 0x000000ffa3a37208 */ /* 0x000fea0000000000 */
[--C-:B------:R-:W-:Y:S02]  /*12ec0*/  FFMA.FTZ R151, R150, c[0x0][0x2d0], -R163.reuse ;  /* 0x0000b40096977a23 */ /* 0x100fe400000108a3 */
[--C-:B------:R-:W-:Y:S01]  /*12ed0*/  FFMA.FTZ R150, R4, c[0x0][0x2d0], -R163.reuse ;  /* 0x0000b40004967a23 */ /* 0x100fe200000108a3 */
[----:B------:R-:W-:Y:S01]  /*12ee0*/  FSEL R4, R0, RZ, P0 ;  /* 0x000000ff00047208 */ /* 0x000fe20000000000 */
[--C-:B------:R-:W-:Y:S02]  /*12ef0*/  FFMA.FTZ R241, R8, c[0x0][0x2d0], -R163.reuse ;  /* 0x0000b40008f17a23 */ /* 0x100fe400000108a3 */
[----:B------:R-:W-:Y:S01]  /*12f00*/  FFMA.FTZ R240, R6, c[0x0][0x2d0], -R163 ;  /* 0x0000b40006f07a23 */ /* 0x000fe200000108a3 */
[----:B------:R-:W-:Y:S01]  /*12f10*/  MUFU.EX2 R151, R151 ;  /* 0x0000009700977308 */ /* 0x000fe20000000800 */
[----:B------:R-:W-:Y:S02]  /*12f20*/  FADD.FTZ R4, -R4, R3 ;  /* 0x0000000304047221 */ /* 0x000fe40000010100 */
[--C-:B------:R-:W-:Y:S02]  /*12f30*/  FFMA.FTZ R242, R168, c[0x0][0x2d0], -R163.reuse ;  /* 0x0000b400a8f27a23 */ /* 0x100fe400000108a3 */
[----:B------:R-:W-:Y:S01]  /*12f40*/  FMUL.FTZ R3, R4, c[0x0][0x2d0] ;  /* 0x0000b40004037a20 */ /* 0x000fe20000410000 */
[----:B------:R-:W-:Y:S01]  /*12f50*/  LDSM.16.MT88.4 R168, [R208+0x9880] ;  /* 0x00988000d0a8783b */ /* 0x000fe20000004200 */
[--C-:B------:R-:W-:Y:S02]  /*12f60*/  FFMA.FTZ R243, R166, c[0x0][0x2d0], -R163.reuse ;  /* 0x0000b400a6f37a23 */ /* 0x100fe400000108a3 */
[--C-:B------:R-:W-:Y:S01]  /*12f70*/  FFMA.FTZ R246, R164, c[0x0][0x2d0], -R163.reuse ;  /* 0x0000b400a4f67a23 */ /* 0x100fe200000108a3 */
[----:B------:R-:W2:Y:S01]  /*12f80*/  MUFU.EX2 R150, R150 ;  /* 0x0000009600967308 */ /* 0x000ea20000000800 */
[----:B-1----:R-:W-:Y:S01]  /*12f90*/  FMNMX.FTZ R148, R148, R5, !PT ;  /* 0x0000000594947209 */ /* 0x002fe20007810000 */
[----:B------:R-:W-:Y:S03]  /*12fa0*/  FFMA.FTZ R163, R162, c[0x0][0x2d0], -R163 ;  /* 0x0000b400a2a37a23 */ /* 0x000fe600000108a3 */
[C---:B------:R-:W-:Y:S01]  /*12fb0*/  FSETP.NEU.FTZ.AND P0, PT, R148.reuse, -INF , PT ;  /* 0xff8000009400780b */ /* 0x040fe20003f1d000 */
[C---:B------:R-:W-:Y:S03]  /*12fc0*/  FMUL.FTZ R160, R148.reuse, c[0x0][0x2d0] ;  /* 0x0000b40094a07a20 */ /* 0x040fe60000410000 */
[----:B------:R-:W-:Y:S01]  /*12fd0*/  FSEL R5, R148, RZ, P0 ;  /* 0x000000ff94057208 */ /* 0x000fe20000000000 */
[----:B------:R-:W1:Y:S01]  /*12fe0*/  MUFU.EX2 R3, R3 ;  /* 0x0000000300037308 */ /* 0x000e620000000800 */
[----:B------:R-:W-:Y:S02]  /*12ff0*/  FSEL R160, R160, RZ, P0 ;  /* 0x000000ffa0a07208 */ /* 0x000fe40000000000 */
[----:B------:R-:W-:Y:S01]  /*13000*/  ISETP.LT.AND P0, PT, R235, UR7, PT ;  /* 0x00000007eb007c0c */ /* 0x000fe2000bf01270 */
[----:B------:R-:W-:Y:S01]  /*13010*/  FADD.FTZ R5, -R5, R2 ;  /* 0x0000000205057221 */ /* 0x000fe20000010100 */
[----:B------:R-:W-:Y:S01]  /*13020*/  UIADD3 UR7, UR7, -0x1, URZ ;  /* 0xffffffff07077890 */ /* 0x000fe2000fffe03f */
[--C-:B------:R-:W-:Y:S02]  /*13030*/  FFMA.FTZ R239, R155, c[0x0][0x2d0], -R160.reuse ;  /* 0x0000b4009bef7a23 */ /* 0x100fe400000108a0 */
[--C-:B------:R-:W-:Y:S02]  /*13040*/  FFMA.FTZ R238, R153, c[0x0][0x2d0], -R160.reuse ;  /* 0x0000b40099ee7a23 */ /* 0x100fe400000108a0 */
[--C-:B------:R-:W-:Y:S01]  /*13050*/  FFMA.FTZ R237, R9, c[0x0][0x2d0], -R160.reuse ;  /* 0x0000b40009ed7a23 */ /* 0x100fe200000108a0 */
[----:B------:R-:W-:Y:S01]  /*13060*/  MUFU.EX2 R241, R241 ;  /* 0x000000f100f17308 */ /* 0x000fe20000000800 */
[--C-:B------:R-:W-:Y:S02]  /*13070*/  FFMA.FTZ R236, R11, c[0x0][0x2d0], -R160.reuse ;  /* 0x0000b4000bec7a23 */ /* 0x100fe400000108a0 */
[----:B------:R-:W-:Y:S01]  /*13080*/  FMUL.FTZ R2, R5, c[0x0][0x2d0] ;  /* 0x0000b40005027a20 */ /* 0x000fe20000410000 */
[----:B--2---:R-:W-:Y:S01]  /*13090*/  F2FP.BF16.PACK_AB R152, R150, R151 ;  /* 0x000000979698723e */ /* 0x004fe200000010ff */
[--C-:B------:R-:W-:Y:S02]  /*130a0*/  FFMA.FTZ R244, R167, c[0x0][0x2d0], -R160.reuse ;  /* 0x0000b400a7f47a23 */ /* 0x100fe400000108a0 */
[--C-:B------:R-:W-:Y:S02]  /*130b0*/  FFMA.FTZ R245, R165, c[0x0][0x2d0], -R160.reuse ;  /* 0x0000b400a5f57a23 */ /* 0x100fe400000108a0 */
[----:B------:R-:W-:Y:S01]  /*130c0*/  LDSM.16.MT88.4 R164, [R210+0x9880] ;  /* 0x00988000d2a4783b */ /* 0x000fe20000004200 */
[----:B------:R-:W2:Y:S01]  /*130d0*/  MUFU.EX2 R2, R2 ;  /* 0x0000000200027308 */ /* 0x000ea20000000800 */
[--C-:B------:R-:W-:Y:S02]  /*130e0*/  FFMA.FTZ R248, R161, c[0x0][0x2d0], -R160.reuse ;  /* 0x0000b400a1f87a23 */ /* 0x100fe400000108a0 */
[C---:B-1----:R-:W-:Y:S02]  /*130f0*/  FMUL.FTZ R4, R3.reuse, R144 ;  /* 0x0000009003047220 */ /* 0x042fe40000410000 */
[C---:B------:R-:W-:Y:S02]  /*13100*/  FMUL.FTZ R5, R3.reuse, R145 ;  /* 0x0000009103057220 */ /* 0x040fe40000410000 */
[C---:B------:R-:W-:Y:S02]  /*13110*/  FMUL.FTZ R8, R3.reuse, R132 ;  /* 0x0000008403087220 */ /* 0x040fe40000410000 */
[C---:B------:R-:W-:Y:S01]  /*13120*/  FMUL.FTZ R9, R3.reuse, R133 ;  /* 0x0000008503097220 */ /* 0x040fe20000410000 */
[----:B------:R-:W1:Y:S01]  /*13130*/  MUFU.EX2 R240, R240 ;  /* 0x000000f000f07308 */ /* 0x000e620000000800 */
[C---:B------:R-:W-:Y:S02]  /*13140*/  FMUL.FTZ R16, R3.reuse, R140 ;  /* 0x0000008c03107220 */ /* 0x040fe40000410000 */
[----:B------:R-:W-:Y:S02]  /*13150*/  FMUL.FTZ R17, R3, R141 ;  /* 0x0000008d03117220 */ /* 0x000fe40000410000 */
[----:B------:R-:W-:Y:S02]  /*13160*/  FFMA.FTZ R160, R149, c[0x0][0x2d0], -R160 ;  /* 0x0000b40095a07a23 */ /* 0x000fe400000108a0 */
[C---:B------:R-:W-:Y:S02]  /*13170*/  FMUL.FTZ R28, R3.reuse, R28 ;  /* 0x0000001c031c7220 */ /* 0x040fe40000410000 */
[C---:B------:R-:W-:Y:S01]  /*13180*/  FMUL.FTZ R29, R3.reuse, R29 ;  /* 0x0000001d031d7220 */ /* 0x040fe20000410000 */
[----:B------:R-:W-:Y:S01]  /*13190*/  MUFU.EX2 R239, R239 ;  /* 0x000000ef00ef7308 */ /* 0x000fe20000000800 */
[C---:B------:R-:W-:Y:S02]  /*131a0*/  FMUL.FTZ R32, R3.reuse, R32 ;  /* 0x0000002003207220 */ /* 0x040fe40000410000 */
[C---:B------:R-:W-:Y:S02]  /*131b0*/  FMUL.FTZ R33, R3.reuse, R33 ;  /* 0x0000002103217220 */ /* 0x040fe40000410000 */
[C---:B--2---:R-:W-:Y:S02]  /*131c0*/  FMUL.FTZ R6, R2.reuse, R146 ;  /* 0x0000009202067220 */ /* 0x044fe40000410000 */
[C---:B------:R-:W-:Y:S02]  /*131d0*/  FMUL.FTZ R7, R2.reuse, R147 ;  /* 0x0000009302077220 */ /* 0x040fe40000410000 */
[----:B------:R-:W2:Y:S01]  /*131e0*/  LDSM.16.MT88.4 R144, [R209+0x8080] ;  /* 0x00808000d190783b */ /* 0x000ea20000004200 */
[----:B------:R-:W3:Y:S01]  /*131f0*/  MUFU.EX2 R238, R238 ;  /* 0x000000ee00ee7308 */ /* 0x000ee20000000800 */
[C---:B------:R-:W-:Y:S02]  /*13200*/  FMUL.FTZ R10, R2.reuse, R134 ;  /* 0x00000086020a7220 */ /* 0x040fe40000410000 */
[----:B------:R-:W-:Y:S01]  /*13210*/  FMUL.FTZ R11, R2, R135 ;  /* 0x00000087020b7220 */ /* 0x000fe20000410000 */
[----:B-1----:R-:W-:Y:S01]  /*13220*/  F2FP.BF16.PACK_AB R154, R240, R241 ;  /* 0x000000f1f09a723e */ /* 0x002fe200000010ff */
[C---:B------:R-:W-:Y:S02]  /*13230*/  FMUL.FTZ R18, R2.reuse, R142 ;  /* 0x0000008e02127220 */ /* 0x040fe40000410000 */
[----:B------:R-:W1:Y:S01]  /*13240*/  LDSM.16.MT88.4 R132, [R208+0x8080] ;  /* 0x00808000d084783b */ /* 0x000e620000004200 */
[C---:B------:R-:W-:Y:S02]  /*13250*/  FMUL.FTZ R19, R2.reuse, R143 ;  /* 0x0000008f02137220 */ /* 0x040fe40000410000 */
[----:B------:R-:W-:Y:S01]  /*13260*/  MUFU.EX2 R237, R237 ;  /* 0x000000ed00ed7308 */ /* 0x000fe20000000800 */
[C---:B------:R-:W-:Y:S02]  /*13270*/  FMUL.FTZ R30, R2.reuse, R30 ;  /* 0x0000001e021e7220 */ /* 0x040fe40000410000 */
[C---:B------:R-:W-:Y:S02]  /*13280*/  FMUL.FTZ R31, R2.reuse, R31 ;  /* 0x0000001f021f7220 */ /* 0x040fe40000410000 */
[----:B------:R-:W-:Y:S01]  /*13290*/  LDSM.16.MT88.4 R140, [R210+0x9080] ;  /* 0x00908000d28c783b */ /* 0x000fe20000004200 */
[C---:B------:R-:W-:Y:S02]  /*132a0*/  FMUL.FTZ R34, R2.reuse, R34 ;  /* 0x0000002202227220 */ /* 0x040fe40000410000 */
[----:B------:R-:W-:Y:S02]  /*132b0*/  FMUL.FTZ R35, R2, R35 ;  /* 0x0000002302237220 */ /* 0x000fe40000410000 */
[----:B------:R-:W4:Y:S01]  /*132c0*/  MUFU.EX2 R236, R236 ;  /* 0x000000ec00ec7308 */ /* 0x000f220000000800 */
[C---:B------:R-:W-:Y:S02]  /*132d0*/  FMUL.FTZ R36, R3.reuse, R36 ;  /* 0x0000002403247220 */ /* 0x040fe40000410000 */
[C---:B------:R-:W-:Y:S01]  /*132e0*/  FMUL.FTZ R37, R3.reuse, R37 ;  /* 0x0000002503257220 */ /* 0x040fe20000410000 */
        /* <DEDUP_REMOVED lines=13> */
[----:B----4-:R-:W-:Y:S01]  /*133c0*/  F2FP.BF16.PACK_AB R155, R236, R237 ;  /* 0x000000edec9b723e */ /* 0x010fe200000010ff */
[C---:B------:R-:W-:Y:S02]  /*133d0*/  FMUL.FTZ R48, R3.reuse, R48 ;  /* 0x0000003003307220 */ /* 0x040fe40000410000 */
[C---:B------:R-:W-:Y:S02]  /*133e0*/  FMUL.FTZ R49, R3.reuse, R49 ;  /* 0x0000003103317220 */ /* 0x040fe40000410000 */
[C---:B------:R-:W-:Y:S01]  /*133f0*/  FMUL.FTZ R50, R2.reuse, R50 ;  /* 0x0000003202327220 */ /* 0x040fe20000410000 */
[----:B------:R-:W-:Y:S01]  /*13400*/  MUFU.EX2 R242, R242 ;  /* 0x000000f200f27308 */ /* 0x000fe20000000800 */
[C---:B------:R-:W-:Y:S05]  /*13410*/  HMMA.16816.F32.BF16 R4, R152.reuse, R12, R4 ;  /* 0x0000000c9804723c */ /* 0x040fea0000041804 */
[C---:B------:R-:W-:Y:S02]  /*13420*/  FMUL.FTZ R51, R2.reuse, R51 ;  /* 0x0000003302337220 */ /* 0x040fe40000410000 */
[C---:B------:R-:W-:Y:S01]  /*13430*/  FMUL.FTZ R12, R3.reuse, R136 ;  /* 0x00000088030c7220 */ /* 0x040fe20000410000 */
[C---:B------:R-:W-:Y:S01]  /*13440*/  HMMA.16816.F32.BF16 R8, R152.reuse, R14, R8 ;  /* 0x0000000e9808723c */ /* 0x040fe20000041808 */
[----:B------:R-:W4:Y:S03]  /*13450*/  MUFU.EX2 R243, R243 ;  /* 0x000000f300f37308 */ /* 0x000f260000000800 */
[C---:B------:R-:W-:Y:S01]  /*13460*/  FMUL.FTZ R13, R3.reuse, R137 ;  /* 0x00000089030d7220 */ /* 0x040fe20000410000 */
[----:B---3--:R-:W-:Y:S01]  /*13470*/  LDSM.16.MT88.4 R160, [R215+0x9880] ;  /* 0x00988000d7a0783b */ /* 0x008fe20000004200 */
[C---:B------:R-:W-:Y:S02]  /*13480*/  FMUL.FTZ R20, R3.reuse, R20 ;  /* 0x0000001403147220 */ /* 0x040fe40000410000 */
[C---:B------:R-:W-:Y:S03]  /*13490*/  FMUL.FTZ R14, R2.reuse, R138 ;  /* 0x0000008a020e7220 */ /* 0x040fe60000410000 */
[----:B------:R-:W-:Y:S01]  /*134a0*/  MUFU.EX2 R244, R244 ;  /* 0x000000f400f47308 */ /* 0x000fe20000000800 */
[C---:B------:R-:W-:Y:S02]  /*134b0*/  FMUL.FTZ R15, R2.reuse, R139 ;  /* 0x0000008b020f7220 */ /* 0x040fe40000410000 */
[----:B------:R-:W3:Y:S01]  /*134c0*/  LDSM.16.MT88.4 R136, [R215+0x9080] ;  /* 0x00908000d788783b */ /* 0x000ee20000004200 */
[C---:B------:R-:W-:Y:S02]  /*134d0*/  FMUL.FTZ R52, R3.reuse, R52 ;  /* 0x0000003403347220 */ /* 0x040fe40000410000 */
[C---:B------:R-:W-:Y:S02]  /*134e0*/  FMUL.FTZ R53, R3.reuse, R53 ;  /* 0x0000003503357220 */ /* 0x040fe40000410000 */
[C---:B------:R-:W-:Y:S02]  /*134f0*/  HMMA.16816.F32.BF16 R12, R152.reuse, R156, R12 ;  /* 0x0000009c980c723c */ /* 0x040fe4000004180c */
[----:B------:R-:W5:Y:S01]  /*13500*/  MUFU.EX2 R245, R245 ;  /* 0x000000f500f57308 */ /* 0x000f620000000800 */
[C---:B------:R-:W-:Y:S02]  /*13510*/  FMUL.FTZ R54, R2.reuse, R54 ;  /* 0x0000003602367220 */ /* 0x040fe40000410000 */
[C---:B------:R-:W-:Y:S02]  /*13520*/  FMUL.FTZ R55, R2.reuse, R55 ;  /* 0x0000003702377220 */ /* 0x040fe40000410000 */
[C---:B------:R-:W-:Y:S01]  /*13530*/  FMUL.FTZ R56, R3.reuse, R56 ;  /* 0x0000003803387220 */ /* 0x040fe20000410000 */
[C---:B------:R-:W-:Y:S01]  /*13540*/  HMMA.16816.F32.BF16 R16, R152.reuse, R158, R16 ;  /* 0x0000009e9810723c */ /* 0x040fe20000041810 */
[----:B------:R-:W-:Y:S03]  /*13550*/  LDSM.16.MT88.4 R156, [R209+0x8880] ;  /* 0x00888000d19c783b */ /* 0x000fe60000004200 */
[C---:B------:R-:W-:Y:S01]  /*13560*/  FMUL.FTZ R21, R3.reuse, R21 ;  /* 0x0000001503157220 */ /* 0x040fe20000410000 */
[----:B------:R-:W1:Y:S01]  /*13570*/  MUFU.EX2 R246, R246 ;  /* 0x000000f600f67308 */ /* 0x000e620000000800 */
[C---:B------:R-:W-:Y:S02]  /*13580*/  FMUL.FTZ R22, R2.reuse, R22 ;  /* 0x0000001602167220 */ /* 0x040fe40000410000 */
[C---:B------:R-:W-:Y:S04]  /*13590*/  FMUL.FTZ R23, R2.reuse, R23 ;  /* 0x0000001702177220 */ /* 0x040fe80000410000 */
[C---:B------:R-:W-:Y:S02]  /*135a0*/  FMUL.FTZ R57, R3.reuse, R57 ;  /* 0x0000003903397220 */ /* 0x040fe40000410000 */
[C---:B------:R-:W-:Y:S01]  /*135b0*/  FMUL.FTZ R58, R2.reuse, R58 ;  /* 0x0000003a023a7220 */ /* 0x040fe20000410000 */
[C---:B--2---:R-:W-:Y:S01]  /*135c0*/  HMMA.16816.F32.BF16 R20, R152.reuse, R144, R20 ;  /* 0x000000909814723c */ /* 0x044fe20000041814 */
[----:B------:R-:W2:Y:S02]  /*135d0*/  MUFU.EX2 R248, R248 ;  /* 0x000000f800f87308 */ /* 0x000ea40000000800 */
        /* <DEDUP_REMOVED lines=10> */
[C---:B-1----:R-:W-:Y:S04]  /*13680*/  HMMA.16816.F32.BF16 R28, R152.reuse, R132, R28 ;  /* 0x00000084981c723c */ /* 0x042fe8000004181c */
[C---:B------:R-:W-:Y:S02]  /*13690*/  FMUL.FTZ R64, R3.reuse, R64 ;  /* 0x0000004003407220 */ /* 0x040fe40000410000 */
[C---:B------:R-:W-:Y:S02]  /*136a0*/  FMUL.FTZ R65, R3.reuse, R65 ;  /* 0x0000004103417220 */ /* 0x040fe40000410000 */
[C---:B------:R-:W-:Y:S01]  /*136b0*/  HMMA.16816.F32.BF16 R32, R152.reuse, R134, R32 ;  /* 0x000000869820723c */ /* 0x040fe20000041820 */
[----:B------:R-:W1:Y:S03]  /*136c0*/  LDSM.16.MT88.4 R132, [R209+0x9080] ;  /* 0x00908000d184783b */ /* 0x000e660000004200 */
[C---:B------:R-:W-:Y:S02]  /*136d0*/  FMUL.FTZ R66, R2.reuse, R66 ;  /* 0x0000004202427220 */ /* 0x040fe40000410000 */
[C---:B------:R-:W-:Y:S02]  /*136e0*/  FMUL.FTZ R67, R2.reuse, R67 ;  /* 0x0000004302437220 */ /* 0x040fe40000410000 */
[C---:B---3--:R-:W-:Y:S04]  /*136f0*/  HMMA.16816.F32.BF16 R36, R152.reuse, R136, R36 ;  /* 0x000000889824723c */ /* 0x048fe80000041824 */
[C---:B------:R-:W-:Y:S02]  /*13700*/  FMUL.FTZ R68, R3.reuse, R68 ;  /* 0x0000004403447220 */ /* 0x040fe40000410000 */
[C---:B------:R-:W-:Y:S02]  /*13710*/  FMUL.FTZ R69, R3.reuse, R69 ;  /* 0x0000004503457220 */ /* 0x040fe40000410000 */
[C---:B------:R-:W-:Y:S01]  /*13720*/  HMMA.16816.F32.BF16 R40, R152.reuse, R138, R40 ;  /* 0x0000008a9828723c */ /* 0x040fe20000041828 */
[----:B------:R-:W3:Y:S03]  /*13730*/  LDSM.16.MT88.4 R136, [R208+0x9080] ;  /* 0x00908000d088783b */ /* 0x000ee60000004200 */
[C---:B------:R-:W-:Y:S02]  /*13740*/  FMUL.FTZ R70, R2.reuse, R70 ;  /* 0x0000004602467220 */ /* 0x040fe40000410000 */
[C---:B------:R-:W-:Y:S02]  /*13750*/  FMUL.FTZ R71, R2.reuse, R71 ;  /* 0x0000004702477220 */ /* 0x040fe40000410000 */
[C---:B------:R-:W-:Y:S04]  /*13760*/  HMMA.16816.F32.BF16 R44, R152.reuse, R140, R44 ;  /* 0x0000008c982c723c */ /* 0x040fe8000004182c */
[C---:B------:R-:W-:Y:S02]  /*13770*/  FMUL.FTZ R72, R3.reuse, R72 ;  /* 0x0000004803487220 */ /* 0x040fe40000410000 */
[C---:B------:R-:W-:Y:S02]  /*13780*/  FMUL.FTZ R73, R3.reuse, R73 ;  /* 0x0000004903497220 */ /* 0x040fe40000410000 */
[C---:B------:R-:W-:Y:S01]  /*13790*/  HMMA.16816.F32.BF16 R48, R152.reuse, R142, R48 ;  /* 0x0000008e9830723c */ /* 0x040fe20000041830 */
[----:B------:R-:W2:Y:S03]  /*137a0*/  LDSM.16.MT88.4 R140, [R215+0xa080] ;  /* 0x00a08000d78c783b */ /* 0x000ea60000004200 */
        /* <DEDUP_REMOVED lines=61> */
[C---:B---3--:R-:W-:Y:S03]  /*13b80*/  HMMA.16816.F32.BF16 R108, R152.reuse, R136, R108 ;  /* 0x00000088986c723c */ /* 0x048fe6000004186c */
[C---:B------:R-:W-:Y:S02]  /*13b90*/  FMUL.FTZ R114, R2.reuse, R114 ;  /* 0x0000007202727220 */ /* 0x040fe40000410000 */
[C---:B------:R-:W-:Y:S02]  /*13ba0*/  FMUL.FTZ R115, R2.reuse, R115 ;  /* 0x0000007302737220 */ /* 0x040fe40000410000 */
[C---:B------:R-:W-:Y:S02]  /*13bb0*/  FMUL.FTZ R116, R3.reuse, R116 ;  /* 0x0000007403747220 */ /* 0x040fe40000410000 */
[C---:B------:R-:W-:Y:S03]  /*13bc0*/  FMUL.FTZ R117, R3.reuse, R117 ;  /* 0x0000007503757220 */ /* 0x040fe60000410000 */
[C---:B------:R-:W-:Y:S01]  /*13bd0*/  HMMA.16816.F32.BF16 R112, R152.reuse, R138, R112 ;  /* 0x0000008a9870723c */ /* 0x040fe20000041870 */
[----:B------:R-:W3:Y:S02]  /*13be0*/  LDSM.16.MT88.4 R136, [R215+0x8880] ;  /* 0x00888000d788783b */ /* 0x000ee40000004200 */
        /* <DEDUP_REMOVED lines=24> */
[----:B----4-:R-:W-:Y:S01]  /*13d70*/  F2FP.BF16.PACK_AB R152, R243, R242 ;  /* 0x000000f2f398723e */ /* 0x010fe200000010ff */
[----:B------:R-:W-:Y:S01]  /*13d80*/  FADD.FTZ R3, R241, R150 ;  /* 0x00000096f1037221 */ /* 0x000fe20000010000 */
[----:B-----5:R-:W-:Y:S03]  /*13d90*/  F2FP.BF16.PACK_AB R153, R245, R244 ;  /* 0x000000f4f599723e */ /* 0x020fe600000010ff */
[----:B------:R-:W-:Y:S01]  /*13da0*/  F2FP.BF16.PACK_AB R154, R247, R246 ;  /* 0x000000f6f79a723e */ /* 0x000fe200000010ff */
[----:B------:R-:W-:Y:S01]  /*13db0*/  FADD.FTZ R3, R240, R3 ;  /* 0x00000003f0037221 */ /* 0x000fe20000010000 */
[----:B------:R-:W-:Y:S03]  /*13dc0*/  F2FP.BF16.PACK_AB R155, R149, R248 ;  /* 0x000000f8959b723e */ /* 0x000fe600000010ff */
[----:B------:R-:W-:Y:S01]  /*13dd0*/  FADD.FTZ R242, R242, R3 ;  /* 0x00000003f2f27221 */ /* 0x000fe20000010000 */
[----:B------:R-:W-:Y:S03]  /*13de0*/  MOV R3, R0 ;  /* 0x0000000000037202 */ /* 0x000fe60000000f00 */
[C---:B---3--:R-:W-:Y:S01]  /*13df0*/  HMMA.16816.F32.BF16 R144, R152.reuse, R136, R4 ;  /* 0x000000889890723c */ /* 0x048fe20000041804 */
[----:B------:R-:W1:Y:S02]  /*13e00*/  LDSM.16.MT88.4 R4, [R208+0x8880] ;  /* 0x00888000d004783b */ /* 0x000e640000004200 */
[----:B------:R-:W-:Y:S04]  /*13e10*/  FADD.FTZ R243, R243, R242 ;  /* 0x000000f2f3f37221 */ /* 0x000fe80000010000 */
[----:B------:R-:W-:Y:S01]  /*13e20*/  FADD.FTZ R224, R246, R243 ;  /* 0x000000f3f6e07221 */ /* 0x000fe20000010000 */
[C---:B------:R-:W-:Y:S01]  /*13e30*/  HMMA.16816.F32.BF16 R132, R152.reuse, R138, R8 ;  /* 0x0000008a9884723c */ /* 0x040fe20000041808 */
[----:B------:R-:W3:Y:S03]  /*13e40*/  LDSM.16.MT88.4 R8, [R209+0x9880] ;  /* 0x00988000d108783b */ /* 0x000ee60000004200 */
[----:B------:R-:W-:Y:S04]  /*13e50*/  FADD.FTZ R224, R247, R224 ;  /* 0x000000e0f7e07221 */ /* 0x000fe80000010000 */
[C---:B--2---:R-:W-:Y:S01]  /*13e60*/  HMMA.16816.F32.BF16 R136, R152.reuse, R140, R12 ;  /* 0x0000008c9888723c */ /* 0x044fe2000004180c */
[----:B------:R-:W2:Y:S07]  /*13e70*/  LDSM.16.MT88.4 R12, [R209+0xa880] ;  /* 0x00a88000d10c783b */ /* 0x000eae0000004200 */
[C---:B------:R-:W-:Y:S01]  /*13e80*/  HMMA.16816.F32.BF16 R140, R152.reuse, R142, R16 ;  /* 0x0000008e988c723c */ /* 0x040fe20000041810 */
[----:B------:R-:W4:Y:S07]  /*13e90*/  LDSM.16.MT88.4 R16, [R209+0xb880] ;  /* 0x00b88000d110783b */ /* 0x000f2e0000004200 */
[C---:B------:R-:W-:Y:S08]  /*13ea0*/  HMMA.16816.F32.BF16 R20, R152.reuse, R156, R20 ;  /* 0x0000009c9814723c */ /* 0x040ff00000041814 */
[C---:B------:R-:W-:Y:S08]  /*13eb0*/  HMMA.16816.F32.BF16 R24, R152.reuse, R158, R24 ;  /* 0x0000009e9818723c */ /* 0x040ff00000041818 */
[C---:B-1----:R-:W-:Y:S07]  /*13ec0*/  HMMA.16816.F32.BF16 R28, R152.reuse, R4, R28 ;  /* 0x00000004981c723c */ /* 0x042fee000004181c */
[----:B------:R-:W-:Y:S01]  /*13ed0*/  FADD.FTZ R5, R237, R238 ;  /* 0x000000eeed057221 */ /* 0x000fe20000010000 */
[C---:B------:R-:W-:Y:S04]  /*13ee0*/  HMMA.16816.F32.BF16 R32, R152.reuse, R6, R32 ;  /* 0x000000069820723c */ /* 0x040fe80000041820 */
[----:B------:R-:W-:Y:S04]  /*13ef0*/  FADD.FTZ R5, R236, R5 ;  /* 0x00000005ec057221 */ /* 0x000fe80000010000 */
        /* <DEDUP_REMOVED lines=29> */
.L_x_743:
[----:B------:R-:W-:-:S13]  /*140d0*/  ISETP.LE.AND P0, PT, RZ, UR7, PT ;  /* 0x00000007ff007c0c */ /* 0x000fda000bf03270 */
[----:B------:R-:W-:Y:S05]  /*140e0*/  @!P0 BRA `(.L_x_747) ;  /* 0x0000214000008947 */ /* 0x000fea0003800000 */
[----:B------:R-:W1:Y:S01]  /*140f0*/  S2R R3, SR_TID.X ;  /* 0x0000000000037919 */ /* 0x000e620000002100 */
[----:B------:R-:W-:Y:S01]  /*14100*/  SHF.R.S32.HI R229, RZ, 0x1f, R198 ;  /* 0x0000001fffe57819 */ /* 0x000fe200000114c6 */
[----:B------:R-:W-:Y:S01]  /*14110*/  IMAD.MOV.U32 R149, RZ, RZ, R148 ;  /* 0x000000ffff957224 */ /* 0x000fe200078e0094 */
[C---:B------:R-:W-:Y:S01]  /*14120*/  SHF.L.U64.HI R228, R196.reuse, 0x1, R199 ;  /* 0x00000001c4e47819 */ /* 0x040fe200000102c7 */
[----:B------:R-:W-:Y:S01]  /*14130*/  IMAD.SHL.U32 R230, R196, 0x2, RZ ;  /* 0x00000002c4e67824 */ /* 0x000fe200078e00ff */
[C---:B------:R-:W-:Y:S01]  /*14140*/  SHF.L.U64.HI R229, R198.reuse, 0x1, R229 ;  /* 0x00000001c6e57819 */ /* 0x040fe200000102e5 */
[----:B------:R-:W-:Y:S02]  /*14150*/  IMAD.SHL.U32 R232, R198, 0x2, RZ ;  /* 0x00000002c6e87824 */ /* 0x000fe400078e00ff */
[----:B------:R-:W-:Y:S01]  /*14160*/  IMAD.SHL.U32 R233, R197, 0x2, RZ ;  /* 0x00000002c5e97824 */ /* 0x000fe200078e00ff */
[----:B-1----:R-:W-:-:S04]  /*14170*/  SHF.R.S32.HI R2, RZ, 0x1f, R3 ;  /* 0x0000001fff027819 */ /* 0x002fc80000011403 */
[----:B------:R-:W-:-:S04]  /*14180*/  LEA.HI R2, R2, R3, RZ, 0x3 ;  /* 0x0000000302027211 */ /* 0x000fc800078f18ff */
[----:B------:R-:W-:-:S05]  /*14190*/  LOP3.LUT R2, R2, 0xfffffff8, RZ, 0xc0, !PT ;  /* 0xfffffff802027812 */ /* 0x000fca00078ec0ff */
[----:B------:R-:W-:Y:S02]  /*141a0*/  IMAD.IADD R2, R3, 0x1, -R2 ;  /* 0x0000000103027824 */ /* 0x000fe400078e0a02 */
[----:B------:R-:W-:Y:S01]  /*141b0*/  IMAD.MOV.U32 R3, RZ, RZ, R0 ;  /* 0x000000ffff037224 */ /* 0x000fe200078e0000 */
[----:B------:R-:W-:Y:S01]  /*141c0*/  SHF.R.S32.HI R0, RZ, 0x1f, R197 ;  /* 0x0000001fff007819 */ /* 0x000fe200000114c5 */
[----:B------:R-:W-:-:S03]  /*141d0*/  IMAD.SHL.U32 R226, R2, 0x8, RZ ;  /* 0x0000000802e27824 */ /* 0x000fc600078e00ff */
[----:B------:R-:W-:Y:S02]  /*141e0*/  SHF.L.U64.HI R231, R197, 0x1, R0 ;  /* 0x00000001c5e77819 */ /* 0x000fe40000010200 */
[----:B------:R-:W-:-:S04]  /*141f0*/  SHF.R.S32.HI R227, RZ, 0x1f, R226 ;  /* 0x0000001fffe37819 */ /* 0x000fc800000114e2 */
[C---:B------:R-:W-:Y:S01]  /*14200*/  SHF.L.U64.HI R227, R226.reuse, 0x1, R227 ;  /* 0x00000001e2e37819 */ /* 0x040fe200000102e3 */
[----:B------:R-:W-:Y:S01]  /*14210*/  IMAD.SHL.U32 R226, R226, 0x2, RZ ;  /* 0x00000002e2e27824 */ /* 0x000fe200078e00ff */
[----:B------:R-:W-:Y:S05]  /*14220*/  BRA `(.L_x_748) ;  /* 0x000002c000007947 */ /* 0x000fea0003800000 */
.L_x_750:
[----:B------:R-:W-:Y:S01]  /*14230*/  IMAD.MOV.U32 R221, RZ, RZ, RZ ;  /* 0x000000ffffdd7224 */ /* 0x000fe200078e00ff */
        /* <DEDUP_REMOVED lines=35> */
[C---:B------:R-:W-:Y:S04]  /*14470*/  IADD3 R152, P0, R151.reuse, R233, RZ ;  /* 0x000000e997987210 */ /* 0x040fe80007f1e0ff */
[----:B------:R1:W-:Y:S01]  /*14480*/  LDGSTS.E.BYPASS.LTC128B.128 [R223+0xd080], [R154.64], !P5 ;  /* 0x0d0800009adf7fae */ /* 0x0003e2000e901d58 */
[C---:B------:R-:W-:Y:S01]  /*14490*/  IMAD.X R153, R0.reuse, 0x1, R231, P0 ;  /* 0x0000000100997824 */ /* 0x040fe200000e06e7 */
[----:B------:R-:W-:Y:S04]  /*144a0*/  IADD3 R150, P0, R151, R230, RZ ;  /* 0x000000e697967210 */ /* 0x000fe80007f1e0ff */
[----:B------:R1:W-:Y:S01]  /*144b0*/  LDGSTS.E.BYPASS.LTC128B.128 [R223+0xe080], [R152.64], !P3 ;  /* 0x0e08000098df7fae */ /* 0x0003e2000d901d58 */
[----:B------:R-:W-:Y:S05]  /*144c0*/  IMAD.X R151, R0, 0x1, R228, P0 ;  /* 0x0000000100977824 */ /* 0x000fea00000e06e4 */
[----:B------:R1:W-:Y:S01]  /*144d0*/  LDGSTS.E.BYPASS.LTC128B.128 [R223+0xf080], [R150.64], !P2 ;  /* 0x0f08000096df7fae */ /* 0x0003e2000d101d58 */
[----:B------:R-:W-:-:S05]  /*144e0*/  BRA `(.L_x_749) ;  /* 0x0000096000007947 */ /* 0x000fca0003800000 */
.L_x_748:
        /* <DEDUP_REMOVED lines=25> */
[C---:B--2---:R-:W-:Y:S05]  /*14680*/  IADD3 R178, P0, R151.reuse, R226, RZ ;  /* 0x000000e297b27210 */ /* 0x044fea0007f1e0ff */
[C---:B------:R-:W-:Y:S01]  /*14690*/  HMMA.16816.F32.BF16 R8, R16.reuse, R10, RZ ;  /* 0x0000000a1008723c */ /* 0x040fe200000418ff */
[C---:B---3--:R-:W-:Y:S03]  /*146a0*/  IMAD.X R179, R0.reuse, 0x1, R227, P0 ;  /* 0x0000000100b37824 */ /* 0x048fe600000e06e3 */
[C---:B------:R-:W-:Y:S02]  /*146b0*/  IADD3 R176, P0, R151.reuse, R232, RZ ;  /* 0x000000e897b07210 */ /* 0x040fe40007f1e0ff */
[----:B------:R-:W-:Y:S01]  /*146c0*/  @!PT LDS RZ, [RZ] ;  /* 0x00000000fffff984 */ /* 0x000fe20000000800 */
[----:B------:R-:W-:Y:S01]  /*146d0*/  @!PT LDS RZ, [RZ] ;  /* 0x00000000fffff984 */ /* 0x000fe20000000800 */
[----:B------:R-:W-:Y:S01]  /*146e0*/  @!PT LDS RZ, [RZ] ;  /* 0x00000000fffff984 */ /* 0x000fe20000000800 */
[----:B------:R1:W-:Y:S02]  /*146f0*/  LDGSTS.E.BYPASS.LTC128B.128 [R223+0x8080], [R178.64], !P4 ;  /* 0x08080000b2df7fae */ /* 0x0003e4000e101d58 */
[C---:B------:R-:W-:Y:S01]  /*14700*/  HMMA.16816.F32.BF16 R12, R16.reuse, R152, RZ ;  /* 0x00000098100c723c */ /* 0x040fe200000418ff */
[C---:B------:R-:W-:Y:S03]  /*14710*/  IMAD.X R177, R0.reuse, 0x1, R229, P0 ;  /* 0x0000000100b17824 */ /* 0x040fe600000e06e5 */
[C---:B------:R-:W-:Y:S02]  /*14720*/  IADD3 R180, P0, R151.reuse, R233, RZ ;  /* 0x000000e997b47210 */ /* 0x040fe40007f1e0ff */
[----:B------:R1:W-:Y:S02]  /*14730*/  LDGSTS.E.BYPASS.LTC128B.128 [R223+0x9080], [R176.64], !P5 ;  /* 0x09080000b0df7fae */ /* 0x0003e4000e901d58 */
[----:B------:R-:W-:Y:S01]  /*14740*/  HMMA.16816.F32.BF16 R16, R16, R154, RZ ;  /* 0x0000009a1010723c */ /* 0x000fe200000418ff */
[C---:B------:R-:W-:Y:S03]  /*14750*/  IMAD.X R181, R0.reuse, 0x1, R231, P0 ;  /* 0x0000000100b57824 */ /* 0x040fe600000e06e7 */
        /* <DEDUP_REMOVED lines=110> */
[----:B-1----:R-:W-:-:S07]  /*14e40*/  @P0 BRA `(.L_x_750) ;  /* 0xfffff3e000000947 */ /* 0x002fce000383ffff */
.L_x_749:
[----:B------:R-:W-:Y:S01]  /*14e50*/  FMNMX.FTZ R0, R4, R3, !PT ;  /* 0x0000000304007209 */ /* 0x000fe20007810000 */
[----:B------:R-:W-:Y:S01]  /*14e60*/  LDSM.16.MT88.4 R160, [R209+0x8080] ;  /* 0x00808000d1a0783b */ /* 0x000fe20000004200 */
[----:B------:R-:W-:Y:S02]  /*14e70*/  FMNMX.FTZ R2, R6, R149, !PT ;  /* 0x0000009506027209 */ /* 0x000fe40007810000 */
[----:B-1----:R-:W-:Y:S02]  /*14e80*/  FMNMX.FTZ R151, R5, R0, !PT ;  /* 0x0000000005977209 */ /* 0x002fe40007810000 */
        /* <DEDUP_REMOVED lines=13> */
[----:B------:R-:W-:Y:S01]  /*14f60*/  ISETP.LT.AND P0, PT, RZ, UR7, PT ;  /* 0x00000007ff007c0c */ /* 0x000fe2000bf01270 */
[----:B------:R-:W-:Y:S01]  /*14f70*/  UIADD3 UR7, UR7, -0x1, URZ ;  /* 0xffffffff07077890 */ /* 0x000fe2000fffe03f */
        /* <DEDUP_REMOVED lines=14> */
[----:B------:R-:W2:Y:S08]  /*15060*/  SHFL.BFLY PT, R148, R151, 0x1, 0x1f ;  /* 0x0c201f0097947f89 */ /* 0x000eb000000e0000 */
[----:B------:R-:W-:Y:S01]  /*15070*/  LDSM.16.MT88.4 R156, [R210+0x8080] ;  /* 0x00808000d29c783b */ /* 0x000fe20000004200 */
        /* <DEDUP_REMOVED lines=216> */
[----:B------:R-:W-:Y:S02]  /*15e00*/  LDSM.16.MT88.4 R160, [R215+0x9880] ;  /* 0x00988000d7a0783b */ /* 0x000fe40000004200 */
        /* <DEDUP_REMOVED lines=25> */
[----:B------:R-:W-:Y:S01]  /*15fa0*/  MOV R149, R148 ;  /* 0x0000009400957202 */ /* 0x000fe20000000f00 */
        /* <DEDUP_REMOVED lines=40> */
.L_x_747:
        /* <DEDUP_REMOVED lines=155> */
.L_x_671:
        /* <DEDUP_REMOVED lines=197> */
.L_x_752:
        /* <DEDUP_REMOVED lines=101> */
[----:B------:R-:W-:-:S03]  /*17e80*/  IADD3 R21, R21, R22, RZ ;  /* 0x0000001615157210 */ /* 0x000fc60007ffe0ff */
        /* <DEDUP_REMOVED lines=55> */
.L_x_754:
[----:B--234-:R-:W-:Y:S05]  /*18200*/  BSYNC B0 ;  /* 0x0000000000007941 */ /* 0x01cfea0003800000 */
.L_x_753:
        /* <DEDUP_REMOVED lines=30> */
.L_x_756:
[----:B------:R-:W-:Y:S05]  /*183f0*/  BSYNC B0 ;  /* 0x0000000000007941 */ /* 0x000fea0003800000 */
.L_x_755:
        /* <DEDUP_REMOVED lines=30> */
.L_x_758:
[----:B------:R-:W-:Y:S05]  /*185e0*/  BSYNC B0 ;  /* 0x0000000000007941 */ /* 0x000fea0003800000 */
.L_x_757:
        /* <DEDUP_REMOVED lines=31> */
.L_x_751:
        /* <DEDUP_REMOVED lines=31> */
.L_x_759:
        /* <DEDUP_REMOVED lines=43> */
.L_x_761:
[----:B------:R-:W-:Y:S05]  /*18c80*/  BSYNC B0 ;  /* 0x0000000000007941 */ /* 0x000fea0003800000 */
.L_x_760:
        /* <DEDUP_REMOVED lines=77> */
.L_x_763:
[----:B------:R-:W-:Y:S05]  /*19160*/  BSYNC B0 ;  /* 0x0000000000007941 */ /* 0x000fea0003800000 */
.L_x_762:
        /* <DEDUP_REMOVED lines=27> */
.L_x_765:
[----:B------:R-:W-:Y:S05]  /*19320*/  BSYNC B0 ;  /* 0x0000000000007941 */ /* 0x000fea0003800000 */
.L_x_764:
        /* <DEDUP_REMOVED lines=27> */
.L_x_767:
[----:B------:R-:W-:Y:S05]  /*194e0*/  BSYNC B0 ;  /* 0x0000000000007941 */ /* 0x000fea0003800000 */
.L_x_766:
        /* <DEDUP_REMOVED lines=28> */
.L_x_768:
        /* <DEDUP_REMOVED lines=13> */
.L_x_1778:


//--------------------- .text._ZN7cutlass13device_kernelIN5flash19enable_sm80_to_sm89INS1_16FlashAttnFwdSm80INS1_25CollectiveMainloopFwdSm80ILi8ELi1ELb0EN4cute5tupleIJNS5_1CILi128EEENS7_ILi96EEENS7_ILi256EEEEEELi256ENS_10bfloat16_tEfNS_4arch4Sm80ELb0ELb0ELb0ELb0ELb1ELb0ELb1ELb0EEENS1_21CollectiveEpilogueFwdINS6_IJS8_SA_S9_EEENS6_IJNS7_ILi1EEESI_SI_EEESC_SE_Li256ELb0ELb1ELb0ELb0EEENS1_19SingleTileSchedulerILb0ELb0ELb1ELi128EEEEEEEEEvNT_6ParamsE --------------------------
	.section	.text._ZN7cutlass13device_kernelIN5flash19enable_sm80_to_sm89INS1_16FlashAttnFwdSm80INS1_25CollectiveMainloopFwdSm80ILi8ELi1ELb0EN4cute5tupleIJNS5_1CILi128EEENS7_ILi96EEENS7_ILi256EEEEEELi256ENS_10bfloat16_tEfNS_4arch4Sm80ELb0ELb0ELb0ELb0ELb1ELb0ELb1ELb0EEENS1_21CollectiveEpilogueFwdINS6_IJS8_SA_S9_EEENS6_IJNS7_ILi1EEESI_SI_EEESC_SE_Li256ELb0ELb1ELb0ELb0EEENS1_19SingleTileSchedulerILb0ELb0ELb1ELi128EEEEEEEEEvNT_6ParamsE,"ax",@progbits
	.sectioninfo	@"SHI_REGISTERS=255"
	.align	128
.text._ZN7cutlass13device_kernelIN5flash19enable_sm80_to_sm89INS1_16FlashAttnFwdSm80INS1_25CollectiveMainloopFwdSm80ILi8ELi1ELb0EN4cute5tupleIJNS5_1CILi128EEENS7_ILi96EEENS7_ILi256EEEEEELi256ENS_10bfloat16_tEfNS_4arch4Sm80ELb0ELb0ELb0ELb0ELb1ELb0ELb1ELb0EEENS1_21CollectiveEpilogueFwdINS6_IJS8_SA_S9_EEENS6_IJNS7_ILi1EEESI_SI_EEESC_SE_Li256ELb0ELb1ELb0ELb0EEENS1_19SingleTileSchedulerILb0ELb0ELb1ELi128EEEEEEEEEvNT_6ParamsE:
        .type           _ZN7cutlass13device_kernelIN5flash19enable_sm80_to_sm89INS1_16FlashAttnFwdSm80INS1_25CollectiveMainloopFwdSm80ILi8ELi1ELb0EN4cute5tupleIJNS5_1CILi128EEENS7_ILi96EEENS7_ILi256EEEEEELi256ENS_10bfloat16_tEfNS_4arch4Sm80ELb0ELb0ELb0ELb0ELb1ELb0ELb1ELb0EEENS1_21CollectiveEpilogueFwdINS6_IJS8_SA_S9_EEENS6_IJNS7_ILi1EEESI_SI_EEESC_SE_Li256ELb0ELb1ELb0ELb0EEENS1_19SingleTileSchedulerILb0ELb0ELb1ELi128EEEEEEEEEvNT_6ParamsE,@function
        .size           _ZN7cutlass13device_kernelIN5flash19enable_sm80_to_sm89INS1_16FlashAttnFwdSm80INS1_25CollectiveMainloopFwdSm80ILi8ELi1ELb0EN4cute5tupleIJNS5_1CILi128EEENS7_ILi96EEENS7_ILi256EEEEEELi256ENS_10bfloat16_tEfNS_4arch4Sm80ELb0ELb0ELb0ELb0ELb1ELb0ELb1ELb0EEENS1_21CollectiveEpilogueFwdINS6_IJS8_SA_S9_EEENS6_IJNS7_ILi1EEESI_SI_EEESC_SE_Li256ELb0ELb1ELb0ELb0EEENS1_19SingleTileSchedulerILb0ELb0ELb1ELi128EEEEEEEEEvNT_6ParamsE,(.L_x_1779 - _ZN7cutlass13device_kernelIN5flash19enable_sm80_to_sm89INS1_16FlashAttnFwdSm80INS1_25CollectiveMainloopFwdSm80ILi8ELi1ELb0EN4cute5tupleIJNS5_1CILi128EEENS7_ILi96EEENS7_ILi256EEEEEELi256ENS_10bfloat16_tEfNS_4arch4Sm80ELb0ELb0ELb0ELb0ELb1ELb0ELb1ELb0EEENS1_21CollectiveEpilogueFwdINS6_IJS8_SA_S9_EEENS6_IJNS7_ILi1EEESI_SI_EEESC_SE_Li256ELb0ELb1ELb0ELb0EEENS1_19SingleTileSchedulerILb0ELb0ELb1ELi128EEEEEEEEEvNT_6ParamsE)
        .other          _ZN7cutlass13device_kernelIN5flash19enable_sm80_to_sm89INS1_16FlashAttnFwdSm80INS1_25CollectiveMainloopFwdSm80ILi8ELi1ELb0EN4cute5tupleIJNS5_1CILi128EEENS7_ILi96EEENS7_ILi256EEEEEELi256ENS_10bfloat16_tEfNS_4arch4Sm80ELb0ELb0ELb0ELb0ELb1ELb0ELb1ELb0EEENS1_21CollectiveEpilogueFwdINS6_IJS8_SA_S9_EEENS6_IJNS7_ILi1EEESI_SI_EEESC_SE_Li256ELb0ELb1ELb0ELb0EEENS1_19SingleTileSchedulerILb0ELb0ELb1ELi128EEEEEEEEEvNT_6ParamsE,@"STO_CUDA_ENTRY STV_DEFAULT"
_ZN7cutlass13device_kernelIN5flash19enable_sm80_to_sm89INS1_16FlashAttnFwdSm80INS1_25CollectiveMainloopFwdSm80ILi8ELi1ELb0EN4cute5tupleIJNS5_1CILi128EEENS7_ILi96EEENS7_ILi256EEEEEELi256ENS_10bfloat16_tEfNS_4arch4Sm80ELb0ELb0ELb0ELb0ELb1ELb0ELb1ELb0EEENS1_21CollectiveEpilogueFwdINS6_IJS8_SA_S9_EEENS6_IJNS7_ILi1EEESI_SI_EEESC_SE_Li256ELb0ELb1ELb0ELb0EEENS1_19SingleTileSchedulerILb0ELb0ELb1ELi128EEEEEEEEEvNT_6ParamsE:
        /* <DEDUP_REMOVED lines=15> */
[----:B------:R-:W-:Y:S02]  /*00f0*/  ULDC.64 UR4, c[0x0][0x340] ;  /* 0x0000d00000047ab9 */ /* 0x000fe40000000a00 */
[----:B------:R-:W-:Y:S02]  /*0100*/  UISETP.NE.U32.AND UP1, UPT, URZ, UR4, UPT ;  /* 0x000000043f00728c */ /* 0x000fe4000bf25070 */
[----:B------:R1:W2:Y:S01]  /*0110*/  @P2 LDG.E R4, [R4.64] ;  /* 0x0000000c04042981 */ /* 0x0002a2000c1e1900 */
[----:B------:R-:W-:Y:S02]  /*0120*/  ULDC.64 UR6, c[0x0][0x340] ;  /* 0x0000d00000067ab9 */ /* 0x000fe40000000a00 */
[----:B------:R-:W-:-:S06]  /*0130*/  UISETP.NE.AND.EX UP1, UPT, URZ, UR5, UPT, UP1 ;  /* 0x000000053f00728c */ /* 0x000fcc000bf25310 */
[----:B------:R-:W-:-:S05]  /*0140*/  PLOP3.LUT P6, PT, PT, PT, UP1, 0x80, 0x0 ;  /* 0x000000000000781c */ /* 0x000fca0003fcf018 */
[----:B------:R-:W-:Y:S02]  /*0150*/  @UP1 UMOV UR4, 0x4 ;  /* 0x0000000400041882 */ /* 0x000fe40000000000 */
[----:B------:R-:W-:-:S06]  /*0160*/  @UP1 UIMAD.WIDE UR4, UR14, UR4, UR6 ;  /* 0x000000040e0412a5 */ /* 0x000fcc000f8e0206 */
[----:B------:R-:W-:Y:S02]  /*0170*/  IMAD.U32 R3, RZ, RZ, UR5 ;  /* 0x00000005ff037e24 */ /* 0x000fe4000f8e00ff */
[----:B------:R-:W-:Y:S01]  /*0180*/  IMAD.U32 R2, RZ, RZ, UR4 ;  /* 0x00000004ff027e24 */ /* 0x000fe2000f8e00ff */
[----:B------:R-:W3:Y:S01]  /*0190*/  S2UR UR7, SR_CTAID.Y ;  /* 0x00000000000779c3 */ /* 0x000ee20000002600 */
[----:B------:R-:W4:Y:S01]  /*01a0*/  S2R R251, SR_CTAID.X ;  /* 0x0000000000fb7919 */ /* 0x000f220000002500 */
[----:B------:R-:W-:Y:S01]  /*01b0*/  IMAD.MOV.U32 R11, RZ, RZ, c[0x0][0x2c4] ;  /* 0x0000b100ff0b7624 */ /* 0x000fe200078e00ff */
[----:B------:R-:W-:Y:S02]  /*01c0*/  ULDC.64 UR4, c[0x0][0x1b8] ;  /* 0x00006e0000047ab9 */ /* 0x000fe40000000a00 */
[----:B------:R5:W2:Y:S01]  /*01d0*/  @P6 LDG.E R3, [R2.64] ;  /* 0x0000000c02036981 */ /* 0x000aa2000c1e1900 */
[----:B------:R-:W-:Y:S01]  /*01e0*/  USHF.R.S32.HI UR9, URZ, 0x1f, UR14 ;  /* 0x0000001f3f097899 */ /* 0x000fe2000801140e */
[----:B------:R-:W-:Y:S01]  /*01f0*/  ISETP.NE.AND P0, PT, R11, 0x1, PT ;  /* 0x000000010b00780c */ /* 0x000fe20003f05270 */
[----:B---3--:R-:W-:-:S02]  /*0200*/  USHF.R.S32.HI UR6, URZ, 0x1f, UR7 ;  /* 0x0000001f3f067899 */ /* 0x008fc40008011407 */
[----:B------:R-:W-:Y:S02]  /*0210*/  UIMAD.WIDE.U32 UR10, UR7, UR4, URZ ;  /* 0x00000004070a72a5 */ /* 0x000fe4000f8e003f */
[----:B------:R-:W-:Y:S01]  /*0220*/  UIMAD UR8, UR6, UR4, URZ ;  /* 0x00000004060872a4 */ /* 0x000fe2000f8e023f */
[----:B-----5:R-:W3:Y:S03]  /*0230*/  S2R R2, SR_TID.X ;  /* 0x0000000000027919 */ /* 0x020ee60000002100 */
[----:B------:R-:W-:-:S03]  /*0240*/  UIMAD UR8, UR7, UR5, UR8 ;  /* 0x00000005070872a4 */ /* 0x000fc6000f8e0208 */
[----:B------:R-:W-:Y:S02]  /*0250*/  ULDC.64 UR4, c[0x0][0x1c0] ;  /* 0x0000700000047ab9 */ /* 0x000fe40000000a00 */
[----:B------:R-:W-:Y:S02]  /*0260*/  UIADD3 UR11, UR11, UR8, URZ ;  /* 0x000000080b0b7290 */ /* 0x000fe4000fffe03f */
[----:B------:R-:W-:Y:S02]  /*0270*/  UIMAD UR9, UR9, UR4, URZ ;  /* 0x00000004090972a4 */ /* 0x000fe4000f8e023f */
[----:B------:R-:W-:Y:S02]  /*0280*/  UIMAD.WIDE.U32 UR10, UR14, UR4, UR10 ;  /* 0x000000040e0a72a5 */ /* 0x000fe4000f8e000a */
[----:B------:R-:W-:-:S04]  /*0290*/  UIMAD UR5, UR14, UR5, UR9 ;  /* 0x000000050e0572a4 */ /* 0x000fc8000f8e0209 */
[----:B------:R-:W-:Y:S01]  /*02a0*/  UIADD3 UR5, UR11, UR5, URZ ;  /* 0x000000050b057290 */ /* 0x000fe2000fffe03f */
[----:B------:R-:W-:Y:S02]  /*02b0*/  IMAD.U32 R13, RZ, RZ, UR11 ;  /* 0x0000000bff0d7e24 */ /* 0x000fe4000f8e00ff */
[----:B------:R-:W-:-:S03]  /*02c0*/  IMAD.U32 R12, RZ, RZ, UR10 ;  /* 0x0000000aff0c7e24 */ /* 0x000fc6000f8e00ff */
[----:B------:R-:W-:Y:S01]  /*02d0*/  IMAD.U32 R13, RZ, RZ, UR5 ;  /* 0x00000005ff0d7e24 */ /* 0x000fe2000f8e00ff */
[----:B---3--:R-:W-:-:S04]  /*02e0*/  SHF.R.S32.HI R17, RZ, 0x1f, R2 ;  /* 0x0000001fff117819 */ /* 0x008fc80000011402 */
[----:B------:R-:W-:-:S04]  /*02f0*/  LEA.HI R7, R17, R2, RZ, 0x3 ;  /* 0x0000000211077211 */ /* 0x000fc800078f18ff */
[----:B------:R-:W-:Y:S02]  /*0300*/  LOP3.LUT R0, R7, 0xfffffff8, RZ, 0xc0, !PT ;  /* 0xfffffff807007812 */ /* 0x000fe400078ec0ff */
[----:B------:R-:W-:-:S03]  /*0310*/  SHF.R.S32.HI R7, RZ, 0x3, R7 ;  /* 0x00000003ff077819 */ /* 0x000fc60000011407 */
[----:B------:R-:W-:-:S04]  /*0320*/  IMAD.IADD R0, R2, 0x1, -R0 ;  /* 0x0000000102007824 */ /* 0x000fc800078e0a00 */
[----:B------:R-:W-:-:S04]  /*0330*/  IMAD R113, R0, 0x20, R7 ;  /* 0x0000002000717824 */ /* 0x000fc800078e0207 */
[----:B----4-:R-:W-:Y:S01]  /*0340*/  IMAD R9, R251, 0x80, R113 ;  /* 0x00000080fb097824 */ /* 0x010fe200078e0271 */
[----:B------:R-:W-:Y:S03]  /*0350*/  STL [R1+0x4], R113 ;  /* 0x0000047101007387 */ /* 0x000fe60000100800 */
[----:B-1----:R-:W-:Y:S01]  /*0360*/  @P0 IMAD.HI.U32 R5, R9, c[0x0][0x2c8], RZ ;  /* 0x0000b20009050a27 */ /* 0x002fe200078e00ff */
[----:B------:R1:W-:Y:S03]  /*0370*/  STL [R1], R9 ;  /* 0x0000000901007387 */ /* 0x0003e60000100800 */
[----:B------:R-:W-:Y:S01]  /*0380*/  IMAD.MOV.U32 R6, RZ, RZ, R9 ;  /* 0x000000ffff067224 */ /* 0x000fe200078e0009 */
[----:B------:R-:W-:Y:S01]  /*0390*/  @P0 SHF.R.U32.HI R6, RZ, c[0x0][0x2cc], R5 ;  /* 0x0000b300ff060a19 */ /* 0x000fe20000011605 */
[----:B------:R-:W-:-:S02]  /*03a0*/  IMAD.SHL.U32 R252, R7, 0x40, RZ ;  /* 0x0000004007fc7824 */ /* 0x000fc400078e00ff */
[----:B------:R-:W-:Y:S01]  /*03b0*/  IMAD R11, R11, c[0x0][0x168], RZ ;  /* 0x00005a000b0b7a24 */ /* 0x000fe200078e02ff */
[--C-:B------:R-:W-:Y:S01]  /*03c0*/  SHF.R.S32.HI R5, RZ, 0x1f, R6.reuse ;  /* 0x0000001fff057819 */ /* 0x100fe20000011406 */
[----:B------:R-:W-:Y:S01]  /*03d0*/  IMAD.MOV R8, RZ, RZ, -R6 ;  /* 0x000000ffff087224 */ /* 0x000fe200078e0a06 */
[----:B------:R-:W-:Y:S01]  /*03e0*/  UMOV UR11, URZ ;  /* 0x0000003f000b7c82 */ /* 0x000fe20008000000 */
[----:B------:R-:W-:Y:S01]  /*03f0*/  IMAD R251, R251, 0x80, R7 ;  /* 0x00000080fbfb7824 */ /* 0x000fe200078e0207 */
[----:B------:R-:W-:Y:S01]  /*0400*/  ULDC UR4, c[0x0][0x2ac] ;  /* 0x0000ab0000047ab9 */ /* 0x000fe20000000800 */
[----:B------:R-:W-:Y:S01]  /*0410*/  IMAD R5, R5, c[0x0][0x1b0], RZ ;  /* 0x00006c0005057a24 */ /* 0x000fe200078e02ff */
[----:B------:R-:W-:Y:S01]  /*0420*/  ULDC UR10, c[0x0][0x1d0] ;  /* 0x00007400000a7ab9 */ /* 0x000fe20000000800 */
[----:B------:R-:W-:Y:S01]  /*0430*/  IMAD R8, R8, c[0x0][0x2c4], R9 ;  /* 0x0000b10008087a24 */ /* 0x000fe200078e0209 */
[----:B------:R-:W-:Y:S01]  /*0440*/  UMOV UR8, 0x60 ;  /* 0x0000006000087882 */ /* 0x000fe20000000000 */
[----:B------:R-:W-:Y:S01]  /*0450*/  IMAD.WIDE.U32 R12, R6, c[0x0][0x1b0], R12 ;  /* 0x00006c00060c7a25 */ /* 0x000fe200078e000c */
[----:B------:R-:W3:Y:S01]  /*0460*/  LDL.LU R214, [R1+0x10] ;  /* 0x0000100001d67983 */ /* 0x000ee20000300800 */
[----:B------:R-:W-:Y:S01]  /*0470*/  LOP3.LUT R252, R252, 0x1c0, RZ, 0xc0, !PT ;  /* 0x000001c0fcfc7812 */ /* 0x000fe200078ec0ff */
[----:B------:R-:W-:Y:S01]  /*0480*/  UIMAD UR10, UR4, UR10, URZ ;  /* 0x0000000a040a72a4 */ /* 0x000fe2000f8e023f */
[----:B------:R-:W-:Y:S01]  /*0490*/  IMAD R6, R6, c[0x0][0x1b4], R5 ;  /* 0x00006d0006067a24 */ /* 0x000fe200078e0205 */
[----:B------:R-:W-:Y:S01]  /*04a0*/  SHF.R.S32.HI R5, RZ, 0x1f, R8 ;  /* 0x0000001fff057819 */ /* 0x000fe20000011408 */
[----:B------:R-:W-:Y:S01]  /*04b0*/  IMAD.SHL.U32 R215, R0, 0x8, RZ ;  /* 0x0000000800d77824 */ /* 0x000fe200078e00ff */
[----:B------:R-:W-:Y:S01]  /*04c0*/  UIADD3 UR16, UR10, 0x5f, URZ ;  /* 0x0000005f0a107890 */ /* 0x000fe2000fffe03f */
[----:B------:R-:W-:Y:S01]  /*04d0*/  IMAD.IADD R13, R13, 0x1, R6 ;  /* 0x000000010d0d7824 */ /* 0x000fe200078e0206 */
[----:B------:R-:W-:Y:S01]  /*04e0*/  SHF.R.U32.HI R6, RZ, 0x3, R252 ;  /* 0x00000003ff067819 */ /* 0x000fe200000116fc */
[----:B------:R-:W-:Y:S01]  /*04f0*/  IMAD R5, R5, c[0x0][0x1a8], RZ ;  /* 0x00006a0005057a24 */ /* 0x000fe200078e02ff */
[----:B------:R-:W-:Y:S01]  /*0500*/  LOP3.LUT R252, R252, 0x38, R215, 0xf8, !PT ;  /* 0x00000038fcfc7812 */ /* 0x000fe200078ef8d7 */
[----:B------:R-:W-:Y:S01]  /*0510*/  UIMAD.WIDE UR16, UR16, 0x2aaaaaab, URZ ;  /* 0x2aaaaaab101078a5 */ /* 0x000fe2000f8e023f */
[C---:B------:R-:W-:Y:S01]  /*0520*/  IADD3 R29, R215.reuse, 0x40, RZ ;  /* 0x00000040d71d7810 */ /* 0x040fe20007ffe0ff */
[----:B------:R-:W-:Y:S01]  /*0530*/  IMAD R5, R8, c[0x0][0x1ac], R5 ;  /* 0x00006b0008057a24 */ /* 0x000fe200078e0205 */
[----:B------:R-:W-:Y:S01]  /*0540*/  LOP3.LUT R252, R252, R6, RZ, 0x3c, !PT ;  /* 0x00000006fcfc7212 */ /* 0x000fe200078e3cff */
[----:B-1----:R-:W-:Y:S01]  /*0550*/  IMAD.WIDE.U32 R8, R8, c[0x0][0x1a8], R12 ;  /* 0x00006a0008087a25 */ /* 0x002fe200078e000c */
[C---:B------:R-:W-:Y:S01]  /*0560*/  IADD3 R28, R215.reuse, 0x80, RZ ;  /* 0x00000080d71c7810 */ /* 0x040fe20007ffe0ff */
[----:B------:R-:W-:Y:S01]  /*0570*/  ULDC UR4, c[0x0][0x2b8] ;  /* 0x0000ae0000047ab9 */ /* 0x000fe20000000800 */
[----:B------:R-:W-:Y:S01]  /*0580*/  IADD3 R112, R215, 0xc0, RZ ;  /* 0x000000c0d7707810 */ /* 0x000fe20007ffe0ff */
[----:B------:R-:W-:Y:S01]  /*0590*/  IMAD.IADD R9, R9, 0x1, R5 ;  /* 0x0000000109097824 */ /* 0x000fe200078e0205 */
[C---:B------:R-:W-:Y:S01]  /*05a0*/  LEA R10, P0, R8.reuse, c[0x0][0x160], 0x1 ;  /* 0x00005800080a7a11 */ /* 0x040fe200078008ff */
[----:B------:R-:W-:Y:S01]  /*05b0*/  UMOV UR5, UR17 ;  /* 0x0000001100057c82 */ /* 0x000fe20008000000 */
[----:B------:R-:W-:Y:S01]  /*05c0*/  LEA.HI R5, R17, R2, RZ, 0x6 ;  /* 0x0000000211057211 */ /* 0x000fe200078f30ff */
[----:B------:R-:W-:Y:S01]  /*05d0*/  USHF.R.U32.HI UR9, URZ, 0x1f, UR5 ;  /* 0x0000001f3f097899 */ /* 0x000fe20008011605 */
[----:B------:R-:W-:Y:S01]  /*05e0*/  LEA.HI.X R9, R8, c[0x0][0x164], R9, 0x1, P0 ;  /* 0x0000590008097a11 */ /* 0x000fe200000f0c09 */
[----:B------:R-:W-:Y:S01]  /*05f0*/  SHFL.IDX PT, R12, R10, RZ, 0x181f ;  /* 0x00181fff0a0c7589 */ /* 0x000fe200000e0000 */
[-C--:B------:R-:W-:Y:S01]  /*0600*/  ISETP.GE.AND P0, PT, R251, R11.reuse, PT ;  /* 0x0000000bfb00720c */ /* 0x080fe20003f06270 */
[----:B------:R-:W-:Y:S01]  /*0610*/  IMAD.SHL.U32 R6, R5, 0x8, RZ ;  /* 0x0000000805067824 */ /* 0x000fe200078e00ff */
[----:B------:R-:W-:Y:S01]  /*0620*/  IADD3 R5, R251, 0x20, RZ ;  /* 0x00000020fb057810 */ /* 0x000fe20007ffe0ff */
[----:B------:R-:W1:Y:S01]  /*0630*/  SHFL.IDX PT, R13, R9, RZ, 0x181f ;  /* 0x00181fff090d7589 */ /* 0x000e6200000e0000 */
[----:B------:R-:W-:Y:S01]  /*0640*/  ISETP.GE.AND P5, PT, R29, c[0x0][0x198], PT ;  /* 0x000066001d007a0c */ /* 0x000fe20003fa6270 */
[----:B------:R-:W-:Y:S01]  /*0650*/  UISETP.NE.AND UP0, UPT, UR4, 0x1, UPT ;  /* 0x000000010400788c */ /* 0x000fe2000bf05270 */
[----:B------:R-:W-:Y:S01]  /*0660*/  LOP3.LUT R252, R252, 0xfffffe00, R6, 0xf8, !PT ;  /* 0xfffffe00fcfc7812 */ /* 0x000fe200078ef806 */
[----:B------:R-:W-:Y:S01]  /*0670*/  SHFL.IDX PT, R22, R10, 0x1, 0x181f ;  /* 0x00381f000a167f89 */ /* 0x000fe200000e0000 */
[----:B------:R-:W-:Y:S01]  /*0680*/  ISETP.GE.AND P1, PT, R5, R11, PT ;  /* 0x0000000b0500720c */ /* 0x000fe20003f26270 */
[----:B------:R-:W-:Y:S01]  /*0690*/  ULEA.HI.SX32 UR9, UR5, UR9, 0x1c ;  /* 0x0000000905097291 */ /* 0x000fe2000f8fe23f */
[----:B------:R-:W-:Y:S01]  /*06a0*/  ISETP.GE.AND P4, PT, R28, c[0x0][0x198], PT ;  /* 0x000066001c007a0c */ /* 0x000fe20003f86270 */
[----:B------:R-:W4:Y:S01]  /*06b0*/  SHFL.IDX PT, R23, R9, 0x1, 0x181f ;  /* 0x00381f0009177f89 */ /* 0x000f2200000e0000 */
[----:B------:R-:W-:Y:S01]  /*06c0*/  ISETP.GE.AND P3, PT, R112, c[0x0][0x198], PT ;  /* 0x0000660070007a0c */ /* 0x000fe20003f66270 */
[----:B------:R-:W-:Y:S01]  /*06d0*/  @!P0 IMAD.SHL.U32 R8, R252, 0x2, RZ ;  /* 0x00000002fc088824 */ /* 0x000fe200078e00ff */
[----:B------:R-:W-:Y:S01]  /*06e0*/  @!P0 SHF.R.S32.HI R6, RZ, 0x1f, R29 ;  /* 0x0000001fff068819 */ /* 0x000fe2000001141d */
[----:B------:R-:W-:Y:S01]  /*06f0*/  UIMAD UR8, UR9, UR8, -0x60 ;  /* 0xffffffa0090874a4 */ /* 0x000fe2000f8e0208 */
[----:B------:R-:W-:Y:S01]  /*0700*/  @!P0 SHF.R.S32.HI R5, RZ, 0x1f, R28 ;  /* 0x0000001fff058819 */ /* 0x000fe2000001141c */
[----:B------:R-:W-:Y:S01]  /*0710*/  ULDC.64 UR4, c[0x0][0x2b0] ;  /* 0x0000ac0000047ab9 */ /* 0x000fe20000000a00 */
[----:B------:R-:W-:Y:S01]  /*0720*/  @!P0 LEA.HI R6, R6, R29, RZ, 0x3 ;  /* 0x0000001d06068211 */ /* 0x000fe200078f18ff */
[----:B------:R-:W-:Y:S01]  /*0730*/  IMAD.MOV.U32 R249, RZ, RZ, RZ ;  /* 0x000000fffff97224 */ /* 0x000fe200078e00ff */
[----:B------:R-:W-:Y:S01]  /*0740*/  @!P0 LEA.HI R5, R5, R28, RZ, 0x3 ;  /* 0x0000001c05058211 */ /* 0x000fe200078f18ff */
[----:B--2---:R2:W5:Y:S01]  /*0750*/  @P6 R2UR UR15, R3 ;  /* 0x00000000030f63c2 */ /* 0x00456200000e0000 */
[----:B------:R-:W-:Y:S01]  /*0760*/  @!P0 LOP3.LUT R6, R6, 0xfffffff8, RZ, 0xc0, !PT ;  /* 0xfffffff806068812 */ /* 0x000fe200078ec0ff */
[--C-:B-1----:R-:W-:Y:S01]  /*0770*/  @!P0 IMAD.WIDE R14, R215, 0x2, R12.reuse ;  /* 0x00000002d70e8825 */ /* 0x102fe200078e020c */
[----:B------:R-:W-:Y:S01]  /*0780*/  @!P0 LOP3.LUT R5, R5, 0xfffffff8, RZ, 0xc0, !PT ;  /* 0xfffffff805058812 */ /* 0x000fe200078ec0ff */
[----:B-----5:R-:W-:Y:S01]  /*0790*/  @!UP1 UMOV UR15, UR14 ;  /* 0x0000000e000f9c82 */ /* 0x020fe20008000000 */
[----:B------:R-:W-:Y:S01]  /*07a0*/  PLOP3.LUT P6, PT, PT, PT, UP0, 0x80, 0x0 ;  /* 0x000000000000781c */ /* 0x000fe20003fcf008 */
[--C-:B------:R-:W-:Y:S01]  /*07b0*/  @!P0 IMAD.WIDE R18, R6, 0x2, R12.reuse ;  /* 0x0000000206128825 */ /* 0x100fe200078e020c */
[----:B------:R-:W-:Y:S01]  /*07c0*/  USHF.R.S32.HI UR14, URZ, 0x1f, UR15 ;  /* 0x0000001f3f0e7899 */ /* 0x000fe2000801140f */
[----:B------:R1:W5:Y:S01]  /*07d0*/  @P2 R2UR UR11, R4 ;  /* 0x00000000040b23c2 */ /* 0x00036200000e0000 */
[----:B------:R-:W-:Y:S01]  /*07e0*/  ISETP.GE.AND P2, PT, R215, c[0x0][0x198], PT ;  /* 0x00006600d7007a0c */ /* 0x000fe20003f46270 */
[----:B------:R-:W-:Y:S01]  /*07f0*/  @!P0 IMAD.WIDE R20, R5, 0x2, R12 ;  /* 0x0000000205148825 */ /* 0x000fe200078e020c */
[----:B------:R-:W-:Y:S01]  /*0800*/  UIMAD UR14, UR14, UR4, URZ ;  /* 0x000000040e0e72a4 */ /* 0x000fe2000f8e023f */
[----:B------:R-:W-:Y:S01]  /*0810*/  STL [R1+0xc], R215 ;  /* 0x00000cd701007387 */ /* 0x000fe20000100800 */
[----:B------:R-:W-:-:S02]  /*0820*/  UIMAD.WIDE.U32 UR16, UR15, UR4, URZ ;  /* 0x000000040f1072a5 */ /* 0x000fc4000f8e003f */
[----:B------:R-:W-:Y:S01]  /*0830*/  UIMAD UR14, UR15, UR5, UR14 ;  /* 0x000000050f0e72a4 */ /* 0x000fe2000f8e020e */
[----:B------:R-:W-:Y:S01]  /*0840*/  IMAD.SHL.U32 R247, R0, 0x40, RZ ;  /* 0x0000004000f77824 */ /* 0x000fe200078e00ff */
[----:B------:R-:W-:Y:S01]  /*0850*/  UIADD3 UR18, UR9, -0x1, URZ ;  /* 0xffffffff09127890 */ /* 0x000fe2000fffe03f */
[----:B------:R-:W-:Y:S01]  /*0860*/  STL [R1+0x8], R112 ;  /* 0x0000087001007387 */ /* 0x000fe20000100800 */
[----:B------:R-:W-:Y:S02]  /*0870*/  UIADD3 UR14, UR17, UR14, URZ ;  /* 0x0000000e110e7290 */ /* 0x000fe4000fffe03f */
[----:B------:R-:W-:Y:S01]  /*0880*/  ULDC.64 UR4, c[0x0][0x1e8] ;  /* 0x00007a0000047ab9 */ /* 0x000fe20000000a00 */
[----:B------:R2:W-:Y:S04]  /*0890*/  @!P0 LDGSTS.E.BYPASS.LTC128B.128 [R8+0x18100], [R14.64], !P2 ;  /* 0x181000000e088fae */ /* 0x0005e8000d101d4c */
[----:B------:R2:W-:Y:S04]  /*08a0*/  @!P0 LDGSTS.E.BYPASS.LTC128B.128 [R8+0x1c100], [R18.64], !P5 ;  /* 0x1c10000012088fae */ /* 0x0005e8000e901d4c */
[----:B------:R4:W-:Y:S01]  /*08b0*/  @!P0 LDGSTS.E.BYPASS.LTC128B.128 [R8+0x20100], [R20.64], !P4 ;  /* 0x2010000014088fae */ /* 0x0009e2000e101d4c */
[----:B-1----:R-:W-:-:S04]  /*08c0*/  @!P0 SHF.R.S32.HI R4, RZ, 0x1f, R112 ;  /* 0x0000001fff048819 */ /* 0x002fc80000011470 */
[----:B------:R-:W-:-:S04]  /*08d0*/  @!P0 LEA.HI R4, R4, R112, RZ, 0x3 ;  /* 0x0000007004048211 */ /* 0x000fc800078f18ff */
[----:B------:R-:W-:-:S05]  /*08e0*/  @!P0 LOP3.LUT R4, R4, 0xfffffff8, RZ, 0xc0, !PT ;  /* 0xfffffff804048812 */ /* 0x000fca00078ec0ff */
[----:B------:R-:W-:Y:S01]  /*08f0*/  @!P0 IMAD.WIDE R12, R4, 0x2, R12 ;  /* 0x00000002040c8825 */ /* 0x000fe200078e020c */
[----:B------:R-:W-:-:S04]  /*0900*/  IADD3 R4, R251, 0x40, RZ ;  /* 0x00000040fb047810 */ /* 0x000fc80007ffe0ff */
[----:B------:R1:W-:Y:S01]  /*0910*/  @!P0 LDGSTS.E.BYPASS.LTC128B.128 [R8+0x24100], [R12.64], !P3 ;  /* 0x241000000c088fae */ /* 0x0003e2000d901d4c */
[----:B------:R-:W-:Y:S02]  /*0920*/  ISETP.GE.AND P0, PT, R4, R11, PT ;  /* 0x0000000b0400720c */ /* 0x000fe40003f06270 */
[----:B------:R-:W-:Y:S02]  /*0930*/  @!P1 SHF.R.S32.HI R4, RZ, 0x1f, R29 ;  /* 0x0000001fff049819 */ /* 0x000fe4000001141d */
[----:B--2---:R-:W-:Y:S02]  /*0940*/  @!P1 SHF.R.S32.HI R18, RZ, 0x1f, R28 ;  /* 0x0000001fff129819 */ /* 0x004fe4000001141c */
[----:B------:R-:W-:Y:S01]  /*0950*/  @!P1 LEA.HI R4, R4, R29, RZ, 0x3 ;  /* 0x0000001d04049211 */ /* 0x000fe200078f18ff */
[----:B----4-:R-:W-:Y:S01]  /*0960*/  @!P1 IMAD.WIDE R20, R215, 0x2, R22 ;  /* 0x00000002d7149825 */ /* 0x010fe200078e0216 */
[----:B------:R-:W-:Y:S02]  /*0970*/  @!P1 SHF.R.S32.HI R14, RZ, 0x1f, R112 ;  /* 0x0000001fff0e9819 */ /* 0x000fe40000011470 */
[----:B------:R-:W-:-:S02]  /*0980*/  @!P1 LOP3.LUT R4, R4, 0xfffffff8, RZ, 0xc0, !PT ;  /* 0xfffffff804049812 */ /* 0x000fc400078ec0ff */
[----:B------:R-:W-:Y:S01]  /*0990*/  @!P1 LEA.HI R18, R18, R28, RZ, 0x3 ;  /* 0x0000001c12129211 */ /* 0x000fe200078f18ff */
[----:B------:R-:W-:Y:S01]  /*09a0*/  @!P0 IMAD.SHL.U32 R6, R252, 0x2, RZ ;  /* 0x00000002fc068824 */ /* 0x000fe200078e00ff */
[----:B------:R-:W-:Y:S01]  /*09b0*/  @!P0 SHF.R.S32.HI R3, RZ, 0x1f, R112 ;  /* 0x0000001fff038819 */ /* 0x000fe20000011470 */
[----:B------:R-:W-:Y:S01]  /*09c0*/  @!P1 IMAD.WIDE R4, R4, 0x2, R22 ;  /* 0x0000000204049825 */ /* 0x000fe200078e0216 */
[-C--:B------:R-:W-:Y:S02]  /*09d0*/  @!P1 LEA.HI R14, R14, R112.reuse, RZ, 0x3 ;  /* 0x000000700e0e9211 */ /* 0x080fe400078f18ff */
[----:B------:R-:W-:Y:S02]  /*09e0*/  @!P0 LEA.HI R3, R3, R112, RZ, 0x3 ;  /* 0x0000007003038211 */ /* 0x000fe400078f18ff */
[----:B------:R-:W-:Y:S02]  /*09f0*/  @!P1 LOP3.LUT R18, R18, 0xfffffff8, RZ, 0xc0, !PT ;  /* 0xfffffff812129812 */ /* 0x000fe400078ec0ff */
[----:B------:R-:W-:-:S02]  /*0a00*/  @!P1 LOP3.LUT R14, R14, 0xfffffff8, RZ, 0xc0, !PT ;  /* 0xfffffff80e0e9812 */ /* 0x000fc400078ec0ff */
[----:B------:R-:W-:Y:S01]  /*0a10*/  @!P0 LOP3.LUT R3, R3, 0xfffffff8, RZ, 0xc0, !PT ;  /* 0xfffffff803038812 */ /* 0x000fe200078ec0ff */
[--C-:B------:R-:W-:Y:S01]  /*0a20*/  @!P1 IMAD.WIDE R18, R18, 0x2, R22.reuse ;  /* 0x0000000212129825 */ /* 0x100fe200078e0216 */
[----:B-1----:R-:W-:Y:S03]  /*0a30*/  SHFL.IDX PT, R12, R10, 0x2, 0x181f ;  /* 0x00581f000a0c7f89 */ /* 0x002fe600000e0000 */
[----:B------:R-:W-:Y:S01]  /*0a40*/  @!P1 IMAD.SHL.U32 R8, R252, 0x2, RZ ;  /* 0x00000002fc089824 */ /* 0x000fe200078e00ff */
[----:B------:R-:W1:Y:S01]  /*0a50*/  SHFL.IDX PT, R13, R9, 0x2, 0x181f ;  /* 0x00581f00090d7f89 */ /* 0x000e6200000e0000 */
[----:B------:R-:W-:-:S03]  /*0a60*/  @!P1 IMAD.WIDE R14, R14, 0x2, R22 ;  /* 0x000000020e0e9825 */ /* 0x000fc600078e0216 */
[----:B------:R2:W-:Y:S04]  /*0a70*/  @!P1 LDGSTS.E.BYPASS.LTC128B.128 [R8+0x19100], [R20.64], !P2 ;  /* 0x1910000014089fae */ /* 0x0005e8000d101d4c */
[----:B------:R4:W-:Y:S04]  /*0a80*/  @!P1 LDGSTS.E.BYPASS.LTC128B.128 [R8+0x1d100], [R4.64], !P5 ;  /* 0x1d10000004089fae */ /* 0x0009e8000e901d4c */
[----:B------:R2:W-:Y:S04]  /*0a90*/  @!P1 LDGSTS.E.BYPASS.LTC128B.128 [R8+0x21100], [R18.64], !P4 ;  /* 0x2110000012089fae */ /* 0x0005e8000e101d4c */
[----:B------:R2:W-:Y:S01]  /*0aa0*/  @!P1 LDGSTS.E.BYPASS.LTC128B.128 [R8+0x25100], [R14.64], !P3 ;  /* 0x251000000e089fae */ /* 0x0005e2000d901d4c */
[----:B------:R-:W-:-:S03]  /*0ab0*/  PLOP3.LUT P1, PT, PT, PT, UP0, 0x80, 0x0 ;  /* 0x000000000000781c */ /* 0x000fc60003f2f008 */
[----:B------:R-:W-:Y:S01]  /*0ac0*/  SHFL.IDX PT, R10, R10, 0x3, 0x181f ;  /* 0x00781f000a0a7f89 */ /* 0x000fe200000e0000 */
[----:B-1----:R-:W-:Y:S01]  /*0ad0*/  @!P0 IMAD.WIDE R22, R3, 0x2, R12 ;  /* 0x0000000203168825 */ /* 0x002fe200078e020c */
[----:B------:R-:W-:-:S04]  /*0ae0*/  IADD3 R3, R113, UR8, RZ ;  /* 0x0000000871037c10 */ /* 0x000fc8000fffe0ff */
[----:B-----5:R-:W-:Y:S02]  /*0af0*/  IADD3 R250, R3, UR11, RZ ;  /* 0x0000000b03fa7c10 */ /* 0x020fe4000fffe0ff */
[----:B----4-:R-:W-:Y:S02]  /*0b00*/  @!P0 SHF.R.S32.HI R5, RZ, 0x1f, R29 ;  /* 0x0000001fff058819 */ /* 0x010fe4000001141d */
[----:B------:R-:W-:Y:S02]  /*0b10*/  @!P0 SHF.R.S32.HI R4, RZ, 0x1f, R28 ;  /* 0x0000001fff048819 */ /* 0x000fe4000001141c */
[----:B------:R-:W-:Y:S02]  /*0b20*/  @!P0 LEA.HI R5, R5, R29, RZ, 0x3 ;  /* 0x0000001d05058211 */ /* 0x000fe400078f18ff */
[----:B------:R-:W-:Y:S02]  /*0b30*/  @!P0 LEA.HI R4, R4, R28, RZ, 0x3 ;  /* 0x0000001c04048211 */ /* 0x000fe400078f18ff */
[----:B------:R-:W-:-:S02]  /*0b40*/  @!P0 LOP3.LUT R5, R5, 0xfffffff8, RZ, 0xc0, !PT ;  /* 0xfffffff805058812 */ /* 0x000fc400078ec0ff */
[----:B------:R-:W-:Y:S02]  /*0b50*/  @!P0 LOP3.LUT R4, R4, 0xfffffff8, RZ, 0xc0, !PT ;  /* 0xfffffff804048812 */ /* 0x000fe400078ec0ff */
[----:B--2---:R-:W-:Y:S01]  /*0b60*/  IADD3 R8, R251, 0x60, RZ ;  /* 0x00000060fb087810 */ /* 0x004fe20007ffe0ff */
[----:B------:R-:W-:-:S04]  /*0b70*/  @!P0 IMAD.WIDE R20, R5, 0x2, R12 ;  /* 0x0000000205148825 */ /* 0x000fc800078e020c */
[----:B------:R-:W-:-:S04]  /*0b80*/  @!P0 IMAD.WIDE R4, R4, 0x2, R12 ;  /* 0x0000000204048825 */ /* 0x000fc800078e020c */
[----:B------:R-:W-:-:S05]  /*0b90*/  @!P0 IMAD.WIDE R12, R215, 0x2, R12 ;  /* 0x00000002d70c8825 */ /* 0x000fca00078e020c */
[----:B------:R1:W-:Y:S04]  /*0ba0*/  @!P0 LDGSTS.E.BYPASS.LTC128B.128 [R6+0x1a100], [R12.64], !P2 ;  /* 0x1a1000000c068fae */ /* 0x0003e8000d101d4c */
[----:B------:R1:W-:Y:S04]  /*0bb0*/  @!P0 LDGSTS.E.BYPASS.LTC128B.128 [R6+0x1e100], [R20.64], !P5 ;  /* 0x1e10000014068fae */ /* 0x0003e8000e901d4c */
[----:B------:R2:W-:Y:S04]  /*0bc0*/  @!P0 LDGSTS.E.BYPASS.LTC128B.128 [R6+0x22100], [R4.64], !P4 ;  /* 0x2210000004068fae */ /* 0x0005e8000e101d4c */
[----:B------:R1:W-:Y:S01]  /*0bd0*/  @!P0 LDGSTS.E.BYPASS.LTC128B.128 [R6+0x26100], [R22.64], !P3 ;  /* 0x2610000016068fae */ /* 0x0003e2000d901d4c */
[----:B------:R-:W-:-:S03]  /*0be0*/  ISETP.GE.AND P0, PT, R8, R11, PT ;  /* 0x0000000b0800720c */ /* 0x000fc60003f06270 */
[----:B------:R-:W4:Y:S10]  /*0bf0*/  SHFL.IDX PT, R11, R9, 0x3, 0x181f ;  /* 0x00781f00090b7f89 */ /* 0x000f3400000e0000 */
[----:B------:R-:W-:-:S04]  /*0c00*/  @!P0 SHF.R.S32.HI R8, RZ, 0x1f, R29 ;  /* 0x0000001fff088819 */ /* 0x000fc8000001141d */
[----:B------:R-:W-:-:S04]  /*0c10*/  @!P0 LEA.HI R8, R8, R29, RZ, 0x3 ;  /* 0x0000001d08088211 */ /* 0x000fc800078f18ff */
[----:B------:R-:W-:Y:S01]  /*0c20*/  @!P0 LOP3.LUT R8, R8, 0xfffffff8, RZ, 0xc0, !PT ;  /* 0xfffffff808088812 */ /* 0x000fe200078ec0ff */
[----:B--2---:R-:W-:Y:S01]  /*0c30*/  @P1 IMAD.HI.U32 R5, R250, c[0x0][0x2bc], RZ ;  /* 0x0000af00fa051a27 */ /* 0x004fe200078e00ff */
[----:B------:R-:W-:-:S03]  /*0c40*/  ISETP.GE.AND P1, PT, R3, UR10, PT ;  /* 0x0000000a03007c0c */ /* 0x000fc6000bf26270 */
[----:B------:R-:W-:Y:S01]  /*0c50*/  IMAD.MOV.U32 R4, RZ, RZ, R250 ;  /* 0x000000ffff047224 */ /* 0x000fe200078e00fa */
[----:B------:R-:W-:Y:S01]  /*0c60*/  @P6 SHF.R.U32.HI R4, RZ, c[0x0][0x2c0], R5 ;  /* 0x0000b000ff046a19 */ /* 0x000fe20000011605 */
[----:B------:R-:W-:Y:S01]  /*0c70*/  @!P0 IMAD.SHL.U32 R3, R252, 0x2, RZ ;  /* 0x00000002fc038824 */ /* 0x000fe200078e00ff */
[----:B-1----:R-:W-:Y:S01]  /*0c80*/  @!P0 SHF.R.S32.HI R6, RZ, 0x1f, R28 ;  /* 0x0000001fff068819 */ /* 0x002fe2000001141c */
[----:B----4-:R-:W-:Y:S01]  /*0c90*/  @!P0 IMAD.WIDE R18, R215, 0x2, R10 ;  /* 0x00000002d7128825 */ /* 0x010fe200078e020a */
[----:B------:R-:W-:Y:S02]  /*0ca0*/  @!P0 SHF.R.S32.HI R5, RZ, 0x1f, R112 ;  /* 0x0000001fff058819 */ /* 0x000fe40000011470 */
[----:B------:R-:W-:Y:S01]  /*0cb0*/  @!P0 LEA.HI R6, R6, R28, RZ, 0x3 ;  /* 0x0000001c06068211 */ /* 0x000fe200078f18ff */
[----:B------:R-:W-:Y:S01]  /*0cc0*/  @!P0 IMAD.WIDE R20, R8, 0x2, R10 ;  /* 0x0000000208148825 */ /* 0x000fe200078e020a */
[----:B------:R-:W-:Y:S01]  /*0cd0*/  @!P0 LEA.HI R5, R5, R112, RZ, 0x3 ;  /* 0x0000007005058211 */ /* 0x000fe200078f18ff */
[----:B------:R1:W-:Y:S01]  /*0ce0*/  @!P0 LDGSTS.E.BYPASS.LTC128B.128 [R3+0x1b100], [R18.64], !P2 ;  /* 0x1b10000012038fae */ /* 0x0003e2000d101d4c */
[----:B------:R-:W-:-:S02]  /*0cf0*/  @!P0 LOP3.LUT R6, R6, 0xfffffff8, RZ, 0xc0, !PT ;  /* 0xfffffff806068812 */ /* 0x000fc400078ec0ff */
[----:B------:R-:W-:Y:S01]  /*0d00*/  @!P0 LOP3.LUT R5, R5, 0xfffffff8, RZ, 0xc0, !PT ;  /* 0xfffffff805058812 */ /* 0x000fe200078ec0ff */
[----:B------:R1:W-:Y:S01]  /*0d10*/  @!P0 LDGSTS.E.BYPASS.LTC128B.128 [R3+0x1f100], [R20.64], !P5 ;  /* 0x1f10000014038fae */ /* 0x0003e2000e901d4c */
[----:B------:R-:W-:Y:S01]  /*0d20*/  ISETP.GT.OR P1, PT, R113, 0x5f, P1 ;  /* 0x0000005f7100780c */ /* 0x000fe20000f24670 */
[----:B------:R-:W-:-:S04]  /*0d30*/  @!P0 IMAD.WIDE R22, R6, 0x2, R10 ;  /* 0x0000000206168825 */ /* 0x000fc800078e020a */
[----:B------:R-:W-:Y:S01]  /*0d40*/  @!P0 IMAD.WIDE R10, R5, 0x2, R10 ;  /* 0x00000002050a8825 */ /* 0x000fe200078e020a */
[----:B------:R1:W-:Y:S04]  /*0d50*/  @!P0 LDGSTS.E.BYPASS.LTC128B.128 [R3+0x23100], [R22.64], !P4 ;  /* 0x2310000016038fae */ /* 0x0003e8000e101d4c */
[----:B------:R1:W-:Y:S03]  /*0d60*/  @!P0 LDGSTS.E.BYPASS.LTC128B.128 [R3+0x27100], [R10.64], !P3 ;  /* 0x271000000a038fae */ /* 0x0003e6000d901d4c */
[C---:B------:R-:W-:Y:S01]  /*0d70*/  @!P1 IADD3 R12, P6, R4.reuse, UR16, RZ ;  /* 0x00000010040c9c10 */ /* 0x040fe2000ffde0ff */
[----:B------:R-:W0:Y:S03]  /*0d80*/  LDGDEPBAR ;  /* 0x00000000000079af */ /* 0x000e260000000000 */
[----:B------:R-:W-:-:S02]  /*0d90*/  @!P1 LEA.HI.X.SX32 R9, R4, UR14, 0x1, P6 ;  /* 0x0000000e04099c11 */ /* 0x000fc4000b0f0eff */
[----:B------:R-:W-:-:S04]  /*0da0*/  @!P1 LEA R14, P6, R12, c[0x0][0x2a0], 0x2 ;  /* 0x0000a8000c0e9a11 */ /* 0x000fc800078c10ff */
[----:B------:R-:W-:Y:S01]  /*0db0*/  @!P1 LEA.HI.X R15, R12, c[0x0][0x2a4], R9, 0x2, P6 ;  /* 0x0000a9000c0f9a11 */ /* 0x000fe200030f1409 */
[----:B------:R-:W-:Y:S06]  /*0dc0*/  BAR.SYNC.DEFER_BLOCKING 0x0 ;  /* 0x0000000000007b1d */ /* 0x000fec0000010000 */
[----:B------:R-:W2:Y:S01]  /*0dd0*/  @!P1 LDG.E R249, [R14.64] ;  /* 0x0000000c0ef99981 */ /* 0x000ea2000c1e1900 */
[----:B-1----:R-:W-:Y:S01]  /*0de0*/  IMAD.MOV R3, RZ, RZ, -R4 ;  /* 0x000000ffff037224 */ /* 0x002fe200078e0a04 */
[----:B------:R-:W-:Y:S01]  /*0df0*/  UIMAD UR15, UR6, UR4, URZ ;  /* 0x00000004060f72a4 */ /* 0x000fe2000f8e023f */
[----:B------:R-:W-:Y:S01]  /*0e00*/  LOP3.LUT R247, R247, 0x1c0, RZ, 0xc0, !PT ;  /* 0x000001c0f7f77812 */ /* 0x000fe200078ec0ff */
[----:B------:R-:W-:Y:S01]  /*0e10*/  UIMAD.WIDE.U32 UR20, UR7, UR4, URZ ;  /* 0x00000004071472a5 */ /* 0x000fe2000f8e003f */
[----:B------:R-:W-:Y:S01]  /*0e20*/  IMAD R250, R3, c[0x0][0x2b8], R250 ;  /* 0x0000ae0003fa7a24 */ /* 0x000fe200078e02fa */
[----:B------:R-:W-:Y:S01]  /*0e30*/  UIMAD UR15, UR7, UR5, UR15 ;  /* 0x00000005070f72a4 */ /* 0x000fe2000f8e020f */
[----:B------:R-:W-:Y:S01]  /*0e40*/  ISETP.GE.AND P6, PT, R215, c[0x0][0x1d4], PT ;  /* 0x00007500d7007a0c */ /* 0x000fe20003fc6270 */
[----:B------:R-:W-:Y:S01]  /*0e50*/  UIMAD UR18, UR18, -0x60, UR10 ;  /* 0xffffffa0121278a4 */ /* 0x000fe2000f8e020a */
[C---:B------:R-:W-:Y:S01]  /*0e60*/  IMAD.WIDE.U32 R4, R250.reuse, c[0x0][0x1e0], RZ ;  /* 0x00007800fa047a25 */ /* 0x040fe200078e00ff */
[----:B------:R-:W-:Y:S01]  /*0e70*/  SHF.R.S32.HI R13, RZ, 0x1f, R250 ;  /* 0x0000001fff0d7819 */ /* 0x000fe200000114fa */
[----:B------:R-:W-:Y:S01]  /*0e80*/  UIADD3 UR15, UR21, UR15, URZ ;  /* 0x0000000f150f7290 */ /* 0x000fe2000fffe03f */
[----:B------:R-:W-:Y:S01]  /*0e90*/  ISETP.GE.AND P5, PT, R29, c[0x0][0x1d4], PT ;  /* 0x000075001d007a0c */ /* 0x000fe20003fa6270 */
[----:B------:R-:W-:Y:S01]  /*0ea0*/  IMAD R18, R250, c[0x0][0x1e0], RZ ;  /* 0x00007800fa127a24 */ /* 0x000fe200078e02ff */
[----:B------:R-:W-:Y:S01]  /*0eb0*/  ISETP.GE.AND P4, PT, R28, c[0x0][0x1d4], PT ;  /* 0x000075001c007a0c */ /* 0x000fe20003f86270 */
[----:B------:R-:W-:Y:S01]  /*0ec0*/  IMAD R3, R13, c[0x0][0x1e0], RZ ;  /* 0x000078000d037a24 */ /* 0x000fe200078e02ff */
[----:B------:R-:W-:Y:S01]  /*0ed0*/  ISETP.GE.AND P3, PT, R112, c[0x0][0x1d4], PT ;  /* 0x0000750070007a0c */ /* 0x000fe20003f66270 */
[----:B------:R-:W-:Y:S01]  /*0ee0*/  UISETP.GE.AND UP1, UPT, UR10, 0x1, UPT ;  /* 0x000000010a00788c */ /* 0x000fe2000bf26270 */
[----:B---3--:R-:W-:Y:S01]  /*0ef0*/  LOP3.LUT R214, R214, 0xfffffffe, RZ, 0xc0, !PT ;  /* 0xfffffffed6d67812 */ /* 0x008fe200078ec0ff */
[----:B------:R-:W-:Y:S01]  /*0f00*/  IMAD R3, R250, c[0x0][0x1e4], R3 ;  /* 0x00007900fa037a24 */ /* 0x000fe200078e0203 */
[----:B------:R-:W-:-:S02]  /*0f10*/  ULDC.64 UR4, c[0x0][0x210] ;  /* 0x0000840000047ab9 */ /* 0x000fc40000000a00 */
[----:B------:R-:W-:Y:S01]  /*0f20*/  UIMAD UR6, UR6, UR4, URZ ;  /* 0x00000004060672a4 */ /* 0x000fe2000f8e023f */
[----:B------:R-:W-:Y:S01]  /*0f30*/  IMAD.IADD R5, R5, 0x1, R3 ;  /* 0x0000000105057824 */ /* 0x000fe200078e0203 */
[----:B------:R-:W-:Y:S01]  /*0f40*/  LEA.HI R3, R17, R2, RZ, 0x4 ;  /* 0x0000000211037211 */ /* 0x000fe200078f20ff */
[----:B------:R-:W-:Y:S02]  /*0f50*/  UIMAD.WIDE.U32 UR22, UR7, UR4, URZ ;  /* 0x00000004071672a5 */ /* 0x000fe4000f8e003f */
[----:B------:R-:W-:Y:S01]  /*0f60*/  UIMAD UR5, UR7, UR5, UR6 ;  /* 0x00000005070572a4 */ /* 0x000fe2000f8e0206 */
[----:B------:R-:W-:Y:S02]  /*0f70*/  SHF.R.S32.HI R10, RZ, 0x4, R3 ;  /* 0x00000004ff0a7819 */ /* 0x000fe40000011403 */
[C---:B------:R-:W-:Y:S01]  /*0f80*/  LOP3.LUT R9, R3.reuse, 0xfffffff0, RZ, 0xc0, !PT ;  /* 0xfffffff003097812 */ /* 0x040fe200078ec0ff */
[----:B------:R-:W-:Y:S01]  /*0f90*/  UIADD3 UR5, UR23, UR5, URZ ;  /* 0x0000000517057290 */ /* 0x000fe2000fffe03f */
[----:B------:R-:W-:-:S02]  /*0fa0*/  LEA.HI R3, R3, R10, RZ, 0x1 ;  /* 0x0000000a03037211 */ /* 0x000fc400078f08ff */
[----:B------:R-:W-:Y:S01]  /*0fb0*/  @P3 LOP3.LUT R214, R214, 0x1, RZ, 0xfc, !PT ;  /* 0x00000001d6d63812 */ /* 0x000fe200078efcff */
[----:B------:R-:W-:Y:S01]  /*0fc0*/  IMAD.IADD R9, R2, 0x1, -R9 ;  /* 0x0000000102097824 */ /* 0x000fe200078e0a09 */
[----:B------:R-:W-:-:S03]  /*0fd0*/  LOP3.LUT R3, R3, 0xfffffffe, RZ, 0xc0, !PT ;  /* 0xfffffffe03037812 */ /* 0x000fc600078ec0ff */
[----:B------:R-:W-:Y:S02]  /*0fe0*/  STL [R1+0x10], R214 ;  /* 0x000010d601007387 */ /* 0x000fe40000100800 */
[----:B------:R-:W-:Y:S01]  /*0ff0*/  IMAD.IADD R3, R10, 0x1, -R3 ;  /* 0x000000010a037824 */ /* 0x000fe200078e0a03 */
[----:B--2---:R-:W-:Y:S01]  /*1000*/  SHF.R.S32.HI R12, RZ, 0x1f, R249 ;  /* 0x0000001fff0c7819 */ /* 0x004fe200000114f9 */
[----:B------:R-:W-:-:S04]  /*1010*/  IMAD.WIDE.U32 R4, R249, c[0x0][0x1f0], R4 ;  /* 0x00007c00f9047a25 */ /* 0x000fc800078e0004 */
[----:B------:R-:W-:Y:S01]  /*1020*/  IMAD R6, R12, c[0x0][0x1f0], RZ ;  /* 0x00007c000c067a24 */ /* 0x000fe200078e02ff */
[----:B------:R-:W-:Y:S01]  /*1030*/  IADD3 R8, P1, R4, UR20, RZ ;  /* 0x0000001404087c10 */ /* 0x000fe2000ff3e0ff */
[C---:B------:R-:W-:Y:S02]  /*1040*/  IMAD R18, R249.reuse, c[0x0][0x1f0], R18 ;  /* 0x00007c00f9127a24 */ /* 0x040fe400078e0212 */
[----:B------:R-:W-:Y:S01]  /*1050*/  IMAD R4, R249, c[0x0][0x1f4], R6 ;  /* 0x00007d00f9047a24 */ /* 0x000fe200078e0206 */
[----:B------:R-:W-:Y:S01]  /*1060*/  LEA R20, P0, R8, c[0x0][0x1c8], 0x1 ;  /* 0x0000720008147a11 */ /* 0x000fe200078008ff */
[C---:B------:R-:W-:Y:S01]  /*1070*/  IMAD.SHL.U32 R6, R7.reuse, 0x8, RZ ;  /* 0x0000000807067824 */ /* 0x040fe200078e00ff */
[----:B------:R-:W-:Y:S02]  /*1080*/  IADD3 R7, -R7, UR18, RZ ;  /* 0x0000001207077c10 */ /* 0x000fe4000fffe1ff */
[----:B------:R-:W-:Y:S01]  /*1090*/  IADD3.X R4, R5, UR15, R4, P1, !PT ;  /* 0x0000000f05047c10 */ /* 0x000fe20008ffe404 */
[----:B------:R-:W-:Y:S01]  /*10a0*/  SHFL.IDX PT, R26, R20, RZ, 0x181f ;  /* 0x00181fff141a7589 */ /* 0x000fe200000e0000 */
[----:B------:R-:W-:-:S02]  /*10b0*/  ISETP.GE.AND P2, PT, R7, 0x1, PT ;  /* 0x000000010700780c */ /* 0x000fc40003f46270 */
[----:B------:R-:W-:Y:S01]  /*10c0*/  LEA.HI.X R8, R8, c[0x0][0x1cc], R4, 0x1, P0 ;  /* 0x0000730008087a11 */ /* 0x000fe200000f0c04 */
[----:B------:R-:W-:Y:S01]  /*10d0*/  SHFL.IDX PT, R20, R20, 0x1, 0x181f ;  /* 0x00381f0014147f89 */ /* 0x000fe200000e0000 */
[----:B------:R-:W-:Y:S02]  /*10e0*/  IADD3 R18, R18, UR20, RZ ;  /* 0x0000001412127c10 */ /* 0x000fe4000fffe0ff */
[----:B------:R-:W-:Y:S01]  /*10f0*/  LOP3.LUT R6, R247, 0x8, R6, 0xf8, !PT ;  /* 0x00000008f7067812 */ /* 0x000fe200078ef806 */
[----:B------:R-:W1:Y:S01]  /*1100*/  SHFL.IDX PT, R27, R8, RZ, 0x181f ;  /* 0x00181fff081b7589 */ /* 0x000e6200000e0000 */
[----:B------:R-:W-:Y:S02]  /*1110*/  SHF.R.U32.HI R247, RZ, 0x3, R247 ;  /* 0x00000003fff77819 */ /* 0x000fe400000116f7 */
[----:B------:R-:W-:Y:S01]  /*1120*/  ISETP.GE.AND P1, PT, R7, 0x21, PT ;  /* 0x000000210700780c */ /* 0x000fe20003f26270 */
[----:B------:R-:W-:Y:S01]  /*1130*/  SHFL.IDX PT, R21, R8, 0x1, 0x181f ;  /* 0x00381f0008157f89 */ /* 0x000fe200000e0000 */
[----:B------:R-:W-:-:S02]  /*1140*/  LEA R18, R18, c[0x0][0x1c8], 0x1 ;  /* 0x0000720012127a11 */ /* 0x000fc400078e08ff */
[----:B------:R-:W-:Y:S01]  /*1150*/  @P2 SHF.R.S32.HI R22, RZ, 0x1f, R29 ;  /* 0x0000001fff162819 */ /* 0x000fe2000001141d */
[----:B------:R2:W-:Y:S01]  /*1160*/  SHFL.IDX PT, R19, R8, 0x2, 0x181f ;  /* 0x00581f0008137f89 */ /* 0x0005e200000e0000 */
[----:B------:R-:W-:Y:S02]  /*1170*/  @P2 SHF.R.S32.HI R14, RZ, 0x1f, R28 ;  /* 0x0000001fff0e2819 */ /* 0x000fe4000001141c */
[----:B------:R-:W-:Y:S01]  /*1180*/  @P2 SHF.R.S32.HI R10, RZ, 0x1f, R112 ;  /* 0x0000001fff0a2819 */ /* 0x000fe20000011470 */
[----:B------:R-:W3:Y:S01]  /*1190*/  SHFL.IDX PT, R18, R18, 0x2, 0x181f ;  /* 0x00581f0012127f89 */ /* 0x000ee200000e0000 */
[----:B------:R-:W-:Y:S02]  /*11a0*/  @P2 LEA.HI R22, R22, R29, RZ, 0x3 ;  /* 0x0000001d16162211 */ /* 0x000fe400078f18ff */
[----:B------:R-:W-:Y:S01]  /*11b0*/  @P2 LEA.HI R14, R14, R28, RZ, 0x3 ;  /* 0x0000001c0e0e2211 */ /* 0x000fe200078f18ff */
[----:B------:R-:W-:Y:S01]  /*11c0*/  @P1 IMAD.SHL.U32 R16, R252, 0x2, RZ ;  /* 0x00000002fc101824 */ /* 0x000fe200078e00ff */
[----:B------:R-:W-:-:S02]  /*11d0*/  @P2 LEA.HI R10, R10, R112, RZ, 0x3 ;  /* 0x000000700a0a2211 */ /* 0x000fc400078f18ff */
[----:B------:R-:W-:Y:S02]  /*11e0*/  @P2 LOP3.LUT R22, R22, 0xfffffff8, RZ, 0xc0, !PT ;  /* 0xfffffff816162812 */ /* 0x000fe400078ec0ff */
[----:B------:R-:W-:Y:S02]  /*11f0*/  @P2 LOP3.LUT R14, R14, 0xfffffff8, RZ, 0xc0, !PT ;  /* 0xfffffff80e0e2812 */ /* 0x000fe400078ec0ff */
[----:B------:R-:W-:Y:S01]  /*1200*/  SHF.R.S32.HI R5, RZ, 0x1f, R9 ;  /* 0x0000001fff057819 */ /* 0x000fe20000011409 */
[--C-:B-1----:R-:W-:Y:S01]  /*1210*/  @P2 IMAD.WIDE R24, R215, 0x2, R26.reuse ;  /* 0x00000002d7182825 */ /* 0x102fe200078e021a */
[----:B------:R-:W-:Y:S02]  /*1220*/  @P2 LOP3.LUT R10, R10, 0xfffffff8, RZ, 0xc0, !PT ;  /* 0xfffffff80a0a2812 */ /* 0x000fe400078ec0ff */
[----:B------:R-:W-:Y:S01]  /*1230*/  LOP3.LUT R247, R6, R247, RZ, 0x3c, !PT ;  /* 0x000000f706f77212 */ /* 0x000fe200078e3cff */
[----:B------:R-:W-:Y:S01]  /*1240*/  @P2 IMAD.SHL.U32 R6, R252, 0x2, RZ ;  /* 0x00000002fc062824 */ /* 0x000fe200078e00ff */
[----:B------:R-:W-:Y:S01]  /*1250*/  ISETP.GE.AND P0, PT, R7, 0x41, PT ;  /* 0x000000410700780c */ /* 0x000fe20003f06270 */
[----:B------:R-:W-:Y:S01]  /*1260*/  @P2 IMAD.WIDE R22, R22, 0x2, R26 ;  /* 0x0000000216162825 */ /* 0x000fe200078e021a */
[----:B------:R-:W-:-:S02]  /*1270*/  LEA.HI R5, R5, R9, RZ, 0x3 ;  /* 0x0000000905057211 */ /* 0x000fc400078f18ff */
[----:B------:R1:W-:Y:S01]  /*1280*/  @P2 LDGSTS.E.BYPASS.LTC128B.128 [R6+0xc100], [R24.64], !P6 ;  /* 0x0c10000018062fae */ /* 0x0003e2000f101d4c */
[--C-:B------:R-:W-:Y:S01]  /*1290*/  @P2 IMAD.WIDE R14, R14, 0x2, R26.reuse ;  /* 0x000000020e0e2825 */ /* 0x100fe200078e021a */
[----:B------:R-:W-:Y:S02]  /*12a0*/  LOP3.LUT R4, R5, 0xfffffff8, RZ, 0xc0, !PT ;  /* 0xfffffff805047812 */ /* 0x000fe400078ec0ff */
[----:B------:R1:W-:Y:S01]  /*12b0*/  @P2 LDGSTS.E.BYPASS.LTC128B.128 [R6+0xf100], [R22.64], !P5 ;  /* 0x0f10000016062fae */ /* 0x0003e2000e901d4c */
[----:B------:R-:W-:-:S03]  /*12c0*/  @P2 IMAD.WIDE R10, R10, 0x2, R26 ;  /* 0x000000020a0a2825 */ /* 0x000fc600078e021a */
[----:B------:R4:W-:Y:S01]  /*12d0*/  @P2 LDGSTS.E.BYPASS.LTC128B.128 [R6+0x12100], [R14.64], !P4 ;  /* 0x121000000e062fae */ /* 0x0009e2000e101d4c */
[----:B------:R-:W-:Y:S01]  /*12e0*/  IMAD.IADD R4, R9, 0x1, -R4 ;  /* 0x0000000109047824 */ /* 0x000fe200078e0a04 */
[----:B------:R-:W-:Y:S01]  /*12f0*/  @P0 SHF.R.S32.HI R9, RZ, 0x1f, R28 ;  /* 0x0000001fff090819 */ /* 0x000fe2000001141c */
[C---:B------:R-:W-:Y:S01]  /*1300*/  IMAD R247, R3.reuse, 0x200, R247 ;  /* 0x0000020003f77824 */ /* 0x040fe200078e02f7 */
[----:B------:R5:W-:Y:S01]  /*1310*/  @P2 LDGSTS.E.BYPASS.LTC128B.128 [R6+0x15100], [R10.64], !P3 ;  /* 0x151000000a062fae */ /* 0x000be2000d901d4c */
[----:B--2---:R-:W-:Y:S01]  /*1320*/  @P0 SHF.R.S32.HI R8, RZ, 0x1f, R112 ;  /* 0x0000001fff080819 */ /* 0x004fe20000011470 */
[----:B------:R-:W-:Y:S01]  /*1330*/  IMAD.SHL.U32 R3, R3, 0x8, RZ ;  /* 0x0000000803037824 */ /* 0x000fe200078e00ff */
[----:B------:R-:W-:Y:S01]  /*1340*/  @P0 LEA.HI R9, R9, R28, RZ, 0x3 ;  /* 0x0000001c09090211 */ /* 0x000fe200078f18ff */
[----:B------:R-:W-:Y:S01]  /*1350*/  IMAD.SHL.U32 R247, R247, 0x2, RZ ;  /* 0x00000002f7f77824 */ /* 0x000fe200078e00ff */
[----:B------:R-:W-:Y:S02]  /*1360*/  @P0 LEA.HI R8, R8, R112, RZ, 0x3 ;  /* 0x0000007008080211 */ /* 0x000fe400078f18ff */
[----:B------:R-:W-:-:S02]  /*1370*/  @P0 LOP3.LUT R9, R9, 0xfffffff8, RZ, 0xc0, !PT ;  /* 0xfffffff809090812 */ /* 0x000fc400078ec0ff */
[----:B------:R-:W-:Y:S02]  /*1380*/  @P0 LOP3.LUT R8, R8, 0xfffffff8, RZ, 0xc0, !PT ;  /* 0xfffffff808080812 */ /* 0x000fe400078ec0ff */
[----:B------:R-:W-:Y:S01]  /*1390*/  IADD3 R245, R247, 0xc120, RZ ;  /* 0x0000c120f7f57810 */ /* 0x000fe20007ffe0ff */
[----:B---3--:R-:W-:-:S04]  /*13a0*/  @P0 IMAD.WIDE R26, R9, 0x2, R18 ;  /* 0x00000002091a0825 */ /* 0x008fc800078e0212 */
[----:B------:R-:W-:Y:S01]  /*13b0*/  @P0 IMAD.WIDE R8, R8, 0x2, R18 ;  /* 0x0000000208080825 */ /* 0x000fe200078e0212 */
[--C-:B----4-:R-:W-:Y:S02]  /*13c0*/  @P1 SHF.R.S32.HI R15, RZ, 0x1f, R29.reuse ;  /* 0x0000001fff0f1819 */ /* 0x110fe4000001141d */
[----:B------:R-:W-:Y:S02]  /*13d0*/  @P1 SHF.R.S32.HI R14, RZ, 0x1f, R28 ;  /* 0x0000001fff0e1819 */ /* 0x000fe4000001141c */
[----:B-----5:R-:W-:Y:S01]  /*13e0*/  @P1 SHF.R.S32.HI R11, RZ, 0x1f, R112 ;  /* 0x0000001fff0b1819 */ /* 0x020fe20000011470 */
[----:B-1----:R-:W-:Y:S01]  /*13f0*/  @P0 IMAD.SHL.U32 R6, R252, 0x2, RZ ;  /* 0x00000002fc060824 */ /* 0x002fe200078e00ff */
[----:B------:R-:W-:Y:S02]  /*1400*/  @P1 LEA.HI R15, R15, R29, RZ, 0x3 ;  /* 0x0000001d0f0f1211 */ /* 0x000fe400078f18ff */
[----:B------:R-:W-:Y:S02]  /*1410*/  @P0 SHF.R.S32.HI R10, RZ, 0x1f, R29 ;  /* 0x0000001fff0a0819 */ /* 0x000fe4000001141d */
[----:B------:R-:W-:-:S02]  /*1420*/  @P1 LEA.HI R14, R14, R28, RZ, 0x3 ;  /* 0x0000001c0e0e1211 */ /* 0x000fc400078f18ff */
[----:B------:R-:W-:Y:S02]  /*1430*/  @P1 LEA.HI R11, R11, R112, RZ, 0x3 ;  /* 0x000000700b0b1211 */ /* 0x000fe400078f18ff */
[----:B------:R-:W-:Y:S02]  /*1440*/  @P1 LOP3.LUT R15, R15, 0xfffffff8, RZ, 0xc0, !PT ;  /* 0xfffffff80f0f1812 */ /* 0x000fe400078ec0ff */
[----:B------:R-:W-:Y:S02]  /*1450*/  @P0 LEA.HI R10, R10, R29, RZ, 0x3 ;  /* 0x0000001d0a0a0211 */ /* 0x000fe400078f18ff */
[----:B------:R-:W-:Y:S01]  /*1460*/  @P1 LOP3.LUT R14, R14, 0xfffffff8, RZ, 0xc0, !PT ;  /* 0xfffffff80e0e1812 */ /* 0x000fe200078ec0ff */
[--C-:B------:R-:W-:Y:S01]  /*1470*/  @P1 IMAD.WIDE R22, R15, 0x2, R20.reuse ;  /* 0x000000020f161825 */ /* 0x100fe200078e0214 */
[----:B------:R-:W-:Y:S02]  /*1480*/  @P1 LOP3.LUT R11, R11, 0xfffffff8, RZ, 0xc0, !PT ;  /* 0xfffffff80b0b1812 */ /* 0x000fe400078ec0ff */
[----:B------:R-:W-:Y:S01]  /*1490*/  @P0 LOP3.LUT R10, R10, 0xfffffff8, RZ, 0xc0, !PT ;  /* 0xfffffff80a0a0812 */ /* 0x000fe200078ec0ff */
[----:B------:R-:W-:-:S04]  /*14a0*/  @P1 IMAD.WIDE R14, R14, 0x2, R20 ;  /* 0x000000020e0e1825 */ /* 0x000fc800078e0214 */
[----:B------:R-:W-:-:S04]  /*14b0*/  @P1 IMAD.WIDE R24, R11, 0x2, R20 ;  /* 0x000000020b181825 */ /* 0x000fc800078e0214 */
[----:B------:R-:W-:-:S04]  /*14c0*/  @P1 IMAD.WIDE R20, R215, 0x2, R20 ;  /* 0x00000002d7141825 */ /* 0x000fc800078e0214 */
[--C-:B------:R-:W-:Y:S01]  /*14d0*/  @P0 IMAD.WIDE R10, R10, 0x2, R18.reuse ;  /* 0x000000020a0a0825 */ /* 0x100fe200078e0212 */
[----:B------:R1:W-:Y:S03]  /*14e0*/  @P1 LDGSTS.E.BYPASS.LTC128B.128 [R16+0xd100], [R20.64], !P6 ;  /* 0x0d10000014101fae */ /* 0x0003e6000f101d4c */
[----:B------:R-:W-:Y:S01]  /*14f0*/  @P0 IMAD.WIDE R18, R215, 0x2, R18 ;  /* 0x00000002d7120825 */ /* 0x000fe200078e0212 */
[----:B------:R1:W-:Y:S04]  /*1500*/  @P1 LDGSTS.E.BYPASS.LTC128B.128 [R16+0x10100], [R22.64], !P5 ;  /* 0x1010000016101fae */ /* 0x0003e8000e901d4c */
[----:B------:R2:W-:Y:S04]  /*1510*/  @P1 LDGSTS.E.BYPASS.LTC128B.128 [R16+0x13100], [R14.64], !P4 ;  /* 0x131000000e101fae */ /* 0x0005e8000e101d4c */
[----:B------:R3:W-:Y:S01]  /*1520*/  @P1 LDGSTS.E.BYPASS.LTC128B.128 [R16+0x16100], [R24.64], !P3 ;  /* 0x1610000018101fae */ /* 0x0007e2000d901d4c */
[C---:B------:R-:W-:Y:S01]  /*1530*/  R2P PR, R4.reuse, 0x6 ;  /* 0x0000000604007804 */ /* 0x040fe20000000000 */
[----:B------:R-:W-:-:S02]  /*1540*/  IMAD.SHL.U32 R4, R4, 0x40, RZ ;  /* 0x0000004004047824 */ /* 0x000fc400078e00ff */
[----:B------:R4:W-:Y:S04]  /*1550*/  @P0 LDGSTS.E.BYPASS.LTC128B.128 [R6+0xe100], [R18.64], !P6 ;  /* 0x0e10000012060fae */ /* 0x0009e8000f101d4c */
[----:B------:R4:W-:Y:S04]  /*1560*/  @P0 LDGSTS.E.BYPASS.LTC128B.128 [R6+0x11100], [R10.64], !P5 ;  /* 0x111000000a060fae */ /* 0x0009e8000e901d4c */
[----:B------:R4:W-:Y:S04]  /*1570*/  @P0 LDGSTS.E.BYPASS.LTC128B.128 [R6+0x14100], [R26.64], !P4 ;  /* 0x141000001a060fae */ /* 0x0009e8000e101d4c */
[----:B------:R5:W-:Y:S04]  /*1580*/  @P0 LDGSTS.E.BYPASS.LTC128B.128 [R6+0x17100], [R8.64], !P3 ;  /* 0x1710000008060fae */ /* 0x000be8000d901d4c */
[----:B------:R-:W0:Y:S01]  /*1590*/  LDGDEPBAR ;  /* 0x00000000000079af */ /* 0x000e220000000000 */
[----:B--2---:R-:W-:Y:S01]  /*15a0*/  LEA.HI R15, R17, R2, RZ, 0x5 ;  /* 0x00000002110f7211 */ /* 0x004fe200078f28ff */
[----:B------:R-:W-:-:S02]  /*15b0*/  IMAD.MOV.U32 R14, RZ, RZ, 0x20 ;  /* 0x00000020ff0e7424 */ /* 0x000fc400078e00ff */
[----:B-----5:R-:W-:Y:S01]  /*15c0*/  IMAD.MOV.U32 R9, RZ, RZ, 0x10 ;  /* 0x00000010ff097424 */ /* 0x020fe200078e00ff */
[----:B------:R-:W-:-:S04]  /*15d0*/  DEPBAR.LE SB0, 0x1 ;  /* 0x000080400000791a */ /* 0x000fc80000000000 */
[----:B----4-:R-:W-:Y:S01]  /*15e0*/  IMAD.SHL.U32 R6, R5, 0x40, RZ ;  /* 0x0000004005067824 */ /* 0x010fe200078e00ff */
[----:B------:R-:W-:Y:S01]  /*15f0*/  LOP3.LUT R5, R4, 0x1c0, RZ, 0xc0, !PT ;  /* 0x000001c004057812 */ /* 0x000fe200078ec0ff */
[----:B------:R-:W-:-:S04]  /*1600*/  DEPBAR.LE SB0, 0x0 ;  /* 0x000080000000791a */ /* 0x000fc80000000000 */
[----:B------:R-:W-:Y:S01]  /*1610*/  SEL R4, R9, 0xfffffff0, !P1 ;  /* 0xfffffff009047807 */ /* 0x000fe20004800000 */
[----:B------:R-:W-:Y:S01]  /*1620*/  BAR.SYNC.DEFER_BLOCKING 0x0 ;  /* 0x0000000000007b1d */ /* 0x000fe20000010000 */
[----:B------:R-:W-:Y:S02]  /*1630*/  LOP3.LUT R9, R5, 0x8, R3, 0xf8, !PT ;  /* 0x0000000805097812 */ /* 0x000fe400078ef803 */
[----:B------:R-:W-:Y:S02]  /*1640*/  SHF.R.S32.HI R8, RZ, 0x5, R15 ;  /* 0x00000005ff087819 */ /* 0x000fe4000001140f */
[----:B------:R-:W-:Y:S02]  /*1650*/  LOP3.LUT R6, R6, 0xfffffe00, RZ, 0xc0, !PT ;  /* 0xfffffe0006067812 */ /* 0x000fe400078ec0ff */
[----:B------:R-:W-:Y:S02]  /*1660*/  SHF.R.U32.HI R5, RZ, 0x3, R5 ;  /* 0x00000003ff057819 */ /* 0x000fe40000011605 */
[----:B------:R-:W-:-:S02]  /*1670*/  SEL R3, R14, 0xffffffe0, !P2 ;  /* 0xffffffe00e037807 */ /* 0x000fc40005000000 */
[----:B------:R-:W-:Y:S01]  /*1680*/  R2P PR, R0, 0x6 ;  /* 0x0000000600007804 */ /* 0x000fe20000000000 */
[----:B------:R-:W-:Y:S01]  /*1690*/  IMAD R0, R8, 0x400, R6 ;  /* 0x0000040008007824 */ /* 0x000fe200078e0206 */
[----:B------:R-:W-:Y:S02]  /*16a0*/  LOP3.LUT R5, R9, R5, RZ, 0x3c, !PT ;  /* 0x0000000509057212 */ /* 0x000fe400078e3cff */
[----:B------:R-:W-:Y:S02]  /*16b0*/  PLOP3.LUT P0, PT, PT, PT, UP1, 0x80, 0x0 ;  /* 0x000000000000781c */ /* 0x000fe40003f0f018 */
[----:B------:R-:W-:Y:S01]  /*16c0*/  IADD3 R8, R247, 0xc100, RZ ;  /* 0x0000c100f7087810 */ /* 0x000fe20007ffe0ff */
[----:B------:R-:W-:Y:S01]  /*16d0*/  IMAD.IADD R0, R5, 0x1, R0 ;  /* 0x0000000105007824 */ /* 0x000fe200078e0200 */
[----:B------:R-:W-:Y:S02]  /*16e0*/  LOP3.LUT R15, R15, 0xffffffe0, RZ, 0xc0, !PT ;  /* 0xffffffe00f0f7812 */ /* 0x000fe400078ec0ff */
[----:B------:R-:W-:Y:S01]  /*16f0*/  LOP3.LUT R5, R5, R6, RZ, 0xfc, !PT ;  /* 0x0000000605057212 */ /* 0x000fe200078efcff */
[C---:B------:R-:W-:Y:S01]  /*1700*/  IMAD.SHL.U32 R48, R0.reuse, 0x2, RZ ;  /* 0x0000000200307824 */ /* 0x040fe200078e00ff */
[----:B------:R-:W-:Y:S01]  /*1710*/  LEA R248, R0, 0x18100, 0x1 ;  /* 0x0001810000f87811 */ /* 0x000fe200078e08ff */
[----:B------:R2:W4:Y:S01]  /*1720*/  LDSM.16.M88.4 R80, [R247+0xc900] ;  /* 0x00c90000f750783b */ /* 0x0005220000000200 */
[----:B------:R-:W-:Y:S01]  /*1730*/  @P1 IADD3 R245, R8, -0x20, RZ ;  /* 0xffffffe008f51810 */ /* 0x000fe20007ffe0ff */
[----:B------:R-:W-:Y:S01]  /*1740*/  IMAD.IADD R2, R2, 0x1, -R15 ;  /* 0x0000000102027824 */ /* 0x000fe200078e0a0f */
[----:B------:R-:W-:Y:S01]  /*1750*/  ISETP.GE.AND P1, PT, R112, c[0x0][0x1d4], PT ;  /* 0x0000750070007a0c */ /* 0x000fe20003f26270 */
[----:B------:R-:W-:Y:S01]  /*1760*/  IMAD R246, R4, 0x2, R248 ;  /* 0x0000000204f67824 */ /* 0x000fe200078e02f8 */
[----:B------:R-:W2:Y:S01]  /*1770*/  LDSM.16.M88.4 R48, [R48+0x18100] ;  /* 0x018100003030783b */ /* 0x000ea20000000200 */
[----:B------:R-:W-:-:S02]  /*1780*/  ISETP.GT.AND P3, PT, R113, 0x5f, PT ;  /* 0x0000005f7100780c */ /* 0x000fc40003f64270 */
[----:B------:R-:W-:Y:S01]  /*1790*/  SEL R6, RZ, 0x10, P1 ;  /* 0x00000010ff067807 */ /* 0x000fe20000800000 */
[----:B------:R2:W2:Y:S01]  /*17a0*/  LDSM.16.M88.4 R8, [R247+0xc100] ;  /* 0x00c10000f708783b */ /* 0x0004a20000000200 */
[----:B------:R-:W-:Y:S02]  /*17b0*/  SEL R0, R14, 0xffffffe0, !P2 ;  /* 0xffffffe00e007807 */ /* 0x000fe40005000000 */
[C---:B------:R-:W-:Y:S01]  /*17c0*/  IADD3 R237, R245.reuse, 0x800, RZ ;  /* 0x00000800f5ed7810 */ /* 0x040fe20007ffe0ff */
[----:B------:R2:W2:Y:S01]  /*17d0*/  LDSM.16.M88.4 R72, [R247+0xd100] ;  /* 0x00d10000f748783b */ /* 0x0004a20000000200 */
[C---:B------:R-:W-:Y:S02]  /*17e0*/  IADD3 R236, R245.reuse, 0x1000, RZ ;  /* 0x00001000f5ec7810 */ /* 0x040fe40007ffe0ff */
[C---:B------:R-:W-:Y:S01]  /*17f0*/  IADD3 R235, R245.reuse, 0x1800, RZ ;  /* 0x00001800f5eb7810 */ /* 0x040fe20007ffe0ff */
[----:B------:R2:W2:Y:S01]  /*1800*/  LDSM.16.M88.4 R64, [R247+0xd900] ;  /* 0x00d90000f740783b */ /* 0x0004a20000000200 */
[----:B------:R-:W-:-:S02]  /*1810*/  IADD3 R234, R245, 0x2000, RZ ;  /* 0x00002000f5ea7810 */ /* 0x000fc40007ffe0ff */
[----:B------:R-:W-:Y:S01]  /*1820*/  IADD3 R233, R245, 0x2800, RZ ;  /* 0x00002800f5e97810 */ /* 0x000fe20007ffe0ff */
[----:B------:R2:W2:Y:S04]  /*1830*/  LDSM.16.M88.4 R56, [R247+0xe100] ;  /* 0x00e10000f738783b */ /* 0x0004a80000000200 */
[----:B------:R2:W2:Y:S04]  /*1840*/  LDSM.16.M88.4 R92, [R247+0xe900] ;  /* 0x00e90000f75c783b */ /* 0x0004a80000000200 */
[----:B-1----:R1:W1:Y:S04]  /*1850*/  LDSM.16.M88.4 R20, [R246] ;  /* 0x00000000f614783b */ /* 0x0022680000000200 */
[----:B------:R1:W1:Y:S04]  /*1860*/  LDSM.16.M88.4 R88, [R245] ;  /* 0x00000000f558783b */ /* 0x0002680000000200 */
[----:B------:R1:W1:Y:S04]  /*1870*/  LDSM.16.M88.4 R44, [R245+0x800] ;  /* 0x00080000f52c783b */ /* 0x0002680000000200 */
[----:B---3--:R3:W1:Y:S04]  /*1880*/  LDSM.16.M88.4 R24, [R245+0x1000] ;  /* 0x00100000f518783b */ /* 0x0086680000000200 */
[----:B------:R3:W1:Y:S04]  /*1890*/  LDSM.16.M88.4 R40, [R245+0x1800] ;  /* 0x00180000f528783b */ /* 0x0006680000000200 */
[----:B------:R3:W1:Y:S04]  /*18a0*/  LDSM.16.M88.4 R16, [R245+0x2000] ;  /* 0x00200000f510783b */ /* 0x0006680000000200 */
[----:B------:R3:W1:Y:S01]  /*18b0*/  LDSM.16.M88.4 R32, [R245+0x2800] ;  /* 0x00280000f520783b */ /* 0x0006620000000200 */
[----:B------:R-:W-:Y:S05]  /*18c0*/  @!P0 BRA `(.L_x_769) ;  /* 0x0000059000008947 */ /* 0x000fea0003800000 */
[----:B----4-:R-:W-:Y:S01]  /*18d0*/  IMAD R13, R13, c[0x0][0x208], RZ ;  /* 0x000082000d0d7a24 */ /* 0x010fe200078e02ff */
[----:B------:R-:W-:Y:S01]  /*18e0*/  P2R R38, PR, RZ, 0x8 ;  /* 0x00000008ff267803 */ /* 0x000fe20000000000 */
[----:B------:R-:W-:Y:S01]  /*18f0*/  IMAD.WIDE.U32 R14, R250, c[0x0][0x208], RZ ;  /* 0x00008200fa0e7a25 */ /* 0x000fe200078e00ff */
[----:B------:R-:W-:-:S02]  /*1900*/  ISETP.GE.AND P3, PT, R215, c[0x0][0x1d4], PT ;  /* 0x00007500d7007a0c */ /* 0x000fc40003f66270 */
[----:B------:R-:W-:Y:S01]  /*1910*/  SHF.R.S32.HI R60, RZ, 0x1f, R29 ;  /* 0x0000001fff3c7819 */ /* 0x000fe2000001141d */
[----:B------:R-:W-:Y:S01]  /*1920*/  IMAD R13, R250, c[0x0][0x20c], R13 ;  /* 0x00008300fa0d7a24 */ /* 0x000fe200078e020d */
[----:B------:R-:W-:Y:S01]  /*1930*/  SHF.R.S32.HI R54, RZ, 0x1f, R28 ;  /* 0x0000001fff367819 */ /* 0x000fe2000001141c */
[----:B------:R-:W-:Y:S01]  /*1940*/  IMAD R12, R12, c[0x0][0x218], RZ ;  /* 0x000086000c0c7a24 */ /* 0x000fe200078e02ff */
[----:B------:R-:W-:Y:S01]  /*1950*/  LEA.HI R60, R60, R29, RZ, 0x3 ;  /* 0x0000001d3c3c7211 */ /* 0x000fe200078f18ff */
[----:B------:R-:W-:Y:S01]  /*1960*/  IMAD.IADD R15, R15, 0x1, R13 ;  /* 0x000000010f0f7824 */ /* 0x000fe200078e020d */
[----:B------:R-:W-:Y:S01]  /*1970*/  LEA.HI R54, R54, R28, RZ, 0x3 ;  /* 0x0000001c36367211 */ /* 0x000fe200078f18ff */
[C---:B------:R-:W-:Y:S01]  /*1980*/  IMAD R12, R249.reuse, c[0x0][0x21c], R12 ;  /* 0x00008700f90c7a24 */ /* 0x040fe200078e020c */
[----:B------:R-:W-:Y:S01]  /*1990*/  LOP3.LUT R60, R60, 0xfffffff8, RZ, 0xc0, !PT ;  /* 0xfffffff83c3c7812 */ /* 0x000fe200078ec0ff */
[----:B------:R-:W-:Y:S01]  /*19a0*/  IMAD.WIDE.U32 R14, R249, c[0x0][0x218], R14 ;  /* 0x00008600f90e7a25 */ /* 0x000fe200078e000e */
[----:B------:R-:W-:-:S02]  /*19b0*/  LOP3.LUT R54, R54, 0xfffffff8, RZ, 0xc0, !PT ;  /* 0xfffffff836367812 */ /* 0x000fc400078ec0ff */
[----:B------:R-:W-:Y:S01]  /*19c0*/  ISETP.GE.AND P2, PT, R29, c[0x0][0x1d4], PT ;  /* 0x000075001d007a0c */ /* 0x000fe20003f46270 */
[----:B------:R-:W-:Y:S01]  /*19d0*/  IMAD.WIDE R62, R215, 0x2, RZ ;  /* 0x00000002d73e7825 */ /* 0x000fe200078e02ff */
[----:B------:R-:W-:Y:S02]  /*19e0*/  IADD3 R14, P0, R14, UR22, RZ ;  /* 0x000000160e0e7c10 */ /* 0x000fe4000ff1e0ff */
[----:B------:R-:W-:Y:S01]  /*19f0*/  ISETP.GE.AND P1, PT, R28, c[0x0][0x1d4], PT ;  /* 0x000075001c007a0c */ /* 0x000fe20003f26270 */
[----:B------:R-:W-:Y:S01]  /*1a00*/  IMAD.SHL.U32 R13, R252, 0x2, RZ ;  /* 0x00000002fc0d7824 */ /* 0x000fe200078e00ff */
[----:B------:R-:W-:Y:S01]  /*1a10*/  IADD3.X R12, R15, UR5, R12, P0, !PT ;  /* 0x000000050f0c7c10 */ /* 0x000fe200087fe40c */
[----:B------:R-:W-:Y:S01]  /*1a20*/  IMAD.WIDE R60, R60, 0x2, RZ ;  /* 0x000000023c3c7825 */ /* 0x000fe200078e02ff */
[----:B------:R-:W-:Y:S02]  /*1a30*/  LEA R15, P0, R14, c[0x0][0x1f8], 0x1 ;  /* 0x00007e000e0f7a11 */ /* 0x000fe400078008ff */
[----:B------:R-:W-:Y:S01]  /*1a40*/  P2R R39, PR, RZ, 0x20 ;  /* 0x00000020ff277803 */ /* 0x000fe20000000000 */
[----:B------:R-:W-:Y:S01]  /*1a50*/  IMAD.WIDE R54, R54, 0x2, RZ ;  /* 0x0000000236367825 */ /* 0x000fe200078e02ff */
[----:B------:R-:W-:Y:S01]  /*1a60*/  LEA.HI.X R14, R14, c[0x0][0x1fc], R12, 0x1, P0 ;  /* 0x00007f000e0e7a11 */ /* 0x000fe200000f0c0c */
[----:B------:R-:W4:Y:S01]  /*1a70*/  SHFL.IDX PT, R36, R15, RZ, 0x181f ;  /* 0x00181fff0f247589 */ /* 0x000f2200000e0000 */
[----:B------:R-:W-:-:S03]  /*1a80*/  SHF.R.S32.HI R12, RZ, 0x1f, R112 ;  /* 0x0000001fff0c7819 */ /* 0x000fc60000011470 */
[----:B------:R-:W5:Y:S01]  /*1a90*/  SHFL.IDX PT, R37, R14, RZ, 0x181f ;  /* 0x00181fff0e257589 */ /* 0x000f6200000e0000 */
[----:B------:R-:W-:-:S03]  /*1aa0*/  LEA.HI R12, R12, R112, RZ, 0x3 ;  /* 0x000000700c0c7211 */ /* 0x000fc600078f18ff */
[----:B------:R-:W3:Y:S01]  /*1ab0*/  SHFL.IDX PT, R30, R15, 0x1, 0x181f ;  /* 0x00381f000f1e7f89 */ /* 0x000ee200000e0000 */
[----:B------:R-:W-:-:S03]  /*1ac0*/  LOP3.LUT R12, R12, 0xfffffff8, RZ, 0xc0, !PT ;  /* 0xfffffff80c0c7812 */ /* 0x000fc600078ec0ff */
[----:B------:R-:W2:Y:S02]  /*1ad0*/  SHFL.IDX PT, R31, R14, 0x1, 0x181f ;  /* 0x00381f000e1f7f89 */ /* 0x000ea400000e0000 */
[----:B------:R-:W-:Y:S01]  /*1ae0*/  IMAD.WIDE R70, R12, 0x2, RZ ;  /* 0x000000020c467825 */ /* 0x000fe200078e02ff */
[----:B------:R-:W-:Y:S01]  /*1af0*/  P2R R12, PR, RZ, 0x10 ;  /* 0x00000010ff0c7803 */ /* 0x000fe20000000000 */
[----:B------:R-:W1:Y:S01]  /*1b00*/  SHFL.IDX PT, R15, R15, 0x2, 0x181f ;  /* 0x00581f000f0f7f89 */ /* 0x000e6200000e0000 */
[----:B------:R-:W-:-:S03]  /*1b10*/  ISETP.LT.OR P4, PT, R7, 0x21, P2 ;  /* 0x000000210700780c */ /* 0x000fc60001781670 */
[----:B------:R-:W1:Y:S01]  /*1b20*/  SHFL.IDX PT, R14, R14, 0x2, 0x181f ;  /* 0x00581f000e0e7f89 */ /* 0x000e6200000e0000 */
[----:B----4-:R-:W-:-:S05]  /*1b30*/  IADD3 R52, P0, R36, R62, RZ ;  /* 0x0000003e24347210 */ /* 0x010fca0007f1e0ff */
[----:B-----5:R-:W-:Y:S01]  /*1b40*/  IMAD.X R53, R37, 0x1, R63, P0 ;  /* 0x0000000125357824 */ /* 0x020fe200000e063f */
[----:B------:R-:W-:-:S13]  /*1b50*/  ISETP.LT.OR P0, PT, R7, 0x1, P3 ;  /* 0x000000010700780c */ /* 0x000fda0001f01670 */
[----:B------:R4:W-:Y:S02]  /*1b60*/  LDGSTS.E.BYPASS.LTC128B.128 [R13+0x100], [R52.64], !P0 ;  /* 0x00100000340d7fae */ /* 0x0009e4000c101d4c */
[----:B----4-:R-:W-:-:S05]  /*1b70*/  IADD3 R52, P0, R36, R60, RZ ;  /* 0x0000003c24347210 */ /* 0x010fca0007f1e0ff */
[----:B------:R-:W-:Y:S01]  /*1b80*/  IMAD.X R53, R37, 0x1, R61, P0 ;  /* 0x0000000125357824 */ /* 0x000fe200000e063d */
[----:B------:R-:W-:-:S05]  /*1b90*/  IADD3 R68, P0, R36, R54, RZ ;  /* 0x0000003624447210 */ /* 0x000fca0007f1e0ff */
[----:B------:R-:W-:Y:S01]  /*1ba0*/  IMAD.X R69, R37, 0x1, R55, P0 ;  /* 0x0000000125457824 */ /* 0x000fe200000e0637 */
[----:B------:R-:W-:-:S05]  /*1bb0*/  IADD3 R36, P0, R36, R70, RZ ;  /* 0x0000004624247210 */ /* 0x000fca0007f1e0ff */
[----:B------:R-:W-:Y:S01]  /*1bc0*/  IMAD.X R37, R37, 0x1, R71, P0 ;  /* 0x0000000125257824 */ /* 0x000fe200000e0647 */
[----:B---3--:R-:W-:-:S05]  /*1bd0*/  IADD3 R84, P0, R62, R30, RZ ;  /* 0x0000001e3e547210 */ /* 0x008fca0007f1e0ff */
[----:B--2---:R-:W-:Y:S01]  /*1be0*/  IMAD.X R85, R63, 0x1, R31, P0 ;  /* 0x000000013f557824 */ /* 0x004fe200000e061f */
[----:B------:R-:W-:-:S05]  /*1bf0*/  IADD3 R78, P0, R60, R30, RZ ;  /* 0x0000001e3c4e7210 */ /* 0x000fca0007f1e0ff */
[----:B------:R-:W-:Y:S01]  /*1c00*/  IMAD.X R79, R61, 0x1, R31, P0 ;  /* 0x000000013d4f7824 */ /* 0x000fe200000e061f */
[----:B------:R-:W-:-:S05]  /*1c10*/  IADD3 R76, P0, R54, R30, RZ ;  /* 0x0000001e364c7210 */ /* 0x000fca0007f1e0ff */
[----:B------:R-:W-:Y:S01]  /*1c20*/  IMAD.X R77, R55, 0x1, R31, P0 ;  /* 0x00000001374d7824 */ /* 0x000fe200000e061f */
[----:B------:R-:W-:-:S05]  /*1c30*/  IADD3 R30, P0, R70, R30, RZ ;  /* 0x0000001e461e7210 */ /* 0x000fca0007f1e0ff */
[----:B------:R-:W-:Y:S01]  /*1c40*/  IMAD.X R31, R71, 0x1, R31, P0 ;  /* 0x00000001471f7824 */ /* 0x000fe200000e061f */
[----:B-1----:R-:W-:-:S05]  /*1c50*/  IADD3 R62, P0, R62, R15, RZ ;  /* 0x0000000f3e3e7210 */ /* 0x002fca0007f1e0ff */
[----:B------:R-:W-:Y:S01]  /*1c60*/  IMAD.X R63, R63, 0x1, R14, P0 ;  /* 0x000000013f3f7824 */ /* 0x000fe200000e060e */
[----:B------:R-:W-:-:S05]  /*1c70*/  IADD3 R60, P0, R60, R15, RZ ;  /* 0x0000000f3c3c7210 */ /* 0x000fca0007f1e0ff */
[----:B------:R-:W-:Y:S01]  /*1c80*/  IMAD.X R61, R61, 0x1, R14, P0 ;  /* 0x000000013d3d7824 */ /* 0x000fe200000e060e */
[----:B------:R-:W-:-:S05]  /*1c90*/  IADD3 R54, P0, R54, R15, RZ ;  /* 0x0000000f36367210 */ /* 0x000fca0007f1e0ff */
[----:B------:R-:W-:Y:S01]  /*1ca0*/  IMAD.X R55, R55, 0x1, R14, P0 ;  /* 0x0000000137377824 */ /* 0x000fe200000e060e */
[----:B------:R-:W-:-:S05]  /*1cb0*/  IADD3 R70, P0, R70, R15, RZ ;  /* 0x0000000f46467210 */ /* 0x000fca0007f1e0ff */
[----:B------:R-:W-:Y:S01]  /*1cc0*/  IMAD.X R71, R71, 0x1, R14, P0 ;  /* 0x0000000147477824 */ /* 0x000fe200000e060e */
[C---:B------:R-:W-:Y:S02]  /*1cd0*/  ISETP.LT.OR P0, PT, R7.reuse, 0x1, P2 ;  /* 0x000000010700780c */ /* 0x040fe40001701670 */
[----:B------:R-:W-:-:S11]  /*1ce0*/  ISETP.LT.OR P2, PT, R7, 0x41, P2 ;  /* 0x000000410700780c */ /* 0x000fd60001741670 */
[----:B------:R1:W-:Y:S01]  /*1cf0*/  LDGSTS.E.BYPASS.LTC128B.128 [R13+0x3100], [R52.64], !P0 ;  /* 0x03100000340d7fae */ /* 0x0003e2000c101d4c */
[----:B------:R-:W-:-:S13]  /*1d00*/  ISETP.LT.OR P0, PT, R7, 0x1, P1 ;  /* 0x000000010700780c */ /* 0x000fda0000f01670 */
[----:B------:R1:W-:Y:S01]  /*1d10*/  LDGSTS.E.BYPASS.LTC128B.128 [R13+0x6100], [R68.64], !P0 ;  /* 0x06100000440d7fae */ /* 0x0003e2000c101d4c */
[----:B------:R-:W-:-:S04]  /*1d20*/  ISETP.GE.AND P0, PT, R112, c[0x0][0x1d4], PT ;  /* 0x0000750070007a0c */ /* 0x000fc80003f06270 */
[----:B------:R-:W-:-:S13]  /*1d30*/  ISETP.LT.OR P5, PT, R7, 0x1, P0 ;  /* 0x000000010700780c */ /* 0x000fda00007a1670 */
[----:B------:R1:W-:Y:S01]  /*1d40*/  LDGSTS.E.BYPASS.LTC128B.128 [R13+0x9100], [R36.64], !P5 ;  /* 0x09100000240d7fae */ /* 0x0003e2000e901d4c */
[C---:B------:R-:W-:Y:S02]  /*1d50*/  ISETP.LT.OR P5, PT, R7.reuse, 0x21, P3 ;  /* 0x000000210700780c */ /* 0x040fe40001fa1670 */
[----:B------:R-:W-:-:S11]  /*1d60*/  ISETP.LT.OR P3, PT, R7, 0x41, P3 ;  /* 0x000000410700780c */ /* 0x000fd60001f61670 */
[----:B------:R1:W-:Y:S01]  /*1d70*/  LDGSTS.E.BYPASS.LTC128B.128 [R13+0x1100], [R84.64], !P5 ;  /* 0x01100000540d7fae */ /* 0x0003e2000e901d4c */
[----:B------:R-:W-:-:S03]  /*1d80*/  ISETP.NE.AND P5, PT, R39, RZ, PT ;  /* 0x000000ff2700720c */ /* 0x000fc60003fa5270 */
[----:B------:R1:W-:Y:S01]  /*1d90*/  LDGSTS.E.BYPASS.LTC128B.128 [R13+0x4100], [R78.64], !P4 ;  /* 0x041000004e0d7fae */ /* 0x0003e2000e101d4c */
[C---:B------:R-:W-:Y:S02]  /*1da0*/  ISETP.LT.OR P4, PT, R7.reuse, 0x21, P1 ;  /* 0x000000210700780c */ /* 0x040fe40000f81670 */
[----:B------:R-:W-:-:S11]  /*1db0*/  ISETP.LT.OR P1, PT, R7, 0x41, P1 ;  /* 0x000000410700780c */ /* 0x000fd60000f21670 */
[----:B------:R1:W-:Y:S01]  /*1dc0*/  LDGSTS.E.BYPASS.LTC128B.128 [R13+0x7100], [R76.64], !P4 ;  /* 0x071000004c0d7fae */ /* 0x0003e2000e101d4c */
[C---:B------:R-:W-:Y:S02]  /*1dd0*/  ISETP.LT.OR P4, PT, R7.reuse, 0x21, P0 ;  /* 0x000000210700780c */ /* 0x040fe40000781670 */
[----:B------:R-:W-:-:S11]  /*1de0*/  ISETP.LT.OR P0, PT, R7, 0x41, P0 ;  /* 0x000000410700780c */ /* 0x000fd60000701670 */
[----:B------:R1:W-:Y:S01]  /*1df0*/  LDGSTS.E.BYPASS.LTC128B.128 [R13+0xa100], [R30.64], !P4 ;  /* 0x0a1000001e0d7fae */ /* 0x0003e2000e101d4c */
[----:B------:R-:W-:-:S03]  /*1e00*/  ISETP.NE.AND P4, PT, R12, RZ, PT ;  /* 0x000000ff0c00720c */ /* 0x000fc60003f85270 */
[----:B------:R1:W-:Y:S01]  /*1e10*/  LDGSTS.E.BYPASS.LTC128B.128 [R13+0x2100], [R62.64], !P3 ;  /* 0x021000003e0d7fae */ /* 0x0003e2000d901d4c */
[----:B------:R-:W-:-:S03]  /*1e20*/  ISETP.NE.AND P3, PT, R38, RZ, PT ;  /* 0x000000ff2600720c */ /* 0x000fc60003f65270 */
[----:B------:R1:W-:Y:S04]  /*1e30*/  LDGSTS.E.BYPASS.LTC128B.128 [R13+0x5100], [R60.64], !P2 ;  /* 0x051000003c0d7fae */ /* 0x0003e8000d101d4c */
[----:B------:R1:W-:Y:S04]  /*1e40*/  LDGSTS.E.BYPASS.LTC128B.128 [R13+0x8100], [R54.64], !P1 ;  /* 0x08100000360d7fae */ /* 0x0003e8000c901d4c */
[----:B------:R1:W-:Y:S02]  /*1e50*/  LDGSTS.E.BYPASS.LTC128B.128 [R13+0xb100], [R70.64], !P0 ;  /* 0x0b100000460d7fae */ /* 0x0003e4000c101d4c */
.L_x_769:
[C---:B-12-4-:R-:W-:Y:S01]  /*1e60*/  HMMA.16816.F32.BF16 R12, R48.reuse, R8, RZ ;  /* 0x00000008300c723c */ /* 0x056fe200000418ff */
[C---:B------:R-:W-:Y:S01]  /*1e70*/  IMAD R244, R3.reuse, 0x2, R248 ;  /* 0x0000000203f47824 */ /* 0x040fe200078e02f8 */
[----:B------:R-:W0:Y:S01]  /*1e80*/  LDGDEPBAR ;  /* 0x00000000000079af */ /* 0x000e220000000000 */
[C---:B------:R-:W-:Y:S01]  /*1e90*/  IMAD R241, R0.reuse, 0x2, R247 ;  /* 0x0000000200f17824 */ /* 0x040fe200078e02f7 */
[----:B------:R-:W-:Y:S01]  /*1ea0*/  UISETP.GE.AND UP1, UPT, UR10, 0x61, UPT ;  /* 0x000000610a00788c */ /* 0x000fe2000bf26270 */
[----:B------:R-:W-:Y:S01]  /*1eb0*/  IMAD R243, R3, 0x2, R246 ;  /* 0x0000000203f37824 */ /* 0x000fe200078e02f6 */
[----:B------:R-:W-:Y:S01]  /*1ec0*/  LDSM.16.M88.4 R96, [R244] ;  /* 0x00000000f460783b */ /* 0x000fe20000000200 */
[----:B------:R-:W-:Y:S01]  /*1ed0*/  IMAD R232, R0, 0x2, R245 ;  /* 0x0000000200e87824 */ /* 0x000fe200078e02f5 */
[----:B------:R-:W-:Y:S01]  /*1ee0*/  HMMA.16816.F32.BF16 R76, R48, R72, RZ ;  /* 0x00000048304c723c */ /* 0x000fe200000418ff */
[----:B------:R-:W-:Y:S01]  /*1ef0*/  IADD3 R231, R245, 0x3000, RZ ;  /* 0x00003000f5e77810 */ /* 0x000fe20007ffe0ff */
[----:B------:R-:W1:Y:S01]  /*1f00*/  LDSM.16.M88.4 R36, [R241+0xc100] ;  /* 0x00c10000f124783b */ /* 0x000e620000000200 */
[----:B------:R-:W-:-:S02]  /*1f10*/  PLOP3.LUT P0, PT, PT, PT, UP1, 0x40, 0x0 ;  /* 0x000000000000781c */ /* 0x000fc40003f0e818 */
[C---:B------:R-:W-:Y:S01]  /*1f20*/  IADD3 R230, R245.reuse, 0x3800, RZ ;  /* 0x00003800f5e67810 */ /* 0x040fe20007ffe0ff */
[----:B------:R-:W-:Y:S01]  /*1f30*/  LDSM.16.M88.4 R104, [R241+0xe100] ;  /* 0x00e10000f168783b */ /* 0x000fe20000000200 */
[C---:B------:R-:W-:Y:S01]  /*1f40*/  IADD3 R229, R245.reuse, 0x4000, RZ ;  /* 0x00004000f5e57810 */ /* 0x040fe20007ffe0ff */
[C---:B------:R-:W-:Y:S01]  /*1f50*/  HMMA.16816.F32.BF16 R8, R48.reuse, R10, RZ ;  /* 0x0000000a3008723c */ /* 0x040fe200000418ff */
[C---:B------:R-:W-:Y:S01]  /*1f60*/  IADD3 R228, R245.reuse, 0x4800, RZ ;  /* 0x00004800f5e47810 */ /* 0x040fe20007ffe0ff */
[----:B------:R-:W-:Y:S01]  /*1f70*/  LDSM.16.M88.4 R100, [R241+0xe900] ;  /* 0x00e90000f164783b */ /* 0x000fe20000000200 */
[C---:B------:R-:W-:Y:S02]  /*1f80*/  IADD3 R227, R245.reuse, 0x5000, RZ ;  /* 0x00005000f5e37810 */ /* 0x040fe40007ffe0ff */
[C---:B------:R-:W-:Y:S01]  /*1f90*/  IADD3 R226, R245.reuse, 0x5800, RZ ;  /* 0x00005800f5e27810 */ /* 0x040fe20007ffe0ff */
[----:B------:R-:W-:Y:S01]  /*1fa0*/  LDSM.16.M88.4 R108, [R244+0xc000] ;  /* 0x00c00000f46c783b */ /* 0x000fe20000000200 */
[C---:B------:R-:W-:Y:S01]  /*1fb0*/  IADD3 R225, R245.reuse, 0x6000, RZ ;  /* 0x00006000f5e17810 */ /* 0x040fe20007ffe0ff */
[----:B------:R-:W-:Y:S01]  /*1fc0*/  HMMA.16816.F32.BF16 R72, R48, R74, RZ ;  /* 0x0000004a3048723c */ /* 0x000fe200000418ff */
[----:B------:R-:W-:-:S02]  /*1fd0*/  IADD3 R224, R245, 0x6800, RZ ;  /* 0x00006800f5e07810 */ /* 0x000fc40007ffe0ff */
[C---:B------:R-:W-:Y:S02]  /*1fe0*/  IADD3 R223, R245.reuse, 0x7000, RZ ;  /* 0x00007000f5df7810 */ /* 0x040fe40007ffe0ff */
[C---:B------:R-:W-:Y:S02]  /*1ff0*/  IADD3 R222, R245.reuse, 0x7800, RZ ;  /* 0x00007800f5de7810 */ /* 0x040fe40007ffe0ff */
[C---:B------:R-:W-:Y:S01]  /*2000*/  IADD3 R221, R245.reuse, 0x8000, RZ ;  /* 0x00008000f5dd7810 */ /* 0x040fe20007ffe0ff */
[----:B------:R-:W-:Y:S01]  /*2010*/  HMMA.16816.F32.BF16 R84, R48, R80, RZ ;  /* 0x000000503054723c */ /* 0x000fe200000418ff */
[C---:B------:R-:W-:Y:S02]  /*2020*/  IADD3 R220, R245.reuse, 0x8800, RZ ;  /* 0x00008800f5dc7810 */ /* 0x040fe40007ffe0ff */
[C---:B------:R-:W-:Y:S02]  /*2030*/  IADD3 R219, R245.reuse, 0x9000, RZ ;  /* 0x00009000f5db7810 */ /* 0x040fe40007ffe0ff */
[----:B------:R-:W-:-:S02]  /*2040*/  IADD3 R218, R245, 0x9800, RZ ;  /* 0x00009800f5da7810 */ /* 0x000fc40007ffe0ff */
[C---:B------:R-:W-:Y:S01]  /*2050*/  IADD3 R217, R245.reuse, 0xa000, RZ ;  /* 0x0000a000f5d97810 */ /* 0x040fe20007ffe0ff */
[----:B------:R-:W-:Y:S01]  /*2060*/  HMMA.16816.F32.BF16 R68, R48, R64, RZ ;  /* 0x000000403044723c */ /* 0x000fe200000418ff */
[C---:B------:R-:W-:Y:S02]  /*2070*/  IADD3 R216, R245.reuse, 0xa800, RZ ;  /* 0x0000a800f5d87810 */ /* 0x040fe40007ffe0ff */
[C---:B------:R-:W-:Y:S02]  /*2080*/  IADD3 R183, R245.reuse, 0xb000, RZ ;  /* 0x0000b000f5b77810 */ /* 0x040fe40007ffe0ff */
[----:B------:R-:W-:-:S03]  /*2090*/  IADD3 R182, R245, 0xb800, RZ ;  /* 0x0000b800f5b67810 */ /* 0x000fc60007ffe0ff */
[C---:B------:R-:W-:Y:S08]  /*20a0*/  HMMA.16816.F32.BF16 R80, R48.reuse, R82, RZ ;  /* 0x000000523050723c */ /* 0x040ff000000418ff */
[C---:B------:R-:W-:Y:S08]  /*20b0*/  HMMA.16816.F32.BF16 R64, R48.reuse, R66, RZ ;  /* 0x000000423040723c */ /* 0x040ff000000418ff */
[C---:B------:R-:W-:Y:S08]  /*20c0*/  HMMA.16816.F32.BF16 R60, R48.reuse, R56, RZ ;  /* 0x00000038303c723c */ /* 0x040ff000000418ff */
[C---:B------:R-:W-:Y:S08]  /*20d0*/  HMMA.16816.F32.BF16 R56, R48.reuse, R58, RZ ;  /* 0x0000003a3038723c */ /* 0x040ff000000418ff */
[C---:B------:R-:W-:Y:S08]  /*20e0*/  HMMA.16816.F32.BF16 R52, R48.reuse, R92, RZ ;  /* 0x0000005c3034723c */ /* 0x040ff000000418ff */
[----:B------:R-:W-:Y:S01]  /*20f0*/  HMMA.16816.F32.BF16 R48, R48, R94, RZ ;  /* 0x0000005e3030723c */ /* 0x000fe200000418ff */
[----:B------:R-:W-:Y:S07]  /*2100*/  LDSM.16.M88.4 R92, [R232+0x1800] ;  /* 0x00180000e85c783b */ /* 0x000fee0000000200 */
[C---:B------:R-:W-:Y:S08]  /*2110*/  HMMA.16816.F32.BF16 R12, R20.reuse, R88, R12 ;  /* 0x00000058140c723c */ /* 0x040ff0000004180c */
[C---:B------:R-:W-:Y:S01]  /*2120*/  HMMA.16816.F32.BF16 R8, R20.reuse, R90, R8 ;  /* 0x0000005a1408723c */ /* 0x040fe20000041808 */
[----:B------:R-:W-:Y:S07]  /*2130*/  LDSM.16.M88.4 R88, [R232+0x2000] ;  /* 0x00200000e858783b */ /* 0x000fee0000000200 */
[C---:B------:R-:W-:Y:S08]  /*2140*/  HMMA.16816.F32.BF16 R76, R20.reuse, R24, R76 ;  /* 0x00000018144c723c */ /* 0x040ff0000004184c */
[C---:B------:R-:W-:Y:S01]  /*2150*/  HMMA.16816.F32.BF16 R72, R20.reuse, R26, R72 ;  /* 0x0000001a1448723c */ /* 0x040fe20000041848 */
[----:B------:R-:W2:Y:S07]  /*2160*/  LDSM.16.M88.4 R24, [R241+0xc900] ;  /* 0x00c90000f118783b */ /* 0x000eae0000000200 */
[C---:B------:R-:W-:Y:S08]  /*2170*/  HMMA.16816.F32.BF16 R84, R20.reuse, R44, R84 ;  /* 0x0000002c1454723c */ /* 0x040ff00000041854 */
[C---:B------:R-:W-:Y:S01]  /*2180*/  HMMA.16816.F32.BF16 R80, R20.reuse, R46, R80 ;  /* 0x0000002e1450723c */ /* 0x040fe20000041850 */
[----:B------:R-:W-:Y:S07]  /*2190*/  LDSM.16.M88.4 R44, [R232+0x2800] ;  /* 0x00280000e82c783b */ /* 0x000fee0000000200 */
[C---:B------:R-:W-:Y:S08]  /*21a0*/  HMMA.16816.F32.BF16 R68, R20.reuse, R40, R68 ;  /* 0x000000281444723c */ /* 0x040ff00000041844 */
[C---:B------:R-:W-:Y:S01]  /*21b0*/  HMMA.16816.F32.BF16 R64, R20.reuse, R42, R64 ;  /* 0x0000002a1440723c */ /* 0x040fe20000041840 */
[----:B------:R-:W4:Y:S07]  /*21c0*/  LDSM.16.M88.4 R40, [R241+0xd100] ;  /* 0x00d10000f128783b */ /* 0x000f2e0000000200 */
[C---:B------:R-:W-:Y:S08]  /*21d0*/  HMMA.16816.F32.BF16 R60, R20.reuse, R16, R60 ;  /* 0x00000010143c723c */ /* 0x040ff0000004183c */
[C---:B------:R-:W-:Y:S01]  /*21e0*/  HMMA.16816.F32.BF16 R56, R20.reuse, R18, R56 ;  /* 0x000000121438723c */ /* 0x040fe20000041838 */
[----:B------:R-:W5:Y:S07]  /*21f0*/  LDSM.16.M88.4 R16, [R241+0xd900] ;  /* 0x00d90000f110783b */ /* 0x000f6e0000000200 */
[C---:B------:R-:W-:Y:S08]  /*2200*/  HMMA.16816.F32.BF16 R52, R20.reuse, R32, R52 ;  /* 0x000000201434723c */ /* 0x040ff00000041834 */
[----:B------:R-:W-:Y:S01]  /*2210*/  HMMA.16816.F32.BF16 R48, R20, R34, R48 ;  /* 0x000000221430723c */ /* 0x000fe20000041830 */
[----:B------:R-:W-:Y:S04]  /*2220*/  LDSM.16.M88.4 R20, [R243] ;  /* 0x00000000f314783b */ /* 0x000fe80000000200 */
[----:B------:R-:W3:Y:S03]  /*2230*/  LDSM.16.M88.4 R32, [R232] ;  /* 0x00000000e820783b */ /* 0x000ee60000000200 */
[C---:B-1----:R-:W-:Y:S08]  /*2240*/  HMMA.16816.F32.BF16 R12, R96.reuse, R36, R12 ;  /* 0x00000024600c723c */ /* 0x042ff0000004180c */
[C---:B------:R-:W-:Y:S01]  /*2250*/  HMMA.16816.F32.BF16 R8, R96.reuse, R38, R8 ;  /* 0x000000266008723c */ /* 0x040fe20000041808 */
[----:B------:R-:W1:Y:S07]  /*2260*/  LDSM.16.M88.4 R36, [R232+0x800] ;  /* 0x00080000e824783b */ /* 0x000e6e0000000200 */
[C---:B--2---:R-:W-:Y:S08]  /*2270*/  HMMA.16816.F32.BF16 R84, R96.reuse, R24, R84 ;  /* 0x000000186054723c */ /* 0x044ff00000041854 */
[C---:B------:R-:W-:Y:S01]  /*2280*/  HMMA.16816.F32.BF16 R80, R96.reuse, R26, R80 ;  /* 0x0000001a6050723c */ /* 0x040fe20000041850 */
[----:B------:R-:W2:Y:S07]  /*2290*/  LDSM.16.M88.4 R24, [R232+0x1000] ;  /* 0x00100000e818783b */ /* 0x000eae0000000200 */
[C---:B----4-:R-:W-:Y:S08]  /*22a0*/  HMMA.16816.F32.BF16 R76, R96.reuse, R40, R76 ;  /* 0x00000028604c723c */ /* 0x050ff0000004184c */
[C---:B------:R-:W-:Y:S01]  /*22b0*/  HMMA.16816.F32.BF16 R72, R96.reuse, R42, R72 ;  /* 0x0000002a6048723c */ /* 0x040fe20000041848 */
[----:B------:R-:W-:Y:S07]  /*22c0*/  LDSM.16.M88.4 R40, [R247+0xf100] ;  /* 0x00f10000f728783b */ /* 0x000fee0000000200 */
[C---:B-----5:R-:W-:Y:S08]  /*22d0*/  HMMA.16816.F32.BF16 R68, R96.reuse, R16, R68 ;  /* 0x000000106044723c */ /* 0x060ff00000041844 */
[C---:B------:R-:W-:Y:S01]  /*22e0*/  HMMA.16816.F32.BF16 R64, R96.reuse, R18, R64 ;  /* 0x000000126040723c */ /* 0x040fe20000041840 */
[----:B------:R-:W4:Y:S07]  /*22f0*/  LDSM.16.M88.4 R16, [R248+0x4000] ;  /* 0x00400000f810783b */ /* 0x000f2e0000000200 */
[C---:B------:R-:W-:Y:S08]  /*2300*/  HMMA.16816.F32.BF16 R60, R96.reuse, R104, R60 ;  /* 0x00000068603c723c */ /* 0x040ff0000004183c */
[C---:B------:R-:W-:Y:S01]  /*2310*/  HMMA.16816.F32.BF16 R56, R96.reuse, R106, R56 ;  /* 0x0000006a6038723c */ /* 0x040fe20000041838 */
[----:B------:R-:W-:Y:S07]  /*2320*/  LDSM.16.M88.4 R104, [R247+0x14900] ;  /* 0x01490000f768783b */ /* 0x000fee0000000200 */
[C---:B------:R-:W-:Y:S08]  /*2330*/  HMMA.16816.F32.BF16 R52, R96.reuse, R100, R52 ;  /* 0x000000646034723c */ /* 0x040ff00000041834 */
[----:B------:R-:W-:Y:S01]  /*2340*/  HMMA.16816.F32.BF16 R48, R96, R102, R48 ;  /* 0x000000666030723c */ /* 0x000fe20000041830 */
[----:B------:R-:W-:Y:S04]  /*2350*/  LDSM.16.M88.4 R100, [R245+0x4000] ;  /* 0x00400000f564783b */ /* 0x000fe80000000200 */
[----:B------:R-:W-:Y:S03]  /*2360*/  LDSM.16.M88.4 R96, [R245+0x4800] ;  /* 0x00480000f560783b */ /* 0x000fe60000000200 */
[C---:B---3--:R-:W-:Y:S08]  /*2370*/  HMMA.16816.F32.BF16 R12, R20.reuse, R32, R12 ;  /* 0x00000020140c723c */ /* 0x048ff0000004180c */
[C---:B------:R-:W-:Y:S01]  /*2380*/  HMMA.16816.F32.BF16 R8, R20.reuse, R34, R8 ;  /* 0x000000221408723c */ /* 0x040fe20000041808 */
[----:B------:R-:W3:Y:S07]  /*2390*/  LDSM.16.M88.4 R32, [R247+0xf900] ;  /* 0x00f90000f720783b */ /* 0x000eee0000000200 */
[C---:B-1----:R-:W-:Y:S08]  /*23a0*/  HMMA.16816.F32.BF16 R84, R20.reuse, R36, R84 ;  /* 0x000000241454723c */ /* 0x042ff00000041854 */
[C---:B------:R-:W-:Y:S01]  /*23b0*/  HMMA.16816.F32.BF16 R80, R20.reuse, R38, R80 ;  /* 0x000000261450723c */ /* 0x040fe20000041850 */
[----:B------:R-:W1:Y:S07]  /*23c0*/  LDSM.16.M88.4 R36, [R247+0x10100] ;  /* 0x01010000f724783b */ /* 0x000e6e0000000200 */
[C---:B--2---:R-:W-:Y:S08]  /*23d0*/  HMMA.16816.F32.BF16 R76, R20.reuse, R24, R76 ;  /* 0x00000018144c723c */ /* 0x044ff0000004184c */
[C---:B------:R-:W-:Y:S01]  /*23e0*/  HMMA.16816.F32.BF16 R72, R20.reuse, R26, R72 ;  /* 0x0000001a1448723c */ /* 0x040fe20000041848 */
[----:B------:R-:W2:Y:S07]  /*23f0*/  LDSM.16.M88.4 R24, [R247+0x10900] ;  /* 0x01090000f718783b */ /* 0x000eae0000000200 */
[C---:B------:R-:W-:Y:S08]  /*2400*/  HMMA.16816.F32.BF16 R68, R20.reuse, R92, R68 ;  /* 0x0000005c1444723c */ /* 0x040ff00000041844 */
[C---:B------:R-:W-:Y:S01]  /*2410*/  HMMA.16816.F32.BF16 R64, R20.reuse, R94, R64 ;  /* 0x0000005e1440723c */ /* 0x040fe20000041840 */
[----:B------:R-:W-:Y:S07]  /*2420*/  LDSM.16.M88.4 R92, [R245+0x5000] ;  /* 0x00500000f55c783b */ /* 0x000fee0000000200 */
[C---:B------:R-:W-:Y:S08]  /*2430*/  HMMA.16816.F32.BF16 R60, R20.reuse, R88, R60 ;  /* 0x00000058143c723c */ /* 0x040ff0000004183c */
[C---:B------:R-:W-:Y:S01]  /*2440*/  HMMA.16816.F32.BF16 R56, R20.reuse, R90, R56 ;  /* 0x0000005a1438723c */ /* 0x040fe20000041838 */
[----:B------:R-:W-:Y:S07]  /*2450*/  LDSM.16.M88.4 R88, [R245+0x5800] ;  /* 0x00580000f558783b */ /* 0x000fee0000000200 */
[C---:B------:R-:W-:Y:S08]  /*2460*/  HMMA.16816.F32.BF16 R52, R20.reuse, R44, R52 ;  /* 0x0000002c1434723c */ /* 0x040ff00000041834 */
[----:B------:R-:W-:Y:S01]  /*2470*/  HMMA.16816.F32.BF16 R48, R20, R46, R48 ;  /* 0x0000002e1430723c */ /* 0x000fe20000041830 */
[----:B------:R-:W5:Y:S04]  /*2480*/  LDSM.16.M88.4 R20, [R247+0x11100] ;  /* 0x01110000f714783b */ /* 0x000f680000000200 */
[----:B------:R-:W2:Y:S03]  /*2490*/  LDSM.16.M88.4 R44, [R247+0x11900] ;  /* 0x01190000f72c783b */ /* 0x000ea60000000200 */
[C---:B----4-:R-:W-:Y:S08]  /*24a0*/  HMMA.16816.F32.BF16 R12, R16.reuse, R40, R12 ;  /* 0x00000028100c723c */ /* 0x050ff0000004180c */
[C---:B------:R-:W-:Y:S01]  /*24b0*/  HMMA.16816.F32.BF16 R8, R16.reuse, R42, R8 ;  /* 0x0000002a1008723c */ /* 0x040fe20000041808 */
[----:B------:R-:W-:Y:S07]  /*24c0*/  LDSM.16.M88.4 R40, [R245+0x3000] ;  /* 0x00300000f528783b */ /* 0x000fee0000000200 */
        /* <DEDUP_REMOVED lines=8> */
[----:B------:R-:W-:Y:S07]  /*2550*/  LDSM.16.M88.4 R24, [R241+0xf100] ;  /* 0x00f10000f118783b */ /* 0x000fee0000000200 */
[C---:B-----5:R-:W-:Y:S08]  /*2560*/  HMMA.16816.F32.BF16 R60, R16.reuse, R20, R60 ;  /* 0x00000014103c723c */ /* 0x060ff0000004183c */
[C---:B------:R-:W-:Y:S01]  /*2570*/  HMMA.16816.F32.BF16 R56, R16.reuse, R22, R56 ;  /* 0x000000161038723c */ /* 0x040fe20000041838 */
[----:B------:R-:W2:Y:S07]  /*2580*/  LDSM.16.M88.4 R20, [R244+0x4000] ;  /* 0x00400000f414783b */ /* 0x000eae0000000200 */
[C---:B------:R-:W-:Y:S08]  /*2590*/  HMMA.16816.F32.BF16 R52, R16.reuse, R44, R52 ;  /* 0x0000002c1034723c */ /* 0x040ff00000041834 */
[----:B------:R-:W-:Y:S01]  /*25a0*/  HMMA.16816.F32.BF16 R48, R16, R46, R48 ;  /* 0x0000002e1030723c */ /* 0x000fe20000041830 */
[----:B------:R-:W4:Y:S04]  /*25b0*/  LDSM.16.M88.4 R16, [R241+0xf900] ;  /* 0x00f90000f110783b */ /* 0x000f280000000200 */
[----:B------:R-:W5:Y:S03]  /*25c0*/  LDSM.16.M88.4 R44, [R241+0x10100] ;  /* 0x01010000f12c783b */ /* 0x000f660000000200 */
        /* <DEDUP_REMOVED lines=8> */
[----:B------:R-:W-:Y:S07]  /*2650*/  LDSM.16.M88.4 R100, [R248+0x8000] ;  /* 0x00800000f864783b */ /* 0x000fee0000000200 */
        /* <DEDUP_REMOVED lines=8> */
[----:B------:R-:W1:Y:S04]  /*26e0*/  LDSM.16.M88.4 R32, [R241+0x11900] ;  /* 0x01190000f120783b */ /* 0x000e680000000200 */
[----:B------:R-:W-:Y:S03]  /*26f0*/  LDSM.16.M88.4 R88, [R232+0x4800] ;  /* 0x00480000e858783b */ /* 0x000fe60000000200 */
[C---:B--2---:R-:W-:Y:S08]  /*2700*/  HMMA.16816.F32.BF16 R12, R20.reuse, R24, R12 ;  /* 0x00000018140c723c */ /* 0x044ff0000004180c */
[C---:B------:R-:W-:Y:S01]  /*2710*/  HMMA.16816.F32.BF16 R8, R20.reuse, R26, R8 ;  /* 0x0000001a1408723c */ /* 0x040fe20000041808 */
[----:B------:R-:W-:Y:S07]  /*2720*/  LDSM.16.M88.4 R24, [R243+0x4000] ;  /* 0x00400000f318783b */ /* 0x000fee0000000200 */
[C---:B----4-:R-:W-:Y:S08]  /*2730*/  HMMA.16816.F32.BF16 R84, R20.reuse, R16, R84 ;  /* 0x000000101454723c */ /* 0x050ff00000041854 */
[C---:B------:R-:W-:Y:S01]  /*2740*/  HMMA.16816.F32.BF16 R80, R20.reuse, R18, R80 ;  /* 0x000000121450723c */ /* 0x040fe20000041850 */
[----:B------:R-:W2:Y:S07]  /*2750*/  LDSM.16.M88.4 R16, [R232+0x3000] ;  /* 0x00300000e810783b */ /* 0x000eae0000000200 */
[C---:B-----5:R-:W-:Y:S08]  /*2760*/  HMMA.16816.F32.BF16 R76, R20.reuse, R44, R76 ;  /* 0x0000002c144c723c */ /* 0x060ff0000004184c */
[C---:B------:R-:W-:Y:S01]  /*2770*/  HMMA.16816.F32.BF16 R72, R20.reuse, R46, R72 ;  /* 0x0000002e1448723c */ /* 0x040fe20000041848 */
[----:B------:R-:W4:Y:S07]  /*2780*/  LDSM.16.M88.4 R44, [R232+0x5000] ;  /* 0x00500000e82c783b */ /* 0x000f2e0000000200 */
[C---:B---3--:R-:W-:Y:S08]  /*2790*/  HMMA.16816.F32.BF16 R68, R20.reuse, R40, R68 ;  /* 0x000000281444723c */ /* 0x048ff00000041844 */
[C---:B------:R-:W-:Y:S01]  /*27a0*/  HMMA.16816.F32.BF16 R64, R20.reuse, R42, R64 ;  /* 0x0000002a1440723c */ /* 0x040fe20000041840 */
[----:B------:R-:W3:Y:S07]  /*27b0*/  LDSM.16.M88.4 R40, [R232+0x5800] ;  /* 0x00580000e828783b */ /* 0x000eee0000000200 */
[C---:B-1----:R-:W-:Y:S08]  /*27c0*/  HMMA.16816.F32.BF16 R60, R20.reuse, R36, R60 ;  /* 0x00000024143c723c */ /* 0x042ff0000004183c */
        /* <DEDUP_REMOVED lines=18> */
[C---:B----4-:R-:W-:Y:S08]  /*28f0*/  HMMA.16816.F32.BF16 R60, R24.reuse, R44, R60 ;  /* 0x0000002c183c723c */ /* 0x050ff0000004183c */
[C---:B------:R-:W-:Y:S01]  /*2900*/  HMMA.16816.F32.BF16 R56, R24.reuse, R46, R56 ;  /* 0x0000002e1838723c */ /* 0x040fe20000041838 */
[----:B------:R-:W-:Y:S07]  /*2910*/  LDSM.16.M88.4 R44, [R245+0x7800] ;  /* 0x00780000f52c783b */ /* 0x000fee0000000200 */
[C---:B---3--:R-:W-:Y:S08]  /*2920*/  HMMA.16816.F32.BF16 R52, R24.reuse, R40, R52 ;  /* 0x000000281834723c */ /* 0x048ff00000041834 */
[----:B------:R-:W-:Y:S01]  /*2930*/  HMMA.16816.F32.BF16 R48, R24, R42, R48 ;  /* 0x0000002a1830723c */ /* 0x000fe20000041830 */
[----:B------:R-:W3:Y:S04]  /*2940*/  LDSM.16.M88.4 R24, [R247+0x14100] ;  /* 0x01410000f718783b */ /* 0x000ee80000000200 */
[----:B------:R-:W-:Y:S03]  /*2950*/  LDSM.16.M88.4 R40, [R245+0x8800] ;  /* 0x00880000f528783b */ /* 0x000fe60000000200 */
        /* <DEDUP_REMOVED lines=12> */
[C---:B---3--:R-:W-:Y:S08]  /*2a20*/  HMMA.16816.F32.BF16 R60, R100.reuse, R24, R60 ;  /* 0x00000018643c723c */ /* 0x048ff0000004183c */
[C---:B------:R-:W-:Y:S01]  /*2a30*/  HMMA.16816.F32.BF16 R56, R100.reuse, R26, R56 ;  /* 0x0000001a6438723c */ /* 0x040fe20000041838 */
[----:B------:R-:W3:Y:S07]  /*2a40*/  LDSM.16.M88.4 R24, [R241+0x12900] ;  /* 0x01290000f118783b */ /* 0x000eee0000000200 */
[C---:B------:R-:W-:Y:S08]  /*2a50*/  HMMA.16816.F32.BF16 R52, R100.reuse, R104, R52 ;  /* 0x000000686434723c */ /* 0x040ff00000041834 */
[----:B------:R-:W-:Y:S01]  /*2a60*/  HMMA.16816.F32.BF16 R48, R100, R106, R48 ;  /* 0x0000006a6430723c */ /* 0x000fe20000041830 */
[----:B------:R-:W-:Y:S04]  /*2a70*/  LDSM.16.M88.4 R100, [R247+0x16100] ;  /* 0x01610000f764783b */ /* 0x000fe80000000200 */
[----:B------:R-:W-:Y:S03]  /*2a80*/  LDSM.16.M88.4 R104, [R241+0x15900] ;  /* 0x01590000f168783b */ /* 0x000fe60000000200 */
[C---:B-1----:R-:W-:Y:S08]  /*2a90*/  HMMA.16816.F32.BF16 R12, R20.reuse, R96, R12 ;  /* 0x00000060140c723c */ /* 0x042ff0000004180c */
        /* <DEDUP_REMOVED lines=11> */
[C---:B--2---:R-:W-:Y:S08]  /*2b50*/  HMMA.16816.F32.BF16 R60, R20.reuse, R16, R60 ;  /* 0x00000010143c723c */ /* 0x044ff0000004183c */
[C---:B------:R-:W-:Y:S01]  /*2b60*/  HMMA.16816.F32.BF16 R56, R20.reuse, R18, R56 ;  /* 0x000000121438723c */ /* 0x040fe20000041838 */
[----:B------:R-:W1:Y:S07]  /*2b70*/  LDSM.16.M88.4 R16, [R241+0x13100] ;  /* 0x01310000f110783b */ /* 0x000e6e0000000200 */
[C---:B------:R-:W-:Y:S08]  /*2b80*/  HMMA.16816.F32.BF16 R52, R20.reuse, R40, R52 ;  /* 0x000000281434723c */ /* 0x040ff00000041834 */
[----:B------:R-:W-:Y:S01]  /*2b90*/  HMMA.16816.F32.BF16 R48, R20, R42, R48 ;  /* 0x0000002a1430723c */ /* 0x000fe20000041830 */
[----:B------:R-:W2:Y:S04]  /*2ba0*/  LDSM.16.M88.4 R20, [R241+0x13900] ;  /* 0x01390000f114783b */ /* 0x000ea80000000200 */
[----:B------:R-:W4:Y:S03]  /*2bb0*/  LDSM.16.M88.4 R40, [R241+0x14900] ;  /* 0x01490000f128783b */ /* 0x000f260000000200 */
[C---:B---3--:R-:W-:Y:S08]  /*2bc0*/  HMMA.16816.F32.BF16 R84, R36.reuse, R24, R84 ;  /* 0x000000182454723c */ /* 0x048ff00000041854 */
[C---:B------:R-:W-:Y:S01]  /*2bd0*/  HMMA.16816.F32.BF16 R80, R36.reuse, R26, R80 ;  /* 0x0000001a2450723c */ /* 0x040fe20000041850 */
[----:B------:R-:W-:Y:S07]  /*2be0*/  LDSM.16.M88.4 R24, [R243+0x8000] ;  /* 0x00800000f318783b */ /* 0x000fee0000000200 */
[C---:B------:R-:W-:Y:S08]  /*2bf0*/  HMMA.16816.F32.BF16 R12, R36.reuse, R32, R12 ;  /* 0x00000020240c723c */ /* 0x040ff0000004180c */
[C---:B-1----:R-:W-:Y:S08]  /*2c00*/  HMMA.16816.F32.BF16 R76, R36.reuse, R16, R76 ;  /* 0x00000010244c723c */ /* 0x042ff0000004184c */
[C---:B------:R-:W-:Y:S01]  /*2c10*/  HMMA.16816.F32.BF16 R72, R36.reuse, R18, R72 ;  /* 0x000000122448723c */ /* 0x040fe20000041848 */
[----:B------:R-:W1:Y:S07]  /*2c20*/  LDSM.16.M88.4 R16, [R232+0x6800] ;  /* 0x00680000e810783b */ /* 0x000e6e0000000200 */
[C---:B--2---:R-:W-:Y:S08]  /*2c30*/  HMMA.16816.F32.BF16 R68, R36.reuse, R20, R68 ;  /* 0x000000142444723c */ /* 0x044ff00000041844 */
[C---:B------:R-:W-:Y:S01]  /*2c40*/  HMMA.16816.F32.BF16 R64, R36.reuse, R22, R64 ;  /* 0x000000162440723c */ /* 0x040fe20000041840 */
[----:B------:R-:W2:Y:S07]  /*2c50*/  LDSM.16.M88.4 R20, [R232+0x7000] ;  /* 0x00700000e814783b */ /* 0x000eae0000000200 */
[C---:B------:R-:W-:Y:S01]  /*2c60*/  HMMA.16816.F32.BF16 R8, R36.reuse, R34, R8 ;  /* 0x000000222408723c */ /* 0x040fe20000041808 */
[----:B------:R-:W3:Y:S07]  /*2c70*/  LDSM.16.M88.4 R32, [R232+0x6000] ;  /* 0x00600000e820783b */ /* 0x000eee0000000200 */
[C---:B------:R-:W-:Y:S08]  /*2c80*/  HMMA.16816.F32.BF16 R60, R36.reuse, R44, R60 ;  /* 0x0000002c243c723c */ /* 0x040ff0000004183c */
[C---:B------:R-:W-:Y:S01]  /*2c90*/  HMMA.16816.F32.BF16 R56, R36.reuse, R46, R56 ;  /* 0x0000002e2438723c */ /* 0x040fe20000041838 */
[----:B------:R-:W5:Y:S07]  /*2ca0*/  LDSM.16.M88.4 R44, [R232+0x7800] ;  /* 0x00780000e82c783b */ /* 0x000f6e0000000200 */
[C---:B----4-:R-:W-:Y:S08]  /*2cb0*/  HMMA.16816.F32.BF16 R52, R36.reuse, R40, R52 ;  /* 0x000000282434723c */ /* 0x050ff00000041834 */
[----:B------:R-:W-:Y:S01]  /*2cc0*/  HMMA.16816.F32.BF16 R48, R36, R42, R48 ;  /* 0x0000002a2430723c */ /* 0x000fe20000041830 */
[----:B------:R-:W4:Y:S04]  /*2cd0*/  LDSM.16.M88.4 R40, [R232+0x8000] ;  /* 0x00800000e828783b */ /* 0x000f280000000200 */
[----:B------:R-:W4:Y:S03]  /*2ce0*/  LDSM.16.M88.4 R36, [R232+0x8800] ;  /* 0x00880000e824783b */ /* 0x000f260000000200 */
[C---:B-1----:R-:W-:Y:S08]  /*2cf0*/  HMMA.16816.F32.BF16 R84, R24.reuse, R16, R84 ;  /* 0x000000101854723c */ /* 0x042ff00000041854 */
[C---:B------:R-:W-:Y:S01]  /*2d00*/  HMMA.16816.F32.BF16 R80, R24.reuse, R18, R80 ;  /* 0x000000121850723c */ /* 0x040fe20000041850 */
[----:B------:R-:W-:Y:S07]  /*2d10*/  LDSM.16.M88.4 R16, [R248+0xc000] ;  /* 0x00c00000f810783b */ /* 0x000fee0000000200 */
[C---:B--2---:R-:W-:Y:S08]  /*2d20*/  HMMA.16816.F32.BF16 R76, R24.reuse, R20, R76 ;  /* 0x00000014184c723c */ /* 0x044ff0000004184c */
[C---:B------:R-:W-:Y:S01]  /*2d30*/  HMMA.16816.F32.BF16 R72, R24.reuse, R22, R72 ;  /* 0x000000161848723c */ /* 0x040fe20000041848 */
[----:B------:R-:W1:Y:S07]  /*2d40*/  LDSM.16.M88.4 R20, [R247+0x15900] ;  /* 0x01590000f714783b */ /* 0x000e6e0000000200 */
[C---:B---3--:R-:W-:Y:S08]  /*2d50*/  HMMA.16816.F32.BF16 R12, R24.reuse, R32, R12 ;  /* 0x00000020180c723c */ /* 0x048ff0000004180c */
[C---:B------:R-:W-:Y:S01]  /*2d60*/  HMMA.16816.F32.BF16 R8, R24.reuse, R34, R8 ;  /* 0x000000221808723c */ /* 0x040fe20000041808 */
[----:B------:R-:W2:Y:S07]  /*2d70*/  LDSM.16.M88.4 R32, [R247+0x15100] ;  /* 0x01510000f720783b */ /* 0x000eae0000000200 */
[C---:B-----5:R-:W-:Y:S08]  /*2d80*/  HMMA.16816.F32.BF16 R68, R24.reuse, R44, R68 ;  /* 0x0000002c1844723c */ /* 0x060ff00000041844 */
[C---:B------:R-:W-:Y:S01]  /*2d90*/  HMMA.16816.F32.BF16 R64, R24.reuse, R46, R64 ;  /* 0x0000002e1840723c */ /* 0x040fe20000041840 */
[----:B------:R-:W-:Y:S07]  /*2da0*/  LDSM.16.M88.4 R44, [R245+0x9800] ;  /* 0x00980000f52c783b */ /* 0x000fee0000000200 */
[C---:B----4-:R-:W-:Y:S08]  /*2db0*/  HMMA.16816.F32.BF16 R60, R24.reuse, R40, R60 ;  /* 0x00000028183c723c */ /* 0x050ff0000004183c */
[C---:B------:R-:W-:Y:S01]  /*2dc0*/  HMMA.16816.F32.BF16 R56, R24.reuse, R42, R56 ;  /* 0x0000002a1838723c */ /* 0x040fe20000041838 */
[----:B------:R-:W-:Y:S07]  /*2dd0*/  LDSM.16.M88.4 R40, [R245+0xa000] ;  /* 0x00a00000f528783b */ /* 0x000fee0000000200 */
[C---:B------:R-:W-:Y:S08]  /*2de0*/  HMMA.16816.F32.BF16 R52, R24.reuse, R36, R52 ;  /* 0x000000241834723c */ /* 0x040ff00000041834 */
        /* <DEDUP_REMOVED lines=10> */
[C---:B---3--:R-:W-:Y:S08]  /*2e90*/  HMMA.16816.F32.BF16 R60, R16.reuse, R24, R60 ;  /* 0x00000018103c723c */ /* 0x048ff0000004183c */
[C---:B------:R-:W-:Y:S01]  /*2ea0*/  HMMA.16816.F32.BF16 R56, R16.reuse, R26, R56 ;  /* 0x0000001a1038723c */ /* 0x040fe20000041838 */
[----:B------:R-:W3:Y:S07]  /*2eb0*/  LDSM.16.M88.4 R24, [R245+0xb800] ;  /* 0x00b80000f518783b */ /* 0x000eee0000000200 */
[C---:B------:R-:W-:Y:S01]  /*2ec0*/  HMMA.16816.F32.BF16 R72, R16.reuse, R102, R72 ;  /* 0x000000661048723c */ /* 0x040fe20000041848 */
[----:B------:R-:W-:Y:S07]  /*2ed0*/  LDSM.16.M88.4 R100, [R241+0x16100] ;  /* 0x01610000f164783b */ /* 0x000fee0000000200 */
[C---:B------:R-:W-:Y:S08]  /*2ee0*/  HMMA.16816.F32.BF16 R68, R16.reuse, R96, R68 ;  /* 0x000000601044723c */ /* 0x040ff00000041844 */
[C---:B------:R-:W-:Y:S01]  /*2ef0*/  HMMA.16816.F32.BF16 R64, R16.reuse, R98, R64 ;  /* 0x000000621040723c */ /* 0x040fe20000041840 */
[----:B------:R-:W-:Y:S07]  /*2f00*/  LDSM.16.M88.4 R96, [R241+0x16900] ;  /* 0x01690000f160783b */ /* 0x000fee0000000200 */
[C---:B------:R-:W-:Y:S08]  /*2f10*/  HMMA.16816.F32.BF16 R52, R16.reuse, R92, R52 ;  /* 0x0000005c1034723c */ /* 0x040ff00000041834 */
[----:B------:R-:W-:Y:S01]  /*2f20*/  HMMA.16816.F32.BF16 R48, R16, R94, R48 ;  /* 0x0000005e1030723c */ /* 0x000fe20000041830 */
[----:B------:R-:W4:Y:S04]  /*2f30*/  LDSM.16.M88.4 R16, [R241+0x15100] ;  /* 0x01510000f110783b */ /* 0x000f280000000200 */
[----:B------:R-:W5:Y:S03]  /*2f40*/  LDSM.16.M88.4 R92, [R241+0x17100] ;  /* 0x01710000f15c783b */ /* 0x000f660000000200 */
        /* <DEDUP_REMOVED lines=16> */
[----:B------:R-:W-:Y:S01]  /*3050*/  HMMA.16816.F32.BF16 R48, R20, R26, R48 ;  /* 0x0000001a1430723c */ /* 0x000fe20000041830 */
[----:B------:R-:W3:Y:S04]  /*3060*/  LDSM.16.M88.4 R24, [R232+0xa800] ;  /* 0x00a80000e818783b */ /* 0x000ee80000000200 */
[----:B------:R-:W1:Y:S03]  /*3070*/  LDSM.16.M88.4 R20, [R232+0xb000] ;  /* 0x00b00000e814783b */ /* 0x000e660000000200 */
[C---:B----4-:R-:W-:Y:S08]  /*3080*/  HMMA.16816.F32.BF16 R12, R108.reuse, R16, R12 ;  /* 0x000000106c0c723c */ /* 0x050ff0000004180c */
[----:B------:R-:W-:Y:S01]  /*3090*/  HMMA.16816.F32.BF16 R8, R108, R18, R8 ;  /* 0x000000126c08723c */ /* 0x000fe20000041808 */
[----:B------:R-:W4:Y:S01]  /*30a0*/  LDSM.16.M88.4 R16, [R232+0xb800] ;  /* 0x00b80000e810783b */ /* 0x000f220000000200 */
[----:B------:R-:W-:-:S06]  /*30b0*/  DEPBAR.LE SB0, 0x0 ;  /* 0x000080000000791a */ /* 0x000fcc0000000000 */
[C---:B------:R-:W-:Y:S08]  /*30c0*/  HMMA.16816.F32.BF16 R84, R108.reuse, R104, R84 ;  /* 0x000000686c54723c */ /* 0x040ff00000041854 */
[C---:B------:R-:W-:Y:S08]  /*30d0*/  HMMA.16816.F32.BF16 R80, R108.reuse, R106, R80 ;  /* 0x0000006a6c50723c */ /* 0x040ff00000041850 */
[C---:B------:R-:W-:Y:S08]  /*30e0*/  HMMA.16816.F32.BF16 R76, R108.reuse, R100, R76 ;  /* 0x000000646c4c723c */ /* 0x040ff0000004184c */
[C---:B------:R-:W-:Y:S08]  /*30f0*/  HMMA.16816.F32.BF16 R72, R108.reuse, R102, R72 ;  /* 0x000000666c48723c */ /* 0x040ff00000041848 */
[C---:B------:R-:W-:Y:S08]  /*3100*/  HMMA.16816.F32.BF16 R68, R108.reuse, R96, R68 ;  /* 0x000000606c44723c */ /* 0x040ff00000041844 */
[C---:B------:R-:W-:Y:S08]  /*3110*/  HMMA.16816.F32.BF16 R64, R108.reuse, R98, R64 ;  /* 0x000000626c40723c */ /* 0x040ff00000041840 */
[C---:B-----5:R-:W-:Y:S08]  /*3120*/  HMMA.16816.F32.BF16 R60, R108.reuse, R92, R60 ;  /* 0x0000005c6c3c723c */ /* 0x060ff0000004183c */
[C---:B------:R-:W-:Y:S08]  /*3130*/  HMMA.16816.F32.BF16 R56, R108.reuse, R94, R56 ;  /* 0x0000005e6c38723c */ /* 0x040ff00000041838 */
[C---:B-1----:R-:W-:Y:S08]  /*3140*/  HMMA.16816.F32.BF16 R52, R108.reuse, R88, R52 ;  /* 0x000000586c34723c */ /* 0x042ff00000041834 */
[----:B------:R-:W-:Y:S08]  /*3150*/  HMMA.16816.F32.BF16 R48, R108, R90, R48 ;  /* 0x0000005a6c30723c */ /* 0x000ff00000041830 */
[C---:B------:R-:W-:Y:S08]  /*3160*/  HMMA.16816.F32.BF16 R12, R44.reuse, R40, R12 ;  /* 0x000000282c0c723c */ /* 0x040ff0000004180c */
[C---:B------:R-:W-:Y:S08]  /*3170*/  HMMA.16816.F32.BF16 R8, R44.reuse, R42, R8 ;  /* 0x0000002a2c08723c */ /* 0x040ff00000041808 */
[C---:B------:R-:W-:Y:S08]  /*3180*/  HMMA.16816.F32.BF16 R84, R44.reuse, R36, R84 ;  /* 0x000000242c54723c */ /* 0x040ff00000041854 */
[C---:B------:R-:W-:Y:S08]  /*3190*/  HMMA.16816.F32.BF16 R80, R44.reuse, R38, R80 ;  /* 0x000000262c50723c */ /* 0x040ff00000041850 */
[C---:B--2---:R-:W-:Y:S08]  /*31a0*/  HMMA.16816.F32.BF16 R76, R44.reuse, R32, R76 ;  /* 0x000000202c4c723c */ /* 0x044ff0000004184c */
[C---:B------:R-:W-:Y:S08]  /*31b0*/  HMMA.16816.F32.BF16 R72, R44.reuse, R34, R72 ;  /* 0x000000222c48723c */ /* 0x040ff00000041848 */
[C---:B---3--:R-:W-:Y:S08]  /*31c0*/  HMMA.16816.F32.BF16 R68, R44.reuse, R24, R68 ;  /* 0x000000182c44723c */ /* 0x048ff00000041844 */
[C---:B------:R-:W-:Y:S08]  /*31d0*/  HMMA.16816.F32.BF16 R64, R44.reuse, R26, R64 ;  /* 0x0000001a2c40723c */ /* 0x040ff00000041840 */
[C---:B------:R-:W-:Y:S08]  /*31e0*/  HMMA.16816.F32.BF16 R60, R44.reuse, R20, R60 ;  /* 0x000000142c3c723c */ /* 0x040ff0000004183c */
[C---:B------:R-:W-:Y:S08]  /*31f0*/  HMMA.16816.F32.BF16 R56, R44.reuse, R22, R56 ;  /* 0x000000162c38723c */ /* 0x040ff00000041838 */
[C---:B----4-:R-:W-:Y:S08]  /*3200*/  HMMA.16816.F32.BF16 R52, R44.reuse, R16, R52 ;  /* 0x000000102c34723c */ /* 0x050ff00000041834 */
[----:B------:R-:W-:Y:S01]  /*3210*/  HMMA.16816.F32.BF16 R48, R44, R18, R48 ;  /* 0x000000122c30723c */ /* 0x000fe20000041830 */
[----:B------:R-:W-:Y:S06]  /*3220*/  BAR.SYNC.DEFER_BLOCKING 0x0 ;  /* 0x0000000000007b1d */ /* 0x000fec0000010000 */
[----:B------:R-:W-:Y:S05]  /*3230*/  @P0 BRA `(.L_x_770) ;  /* 0x0000065000000947 */ /* 0x000fea0003800000 */
[----:B------:R-:W-:Y:S01]  /*3240*/  IMAD.U32 R0, RZ, RZ, UR8 ;  /* 0x00000008ff007e24 */ /* 0x000fe2000f8e00ff */
[----:B------:R-:W-:Y:S01]  /*3250*/  PLOP3.LUT P1, PT, PT, PT, UP0, 0x80, 0x0 ;  /* 0x000000000000781c */ /* 0x000fe20003f2f008 */
[----:B------:R-:W-:Y:S01]  /*3260*/  IMAD.MOV.U32 R249, RZ, RZ, RZ ;  /* 0x000000fffff97224 */ /* 0x000fe200078e00ff */
[----:B------:R-:W-:-:S02]  /*3270*/  PLOP3.LUT P0, PT, PT, PT, UP0, 0x80, 0x0 ;  /* 0x000000000000781c */ /* 0x000fc40003f0f008 */
        /* <DEDUP_REMOVED lines=11> */
[----:B------:R-:W-:Y:S01]  /*3330*/  SHF.R.S32.HI R30, RZ, 0x1f, R29 ;  /* 0x0000001fff1e7819 */ /* 0x000fe2000001141d */
[----:B------:R-:W-:Y:S01]  /*3340*/  IMAD.WIDE R32, R215, 0x2, RZ ;  /* 0x00000002d7207825 */ /* 0x000fe200078e02ff */
[----:B------:R-:W-:Y:S02]  /*3350*/  SEL R25, RZ, 0x10, P6 ;  /* 0x00000010ff197807 */ /* 0x000fe40003000000 */
[----:B------:R-:W-:Y:S01]  /*3360*/  LEA.HI R30, R30, R29, RZ, 0x3 ;  /* 0x0000001d1e1e7211 */ /* 0x000fe200078f18ff */
[----:B------:R-:W-:Y:S01]  /*3370*/  IMAD R250, R0, c[0x0][0x2b8], R250 ;  /* 0x0000ae0000fa7a24 */ /* 0x000fe200078e02fa */
[----:B------:R-:W-:Y:S02]  /*3380*/  SHF.R.S32.HI R7, RZ, 0x1f, R28 ;  /* 0x0000001fff077819 */ /* 0x000fe4000001141c */
[----:B------:R-:W-:-:S02]  /*3390*/  IADD3 R34, -R25, 0x10, RZ ;  /* 0x0000001019227810 */ /* 0x000fc40007ffe1ff */
[----:B------:R-:W-:Y:S02]  /*33a0*/  SHF.R.S32.HI R0, RZ, 0x1f, R250 ;  /* 0x0000001fff007819 */ /* 0x000fe400000114fa */
[----:B------:R-:W-:Y:S02]  /*33b0*/  SEL R24, RZ, 0x10, P5 ;  /* 0x00000010ff187807 */ /* 0x000fe40002800000 */
[----:B------:R-:W-:Y:S01]  /*33c0*/  LOP3.LUT R30, R30, 0xfffffff8, RZ, 0xc0, !PT ;  /* 0xfffffff81e1e7812 */ /* 0x000fe200078ec0ff */
[----:B------:R-:W-:Y:S01]  /*33d0*/  IMAD R0, R0, c[0x0][0x1e0], RZ ;  /* 0x0000780000007a24 */ /* 0x000fe200078e02ff */
[----:B------:R-:W-:Y:S02]  /*33e0*/  LEA.HI R7, R7, R28, RZ, 0x3 ;  /* 0x0000001c07077211 */ /* 0x000fe400078f18ff */
[----:B------:R-:W-:Y:S01]  /*33f0*/  LOP3.LUT R34, R34, 0xf, RZ, 0xc0, !PT ;  /* 0x0000000f22227812 */ /* 0x000fe200078ec0ff */
[----:B------:R-:W-:Y:S01]  /*3400*/  IMAD R0, R250, c[0x0][0x1e4], R0 ;  /* 0x00007900fa007a24 */ /* 0x000fe200078e0200 */
[----:B------:R-:W-:Y:S01]  /*3410*/  IADD3 R20, -R24, 0x10, RZ ;  /* 0x0000001018147810 */ /* 0x000fe20007ffe1ff */
[----:B------:R-:W-:Y:S01]  /*3420*/  IMAD.WIDE R30, R30, 0x2, RZ ;  /* 0x000000021e1e7825 */ /* 0x000fe200078e02ff */
[----:B------:R-:W-:-:S02]  /*3430*/  SEL R23, RZ, 0x10, P4 ;  /* 0x00000010ff177807 */ /* 0x000fc40002000000 */
[----:B------:R-:W-:Y:S01]  /*3440*/  LOP3.LUT R7, R7, 0xfffffff8, RZ, 0xc0, !PT ;  /* 0xfffffff807077812 */ /* 0x000fe200078ec0ff */
[----:B-1----:R-:W-:Y:S01]  /*3450*/  IMAD.WIDE.U32 R16, R250, c[0x0][0x1e0], RZ ;  /* 0x00007800fa107a25 */ /* 0x002fe200078e00ff */
[----:B------:R-:W-:Y:S02]  /*3460*/  LOP3.LUT R20, R20, 0xf, RZ, 0xc0, !PT ;  /* 0x0000000f14147812 */ /* 0x000fe400078ec0ff */
[----:B------:R-:W-:Y:S01]  /*3470*/  IADD3 R19, -R23, 0x10, RZ ;  /* 0x0000001017137810 */ /* 0x000fe20007ffe1ff */
[----:B------:R-:W-:Y:S01]  /*3480*/  IMAD.IADD R17, R17, 0x1, R0 ;  /* 0x0000000111117824 */ /* 0x000fe200078e0200 */
[----:B------:R-:W-:Y:S01]  /*3490*/  IADD3 R18, -R6, 0x10, RZ ;  /* 0x0000001006127810 */ /* 0x000fe20007ffe1ff */
[----:B------:R-:W-:Y:S01]  /*34a0*/  IMAD.WIDE R36, R7, 0x2, RZ ;  /* 0x0000000207247825 */ /* 0x000fe200078e02ff */
[----:B------:R-:W-:Y:S02]  /*34b0*/  LOP3.LUT R19, R19, 0xf, RZ, 0xc0, !PT ;  /* 0x0000000f13137812 */ /* 0x000fe400078ec0ff */
[----:B------:R-:W-:-:S02]  /*34c0*/  LOP3.LUT R18, R18, 0xf, RZ, 0xc0, !PT ;  /* 0x0000000f12127812 */ /* 0x000fc400078ec0ff */
[----:B--2---:R-:W-:Y:S01]  /*34d0*/  SHF.R.S32.HI R0, RZ, 0x1f, R249 ;  /* 0x0000001fff007819 */ /* 0x004fe200000114f9 */
[----:B------:R-:W-:-:S04]  /*34e0*/  IMAD.WIDE.U32 R16, R249, c[0x0][0x1f0], R16 ;  /* 0x00007c00f9107a25 */ /* 0x000fc800078e0010 */
[----:B------:R-:W-:Y:S01]  /*34f0*/  IMAD R0, R0, c[0x0][0x1f0], RZ ;  /* 0x00007c0000007a24 */ /* 0x000fe200078e02ff */
[----:B------:R-:W-:-:S03]  /*3500*/  IADD3 R16, P0, R16, UR20, RZ ;  /* 0x0000001410107c10 */ /* 0x000fc6000ff1e0ff */
[----:B------:R-:W-:-:S05]  /*3510*/  IMAD R0, R249, c[0x0][0x1f4], R0 ;  /* 0x00007d00f9007a24 */ /* 0x000fca00078e0200 */
[----:B------:R-:W-:Y:S02]  /*3520*/  IADD3.X R0, R17, UR15, R0, P0, !PT ;  /* 0x0000000f11007c10 */ /* 0x000fe400087fe400 */
[----:B------:R-:W-:-:S04]  /*3530*/  LEA R17, P0, R16, c[0x0][0x1c8], 0x1 ;  /* 0x0000720010117a11 */ /* 0x000fc800078008ff */
[----:B------:R-:W-:Y:S01]  /*3540*/  LEA.HI.X R16, R16, c[0x0][0x1cc], R0, 0x1, P0 ;  /* 0x0000730010107a11 */ /* 0x000fe200000f0c00 */
[----:B------:R-:W1:Y:S01]  /*3550*/  SHFL.IDX PT, R21, R17, 0x2, 0x181f ;  /* 0x00581f0011157f89 */ /* 0x000e6200000e0000 */
[----:B------:R-:W-:-:S03]  /*3560*/  SHF.R.S32.HI R0, RZ, 0x1f, R112 ;  /* 0x0000001fff007819 */ /* 0x000fc60000011470 */
[----:B------:R-:W2:Y:S01]  /*3570*/  SHFL.IDX PT, R22, R16, 0x2, 0x181f ;  /* 0x00581f0010167f89 */ /* 0x000ea200000e0000 */
[----:B------:R-:W-:-:S03]  /*3580*/  LEA.HI R0, R0, R112, RZ, 0x3 ;  /* 0x0000007000007211 */ /* 0x000fc600078f18ff */
[----:B------:R-:W3:Y:S01]  /*3590*/  SHFL.IDX PT, R26, R17, RZ, 0x181f ;  /* 0x00181fff111a7589 */ /* 0x000ee200000e0000 */
[----:B------:R-:W-:-:S03]  /*35a0*/  LOP3.LUT R0, R0, 0xfffffff8, RZ, 0xc0, !PT ;  /* 0xfffffff800007812 */ /* 0x000fc600078ec0ff */
[----:B------:R-:W-:Y:S02]  /*35b0*/  SHFL.IDX PT, R27, R16, RZ, 0x181f ;  /* 0x00181fff101b7589 */ /* 0x000fe400000e0000 */
[----:B------:R-:W-:Y:S02]  /*35c0*/  IMAD.WIDE R40, R0, 0x2, RZ ;  /* 0x0000000200287825 */ /* 0x000fe400078e02ff */
[----:B------:R-:W4:Y:S02]  /*35d0*/  SHFL.IDX PT, R17, R17, 0x1, 0x181f ;  /* 0x00381f0011117f89 */ /* 0x000f2400000e0000 */
[----:B------:R-:W-:Y:S02]  /*35e0*/  IMAD.SHL.U32 R0, R252, 0x2, RZ ;  /* 0x00000002fc007824 */ /* 0x000fe400078e00ff */
[----:B------:R-:W5:Y:S01]  /*35f0*/  SHFL.IDX PT, R16, R16, 0x1, 0x181f ;  /* 0x00381f0010107f89 */ /* 0x000f6200000e0000 */
[----:B-1----:R-:W-:-:S04]  /*3600*/  IADD3 R34, P1, P0, R34, R21, R32 ;  /* 0x0000001522227210 */ /* 0x002fc8000783e020 */
[----:B--2---:R-:W-:Y:S02]  /*3610*/  IADD3.X R35, RZ, R22, R33, P1, P0 ;  /* 0x00000016ff237210 */ /* 0x004fe40000fe0421 */
[----:B------:R-:W-:-:S04]  /*3620*/  IADD3 R38, P1, P0, R20, R21, R30 ;  /* 0x0000001514267210 */ /* 0x000fc8000783e01e */
[----:B------:R-:W-:Y:S02]  /*3630*/  IADD3.X R39, RZ, R22, R31, P1, P0 ;  /* 0x00000016ff277210 */ /* 0x000fe40000fe041f */
[----:B------:R-:W-:-:S04]  /*3640*/  IADD3 R42, P1, P0, R19, R21, R36 ;  /* 0x00000015132a7210 */ /* 0x000fc8000783e024 */
[----:B------:R-:W-:Y:S02]  /*3650*/  IADD3.X R43, RZ, R22, R37, P1, P0 ;  /* 0x00000016ff2b7210 */ /* 0x000fe40000fe0425 */
[----:B------:R-:W-:-:S04]  /*3660*/  IADD3 R18, P1, P0, R18, R21, R40 ;  /* 0x0000001512127210 */ /* 0x000fc8000783e028 */
[----:B------:R-:W-:Y:S02]  /*3670*/  IADD3.X R19, RZ, R22, R41, P1, P0 ;  /* 0x00000016ff137210 */ /* 0x000fe40000fe0429 */
[-C--:B---3--:R-:W-:Y:S02]  /*3680*/  IADD3 R46, P0, R32, R26.reuse, RZ ;  /* 0x0000001a202e7210 */ /* 0x088fe40007f1e0ff */
[CC--:B------:R-:W-:Y:S02]  /*3690*/  IADD3 R44, P1, R30.reuse, R26.reuse, RZ ;  /* 0x0000001a1e2c7210 */ /* 0x0c0fe40007f3e0ff */
[-C--:B----4-:R-:W-:Y:S01]  /*36a0*/  IADD3 R30, P2, R30, R17.reuse, RZ ;  /* 0x000000111e1e7210 */ /* 0x090fe20007f5e0ff */
[--C-:B------:R-:W-:Y:S01]  /*36b0*/  IMAD.X R47, R33, 0x1, R27.reuse, P0 ;  /* 0x00000001212f7824 */ /* 0x100fe200000e061b */
[-C--:B------:R-:W-:Y:S01]  /*36c0*/  IADD3 R20, P0, R36, R26.reuse, RZ ;  /* 0x0000001a24147210 */ /* 0x080fe20007f1e0ff */
[C-C-:B------:R-:W-:Y:S01]  /*36d0*/  IMAD.X R45, R31.reuse, 0x1, R27.reuse, P1 ;  /* 0x000000011f2d7824 */ /* 0x140fe200008e061b */
[----:B------:R-:W-:Y:S01]  /*36e0*/  IADD3 R26, P1, R40, R26, RZ ;  /* 0x0000001a281a7210 */ /* 0x000fe20007f3e0ff */
[--C-:B-----5:R-:W-:Y:S01]  /*36f0*/  IMAD.X R31, R31, 0x1, R16.reuse, P2 ;  /* 0x000000011f1f7824 */ /* 0x120fe200010e0610 */
[----:B------:R-:W-:Y:S01]  /*3700*/  ISETP.GE.AND P2, PT, R112, c[0x0][0x1d4], PT ;  /* 0x0000750070007a0c */ /* 0x000fe20003f46270 */
[--C-:B------:R-:W-:Y:S01]  /*3710*/  IMAD.X R21, R37, 0x1, R27.reuse, P0 ;  /* 0x0000000125157824 */ /* 0x100fe200000e061b */
[-C--:B------:R-:W-:Y:S01]  /*3720*/  IADD3 R32, P0, R32, R17.reuse, RZ ;  /* 0x0000001120207210 */ /* 0x080fe20007f1e0ff */
[----:B------:R-:W-:Y:S01]  /*3730*/  IMAD.X R27, R41, 0x1, R27, P1 ;  /* 0x00000001291b7824 */ /* 0x000fe200008e061b */
[-C--:B------:R-:W-:Y:S01]  /*3740*/  IADD3 R36, P1, R36, R17.reuse, RZ ;  /* 0x0000001124247210 */ /* 0x080fe20007f3e0ff */
[----:B------:R1:W-:Y:S02]  /*3750*/  LDGSTS.E.BYPASS.LTC128B.128 [R0+0xc100], [R46.64], !P6 ;  /* 0x0c1000002e007fae */ /* 0x0003e4000f101d4c */
[--C-:B------:R-:W-:Y:S01]  /*3760*/  IMAD.X R33, R33, 0x1, R16.reuse, P0 ;  /* 0x0000000121217824 */ /* 0x100fe200000e0610 */
[----:B------:R-:W-:Y:S01]  /*3770*/  IADD3 R40, P0, R40, R17, RZ ;  /* 0x0000001128287210 */ /* 0x000fe20007f1e0ff */
[--C-:B------:R-:W-:Y:S01]  /*3780*/  IMAD.X R37, R37, 0x1, R16.reuse, P1 ;  /* 0x0000000125257824 */ /* 0x100fe200008e0610 */
[----:B------:R-:W-:Y:S01]  /*3790*/  ISETP.NE.U32.AND P1, PT, R25, RZ, PT ;  /* 0x000000ff1900720c */ /* 0x000fe20003f25070 */
[----:B------:R1:W-:Y:S02]  /*37a0*/  LDGSTS.E.BYPASS.LTC128B.128 [R0+0xf100], [R44.64], !P5 ;  /* 0x0f1000002c007fae */ /* 0x0003e4000e901d4c */
[----:B------:R-:W-:Y:S01]  /*37b0*/  IMAD.X R41, R41, 0x1, R16, P0 ;  /* 0x0000000129297824 */ /* 0x000fe200000e0610 */
[----:B------:R-:W-:Y:S01]  /*37c0*/  ISETP.NE.U32.AND P0, PT, R24, RZ, PT ;  /* 0x000000ff1800720c */ /* 0x000fe20003f05070 */
[----:B------:R1:W-:Y:S04]  /*37d0*/  LDGSTS.E.BYPASS.LTC128B.128 [R0+0x12100], [R20.64], !P4 ;  /* 0x1210000014007fae */ /* 0x0003e8000e101d4c */
[----:B------:R1:W-:Y:S04]  /*37e0*/  LDGSTS.E.BYPASS.LTC128B.128 [R0+0x15100], [R26.64], !P2 ;  /* 0x151000001a007fae */ /* 0x0003e8000d101d4c */
[----:B------:R1:W-:Y:S04]  /*37f0*/  LDGSTS.E.BYPASS.LTC128B.128 [R0+0xd100], [R32.64], !P6 ;  /* 0x0d10000020007fae */ /* 0x0003e8000f101d4c */
[----:B------:R1:W-:Y:S04]  /*3800*/  LDGSTS.E.BYPASS.LTC128B.128 [R0+0x10100], [R30.64], !P5 ;  /* 0x101000001e007fae */ /* 0x0003e8000e901d4c */
[----:B------:R1:W-:Y:S04]  /*3810*/  LDGSTS.E.BYPASS.LTC128B.128 [R0+0x13100], [R36.64], !P4 ;  /* 0x1310000024007fae */ /* 0x0003e8000e101d4c */
[----:B------:R1:W-:Y:S04]  /*3820*/  LDGSTS.E.BYPASS.LTC128B.128 [R0+0x16100], [R40.64], !P2 ;  /* 0x1610000028007fae */ /* 0x0003e8000d101d4c */
[----:B------:R1:W-:Y:S01]  /*3830*/  LDGSTS.E.BYPASS.LTC128B.128.ZFILL [R0+0xe100], [R34.64], P1 ;  /* 0x0e10000022007fae */ /* 0x0003e20008941d4c */
[----:B------:R-:W-:-:S03]  /*3840*/  ISETP.NE.U32.AND P1, PT, R23, RZ, PT ;  /* 0x000000ff1700720c */ /* 0x000fc60003f25070 */
[----:B------:R1:W-:Y:S01]  /*3850*/  LDGSTS.E.BYPASS.LTC128B.128.ZFILL [R0+0x11100], [R38.64], P0 ;  /* 0x1110000026007fae */ /* 0x0003e20008141d4c */
[----:B------:R-:W-:-:S09]  /*3860*/  ISETP.NE.U32.AND P0, PT, R6, RZ, PT ;  /* 0x000000ff0600720c */ /* 0x000fd20003f05070 */
[----:B------:R1:W-:Y:S04]  /*3870*/  LDGSTS.E.BYPASS.LTC128B.128.ZFILL [R0+0x14100], [R42.64], P1 ;  /* 0x141000002a007fae */ /* 0x0003e80008941d4c */
[----:B------:R1:W-:Y:S02]  /*3880*/  LDGSTS.E.BYPASS.LTC128B.128.ZFILL [R0+0x17100], [R18.64], P0 ;  /* 0x1710000012007fae */ /* 0x0003e40008141d4c */
.L_x_770:
[----:B-1----:R-:W-:Y:S01]  /*3890*/  SHF.R.S32.HI R0, RZ, 0x1f, R2 ;  /* 0x0000001fff007819 */ /* 0x002fe20000011402 */
[----:B------:R-:W-:Y:S01]  /*38a0*/  IMAD.SHL.U32 R242, R5, 0x2, RZ ;  /* 0x0000000205f27824 */ /* 0x000fe200078e00ff */
[----:B------:R-:W0:Y:S02]  /*38b0*/  LDGDEPBAR ;  /* 0x00000000000079af */ /* 0x000e240000000000 */
[----:B------:R-:W-:Y:S01]  /*38c0*/  LEA.HI R6, R0, R2, RZ, 0x2 ;  /* 0x0000000200067211 */ /* 0x000fe200078f10ff */
[----:B------:R-:W-:Y:S01]  /*38d0*/  IMAD.U32 R0, RZ, RZ, UR18 ;  /* 0x00000012ff007e24 */ /* 0x000fe2000f8e00ff */
[----:B------:R-:W-:Y:S01]  /*38e0*/  LDSM.16.MT88.4 R112, [R242+0x6100] ;  /* 0x00610000f270783b */ /* 0x000fe20000004200 */
[----:B------:R-:W-:-:S02]  /*38f0*/  IMAD R239, R3, 0x2, R242 ;  /* 0x0000000203ef7824 */ /* 0x000fc400078e02f2 */
[----:B------:R-:W-:Y:S01]  /*3900*/  IMAD R240, R4, 0x2, R242 ;  /* 0x0000000204f07824 */ /* 0x000fe200078e02f2 */
[----:B------:R1:W-:Y:S03]  /*3910*/  STL [R1+0x14], R6 ;  /* 0x0000140601007387 */ /* 0x0003e60000100800 */
[----:B------:R-:W-:Y:S01]  /*3920*/  IMAD R238, R3, 0x2, R240 ;  /* 0x0000000203ee7824 */ /* 0x000fe200078e02f0 */
[----:B------:R-:W-:Y:S04]  /*3930*/  LDSM.16.MT88.4 R88, [R240+0x3100] ;  /* 0x00310000f058783b */ /* 0x000fe80000004200 */
[----:B------:R-:W-:Y:S04]  /*3940*/  LDSM.16.MT88.4 R172, [R242+0x100] ;  /* 0x00010000f2ac783b */ /* 0x000fe80000004200 */
[----:B------:R-:W-:Y:S04]  /*3950*/  LDSM.16.MT88.4 R24, [R240+0x3900] ;  /* 0x00390000f018783b */ /* 0x000fe80000004200 */
[----:B------:R-:W-:Y:S04]  /*3960*/  LDSM.16.MT88.4 R152, [R240+0x9100] ;  /* 0x00910000f098783b */ /* 0x000fe80000004200 */
[----:B------:R-:W-:Y:S04]  /*3970*/  LDSM.16.MT88.4 R116, [R242+0x3900] ;  /* 0x00390000f274783b */ /* 0x000fe80000004200 */
[----:B------:R-:W-:Y:S01]  /*3980*/  LDSM.16.MT88.4 R120, [R240+0x6100] ;  /* 0x00610000f078783b */ /* 0x000fe20000004200 */
[----:B-1----:R-:W-:-:S03]  /*3990*/  LOP3.LUT R6, R6, 0x7ffffffc, RZ, 0xc0, !PT ;  /* 0x7ffffffc06067812 */ /* 0x002fc600078ec0ff */
[----:B------:R-:W-:Y:S02]  /*39a0*/  LDSM.16.MT88.4 R16, [R242+0x900] ;  /* 0x00090000f210783b */ /* 0x000fe40000004200 */
[----:B------:R-:W-:Y:S02]  /*39b0*/  IMAD.IADD R6, R2, 0x1, -R6 ;  /* 0x0000000102067824 */ /* 0x000fe400078e0a06 */
[----:B------:R-:W-:Y:S02]  /*39c0*/  LDSM.16.MT88.4 R96, [R239+0x3100] ;  /* 0x00310000ef60783b */ /* 0x000fe40000004200 */
[----:B------:R-:W-:Y:S02]  /*39d0*/  IMAD R0, R6, -0x2, R0 ;  /* 0xfffffffe06007824 */ /* 0x000fe400078e0200 */
[----:B------:R-:W-:Y:S03]  /*39e0*/  LDSM.16.MT88.4 R104, [R238+0x3100] ;  /* 0x00310000ee68783b */ /* 0x000fe60000004200 */
[C---:B------:R-:W-:Y:S01]  /*39f0*/  ISETP.GT.AND P0, PT, R0.reuse, RZ, PT ;  /* 0x000000ff0000720c */ /* 0x040fe20003f04270 */
[----:B------:R-:W-:Y:S01]  /*3a00*/  LDSM.16.MT88.4 R128, [R239+0x6100] ;  /* 0x00610000ef80783b */ /* 0x000fe20000004200 */
[----:B------:R-:W-:-:S02]  /*3a10*/  ISETP.GT.AND P1, PT, R0, 0x1, PT ;  /* 0x000000010000780c */ /* 0x000fc40003f24270 */
[----:B------:R-:W-:Y:S01]  /*3a20*/  FSEL R14, R14, -INF , P0 ;  /* 0xff8000000e0e7808 */ /* 0x000fe20000000000 */
[----:B------:R-:W-:Y:S01]  /*3a30*/  LDSM.16.MT88.4 R136, [R238+0x6100] ;  /* 0x00610000ee88783b */ /* 0x000fe20000004200 */
[----:B------:R-:W-:Y:S02]  /*3a40*/  FSEL R12, R12, -INF , P0 ;  /* 0xff8000000c0c7808 */ /* 0x000fe40000000000 */
[C---:B------:R-:W-:Y:S01]  /*3a50*/  ISETP.GT.AND P0, PT, R0.reuse, 0x8, PT ;  /* 0x000000080000780c */ /* 0x040fe20003f04270 */
[----:B------:R-:W-:Y:S01]  /*3a60*/  LDSM.16.MT88.4 R144, [R242+0x9100] ;  /* 0x00910000f290783b */ /* 0x000fe20000004200 */
[----:B------:R-:W-:Y:S02]  /*3a70*/  FSEL R13, R13, -INF , P1 ;  /* 0xff8000000d0d7808 */ /* 0x000fe40000800000 */
[----:B------:R-:W-:Y:S01]  /*3a80*/  FSEL R15, R15, -INF , P1 ;  /* 0xff8000000f0f7808 */ /* 0x000fe20000800000 */
[----:B------:R-:W-:Y:S01]  /*3a90*/  LDSM.16.MT88.4 R160, [R239+0x9100] ;  /* 0x00910000efa0783b */ /* 0x000fe20000004200 */
[----:B------:R-:W-:-:S02]  /*3aa0*/  ISETP.GT.AND P1, PT, R0, 0x9, PT ;  /* 0x000000090000780c */ /* 0x000fc40003f24270 */
[----:B------:R-:W-:Y:S01]  /*3ab0*/  FSEL R8, R8, -INF , P0 ;  /* 0xff80000008087808 */ /* 0x000fe20000000000 */
[----:B------:R-:W-:Y:S01]  /*3ac0*/  LDSM.16.MT88.4 R20, [R239+0x3900] ;  /* 0x00390000ef14783b */ /* 0x000fe20000004200 */
[----:B------:R-:W-:Y:S02]  /*3ad0*/  FMNMX.FTZ R2, R12, R13, !PT ;  /* 0x0000000d0c027209 */ /* 0x000fe40007810000 */
[----:B------:R-:W-:Y:S01]  /*3ae0*/  FSEL R10, R10, -INF , P0 ;  /* 0xff8000000a0a7808 */ /* 0x000fe20000000000 */
[----:B------:R-:W-:Y:S01]  /*3af0*/  LDSM.16.MT88.4 R192, [R239+0x6900] ;  /* 0x00690000efc0783b */ /* 0x000fe20000004200 */
[----:B------:R-:W-:Y:S02]  /*3b00*/  ISETP.GT.AND P0, PT, R0, 0x10, PT ;  /* 0x000000100000780c */ /* 0x000fe40003f04270 */
[----:B------:R-:W-:Y:S02]  /*3b10*/  FSEL R9, R9, -INF , P1 ;  /* 0xff80000009097808 */ /* 0x000fe40000800000 */
[----:B------:R-:W-:-:S02]  /*3b20*/  FMNMX.FTZ R2, R8, R2, !PT ;  /* 0x0000000208027209 */ /* 0x000fc40007810000 */
[----:B------:R-:W-:Y:S02]  /*3b30*/  FSEL R11, R11, -INF , P1 ;  /* 0xff8000000b0b7808 */ /* 0x000fe40000800000 */
[----:B------:R-:W-:Y:S02]  /*3b40*/  ISETP.GT.AND P1, PT, R0, 0x11, PT ;  /* 0x000000110000780c */ /* 0x000fe40003f24270 */
[----:B------:R-:W-:Y:S02]  /*3b50*/  FSEL R84, R84, -INF , P0 ;  /* 0xff80000054547808 */ /* 0x000fe40000000000 */
[----:B------:R-:W-:Y:S02]  /*3b60*/  FMNMX.FTZ R2, R9, R2, !PT ;  /* 0x0000000209027209 */ /* 0x000fe40007810000 */
[----:B------:R-:W-:Y:S02]  /*3b70*/  FSEL R86, R86, -INF , P0 ;  /* 0xff80000056567808 */ /* 0x000fe40000000000 */
[----:B------:R-:W-:-:S02]  /*3b80*/  ISETP.GT.AND P0, PT, R0, 0x18, PT ;  /* 0x000000180000780c */ /* 0x000fc40003f04270 */
[----:B------:R-:W-:Y:S02]  /*3b90*/  FSEL R85, R85, -INF , P1 ;  /* 0xff80000055557808 */ /* 0x000fe40000800000 */
[----:B------:R-:W-:Y:S02]  /*3ba0*/  FMNMX.FTZ R2, R84, R2, !PT ;  /* 0x0000000254027209 */ /* 0x000fe40007810000 */
[----:B------:R-:W-:Y:S02]  /*3bb0*/  FSEL R87, R87, -INF , P1 ;  /* 0xff80000057577808 */ /* 0x000fe40000800000 */
        /* <DEDUP_REMOVED lines=15> */
[----:B------:R-:W-:Y:S02]  /*3cb0*/  FMNMX.FTZ R6, R14, R15, !PT ;  /* 0x0000000f0e067209 */ /* 0x000fe40007810000 */
[----:B------:R-:W-:Y:S02]  /*3cc0*/  FSEL R32, R79, -INF , P1 ;  /* 0xff8000004f207808 */ /* 0x000fe40000800000 */
[----:B------:R-:W-:Y:S02]  /*3cd0*/  ISETP.GT.AND P1, PT, R0, 0x29, PT ;  /* 0x000000290000780c */ /* 0x000fe40003f24270 */
[----:B------:R-:W-:Y:S02]  /*3ce0*/  FSEL R33, R72, -INF , P0 ;  /* 0xff80000048217808 */ /* 0x000fe40000000000 */
[----:B------:R-:W-:Y:S02]  /*3cf0*/  FMNMX.FTZ R2, R34, R2, !PT ;  /* 0x0000000222027209 */ /* 0x000fe40007810000 */
[----:B------:R-:W-:-:S02]  /*3d00*/  FMNMX.FTZ R6, R10, R6, !PT ;  /* 0x000000060a067209 */ /* 0x000fc40007810000 */
[----:B------:R-:W-:Y:S02]  /*3d10*/  FSEL R31, R74, -INF , P0 ;  /* 0xff8000004a1f7808 */ /* 0x000fe40000000000 */
[C---:B------:R-:W-:Y:S02]  /*3d20*/  ISETP.GT.AND P0, PT, R0.reuse, 0x30, PT ;  /* 0x000000300000780c */ /* 0x040fe40003f04270 */
[----:B------:R-:W-:Y:S02]  /*3d30*/  FSEL R30, R73, -INF , P1 ;  /* 0xff800000491e7808 */ /* 0x000fe40000800000 */
[----:B------:R-:W-:Y:S02]  /*3d40*/  FMNMX.FTZ R2, R33, R2, !PT ;  /* 0x0000000221027209 */ /* 0x000fe40007810000 */
[----:B------:R-:W-:Y:S02]  /*3d50*/  FMNMX.FTZ R6, R11, R6, !PT ;  /* 0x000000060b067209 */ /* 0x000fe40007810000 */
[----:B------:R-:W-:-:S02]  /*3d60*/  ISETP.GT.AND P2, PT, R0, 0x31, PT ;  /* 0x000000310000780c */ /* 0x000fc40003f44270 */
[----:B------:R-:W-:Y:S02]  /*3d70*/  FSEL R197, R68, -INF , P0 ;  /* 0xff80000044c57808 */ /* 0x000fe40000000000 */
[----:B------:R-:W-:Y:S02]  /*3d80*/  FMNMX.FTZ R2, R30, R2, !PT ;  /* 0x000000021e027209 */ /* 0x000fe40007810000 */
[----:B------:R-:W-:Y:S02]  /*3d90*/  FMNMX.FTZ R6, R86, R6, !PT ;  /* 0x0000000656067209 */ /* 0x000fe40007810000 */
[----:B------:R-:W-:Y:S02]  /*3da0*/  FSEL R213, R75, -INF , P1 ;  /* 0xff8000004bd57808 */ /* 0x000fe40000800000 */
[----:B------:R-:W-:Y:S01]  /*3db0*/  ISETP.GT.AND P1, PT, R0, 0x38, PT ;  /* 0x000000380000780c */ /* 0x000fe20003f24270 */
[----:B------:R-:W-:Y:S01]  /*3dc0*/  LDSM.16.MT88.4 R72, [R238+0x100] ;  /* 0x00010000ee48783b */ /* 0x000fe20000004200 */
[----:B------:R-:W-:-:S02]  /*3dd0*/  FSEL R212, R69, -INF , P2 ;  /* 0xff80000045d47808 */ /* 0x000fc40001000000 */
[----:B------:R-:W-:Y:S02]  /*3de0*/  FMNMX.FTZ R2, R197, R2, !PT ;  /* 0x00000002c5027209 */ /* 0x000fe40007810000 */
[----:B------:R-:W-:Y:S02]  /*3df0*/  FMNMX.FTZ R6, R87, R6, !PT ;  /* 0x0000000657067209 */ /* 0x000fe40007810000 */
[----:B------:R-:W-:Y:S02]  /*3e00*/  FSEL R209, R70, -INF , P0 ;  /* 0xff80000046d17808 */ /* 0x000fe40000000000 */
[----:B------:R-:W-:Y:S02]  /*3e10*/  ISETP.GT.AND P0, PT, R0, 0x39, PT ;  /* 0x000000390000780c */ /* 0x000fe40003f04270 */
[----:B------:R-:W-:Y:S02]  /*3e20*/  FSEL R211, R64, -INF , P1 ;  /* 0xff80000040d37808 */ /* 0x000fe40000800000 */
[----:B------:R-:W-:-:S02]  /*3e30*/  FMNMX.FTZ R2, R212, R2, !PT ;  /* 0x00000002d4027209 */ /* 0x000fc40007810000 */
[----:B------:R-:W-:Y:S02]  /*3e40*/  FMNMX.FTZ R6, R82, R6, !PT ;  /* 0x0000000652067209 */ /* 0x000fe40007810000 */
[----:B------:R-:W-:Y:S02]  /*3e50*/  FSEL R200, R66, -INF , P1 ;  /* 0xff80000042c87808 */ /* 0x000fe40000800000 */
[----:B------:R-:W-:Y:S02]  /*3e60*/  FSEL R210, R65, -INF , P0 ;  /* 0xff80000041d27808 */ /* 0x000fe40000000000 */
[----:B------:R-:W-:Y:S02]  /*3e70*/  ISETP.GT.AND P1, PT, R0, 0x40, PT ;  /* 0x000000400000780c */ /* 0x000fe40003f24270 */
[----:B------:R-:W-:Y:S02]  /*3e80*/  FMNMX.FTZ R2, R211, R2, !PT ;  /* 0x00000002d3027209 */ /* 0x000fe40007810000 */
[----:B------:R-:W-:-:S02]  /*3e90*/  FMNMX.FTZ R6, R83, R6, !PT ;  /* 0x0000000653067209 */ /* 0x000fc40007810000 */
[----:B------:R-:W-:Y:S02]  /*3ea0*/  FSEL R199, R67, -INF , P0 ;  /* 0xff80000043c77808 */ /* 0x000fe40000000000 */
[----:B------:R-:W-:Y:S01]  /*3eb0*/  ISETP.GT.AND P0, PT, R0, 0x41, PT ;  /* 0x000000410000780c */ /* 0x000fe20003f04270 */
[----:B------:R-:W-:Y:S01]  /*3ec0*/  LDSM.16.MT88.4 R64, [R239+0x100] ;  /* 0x00010000ef40783b */ /* 0x000fe20000004200 */
[----:B------:R-:W-:Y:S02]  /*3ed0*/  FSEL R208, R60, -INF , P1 ;  /* 0xff8000003cd07808 */ /* 0x000fe40000800000 */
[----:B------:R-:W-:Y:S02]  /*3ee0*/  FMNMX.FTZ R2, R210, R2, !PT ;  /* 0x00000002d2027209 */ /* 0x000fe40007810000 */
[----:B------:R-:W-:Y:S02]  /*3ef0*/  FMNMX.FTZ R6, R36, R6, !PT ;  /* 0x0000000624067209 */ /* 0x000fe40007810000 */
[----:B------:R-:W-:-:S02]  /*3f00*/  FSEL R205, R62, -INF , P1 ;  /* 0xff8000003ecd7808 */ /* 0x000fc40000800000 */
[----:B------:R-:W-:Y:S02]  /*3f10*/  FSEL R207, R61, -INF , P0 ;  /* 0xff8000003dcf7808 */ /* 0x000fe40000000000 */
[----:B------:R-:W-:Y:S02]  /*3f20*/  ISETP.GT.AND P1, PT, R0, 0x48, PT ;  /* 0x000000480000780c */ /* 0x000fe40003f24270 */
[----:B------:R-:W-:Y:S02]  /*3f30*/  FMNMX.FTZ R2, R208, R2, !PT ;  /* 0x00000002d0027209 */ /* 0x000fe40007810000 */
[----:B------:R-:W-:Y:S02]  /*3f40*/  FMNMX.FTZ R6, R32, R6, !PT ;  /* 0x0000000620067209 */ /* 0x000fe40007810000 */
[----:B------:R-:W-:Y:S02]  /*3f50*/  FSEL R203, R63, -INF , P0 ;  /* 0xff8000003fcb7808 */ /* 0x000fe40000000000 */
[----:B------:R-:W-:-:S02]  /*3f60*/  ISETP.GT.AND P0, PT, R0, 0x49, PT ;  /* 0x000000490000780c */ /* 0x000fc40003f04270 */
[----:B------:R-:W-:Y:S02]  /*3f70*/  FSEL R206, R56, -INF , P1 ;  /* 0xff80000038ce7808 */ /* 0x000fe40000800000 */
[----:B------:R-:W-:Y:S02]  /*3f80*/  FMNMX.FTZ R2, R207, R2, !PT ;  /* 0x00000002cf027209 */ /* 0x000fe40007810000 */
[----:B------:R-:W-:Y:S02]  /*3f90*/  FMNMX.FTZ R6, R31, R6, !PT ;  /* 0x000000061f067209 */ /* 0x000fe40007810000 */
[----:B------:R-:W-:Y:S02]  /*3fa0*/  FSEL R202, R58, -INF , P1 ;  /* 0xff8000003aca7808 */ /* 0x000fe40000800000 */
[----:B------:R-:W-:Y:S02]  /*3fb0*/  FSEL R204, R57, -INF , P0 ;  /* 0xff80000039cc7808 */ /* 0x000fe40000000000 */
[----:B------:R-:W-:-:S02]  /*3fc0*/  ISETP.GT.AND P1, PT, R0, 0x50, PT ;  /* 0x000000500000780c */ /* 0x000fc40003f24270 */
[----:B------:R-:W-:Y:S02]  /*3fd0*/  FMNMX.FTZ R2, R206, R2, !PT ;  /* 0x00000002ce027209 */ /* 0x000fe40007810000 */
[----:B------:R-:W-:Y:S02]  /*3fe0*/  FMNMX.FTZ R6, R213, R6, !PT ;  /* 0x00000006d5067209 */ /* 0x000fe40007810000 */
[----:B------:R-:W-:Y:S02]  /*3ff0*/  FSEL R201, R59, -INF , P0 ;  /* 0xff8000003bc97808 */ /* 0x000fe40000000000 */
[----:B------:R-:W-:Y:S01]  /*4000*/  ISETP.GT.AND P0, PT, R0, 0x51, PT ;  /* 0x000000510000780c */ /* 0x000fe20003f04270 */
[----:B------:R-:W-:Y:S01]  /*4010*/  LDSM.16.MT88.4 R56, [R240+0x100] ;  /* 0x00010000f038783b */ /* 0x000fe20000004200 */
[----:B------:R-:W-:Y:S02]  /*4020*/  FSEL R191, R52, -INF , P1 ;  /* 0xff80000034bf7808 */ /* 0x000fe40000800000 */
[----:B------:R-:W-:-:S02]  /*4030*/  FMNMX.FTZ R2, R204, R2, !PT ;  /* 0x00000002cc027209 */ /* 0x000fc40007810000 */
[----:B------:R-:W-:Y:S02]  /*4040*/  FSEL R198, R71, -INF , P2 ;  /* 0xff80000047c67808 */ /* 0x000fe40001000000 */
[----:B------:R-:W-:Y:S02]  /*4050*/  FMNMX.FTZ R6, R209, R6, !PT ;  /* 0x00000006d1067209 */ /* 0x000fe40007810000 */
[----:B------:R-:W-:Y:S02]  /*4060*/  FSEL R196, R54, -INF , P1 ;  /* 0xff80000036c47808 */ /* 0x000fe40000800000 */
[----:B------:R-:W-:Y:S02]  /*4070*/  FSEL R190, R53, -INF , P0 ;  /* 0xff80000035be7808 */ /* 0x000fe40000000000 */
[----:B------:R-:W-:Y:S02]  /*4080*/  ISETP.GT.AND P1, PT, R0, 0x58, PT ;  /* 0x000000580000780c */ /* 0x000fe40003f24270 */
        /* <DEDUP_REMOVED lines=8> */
[----:B------:R-:W-:Y:S02]  /*4110*/  FMNMX.FTZ R0, R189, R2, !PT ;  /* 0x00000002bd007209 */ /* 0x000fe40007810000 */
[----:B------:R-:W-:Y:S02]  /*4120*/  FMNMX.FTZ R2, R199, R6, !PT ;  /* 0x00000006c7027209 */ /* 0x000fe40007810000 */
[----:B------:R-:W-:Y:S02]  /*4130*/  FMNMX.FTZ R0, R188, R0, !PT ;  /* 0x00000000bc007209 */ /* 0x000fe40007810000 */
[----:B------:R-:W-:Y:S02]  /*4140*/  FMNMX.FTZ R2, R205, R2, !PT ;  /* 0x00000002cd027209 */ /* 0x000fe40007810000 */
[----:B------:R-:W-:Y:S01]  /*4150*/  FSEL R185, R50, -INF , P1 ;  /* 0xff80000032b97808 */ /* 0x000fe20000800000 */
[----:B------:R-:W1:Y:S01]  /*4160*/  SHFL.BFLY PT, R7, R0, 0x2, 0x1f ;  /* 0x0c401f0000077f89 */ /* 0x000e6200000e0000 */
[----:B------:R-:W-:-:S02]  /*4170*/  FMNMX.FTZ R2, R203, R2, !PT ;  /* 0x00000002cb027209 */ /* 0x000fc40007810000 */
[----:B------:R-:W-:Y:S02]  /*4180*/  FSEL R184, R51, -INF , P0 ;  /* 0xff80000033b87808 */ /* 0x000fe40000000000 */
        /* <DEDUP_REMOVED lines=17> */
[--C-:B------:R-:W-:Y:S02]  /*42a0*/  FFMA.FTZ R46, R8, c[0x0][0x2d0], -R187.reuse ;  /* 0x0000b400082e7a23 */ /* 0x100fe400000108bb */
[--C-:B------:R-:W-:Y:S01]  /*42b0*/  FFMA.FTZ R45, R9, c[0x0][0x2d0], -R187.reuse ;  /* 0x0000b400092d7a23 */ /* 0x100fe200000108bb */
[----:B------:R-:W-:Y:S01]  /*42c0*/  MUFU.EX2 R50, R50 ;  /* 0x0000003200327308 */ /* 0x000fe20000000800 */
[--C-:B------:R-:W-:Y:S02]  /*42d0*/  FFMA.FTZ R43, R84, c[0x0][0x2d0], -R187.reuse ;  /* 0x0000b400542b7a23 */ /* 0x100fe400000108bb */
[----:B------:R-:W-:-:S02]  /*42e0*/  FFMA.FTZ R39, R85, c[0x0][0x2d0], -R187 ;  /* 0x0000b40055277a23 */ /* 0x000fc400000108bb */
[--C-:B------:R-:W-:Y:S02]  /*42f0*/  FFMA.FTZ R42, R80, c[0x0][0x2d0], -R187.reuse ;  /* 0x0000b400502a7a23 */ /* 0x100fe400000108bb */
[--C-:B------:R-:W-:Y:S01]  /*4300*/  FFMA.FTZ R35, R81, c[0x0][0x2d0], -R187.reuse ;  /* 0x0000b40051237a23 */ /* 0x100fe200000108bb */
[----:B------:R-:W2:Y:S01]  /*4310*/  MUFU.EX2 R49, R49 ;  /* 0x0000003100317308 */ /* 0x000ea20000000800 */
[--C-:B------:R-:W-:Y:S01]  /*4320*/  FFMA.FTZ R38, R38, c[0x0][0x2d0], -R187.reuse ;  /* 0x0000b40026267a23 */ /* 0x100fe200000108bb */
[----:B-1----:R-:W-:Y:S01]  /*4330*/  FMNMX.FTZ R0, R6, R0, !PT ;  /* 0x0000000006007209 */ /* 0x002fe20007810000 */
[--C-:B------:R-:W-:Y:S02]  /*4340*/  FFMA.FTZ R34, R34, c[0x0][0x2d0], -R187.reuse ;  /* 0x0000b40022227a23 */ /* 0x100fe400000108bb */
[--C-:B------:R-:W-:Y:S01]  /*4350*/  FFMA.FTZ R33, R33, c[0x0][0x2d0], -R187.reuse ;  /* 0x0000b40021217a23 */ /* 0x100fe200000108bb */
[C---:B------:R-:W-:Y:S01]  /*4360*/  FSETP.NEU.FTZ.AND P0, PT, R0.reuse, -INF , PT ;  /* 0xff8000000000780b */ /* 0x040fe20003f1d000 */
[----:B------:R-:W-:Y:S01]  /*4370*/  FMUL.FTZ R181, R0, c[0x0][0x2d0] ;  /* 0x0000b40000b57a20 */ /* 0x000fe20000410000 */
[----:B------:R-:W-:Y:S01]  /*4380*/  MUFU.EX2 R46, R46 ;  /* 0x0000002e002e7308 */ /* 0x000fe20000000800 */
[----:B------:R-:W-:-:S02]  /*4390*/  FFMA.FTZ R30, R30, c[0x0][0x2d0], -R187 ;  /* 0x0000b4001e1e7a23 */ /* 0x000fc400000108bb */
[--C-:B------:R-:W-:Y:S01]  /*43a0*/  FFMA.FTZ R197, R197, c[0x0][0x2d0], -R187.reuse ;  /* 0x0000b400c5c57a23 */ /* 0x100fe200000108bb */
[----:B------:R-:W-:Y:S01]  /*43b0*/  FSEL R181, R181, RZ, P0 ;  /* 0x000000ffb5b57208 */ /* 0x000fe20000000000 */
[--C-:B------:R-:W-:Y:S01]  /*43c0*/  FFMA.FTZ R208, R208, c[0x0][0x2d0], -R187.reuse ;  /* 0x0000b400d0d07a23 */ /* 0x100fe200000108bb */
[----:B------:R-:W-:Y:S01]  /*43d0*/  PLOP3.LUT P0, PT, PT, PT, UP1, 0x40, 0x0 ;  /* 0x000000000000781c */ /* 0x000fe20003f0e818 */
[----:B------:R-:W-:Y:S01]  /*43e0*/  FFMA.FTZ R207, R207, c[0x0][0x2d0], -R187 ;  /* 0x0000b400cfcf7a23 */ /* 0x000fe200000108bb */
[----:B------:R-:W1:Y:S01]  /*43f0*/  MUFU.EX2 R45, R45 ;  /* 0x0000002d002d7308 */ /* 0x000e620000000800 */
[--C-:B------:R-:W-:Y:S01]  /*4400*/  FFMA.FTZ R180, R14, c[0x0][0x2d0], -R181.reuse ;  /* 0x0000b4000eb47a23 */ /* 0x100fe200000108b5 */
[----:B--2---:R-:W-:Y:S01]  /*4410*/  F2FP.BF16.PACK_AB R164, R49, R50 ;  /* 0x0000003231a4723e */ /* 0x004fe200000010ff */
[--C-:B------:R-:W-:Y:S02]  /*4420*/  FFMA.FTZ R51, R15, c[0x0][0x2d0], -R181.reuse ;  /* 0x0000b4000f337a23 */ /* 0x100fe400000108b5 */
[--C-:B------:R-:W-:Y:S01]  /*4430*/  FFMA.FTZ R48, R10, c[0x0][0x2d0], -R181.reuse ;  /* 0x0000b4000a307a23 */ /* 0x100fe200000108b5 */
[----:B------:R-:W2:Y:S01]  /*4440*/  LDSM.16.MT88.4 R12, [R239+0x900] ;  /* 0x00090000ef0c783b */ /* 0x000ea20000004200 */
[--C-:B------:R-:W-:Y:S01]  /*4450*/  FFMA.FTZ R47, R11, c[0x0][0x2d0], -R181.reuse ;  /* 0x0000b4000b2f7a23 */ /* 0x100fe200000108b5 */
[----:B------:R-:W-:Y:S01]  /*4460*/  MUFU.EX2 R180, R180 ;  /* 0x000000b400b47308 */ /* 0x000fe20000000800 */
[--C-:B------:R-:W-:Y:S01]  /*4470*/  FFMA.FTZ R44, R86, c[0x0][0x2d0], -R181.reuse ;  /* 0x0000b400562c7a23 */ /* 0x100fe200000108b5 */
[----:B------:R-:W3:Y:S01]  /*4480*/  LDSM.16.MT88.4 R8, [R240+0x900] ;  /* 0x00090000f008783b */ /* 0x000ee20000004200 */
[----:B------:R-:W-:-:S02]  /*4490*/  FFMA.FTZ R41, R87, c[0x0][0x2d0], -R181 ;  /* 0x0000b40057297a23 */ /* 0x000fc400000108b5 */
[--C-:B------:R-:W-:Y:S02]  /*44a0*/  FFMA.FTZ R40, R82, c[0x0][0x2d0], -R181.reuse ;  /* 0x0000b40052287a23 */ /* 0x100fe400000108b5 */
[--C-:B------:R-:W-:Y:S01]  /*44b0*/  FFMA.FTZ R37, R83, c[0x0][0x2d0], -R181.reuse ;  /* 0x0000b40053257a23 */ /* 0x100fe200000108b5 */
[----:B------:R-:W4:Y:S01]  /*44c0*/  MUFU.EX2 R51, R51 ;  /* 0x0000003300337308 */ /* 0x000f220000000800 */
[----:B-1----:R-:W-:Y:S01]  /*44d0*/  F2FP.BF16.PACK_AB R166, R45, R46 ;  /* 0x0000002e2da6723e */ /* 0x002fe200000010ff */
[----:B------:R-:W1:Y:S01]  /*44e0*/  LDSM.16.MT88.4 R80, [R242+0x3100] ;  /* 0x00310000f250783b */ /* 0x000e620000004200 */
[--C-:B------:R-:W-:Y:S02]  /*44f0*/  FFMA.FTZ R36, R36, c[0x0][0x2d0], -R181.reuse ;  /* 0x0000b40024247a23 */ /* 0x100fe400000108b5 */
[--C-:B------:R-:W-:Y:S02]  /*4500*/  FFMA.FTZ R32, R32, c[0x0][0x2d0], -R181.reuse ;  /* 0x0000b40020207a23 */ /* 0x100fe400000108b5 */
[--C-:B------:R-:W-:Y:S01]  /*4510*/  FFMA.FTZ R31, R31, c[0x0][0x2d0], -R181.reuse ;  /* 0x0000b4001f1f7a23 */ /* 0x100fe200000108b5 */
[----:B------:R-:W-:Y:S01]  /*4520*/  MUFU.EX2 R48, R48 ;  /* 0x0000003000307308 */ /* 0x000fe20000000800 */
[----:B------:R-:W-:-:S02]  /*4530*/  FFMA.FTZ R3, R213, c[0x0][0x2d0], -R181 ;  /* 0x0000b400d5037a23 */ /* 0x000fc400000108b5 */
[--C-:B------:R-:W-:Y:S02]  /*4540*/  FFMA.FTZ R198, R198, c[0x0][0x2d0], -R181.reuse ;  /* 0x0000b400c6c67a23 */ /* 0x100fe400000108b5 */
[--C-:B------:R-:W-:Y:S02]  /*4550*/  FFMA.FTZ R200, R200, c[0x0][0x2d0], -R181.reuse ;  /* 0x0000b400c8c87a23 */ /* 0x100fe400000108b5 */
[----:B------:R-:W-:Y:S01]  /*4560*/  FFMA.FTZ R199, R199, c[0x0][0x2d0], -R181 ;  /* 0x0000b400c7c77a23 */ /* 0x000fe200000108b5 */
[----:B------:R-:W5:Y:S01]  /*4570*/  MUFU.EX2 R47, R47 ;  /* 0x0000002f002f7308 */ /* 0x000f620000000800 */
[----:B----4-:R-:W-:Y:S01]  /*4580*/  F2FP.BF16.PACK_AB R165, R51, R180 ;  /* 0x000000b433a5723e */ /* 0x010fe200000010ff */
[--C-:B------:R-:W-:Y:S02]  /*4590*/  FFMA.FTZ R206, R206, c[0x0][0x2d0], -R187.reuse ;  /* 0x0000b400cece7a23 */ /* 0x100fe400000108bb */
[----:B------:R-:W-:Y:S02]  /*45a0*/  FFMA.FTZ R204, R204, c[0x0][0x2d0], -R187 ;  /* 0x0000b400cccc7a23 */ /* 0x000fe400000108bb */
[----:B------:R-:W-:-:S02]  /*45b0*/  FFMA.FTZ R205, R205, c[0x0][0x2d0], -R181 ;  /* 0x0000b400cdcd7a23 */ /* 0x000fc400000108b5 */
[----:B------:R-:W-:Y:S01]  /*45c0*/  MUFU.EX2 R43, R43 ;  /* 0x0000002b002b7308 */ /* 0x000fe20000000800 */
[--C-:B------:R-:W-:Y:S02]  /*45d0*/  FFMA.FTZ R203, R203, c[0x0][0x2d0], -R181.reuse ;  /* 0x0000b400cbcb7a23 */ /* 0x100fe400000108b5 */
[--C-:B------:R-:W-:Y:S02]  /*45e0*/  FFMA.FTZ R202, R202, c[0x0][0x2d0], -R181.reuse ;  /* 0x0000b400caca7a23 */ /* 0x100fe400000108b5 */
[----:B------:R-:W-:Y:S02]  /*45f0*/  FFMA.FTZ R201, R201, c[0x0][0x2d0], -R181 ;  /* 0x0000b400c9c97a23 */ /* 0x000fe400000108b5 */
[--C-:B------:R-:W-:Y:S01]  /*4600*/  FFMA.FTZ R191, R191, c[0x0][0x2d0], -R187.reuse ;  /* 0x0000b400bfbf7a23 */ /* 0x100fe200000108bb */
[----:B-----5:R-:W-:Y:S01]  /*4610*/  F2FP.BF16.PACK_AB R167, R47, R48 ;  /* 0x000000302fa7723e */ /* 0x020fe200000010ff */
[----:B------:R-:W4:Y:S01]  /*4620*/  MUFU.EX2 R39, R39 ;  /* 0x0000002700277308 */ /* 0x000f220000000800 */
[----:B------:R-:W-:-:S02]  /*4630*/  FFMA.FTZ R190, R190, c[0x0][0x2d0], -R187 ;  /* 0x0000b400bebe7a23 */ /* 0x000fc400000108bb */
[----:B------:R-:W-:Y:S02]  /*4640*/  FFMA.FTZ R189, R189, c[0x0][0x2d0], -R187 ;  /* 0x0000b400bdbd7a23 */ /* 0x000fe400000108bb */
[--C-:B------:R-:W-:Y:S01]  /*4650*/  FFMA.FTZ R186, R186, c[0x0][0x2d0], -R181.reuse ;  /* 0x0000b400baba7a23 */ /* 0x100fe200000108b5 */
[C---:B------:R-:W-:Y:S01]  /*4660*/  HMMA.16816.F32.BF16 R60, R164.reuse, R64, RZ ;  /* 0x00000040a43c723c */ /* 0x040fe200000418ff */
[----:B------:R-:W-:Y:S01]  /*4670*/  FFMA.FTZ R185, R185, c[0x0][0x2d0], -R181 ;  /* 0x0000b400b9b97a23 */ /* 0x000fe200000108b5 */
[----:B------:R-:W-:Y:S01]  /*4680*/  MUFU.EX2 R42, R42 ;  /* 0x0000002a002a7308 */ /* 0x000fe20000000800 */
[----:B------:R-:W-:Y:S02]  /*4690*/  FADD.FTZ R51, R180, R51 ;  /* 0x00000033b4337221 */ /* 0x000fe40000010000 */
[----:B------:R-:W-:Y:S02]  /*46a0*/  FADD.FTZ R49, R50, R49 ;  /* 0x0000003132317221 */ /* 0x000fe40000010000 */
[----:B------:R-:W-:Y:S01]  /*46b0*/  FADD.FTZ R51, R48, R51 ;  /* 0x0000003330337221 */ /* 0x000fe20000010000 */
[----:B------:R-:W-:Y:S01]  /*46c0*/  HMMA.16816.F32.BF16 R64, R164, R66, RZ ;  /* 0x00000042a440723c */ /* 0x000fe200000418ff */
[----:B------:R-:W-:Y:S01]  /*46d0*/  FADD.FTZ R49, R46, R49 ;  /* 0x000000312e317221 */ /* 0x000fe20000010000 */
[----:B------:R-:W5:Y:S01]  /*46e0*/  MUFU.EX2 R35, R35 ;  /* 0x0000002300237308 */ /* 0x000f620000000800 */
[----:B----4-:R-:W-:Y:S01]  /*46f0*/  F2FP.BF16.PACK_AB R4, R39, R43 ;  /* 0x0000002b2704723e */ /* 0x010fe200000010ff */
[----:B------:R-:W-:-:S02]  /*4700*/  FADD.FTZ R47, R47, R51 ;  /* 0x000000332f2f7221 */ /* 0x000fc40000010000 */
[----:B------:R-:W-:Y:S02]  /*4710*/  FADD.FTZ R45, R45, R49 ;  /* 0x000000312d2d7221 */ /* 0x000fe40000010000 */
[----:B------:R-:W-:Y:S02]  /*4720*/  HMMA.16816.F32.BF16 R52, R164, R56, RZ ;  /* 0x00000038a434723c */ /* 0x000fe400000418ff */
[----:B------:R-:W4:Y:S01]  /*4730*/  MUFU.EX2 R44, R44 ;  /* 0x0000002c002c7308 */ /* 0x000f220000000800 */
[----:B------:R-:W-:-:S04]  /*4740*/  FADD.FTZ R45, R43, R45 ;  /* 0x0000002d2b2d7221 */ /* 0x000fc80000010000 */
[----:B------:R-:W-:Y:S01]  /*4750*/  FADD.FTZ R45, R39, R45 ;  /* 0x0000002d272d7221 */ /* 0x000fe20000010000 */
[----:B------:R-:W-:Y:S02]  /*4760*/  HMMA.16816.F32.BF16 R56, R164, R58, RZ ;  /* 0x0000003aa438723c */ /* 0x000fe400000418ff */
[----:B------:R-:W1:Y:S01]  /*4770*/  MUFU.EX2 R41, R41 ;  /* 0x0000002900297308 */ /* 0x000e620000000800 */
[----:B-----5:R-:W-:Y:S01]  /*4780*/  F2FP.BF16.PACK_AB R6, R35, R42 ;  /* 0x0000002a2306723e */ /* 0x020fe200000010ff */
[----:B------:R-:W-:-:S04]  /*4790*/  FADD.FTZ R42, R42, R45 ;  /* 0x0000002d2a2a7221 */ /* 0x000fc80000010000 */
[----:B------:R-:W-:Y:S01]  /*47a0*/  HMMA.16816.F32.BF16 R108, R164, R112, RZ ;  /* 0x00000070a46c723c */ /* 0x000fe200000418ff */
[----:B------:R-:W-:Y:S01]  /*47b0*/  FADD.FTZ R42, R35, R42 ;  /* 0x0000002a232a7221 */ /* 0x000fe20000010000 */
[----:B------:R-:W-:Y:S01]  /*47c0*/  MUFU.EX2 R40, R40 ;  /* 0x0000002800287308 */ /* 0x000fe20000000800 */
[----:B----4-:R-:W-:-:S05]  /*47d0*/  FADD.FTZ R47, R44, R47 ;  /* 0x0000002f2c2f7221 */ /* 0x010fca0000010000 */
[----:B------:R-:W-:Y:S02]  /*47e0*/  HMMA.16816.F32.BF16 R112, R164, R114, RZ ;  /* 0x00000072a470723c */ /* 0x000fe400000418ff */
[----:B------:R-:W4:Y:S01]  /*47f0*/  MUFU.EX2 R37, R37 ;  /* 0x0000002500257308 */ /* 0x000f220000000800 */
[C---:B-1----:R-:W-:Y:S01]  /*4800*/  F2FP.BF16.PACK_AB R5, R41.reuse, R44 ;  /* 0x0000002c2905723e */ /* 0x042fe200000010ff */
[----:B------:R-:W-:-:S04]  /*4810*/  FADD.FTZ R47, R41, R47 ;  /* 0x0000002f292f7221 */ /* 0x000fc80000010000 */
[C---:B------:R-:W-:Y:S02]  /*4820*/  HMMA.16816.F32.BF16 R68, R164.reuse, R72, RZ ;  /* 0x00000048a444723c */ /* 0x040fe400000418ff */
[----:B------:R-:W-:Y:S06]  /*4830*/  MUFU.EX2 R38, R38 ;  /* 0x0000002600267308 */ /* 0x000fec0000000800 */
[----:B------:R-:W-:Y:S01]  /*4840*/  HMMA.16816.F32.BF16 R72, R164, R74, RZ ;  /* 0x0000004aa448723c */ /* 0x000fe200000418ff */
[----:B----4-:R-:W-:Y:S01]  /*4850*/  F2FP.BF16.PACK_AB R7, R37, R40 ;  /* 0x000000282507723e */ /* 0x010fe200000010ff */
[----:B------:R-:W1:Y:S01]  /*4860*/  MUFU.EX2 R34, R34 ;  /* 0x0000002200227308 */ /* 0x000e620000000800 */
[----:B------:R-:W-:-:S05]  /*4870*/  FADD.FTZ R40, R40, R47 ;  /* 0x0000002f28287221 */ /* 0x000fca0000010000 */
[----:B------:R-:W-:Y:S01]  /*4880*/  HMMA.16816.F32.BF16 R84, R164, R88, RZ ;  /* 0x00000058a454723c */ /* 0x000fe200000418ff */
[----:B------:R-:W-:Y:S01]  /*4890*/  FADD.FTZ R40, R37, R40 ;  /* 0x0000002825287221 */ /* 0x000fe20000010000 */
[----:B------:R-:W-:Y:S06]  /*48a0*/  MUFU.EX2 R33, R33 ;  /* 0x0000002100217308 */ /* 0x000fec0000000800 */
[C---:B--2---:R-:W-:Y:S02]  /*48b0*/  HMMA.16816.F32.BF16 R60, R4.reuse, R12, R60 ;  /* 0x0000000c043c723c */ /* 0x044fe4000004183c */
[----:B------:R-:W2:Y:S06]  /*48c0*/  MUFU.EX2 R30, R30 ;  /* 0x0000001e001e7308 */ /* 0x000eac0000000800 */
[C---:B------:R-:W-:Y:S01]  /*48d0*/  HMMA.16816.F32.BF16 R64, R4.reuse, R14, R64 ;  /* 0x0000000e0440723c */ /* 0x040fe20000041840 */
[----:B------:R-:W4:Y:S01]  /*48e0*/  LDSM.16.MT88.4 R12, [R242+0x6900] ;  /* 0x00690000f20c783b */ /* 0x000f220000004200 */
[----:B------:R-:W-:Y:S06]  /*48f0*/  MUFU.EX2 R36, R36 ;  /* 0x0000002400247308 */ /* 0x000fec0000000800 */
[C---:B---3--:R-:W-:Y:S02]  /*4900*/  HMMA.16816.F32.BF16 R52, R4.reuse, R8, R52 ;  /* 0x000000080434723c */ /* 0x048fe40000041834 */
[----:B------:R-:W3:Y:S06]  /*4910*/  MUFU.EX2 R32, R32 ;  /* 0x0000002000207308 */ /* 0x000eec0000000800 */
[----:B------:R-:W-:Y:S01]  /*4920*/  HMMA.16816.F32.BF16 R56, R4, R10, R56 ;  /* 0x0000000a0438723c */ /* 0x000fe20000041838 */
[----:B------:R-:W5:Y:S01]  /*4930*/  LDSM.16.MT88.4 R8, [R238+0x900] ;  /* 0x00090000ee08783b */ /* 0x000f620000004200 */
[----:B------:R-:W-:Y:S06]  /*4940*/  MUFU.EX2 R31, R31 ;  /* 0x0000001f001f7308 */ /* 0x000fec0000000800 */
[C---:B------:R-:W-:Y:S02]  /*4950*/  HMMA.16816.F32.BF16 R88, R164.reuse, R90, RZ ;  /* 0x0000005aa458723c */ /* 0x040fe400000418ff */
[----:B------:R-:W1:Y:S06]  /*4960*/  MUFU.EX2 R3, R3 ;  /* 0x0000000300037308 */ /* 0x000e6c0000000800 */
[C---:B------:R-:W-:Y:S02]  /*4970*/  HMMA.16816.F32.BF16 R76, R164.reuse, R80, RZ ;  /* 0x00000050a44c723c */ /* 0x040fe400000418ff */
[----:B------:R-:W-:Y:S06]  /*4980*/  MUFU.EX2 R197, R197 ;  /* 0x000000c500c57308 */ /* 0x000fec0000000800 */
[----:B------:R-:W-:Y:S02]  /*4990*/  HMMA.16816.F32.BF16 R80, R164, R82, RZ ;  /* 0x00000052a450723c */ /* 0x000fe400000418ff */
[----:B------:R-:W-:Y:S06]  /*49a0*/  MUFU.EX2 R198, R198 ;  /* 0x000000c600c67308 */ /* 0x000fec0000000800 */
[C---:B----4-:R-:W-:Y:S02]  /*49b0*/  HMMA.16816.F32.BF16 R108, R4.reuse, R12, R108 ;  /* 0x0000000c046c723c */ /* 0x050fe4000004186c */
[----:B------:R-:W-:Y:S06]  /*49c0*/  MUFU.EX2 R200, R200 ;  /* 0x000000c800c87308 */ /* 0x000fec0000000800 */
[----:B------:R-:W-:Y:S01]  /*49d0*/  HMMA.16816.F32.BF16 R112, R4, R14, R112 ;  /* 0x0000000e0470723c */ /* 0x000fe20000041870 */
[----:B------:R-:W4:Y:S01]  /*49e0*/  LDSM.16.MT88.4 R12, [R240+0x9900] ;  /* 0x00990000f00c783b */ /* 0x000f220000004200 */
[----:B------:R-:W-:Y:S06]  /*49f0*/  MUFU.EX2 R199, R199 ;  /* 0x000000c700c77308 */ /* 0x000fec0000000800 */
[----:B------:R-:W-:Y:S02]  /*4a00*/  HMMA.16816.F32.BF16 R176, R164, R172, RZ ;  /* 0x000000aca4b0723c */ /* 0x000fe400000418ff */
[----:B------:R-:W-:Y:S06]  /*4a10*/  MUFU.EX2 R208, R208 ;  /* 0x000000d000d07308 */ /* 0x000fec0000000800 */
[C---:B-----5:R-:W-:Y:S02]  /*4a20*/  HMMA.16816.F32.BF16 R68, R4.reuse, R8, R68 ;  /* 0x000000080444723c */ /* 0x060fe40000041844 */
[----:B------:R-:W-:Y:S06]  /*4a30*/  MUFU.EX2 R207, R207 ;  /* 0x000000cf00cf7308 */ /* 0x000fec0000000800 */
[----:B------:R-:W-:Y:S01]  /*4a40*/  HMMA.16816.F32.BF16 R72, R4, R10, R72 ;  /* 0x0000000a0448723c */ /* 0x000fe20000041848 */
[----:B------:R-:W5:Y:S01]  /*4a50*/  LDSM.16.MT88.4 R8, [R240+0x6900] ;  /* 0x00690000f008783b */ /* 0x000f620000004200 */
[----:B------:R-:W-:Y:S06]  /*4a60*/  MUFU.EX2 R206, R206 ;  /* 0x000000ce00ce7308 */ /* 0x000fec0000000800 */
[----:B------:R-:W-:Y:S02]  /*4a70*/  HMMA.16816.F32.BF16 R172, R164, R174, RZ ;  /* 0x000000aea4ac723c */ /* 0x000fe400000418ff */
[----:B------:R-:W-:Y:S06]  /*4a80*/  MUFU.EX2 R204, R204 ;  /* 0x000000cc00cc7308 */ /* 0x000fec0000000800 */
[C---:B------:R-:W-:Y:S02]  /*4a90*/  HMMA.16816.F32.BF16 R84, R4.reuse, R24, R84 ;  /* 0x000000180454723c */ /* 0x040fe40000041854 */
[----:B------:R-:W-:Y:S06]  /*4aa0*/  MUFU.EX2 R205, R205 ;  /* 0x000000cd00cd7308 */ /* 0x000fec0000000800 */
[----:B------:R-:W-:Y:S01]  /*4ab0*/  HMMA.16816.F32.BF16 R88, R4, R26, R88 ;  /* 0x0000001a0458723c */ /* 0x000fe20000041858 */
[----:B------:R-:W1:Y:S01]  /*4ac0*/  LDSM.16.MT88.4 R24, [R238+0x9100] ;  /* 0x00910000ee18783b */ /* 0x000e620000004200 */
[----:B------:R-:W-:Y:S06]  /*4ad0*/  MUFU.EX2 R203, R203 ;  /* 0x000000cb00cb7308 */ /* 0x000fec0000000800 */
[C---:B------:R-:W-:Y:S02]  /*4ae0*/  HMMA.16816.F32.BF16 R148, R164.reuse, R152, RZ ;  /* 0x00000098a494723c */ /* 0x040fe400000418ff */
[----:B------:R-:W-:Y:S06]  /*4af0*/  MUFU.EX2 R202, R202 ;  /* 0x000000ca00ca7308 */ /* 0x000fec0000000800 */
[----:B------:R-:W-:Y:S02]  /*4b00*/  HMMA.16816.F32.BF16 R152, R164, R154, RZ ;  /* 0x0000009aa498723c */ /* 0x000fe400000418ff */
[----:B------:R-:W-:Y:S06]  /*4b10*/  MUFU.EX2 R201, R201 ;  /* 0x000000c900c97308 */ /* 0x000fec0000000800 */
[C---:B------:R-:W-:Y:S02]  /*4b20*/  HMMA.16816.F32.BF16 R76, R4.reuse, R116, R76 ;  /* 0x00000074044c723c */ /* 0x040fe4000004184c */
[----:B------:R-:W-:Y:S06]  /*4b30*/  MUFU.EX2 R191, R191 ;  /* 0x000000bf00bf7308 */ /* 0x000fec0000000800 */
[----:B------:R-:W-:Y:S02]  /*4b40*/  HMMA.16816.F32.BF16 R80, R4, R118, R80 ;  /* 0x000000760450723c */ /* 0x000fe40000041850 */
[----:B------:R-:W-:Y:S06]  /*4b50*/  MUFU.EX2 R190, R190 ;  /* 0x000000be00be7308 */ /* 0x000fec0000000800 */
[C---:B------:R-:W-:Y:S02]  /*4b60*/  HMMA.16816.F32.BF16 R116, R164.reuse, R120, RZ ;  /* 0x00000078a474723c */ /* 0x040fe400000418ff */
[----:B------:R-:W-:Y:S06]  /*4b70*/  MUFU.EX2 R189, R189 ;  /* 0x000000bd00bd7308 */ /* 0x000fec0000000800 */
[----:B------:R-:W-:Y:S02]  /*4b80*/  HMMA.16816.F32.BF16 R120, R164, R122, RZ ;  /* 0x0000007aa478723c */ /* 0x000fe400000418ff */
[----:B------:R-:W-:Y:S06]  /*4b90*/  MUFU.EX2 R186, R186 ;  /* 0x000000ba00ba7308 */ /* 0x000fec0000000800 */
[C---:B------:R-:W-:Y:S02]  /*4ba0*/  HMMA.16816.F32.BF16 R176, R4.reuse, R16, R176 ;  /* 0x0000001004b0723c */ /* 0x040fe400000418b0 */
[----:B------:R-:W-:Y:S06]  /*4bb0*/  MUFU.EX2 R185, R185 ;  /* 0x000000b900b97308 */ /* 0x000fec0000000800 */
[C---:B------:R-:W-:Y:S01]  /*4bc0*/  HMMA.16816.F32.BF16 R172, R4.reuse, R18, R172 ;  /* 0x0000001204ac723c */ /* 0x040fe200000418ac */
[----:B------:R-:W1:Y:S07]  /*4bd0*/  LDSM.16.MT88.4 R16, [R238+0x3900] ;  /* 0x00390000ee10783b */ /* 0x000e6e0000004200 */
[C---:B----4-:R-:W-:Y:S08]  /*4be0*/  HMMA.16816.F32.BF16 R148, R4.reuse, R12, R148 ;  /* 0x0000000c0494723c */ /* 0x050ff00000041894 */
[----:B------:R-:W-:Y:S01]  /*4bf0*/  HMMA.16816.F32.BF16 R152, R4, R14, R152 ;  /* 0x0000000e0498723c */ /* 0x000fe20000041898 */
[----:B------:R-:W4:Y:S07]  /*4c00*/  LDSM.16.MT88.4 R12, [R238+0x9900] ;  /* 0x00990000ee0c783b */ /* 0x000f2e0000004200 */
[C---:B------:R-:W-:Y:S08]  /*4c10*/  HMMA.16816.F32.BF16 R92, R164.reuse, R96, RZ ;  /* 0x00000060a45c723c */ /* 0x040ff000000418ff */
[----:B------:R-:W-:Y:S08]  /*4c20*/  HMMA.16816.F32.BF16 R100, R164, R104, RZ ;  /* 0x00000068a464723c */ /* 0x000ff000000418ff */
[C---:B-----5:R-:W-:Y:S08]  /*4c30*/  HMMA.16816.F32.BF16 R116, R4.reuse, R8, R116 ;  /* 0x000000080474723c */ /* 0x060ff00000041874 */
[----:B------:R-:W-:Y:S01]  /*4c40*/  HMMA.16816.F32.BF16 R120, R4, R10, R120 ;  /* 0x0000000a0478723c */ /* 0x000fe20000041878 */
[----:B------:R-:W5:Y:S07]  /*4c50*/  LDSM.16.MT88.4 R8, [R239+0x9900] ;  /* 0x00990000ef08783b */ /* 0x000f6e0000004200 */
        /* <DEDUP_REMOVED lines=10> */
[C---:B-1----:R-:W-:Y:S08]  /*4d00*/  HMMA.16816.F32.BF16 R168, R164.reuse, R24, RZ ;  /* 0x00000018a4a8723c */ /* 0x042ff000000418ff */
[----:B------:R-:W-:Y:S01]  /*4d10*/  HMMA.16816.F32.BF16 R164, R164, R26, RZ ;  /* 0x0000001aa4a4723c */ /* 0x000fe200000418ff */
[----:B------:R-:W-:Y:S07]  /*4d20*/  LDSM.16.MT88.4 R24, [R239+0x1100] ;  /* 0x00110000ef18783b */ /* 0x000fee0000004200 */
[C---:B------:R-:W-:Y:S08]  /*4d30*/  HMMA.16816.F32.BF16 R92, R4.reuse, R20, R92 ;  /* 0x00000014045c723c */ /* 0x040ff0000004185c */
[C---:B------:R-:W-:Y:S01]  /*4d40*/  HMMA.16816.F32.BF16 R96, R4.reuse, R22, R96 ;  /* 0x000000160460723c */ /* 0x040fe20000041860 */
[----:B------:R-:W1:Y:S07]  /*4d50*/  LDSM.16.MT88.4 R20, [R238+0x6900] ;  /* 0x00690000ee14783b */ /* 0x000e6e0000004200 */
[C---:B------:R-:W-:Y:S08]  /*4d60*/  HMMA.16816.F32.BF16 R100, R4.reuse, R16, R100 ;  /* 0x000000100464723c */ /* 0x040ff00000041864 */
[C---:B------:R-:W-:Y:S01]  /*4d70*/  HMMA.16816.F32.BF16 R104, R4.reuse, R18, R104 ;  /* 0x000000120468723c */ /* 0x040fe20000041868 */
[----:B------:R-:W1:Y:S07]  /*4d80*/  LDSM.16.MT88.4 R16, [R242+0x9900] ;  /* 0x00990000f210783b */ /* 0x000e6e0000004200 */
[C---:B----4-:R-:W-:Y:S08]  /*4d90*/  HMMA.16816.F32.BF16 R168, R4.reuse, R12, R168 ;  /* 0x0000000c04a8723c */ /* 0x050ff000000418a8 */
[C---:B------:R-:W-:Y:S01]  /*4da0*/  HMMA.16816.F32.BF16 R164, R4.reuse, R14, R164 ;  /* 0x0000000e04a4723c */ /* 0x040fe200000418a4 */
[----:B------:R-:W4:Y:S07]  /*4db0*/  LDSM.16.MT88.4 R12, [R242+0x1100] ;  /* 0x00110000f20c783b */ /* 0x000f2e0000004200 */
[C---:B-----5:R-:W-:Y:S08]  /*4dc0*/  HMMA.16816.F32.BF16 R156, R4.reuse, R8, R156 ;  /* 0x00000008049c723c */ /* 0x060ff0000004189c */
[C---:B------:R-:W-:Y:S01]  /*4dd0*/  HMMA.16816.F32.BF16 R160, R4.reuse, R10, R160 ;  /* 0x0000000a04a0723c */ /* 0x040fe200000418a0 */
[----:B------:R-:W5:Y:S07]  /*4de0*/  LDSM.16.MT88.4 R8, [R240+0x1100] ;  /* 0x00110000f008783b */ /* 0x000f6e0000004200 */
[C---:B------:R-:W-:Y:S07]  /*4df0*/  HMMA.16816.F32.BF16 R124, R4.reuse, R192, R124 ;  /* 0x000000c0047c723c */ /* 0x040fee000004187c */
[--C-:B------:R-:W-:Y:S01]  /*4e00*/  FFMA.FTZ R193, R211, c[0x0][0x2d0], -R187.reuse ;  /* 0x0000b400d3c17a23 */ /* 0x100fe200000108bb */
[----:B------:R-:W-:Y:S01]  /*4e10*/  HMMA.16816.F32.BF16 R128, R4, R194, R128 ;  /* 0x000000c20480723c */ /* 0x000fe20000041880 */
[----:B------:R-:W-:-:S04]  /*4e20*/  FFMA.FTZ R192, R210, c[0x0][0x2d0], -R187 ;  /* 0x0000b400d2c07a23 */ /* 0x000fc800000108bb */
[----:B------:R-:W-:Y:S02]  /*4e30*/  MUFU.EX2 R193, R193 ;  /* 0x000000c100c17308 */ /* 0x000fe40000000800 */
[----:B------:R-:W-:Y:S01]  /*4e40*/  FFMA.FTZ R194, R212, c[0x0][0x2d0], -R187 ;  /* 0x0000b400d4c27a23 */ /* 0x000fe200000108bb */
[C---:B-1----:R-:W-:Y:S01]  /*4e50*/  HMMA.16816.F32.BF16 R132, R4.reuse, R20, R132 ;  /* 0x000000140484723c */ /* 0x042fe20000041884 */
[----:B------:R-:W-:Y:S02]  /*4e60*/  FFMA.FTZ R195, R209, c[0x0][0x2d0], -R181 ;  /* 0x0000b400d1c37a23 */ /* 0x000fe400000108b5 */
[----:B------:R-:W-:Y:S02]  /*4e70*/  FFMA.FTZ R187, R188, c[0x0][0x2d0], -R187 ;  /* 0x0000b400bcbb7a23 */ /* 0x000fe400000108bb */
[----:B------:R-:W1:Y:S01]  /*4e80*/  MUFU.EX2 R194, R194 ;  /* 0x000000c200c27308 */ /* 0x000e620000000800 */
[--C-:B------:R-:W-:Y:S02]  /*4e90*/  FFMA.FTZ R188, R196, c[0x0][0x2d0], -R181.reuse ;  /* 0x0000b400c4bc7a23 */ /* 0x100fe400000108b5 */
[----:B------:R-:W-:Y:S01]  /*4ea0*/  HMMA.16816.F32.BF16 R136, R4, R22, R136 ;  /* 0x000000160488723c */ /* 0x000fe20000041888 */
[----:B------:R-:W-:Y:S01]  /*4eb0*/  LDSM.16.MT88.4 R20, [R239+0x4100] ;  /* 0x00410000ef14783b */ /* 0x000fe20000004200 */
[----:B------:R-:W-:-:S03]  /*4ec0*/  FFMA.FTZ R181, R184, c[0x0][0x2d0], -R181 ;  /* 0x0000b400b8b57a23 */ /* 0x000fc600000108b5 */
[----:B------:R-:W1:Y:S03]  /*4ed0*/  MUFU.EX2 R192, R192 ;  /* 0x000000c000c07308 */ /* 0x000e660000000800 */
[C---:B------:R-:W-:Y:S05]  /*4ee0*/  HMMA.16816.F32.BF16 R140, R4.reuse, R16, R140 ;  /* 0x00000010048c723c */ /* 0x040fea000004188c */
[----:B------:R-:W1:Y:S03]  /*4ef0*/  MUFU.EX2 R195, R195 ;  /* 0x000000c300c37308 */ /* 0x000e660000000800 */
[----:B------:R-:W-:Y:S01]  /*4f00*/  HMMA.16816.F32.BF16 R144, R4, R18, R144 ;  /* 0x000000120490723c */ /* 0x000fe20000041890 */
[----:B------:R-:W1:Y:S04]  /*4f10*/  LDSM.16.MT88.4 R16, [R238+0x1100] ;  /* 0x00110000ee10783b */ /* 0x000e680000004200 */
[----:B------:R-:W-:Y:S02]  /*4f20*/  MUFU.EX2 R187, R187 ;  /* 0x000000bb00bb7308 */ /* 0x000fe40000000800 */
[----:B------:R-:W-:Y:S01]  /*4f30*/  F2FP.BF16.PACK_AB R4, R34, R38 ;  /* 0x000000262204723e */ /* 0x000fe200000010ff */
[----:B------:R-:W-:Y:S01]  /*4f40*/  FADD.FTZ R38, R38, R42 ;  /* 0x0000002a26267221 */ /* 0x000fe20000010000 */
[----:B--2---:R-:W-:-:S02]  /*4f50*/  F2FP.BF16.PACK_AB R6, R30, R33 ;  /* 0x000000211e06723e */ /* 0x004fc400000010ff */
[----:B---3--:R-:W-:Y:S01]  /*4f60*/  F2FP.BF16.PACK_AB R5, R32, R36 ;  /* 0x000000242005723e */ /* 0x008fe200000010ff */
[----:B------:R-:W-:Y:S01]  /*4f70*/  FADD.FTZ R36, R36, R40 ;  /* 0x0000002824247221 */ /* 0x000fe20000010000 */
[----:B------:R-:W-:Y:S01]  /*4f80*/  F2FP.BF16.PACK_AB R7, R3, R31 ;  /* 0x0000001f0307723e */ /* 0x000fe200000010ff */
[----:B------:R-:W2:Y:S01]  /*4f90*/  MUFU.EX2 R188, R188 ;  /* 0x000000bc00bc7308 */ /* 0x000ea20000000800 */
[----:B------:R-:W-:Y:S02]  /*4fa0*/  FADD.FTZ R38, R34, R38 ;  /* 0x0000002622267221 */ /* 0x000fe40000010000 */
[----:B------:R-:W-:Y:S02]  /*4fb0*/  FADD.FTZ R36, R32, R36 ;  /* 0x0000002420247221 */ /* 0x000fe40000010000 */
[----:B------:R-:W-:Y:S01]  /*4fc0*/  FADD.FTZ R33, R33, R38 ;  /* 0x0000002621217221 */ /* 0x000fe20000010000 */
[----:B----4-:R-:W-:Y:S01]  /*4fd0*/  HMMA.16816.F32.BF16 R176, R4, R12, R176 ;  /* 0x0000000c04b0723c */ /* 0x010fe200000418b0 */
[----:B------:R-:W-:Y:S01]  /*4fe0*/  FADD.FTZ R31, R31, R36 ;  /* 0x000000241f1f7221 */ /* 0x000fe20000010000 */
[----:B------:R-:W3:Y:S01]  /*4ff0*/  MUFU.EX2 R181, R181 ;  /* 0x000000b500b57308 */ /* 0x000ee20000000800 */
[----:B------:R-:W-:-:S02]  /*5000*/  FADD.FTZ R33, R30, R33 ;  /* 0x000000211e217221 */ /* 0x000fc40000010000 */
[----:B------:R-:W-:-:S03]  /*5010*/  FADD.FTZ R31, R3, R31 ;  /* 0x0000001f031f7221 */ /* 0x000fc60000010000 */
[C---:B------:R-:W-:Y:S01]  /*5020*/  HMMA.16816.F32.BF16 R172, R4.reuse, R14, R172 ;  /* 0x0000000e04ac723c */ /* 0x040fe200000418ac */
[----:B------:R-:W4:Y:S07]  /*5030*/  LDSM.16.MT88.4 R12, [R242+0x4100] ;  /* 0x00410000f20c783b */ /* 0x000f2e0000004200 */
[C---:B-----5:R-:W-:Y:S08]  /*5040*/  HMMA.16816.F32.BF16 R52, R4.reuse, R8, R52 ;  /* 0x000000080434723c */ /* 0x060ff00000041834 */
[C---:B------:R-:W-:Y:S01]  /*5050*/  HMMA.16816.F32.BF16 R56, R4.reuse, R10, R56 ;  /* 0x0000000a0438723c */ /* 0x040fe20000041838 */
[----:B------:R-:W5:Y:S07]  /*5060*/  LDSM.16.MT88.4 R8, [R240+0x4100] ;  /* 0x00410000f008783b */ /* 0x000f6e0000004200 */
[C---:B-1----:R-:W-:Y:S08]  /*5070*/  HMMA.16816.F32.BF16 R68, R4.reuse, R16, R68 ;  /* 0x000000100444723c */ /* 0x042ff00000041844 */
[C---:B------:R-:W-:Y:S01]  /*5080*/  HMMA.16816.F32.BF16 R72, R4.reuse, R18, R72 ;  /* 0x000000120448723c */ /* 0x040fe20000041848 */
[----:B------:R-:W-:Y:S07]  /*5090*/  LDSM.16.MT88.4 R16, [R238+0x4100] ;  /* 0x00410000ee10783b */ /* 0x000fee0000004200 */
[C---:B------:R-:W-:Y:S08]  /*50a0*/  HMMA.16816.F32.BF16 R60, R4.reuse, R24, R60 ;  /* 0x00000018043c723c */ /* 0x040ff0000004183c */
[C---:B----4-:R-:W-:Y:S08]  /*50b0*/  HMMA.16816.F32.BF16 R76, R4.reuse, R12, R76 ;  /* 0x0000000c044c723c */ /* 0x050ff0000004184c */
[C---:B------:R-:W-:Y:S01]  /*50c0*/  HMMA.16816.F32.BF16 R80, R4.reuse, R14, R80 ;  /* 0x0000000e0450723c */ /* 0x040fe20000041850 */
[----:B------:R-:W1:Y:S07]  /*50d0*/  LDSM.16.MT88.4 R12, [R242+0x7100] ;  /* 0x00710000f20c783b */ /* 0x000e6e0000004200 */
[C---:B-----5:R-:W-:Y:S08]  /*50e0*/  HMMA.16816.F32.BF16 R84, R4.reuse, R8, R84 ;  /* 0x000000080454723c */ /* 0x060ff00000041854 */
[C---:B------:R-:W-:Y:S01]  /*50f0*/  HMMA.16816.F32.BF16 R88, R4.reuse, R10, R88 ;  /* 0x0000000a0458723c */ /* 0x040fe20000041858 */
[----:B------:R-:W4:Y:S07]  /*5100*/  LDSM.16.MT88.4 R8, [R240+0x7100] ;  /* 0x00710000f008783b */ /* 0x000f2e0000004200 */
[C---:B------:R-:W-:Y:S01]  /*5110*/  HMMA.16816.F32.BF16 R64, R4.reuse, R26, R64 ;  /* 0x0000001a0440723c */ /* 0x040fe20000041840 */
[----:B------:R-:W5:Y:S07]  /*5120*/  LDSM.16.MT88.4 R24, [R239+0x7100] ;  /* 0x00710000ef18783b */ /* 0x000f6e0000004200 */
[C---:B------:R-:W-:Y:S08]  /*5130*/  HMMA.16816.F32.BF16 R92, R4.reuse, R20, R92 ;  /* 0x00000014045c723c */ /* 0x040ff0000004185c */
[C---:B------:R-:W-:Y:S01]  /*5140*/  HMMA.16816.F32.BF16 R96, R4.reuse, R22, R96 ;  /* 0x000000160460723c */ /* 0x040fe20000041860 */
[----:B------:R-:W-:Y:S07]  /*5150*/  LDSM.16.MT88.4 R20, [R238+0x7100] ;  /* 0x00710000ee14783b */ /* 0x000fee0000004200 */
[C---:B-1----:R-:W-:Y:S08]  /*5160*/  HMMA.16816.F32.BF16 R108, R4.reuse, R12, R108 ;  /* 0x0000000c046c723c */ /* 0x042ff0000004186c */
[C---:B------:R-:W-:Y:S01]  /*5170*/  HMMA.16816.F32.BF16 R112, R4.reuse, R14, R112 ;  /* 0x0000000e0470723c */ /* 0x040fe20000041870 */
[----:B------:R-:W1:Y:S07]  /*5180*/  LDSM.16.MT88.4 R12, [R240+0xa100] ;  /* 0x00a10000f00c783b */ /* 0x000e6e0000004200 */
[C---:B----4-:R-:W-:Y:S08]  /*5190*/  HMMA.16816.F32.BF16 R116, R4.reuse, R8, R116 ;  /* 0x000000080474723c */ /* 0x050ff00000041874 */
[C---:B------:R-:W-:Y:S01]  /*51a0*/  HMMA.16816.F32.BF16 R120, R4.reuse, R10, R120 ;  /* 0x0000000a0478723c */ /* 0x040fe20000041878 */
[----:B------:R-:W4:Y:S07]  /*51b0*/  LDSM.16.MT88.4 R8, [R239+0xa100] ;  /* 0x00a10000ef08783b */ /* 0x000f2e0000004200 */
[C---:B------:R-:W-:Y:S08]  /*51c0*/  HMMA.16816.F32.BF16 R100, R4.reuse, R16, R100 ;  /* 0x000000100464723c */ /* 0x040ff00000041864 */
[C---:B------:R-:W-:Y:S01]  /*51d0*/  HMMA.16816.F32.BF16 R104, R4.reuse, R18, R104 ;  /* 0x000000120468723c */ /* 0x040fe20000041868 */
[----:B------:R-:W2:Y:S07]  /*51e0*/  LDSM.16.MT88.4 R16, [R242+0xa100] ;  /* 0x00a10000f210783b */ /* 0x000eae0000004200 */
[C---:B-----5:R-:W-:Y:S08]  /*51f0*/  HMMA.16816.F32.BF16 R124, R4.reuse, R24, R124 ;  /* 0x00000018047c723c */ /* 0x060ff0000004187c */
[C---:B-1----:R-:W-:Y:S08]  /*5200*/  HMMA.16816.F32.BF16 R148, R4.reuse, R12, R148 ;  /* 0x0000000c0494723c */ /* 0x042ff00000041894 */
[C---:B------:R-:W-:Y:S01]  /*5210*/  HMMA.16816.F32.BF16 R152, R4.reuse, R14, R152 ;  /* 0x0000000e0498723c */ /* 0x040fe20000041898 */
[----:B------:R-:W1:Y:S07]  /*5220*/  LDSM.16.MT88.4 R12, [R238+0xa100] ;  /* 0x00a10000ee0c783b */ /* 0x000e6e0000004200 */
[C---:B----4-:R-:W-:Y:S08]  /*5230*/  HMMA.16816.F32.BF16 R156, R4.reuse, R8, R156 ;  /* 0x00000008049c723c */ /* 0x050ff0000004189c */
[C---:B------:R-:W-:Y:S01]  /*5240*/  HMMA.16816.F32.BF16 R160, R4.reuse, R10, R160 ;  /* 0x0000000a04a0723c */ /* 0x040fe200000418a0 */
[----:B------:R-:W4:Y:S07]  /*5250*/  LDSM.16.MT88.4 R8, [R239+0x1900] ;  /* 0x00190000ef08783b */ /* 0x000f2e0000004200 */
[C---:B------:R-:W-:Y:S01]  /*5260*/  HMMA.16816.F32.BF16 R128, R4.reuse, R26, R128 ;  /* 0x0000001a0480723c */ /* 0x040fe20000041880 */
[----:B------:R-:W-:Y:S07]  /*5270*/  LDSM.16.MT88.4 R24, [R238+0x4900] ;  /* 0x00490000ee18783b */ /* 0x000fee0000004200 */
[C---:B------:R-:W-:Y:S08]  /*5280*/  HMMA.16816.F32.BF16 R132, R4.reuse, R20, R132 ;  /* 0x000000140484723c */ /* 0x040ff00000041884 */
[C---:B------:R-:W-:Y:S01]  /*5290*/  HMMA.16816.F32.BF16 R136, R4.reuse, R22, R136 ;  /* 0x000000160488723c */ /* 0x040fe20000041888 */
[----:B------:R-:W-:Y:S07]  /*52a0*/  LDSM.16.MT88.4 R20, [R238+0x1900] ;  /* 0x00190000ee14783b */ /* 0x000fee0000004200 */
[C---:B--2---:R-:W-:Y:S08]  /*52b0*/  HMMA.16816.F32.BF16 R140, R4.reuse, R16, R140 ;  /* 0x00000010048c723c */ /* 0x044ff0000004188c */
[C---:B------:R-:W-:Y:S01]  /*52c0*/  HMMA.16816.F32.BF16 R144, R4.reuse, R18, R144 ;  /* 0x000000120490723c */ /* 0x040fe20000041890 */
[----:B------:R-:W2:Y:S07]  /*52d0*/  LDSM.16.MT88.4 R16, [R242+0x1900] ;  /* 0x00190000f210783b */ /* 0x000eae0000004200 */
[C---:B-1----:R-:W-:Y:S08]  /*52e0*/  HMMA.16816.F32.BF16 R168, R4.reuse, R12, R168 ;  /* 0x0000000c04a8723c */ /* 0x042ff000000418a8 */
[----:B------:R-:W-:Y:S01]  /*52f0*/  HMMA.16816.F32.BF16 R164, R4, R14, R164 ;  /* 0x0000000e04a4723c */ /* 0x000fe200000418a4 */
[----:B------:R-:W1:Y:S06]  /*5300*/  LDSM.16.MT88.4 R12, [R240+0x1900] ;  /* 0x00190000f00c783b */ /* 0x000e6c0000004200 */
[----:B------:R-:W-:Y:S01]  /*5310*/  F2FP.BF16.PACK_AB R4, R194, R197 ;  /* 0x000000c5c204723e */ /* 0x000fe200000010ff */
[----:B------:R-:W-:Y:S01]  /*5320*/  FADD.FTZ R197, R197, R33 ;  /* 0x00000021c5c57221 */ /* 0x000fe20000010000 */
[----:B------:R-:W-:-:S02]  /*5330*/  F2FP.BF16.PACK_AB R6, R192, R193 ;  /* 0x000000c1c006723e */ /* 0x000fc400000010ff */
[----:B------:R-:W-:Y:S01]  /*5340*/  F2FP.BF16.PACK_AB R5, R198, R195 ;  /* 0x000000c3c605723e */ /* 0x000fe200000010ff */
[----:B------:R-:W-:Y:S01]  /*5350*/  FADD.FTZ R195, R195, R31 ;  /* 0x0000001fc3c37221 */ /* 0x000fe20000010000 */
[----:B------:R-:W-:Y:S01]  /*5360*/  F2FP.BF16.PACK_AB R7, R199, R200 ;  /* 0x000000c8c707723e */ /* 0x000fe200000010ff */
[----:B------:R-:W-:Y:S02]  /*5370*/  FADD.FTZ R197, R194, R197 ;  /* 0x000000c5c2c57221 */ /* 0x000fe40000010000 */
[----:B------:R-:W-:Y:S02]  /*5380*/  FADD.FTZ R195, R198, R195 ;  /* 0x000000c3c6c37221 */ /* 0x000fe40000010000 */
[----:B------:R-:W-:Y:S02]  /*5390*/  FADD.FTZ R193, R193, R197 ;  /* 0x000000c5c1c17221 */ /* 0x000fe40000010000 */
[----:B----4-:R-:W-:Y:S01]  /*53a0*/  HMMA.16816.F32.BF16 R60, R4, R8, R60 ;  /* 0x00000008043c723c */ /* 0x010fe2000004183c */
[----:B------:R-:W-:-:S02]  /*53b0*/  FADD.FTZ R200, R200, R195 ;  /* 0x000000c3c8c87221 */ /* 0x000fc40000010000 */
[----:B------:R-:W-:Y:S02]  /*53c0*/  FADD.FTZ R193, R192, R193 ;  /* 0x000000c1c0c17221 */ /* 0x000fe40000010000 */
[----:B------:R-:W-:-:S03]  /*53d0*/  FADD.FTZ R200, R199, R200 ;  /* 0x000000c8c7c87221 */ /* 0x000fc60000010000 */
[C---:B------:R-:W-:Y:S01]  /*53e0*/  HMMA.16816.F32.BF16 R64, R4.reuse, R10, R64 ;  /* 0x0000000a0440723c */ /* 0x040fe20000041840 */
[----:B------:R-:W4:Y:S07]  /*53f0*/  LDSM.16.MT88.4 R8, [R239+0x4900] ;  /* 0x00490000ef08783b */ /* 0x000f2e0000004200 */
[C---:B--2---:R-:W-:Y:S08]  /*5400*/  HMMA.16816.F32.BF16 R176, R4.reuse, R16, R176 ;  /* 0x0000001004b0723c */ /* 0x044ff000000418b0 */
[C---:B------:R-:W-:Y:S01]  /*5410*/  HMMA.16816.F32.BF16 R172, R4.reuse, R18, R172 ;  /* 0x0000001204ac723c */ /* 0x040fe200000418ac */
[----:B------:R-:W2:Y:S07]  /*5420*/  LDSM.16.MT88.4 R16, [R242+0x4900] ;  /* 0x00490000f210783b */ /* 0x000eae0000004200 */
[C---:B-1----:R-:W-:Y:S08]  /*5430*/  HMMA.16816.F32.BF16 R52, R4.reuse, R12, R52 ;  /* 0x0000000c0434723c */ /* 0x042ff00000041834 */
[C---:B------:R-:W-:Y:S01]  /*5440*/  HMMA.16816.F32.BF16 R56, R4.reuse, R14, R56 ;  /* 0x0000000e0438723c */ /* 0x040fe20000041838 */
[----:B------:R-:W1:Y:S07]  /*5450*/  LDSM.16.MT88.4 R12, [R240+0x4900] ;  /* 0x00490000f00c783b */ /* 0x000e6e0000004200 */
[C---:B------:R-:W-:Y:S08]  /*5460*/  HMMA.16816.F32.BF16 R68, R4.reuse, R20, R68 ;  /* 0x000000140444723c */ /* 0x040ff00000041844 */
[C---:B----4-:R-:W-:Y:S08]  /*5470*/  HMMA.16816.F32.BF16 R92, R4.reuse, R8, R92 ;  /* 0x00000008045c723c */ /* 0x050ff0000004185c */
[C---:B------:R-:W-:Y:S01]  /*5480*/  HMMA.16816.F32.BF16 R96, R4.reuse, R10, R96 ;  /* 0x0000000a0460723c */ /* 0x040fe20000041860 */
[----:B------:R-:W4:Y:S07]  /*5490*/  LDSM.16.MT88.4 R8, [R238+0x7900] ;  /* 0x00790000ee08783b */ /* 0x000f2e0000004200 */
[C---:B------:R-:W-:Y:S01]  /*54a0*/  HMMA.16816.F32.BF16 R72, R4.reuse, R22, R72 ;  /* 0x000000160448723c */ /* 0x040fe20000041848 */
[----:B------:R-:W5:Y:S07]  /*54b0*/  LDSM.16.MT88.4 R20, [R242+0x7900] ;  /* 0x00790000f214783b */ /* 0x000f6e0000004200 */
[C---:B--2---:R-:W-:Y:S08]  /*54c0*/  HMMA.16816.F32.BF16 R76, R4.reuse, R16, R76 ;  /* 0x00000010044c723c */ /* 0x044ff0000004184c */
[C---:B------:R-:W-:Y:S01]  /*54d0*/  HMMA.16816.F32.BF16 R80, R4.reuse, R18, R80 ;  /* 0x000000120450723c */ /* 0x040fe20000041850 */
[----:B------:R-:W2:Y:S07]  /*54e0*/  LDSM.16.MT88.4 R16, [R240+0x7900] ;  /* 0x00790000f010783b */ /* 0x000eae0000004200 */
[C---:B-1----:R-:W-:Y:S08]  /*54f0*/  HMMA.16816.F32.BF16 R84, R4.reuse, R12, R84 ;  /* 0x0000000c0454723c */ /* 0x042ff00000041854 */
        /* <DEDUP_REMOVED lines=19> */
[----:B------:R-:W-:Y:S07]  /*5630*/  LDSM.16.MT88.4 R24, [R240+0x2100] ;  /* 0x00210000f018783b */ /* 0x000fee0000004200 */
[C---:B-----5:R-:W-:Y:S08]  /*5640*/  HMMA.16816.F32.BF16 R140, R4.reuse, R20, R140 ;  /* 0x00000014048c723c */ /* 0x060ff0000004188c */
        /* <DEDUP_REMOVED lines=20> */
[----:B------:R-:W-:Y:S02]  /*5790*/  FADD.FTZ R202, R201, R202 ;  /* 0x000000cac9ca7221 */ /* 0x000fe40000010000 */
[----:B------:R-:W-:Y:S01]  /*57a0*/  FADD.FTZ R206, R191, R206 ;  /* 0x000000cebfce7221 */ /* 0x000fe20000010000 */
[----:B------:R-:W-:Y:S01]  /*57b0*/  HMMA.16816.F32.BF16 R172, R4, R10, R172 ;  /* 0x0000000a04ac723c */ /* 0x000fe200000418ac */
[----:B------:R-:W4:Y:S01]  /*57c0*/  LDSM.16.MT88.4 R8, [R242+0x5100] ;  /* 0x00510000f208783b */ /* 0x000f220000004200 */
[----:B------:R-:W-:Y:S02]  /*57d0*/  FADD.FTZ R202, R188, R202 ;  /* 0x000000cabcca7221 */ /* 0x000fe40000010000 */
[----:B------:R-:W-:Y:S02]  /*57e0*/  FADD.FTZ R206, R190, R206 ;  /* 0x000000cebece7221 */ /* 0x000fe40000010000 */
[----:B------:R-:W-:-:S02]  /*57f0*/  FADD.FTZ R202, R186, R202 ;  /* 0x000000cabaca7221 */ /* 0x000fc40000010000 */
[----:B--2---:R-:W-:Y:S01]  /*5800*/  HMMA.16816.F32.BF16 R60, R4, R16, R60 ;  /* 0x00000010043c723c */ /* 0x004fe2000004183c */
[----:B------:R-:W-:Y:S02]  /*5810*/  FADD.FTZ R206, R189, R206 ;  /* 0x000000cebdce7221 */ /* 0x000fe40000010000 */
[----:B------:R-:W-:-:S04]  /*5820*/  FADD.FTZ R202, R185, R202 ;  /* 0x000000cab9ca7221 */ /* 0x000fc80000010000 */
[----:B---3--:R-:W-:Y:S01]  /*5830*/  FADD.FTZ R3, R181, R202 ;  /* 0x000000cab5037221 */ /* 0x008fe20000010000 */
[C---:B------:R-:W-:Y:S01]  /*5840*/  HMMA.16816.F32.BF16 R64, R4.reuse, R18, R64 ;  /* 0x000000120440723c */ /* 0x040fe20000041840 */
[----:B------:R-:W2:Y:S04]  /*5850*/  LDSM.16.MT88.4 R16, [R239+0x5100] ;  /* 0x00510000ef10783b */ /* 0x000ea80000004200 */
[----:B------:R-:W-:Y:S03]  /*5860*/  STL [R1+0x58], R3 ;  /* 0x0000580301007387 */ /* 0x000fe60000100800 */
[C---:B-1----:R-:W-:Y:S08]  /*5870*/  HMMA.16816.F32.BF16 R68, R4.reuse, R12, R68 ;  /* 0x0000000c0444723c */ /* 0x042ff00000041844 */
[C---:B------:R-:W-:Y:S01]  /*5880*/  HMMA.16816.F32.BF16 R72, R4.reuse, R14, R72 ;  /* 0x0000000e0448723c */ /* 0x040fe20000041848 */
[----:B------:R-:W-:Y:S07]  /*5890*/  LDSM.16.MT88.4 R12, [R238+0x5100] ;  /* 0x00510000ee0c783b */ /* 0x000fee0000004200 */
[C---:B------:R-:W-:Y:S08]  /*58a0*/  HMMA.16816.F32.BF16 R84, R4.reuse, R20, R84 ;  /* 0x000000140454723c */ /* 0x040ff00000041854 */
[C---:B----4-:R-:W-:Y:S08]  /*58b0*/  HMMA.16816.F32.BF16 R76, R4.reuse, R8, R76 ;  /* 0x00000008044c723c */ /* 0x050ff0000004184c */
[C---:B------:R-:W-:Y:S01]  /*58c0*/  HMMA.16816.F32.BF16 R80, R4.reuse, R10, R80 ;  /* 0x0000000a0450723c */ /* 0x040fe20000041850 */
[----:B------:R-:W1:Y:S07]  /*58d0*/  LDSM.16.MT88.4 R8, [R242+0x8100] ;  /* 0x00810000f208783b */ /* 0x000e6e0000004200 */
[C---:B------:R-:W-:Y:S01]  /*58e0*/  HMMA.16816.F32.BF16 R88, R4.reuse, R22, R88 ;  /* 0x000000160458723c */ /* 0x040fe20000041858 */
[----:B------:R-:W3:Y:S07]  /*58f0*/  LDSM.16.MT88.4 R20, [R239+0x8100] ;  /* 0x00810000ef14783b */ /* 0x000eee0000004200 */
[C---:B--2---:R-:W-:Y:S08]  /*5900*/  HMMA.16816.F32.BF16 R92, R4.reuse, R16, R92 ;  /* 0x00000010045c723c */ /* 0x044ff0000004185c */
[C---:B------:R-:W-:Y:S01]  /*5910*/  HMMA.16816.F32.BF16 R96, R4.reuse, R18, R96 ;  /* 0x000000120460723c */ /* 0x040fe20000041860 */
[----:B------:R-:W2:Y:S07]  /*5920*/  LDSM.16.MT88.4 R16, [R238+0x8100] ;  /* 0x00810000ee10783b */ /* 0x000eae0000004200 */
[C---:B------:R-:W-:Y:S08]  /*5930*/  HMMA.16816.F32.BF16 R52, R4.reuse, R24, R52 ;  /* 0x000000180434723c */ /* 0x040ff00000041834 */
[C---:B------:R-:W-:Y:S01]  /*5940*/  HMMA.16816.F32.BF16 R56, R4.reuse, R26, R56 ;  /* 0x0000001a0438723c */ /* 0x040fe20000041838 */
[----:B------:R-:W-:Y:S07]  /*5950*/  LDSM.16.MT88.4 R24, [R240+0x8100] ;  /* 0x00810000f018783b */ /* 0x000fee0000004200 */
[C---:B-1----:R-:W-:Y:S08]  /*5960*/  HMMA.16816.F32.BF16 R108, R4.reuse, R8, R108 ;  /* 0x00000008046c723c */ /* 0x042ff0000004186c */
[C---:B------:R-:W-:Y:S01]  /*5970*/  HMMA.16816.F32.BF16 R112, R4.reuse, R10, R112 ;  /* 0x0000000a0470723c */ /* 0x040fe20000041870 */
[----:B------:R-:W1:Y:S07]  /*5980*/  LDSM.16.MT88.4 R8, [R240+0xb100] ;  /* 0x00b10000f008783b */ /* 0x000e6e0000004200 */
[C---:B------:R-:W-:Y:S08]  /*5990*/  HMMA.16816.F32.BF16 R100, R4.reuse, R12, R100 ;  /* 0x0000000c0464723c */ /* 0x040ff00000041864 */
[C---:B------:R-:W-:Y:S01]  /*59a0*/  HMMA.16816.F32.BF16 R104, R4.reuse, R14, R104 ;  /* 0x0000000e0468723c */ /* 0x040fe20000041868 */
[----:B------:R-:W4:Y:S07]  /*59b0*/  LDSM.16.MT88.4 R12, [R242+0xb100] ;  /* 0x00b10000f20c783b */ /* 0x000f2e0000004200 */
[C---:B---3--:R-:W-:Y:S08]  /*59c0*/  HMMA.16816.F32.BF16 R124, R4.reuse, R20, R124 ;  /* 0x00000014047c723c */ /* 0x048ff0000004187c */
[C---:B------:R-:W-:Y:S01]  /*59d0*/  HMMA.16816.F32.BF16 R128, R4.reuse, R22, R128 ;  /* 0x000000160480723c */ /* 0x040fe20000041880 */
[----:B------:R-:W3:Y:S07]  /*59e0*/  LDSM.16.MT88.4 R20, [R239+0xb100] ;  /* 0x00b10000ef14783b */ /* 0x000eee0000004200 */
[C---:B--2---:R-:W-:Y:S08]  /*59f0*/  HMMA.16816.F32.BF16 R132, R4.reuse, R16, R132 ;  /* 0x000000100484723c */ /* 0x044ff00000041884 */
[C---:B------:R-:W-:Y:S01]  /*5a00*/  HMMA.16816.F32.BF16 R136, R4.reuse, R18, R136 ;  /* 0x000000120488723c */ /* 0x040fe20000041888 */
[----:B------:R-:W2:Y:S07]  /*5a10*/  LDSM.16.MT88.4 R16, [R238+0xb100] ;  /* 0x00b10000ee10783b */ /* 0x000eae0000004200 */
[C---:B-1----:R-:W-:Y:S08]  /*5a20*/  HMMA.16816.F32.BF16 R148, R4.reuse, R8, R148 ;  /* 0x000000080494723c */ /* 0x042ff00000041894 */
[C---:B------:R-:W-:Y:S01]  /*5a30*/  HMMA.16816.F32.BF16 R152, R4.reuse, R10, R152 ;  /* 0x0000000a0498723c */ /* 0x040fe20000041898 */
[----:B------:R-:W1:Y:S07]  /*5a40*/  LDSM.16.MT88.4 R8, [R240+0x2900] ;  /* 0x00290000f008783b */ /* 0x000e6e0000004200 */
[C---:B------:R-:W-:Y:S08]  /*5a50*/  HMMA.16816.F32.BF16 R116, R4.reuse, R24, R116 ;  /* 0x000000180474723c */ /* 0x040ff00000041874 */
[C---:B------:R-:W-:Y:S01]  /*5a60*/  HMMA.16816.F32.BF16 R120, R4.reuse, R26, R120 ;  /* 0x0000001a0478723c */ /* 0x040fe20000041878 */
[----:B------:R-:W-:Y:S07]  /*5a70*/  LDSM.16.MT88.4 R24, [R239+0x2900] ;  /* 0x00290000ef18783b */ /* 0x000fee0000004200 */
[C---:B----4-:R-:W-:Y:S08]  /*5a80*/  HMMA.16816.F32.BF16 R140, R4.reuse, R12, R140 ;  /* 0x0000000c048c723c */ /* 0x050ff0000004188c */
[C---:B------:R-:W-:Y:S01]  /*5a90*/  HMMA.16816.F32.BF16 R144, R4.reuse, R14, R144 ;  /* 0x0000000e0490723c */ /* 0x040fe20000041890 */
[----:B------:R-:W4:Y:S07]  /*5aa0*/  LDSM.16.MT88.4 R12, [R242+0x2900] ;  /* 0x00290000f20c783b */ /* 0x000f2e0000004200 */
[C---:B---3--:R-:W-:Y:S08]  /*5ab0*/  HMMA.16816.F32.BF16 R156, R4.reuse, R20, R156 ;  /* 0x00000014049c723c */ /* 0x048ff0000004189c */
[C---:B------:R-:W-:Y:S01]  /*5ac0*/  HMMA.16816.F32.BF16 R160, R4.reuse, R22, R160 ;  /* 0x0000001604a0723c */ /* 0x040fe200000418a0 */
[----:B------:R-:W-:Y:S07]  /*5ad0*/  LDSM.16.MT88.4 R20, [R238+0x2900] ;  /* 0x00290000ee14783b */ /* 0x000fee0000004200 */
[C---:B--2---:R-:W-:Y:S08]  /*5ae0*/  HMMA.16816.F32.BF16 R168, R4.reuse, R16, R168 ;  /* 0x0000001004a8723c */ /* 0x044ff000000418a8 */
[----:B------:R-:W-:Y:S01]  /*5af0*/  HMMA.16816.F32.BF16 R164, R4, R18, R164 ;  /* 0x0000001204a4723c */ /* 0x000fe200000418a4 */
[----:B------:R-:W2:Y:S06]  /*5b00*/  LDSM.16.MT88.4 R16, [R242+0x5900] ;  /* 0x00590000f210783b */ /* 0x000eac0000004200 */
[----:B------:R-:W-:-:S02]  /*5b10*/  F2FP.BF16.PACK_AB R4, R190, R191 ;  /* 0x000000bfbe04723e */ /* 0x000fc400000010ff */
[----:B------:R-:W-:Y:S02]  /*5b20*/  F2FP.BF16.PACK_AB R6, R187, R189 ;  /* 0x000000bdbb06723e */ /* 0x000fe400000010ff */
[----:B------:R-:W-:Y:S02]  /*5b30*/  F2FP.BF16.PACK_AB R5, R186, R188 ;  /* 0x000000bcba05723e */ /* 0x000fe400000010ff */
[----:B------:R-:W-:-:S07]  /*5b40*/  F2FP.BF16.PACK_AB R7, R181, R185 ;  /* 0x000000b9b507723e */ /* 0x000fce00000010ff */
[C---:B-1----:R-:W-:Y:S08]  /*5b50*/  HMMA.16816.F32.BF16 R52, R4.reuse, R8, R52 ;  /* 0x000000080434723c */ /* 0x042ff00000041834 */
[C---:B------:R-:W-:Y:S01]  /*5b60*/  HMMA.16816.F32.BF16 R56, R4.reuse, R10, R56 ;  /* 0x0000000a0438723c */ /* 0x040fe20000041838 */
[----:B------:R-:W1:Y:S07]  /*5b70*/  LDSM.16.MT88.4 R8, [R240+0x5900] ;  /* 0x00590000f008783b */ /* 0x000e6e0000004200 */
[C---:B----4-:R-:W-:Y:S08]  /*5b80*/  HMMA.16816.F32.BF16 R176, R4.reuse, R12, R176 ;  /* 0x0000000c04b0723c */ /* 0x050ff000000418b0 */
[C---:B------:R-:W-:Y:S01]  /*5b90*/  HMMA.16816.F32.BF16 R172, R4.reuse, R14, R172 ;  /* 0x0000000e04ac723c */ /* 0x040fe200000418ac */
[----:B------:R-:W3:Y:S07]  /*5ba0*/  LDSM.16.MT88.4 R12, [R239+0x5900] ;  /* 0x00590000ef0c783b */ /* 0x000eee0000004200 */
[C---:B--2---:R-:W-:Y:S08]  /*5bb0*/  HMMA.16816.F32.BF16 R76, R4.reuse, R16, R76 ;  /* 0x00000010044c723c */ /* 0x044ff0000004184c */
[C---:B------:R-:W-:Y:S01]  /*5bc0*/  HMMA.16816.F32.BF16 R80, R4.reuse, R18, R80 ;  /* 0x000000120450723c */ /* 0x040fe20000041850 */
[----:B------:R-:W-:Y:S07]  /*5bd0*/  LDSM.16.MT88.4 R16, [R240+0x8900] ;  /* 0x00890000f010783b */ /* 0x000fee0000004200 */
[C---:B------:R-:W-:Y:S08]  /*5be0*/  HMMA.16816.F32.BF16 R60, R4.reuse, R24, R60 ;  /* 0x00000018043c723c */ /* 0x040ff0000004183c */
[C---:B-1----:R-:W-:Y:S08]  /*5bf0*/  HMMA.16816.F32.BF16 R84, R4.reuse, R8, R84 ;  /* 0x000000080454723c */ /* 0x042ff00000041854 */
[C---:B------:R-:W-:Y:S01]  /*5c00*/  HMMA.16816.F32.BF16 R88, R4.reuse, R10, R88 ;  /* 0x0000000a0458723c */ /* 0x040fe20000041858 */
[----:B------:R-:W1:Y:S07]  /*5c10*/  LDSM.16.MT88.4 R8, [R239+0x8900] ;  /* 0x00890000ef08783b */ /* 0x000e6e0000004200 */
[C---:B---3--:R-:W-:Y:S08]  /*5c20*/  HMMA.16816.F32.BF16 R92, R4.reuse, R12, R92 ;  /* 0x0000000c045c723c */ /* 0x048ff0000004185c */
[C---:B------:R-:W-:Y:S01]  /*5c30*/  HMMA.16816.F32.BF16 R96, R4.reuse, R14, R96 ;  /* 0x0000000e0460723c */ /* 0x040fe20000041860 */
[----:B------:R-:W2:Y:S07]  /*5c40*/  LDSM.16.MT88.4 R12, [R238+0x8900] ;  /* 0x00890000ee0c783b */ /* 0x000eae0000004200 */
[C---:B------:R-:W-:Y:S01]  /*5c50*/  HMMA.16816.F32.BF16 R64, R4.reuse, R26, R64 ;  /* 0x0000001a0440723c */ /* 0x040fe20000041840 */
[----:B------:R-:W3:Y:S07]  /*5c60*/  LDSM.16.MT88.4 R24, [R238+0x5900] ;  /* 0x00590000ee18783b */ /* 0x000eee0000004200 */
        /* <DEDUP_REMOVED lines=9> */
[C---:B--2---:R-:W-:Y:S08]  /*5d00*/  HMMA.16816.F32.BF16 R132, R4.reuse, R12, R132 ;  /* 0x0000000c0484723c */ /* 0x044ff00000041884 */
[C---:B------:R-:W-:Y:S01]  /*5d10*/  HMMA.16816.F32.BF16 R136, R4.reuse, R14, R136 ;  /* 0x0000000e0488723c */ /* 0x040fe20000041888 */
[----:B------:R-:W2:Y:S07]  /*5d20*/  LDSM.16.MT88.4 R12, [R239+0xb900] ;  /* 0x00b90000ef0c783b */ /* 0x000eae0000004200 */
[C---:B---3--:R-:W-:Y:S08]  /*5d30*/  HMMA.16816.F32.BF16 R100, R4.reuse, R24, R100 ;  /* 0x000000180464723c */ /* 0x048ff00000041864 */
[C---:B-1----:R-:W-:Y:S08]  /*5d40*/  HMMA.16816.F32.BF16 R140, R4.reuse, R8, R140 ;  /* 0x00000008048c723c */ /* 0x042ff0000004188c */
[C---:B------:R-:W-:Y:S01]  /*5d50*/  HMMA.16816.F32.BF16 R144, R4.reuse, R10, R144 ;  /* 0x0000000a0490723c */ /* 0x040fe20000041890 */
[----:B------:R-:W1:Y:S07]  /*5d60*/  LDSM.16.MT88.4 R8, [R238+0xb900] ;  /* 0x00b90000ee08783b */ /* 0x000e6e0000004200 */
[C---:B------:R-:W-:Y:S08]  /*5d70*/  HMMA.16816.F32.BF16 R104, R4.reuse, R26, R104 ;  /* 0x0000001a0468723c */ /* 0x040ff00000041868 */
[C---:B------:R-:W-:Y:S08]  /*5d80*/  HMMA.16816.F32.BF16 R108, R4.reuse, R20, R108 ;  /* 0x00000014046c723c */ /* 0x040ff0000004186c */
[C---:B------:R-:W-:Y:S08]  /*5d90*/  HMMA.16816.F32.BF16 R112, R4.reuse, R22, R112 ;  /* 0x000000160470723c */ /* 0x040ff00000041870 */
[C---:B----4-:R-:W-:Y:S08]  /*5da0*/  HMMA.16816.F32.BF16 R148, R4.reuse, R16, R148 ;  /* 0x000000100494723c */ /* 0x050ff00000041894 */
[C---:B------:R-:W-:Y:S08]  /*5db0*/  HMMA.16816.F32.BF16 R152, R4.reuse, R18, R152 ;  /* 0x000000120498723c */ /* 0x040ff00000041898 */
[C---:B--2---:R-:W-:Y:S08]  /*5dc0*/  HMMA.16816.F32.BF16 R156, R4.reuse, R12, R156 ;  /* 0x0000000c049c723c */ /* 0x044ff0000004189c */
[C---:B------:R-:W-:Y:S08]  /*5dd0*/  HMMA.16816.F32.BF16 R160, R4.reuse, R14, R160 ;  /* 0x0000000e04a0723c */ /* 0x040ff000000418a0 */
[C---:B-1----:R-:W-:Y:S08]  /*5de0*/  HMMA.16816.F32.BF16 R168, R4.reuse, R8, R168 ;  /* 0x0000000804a8723c */ /* 0x042ff000000418a8 */
[----:B------:R-:W-:Y:S07]  /*5df0*/  HMMA.16816.F32.BF16 R164, R4, R10, R164 ;  /* 0x0000000a04a4723c */ /* 0x000fee00000418a4 */
[----:B------:R-:W-:-:S05]  /*5e00*/  FADD.FTZ R4, R187, R206 ;  /* 0x000000cebb047221 */ /* 0x000fca0000010000 */
[----:B------:R1:W-:Y:S01]  /*5e10*/  STL [R1+0x5c], R4 ;  /* 0x00005c0401007387 */ /* 0x0003e20000100800 */
[----:B------:R-:W-:Y:S05]  /*5e20*/  @P0 BRA `(.L_x_771) ;  /* 0x00004b0000000947 */ /* 0x000fea0003800000 */
[----:B------:R-:W-:Y:S01]  /*5e30*/  IADD3 R213, R215, 0xc0, RZ ;  /* 0x000000c0d7d57810 */ /* 0x000fe20007ffe0ff */
[----:B------:R-:W-:Y:S01]  /*5e40*/  IMAD.MOV.U32 R3, RZ, RZ, R0 ;  /* 0x000000ffff037224 */ /* 0x000fe200078e0000 */
[----:B------:R-:W-:Y:S01]  /*5e50*/  SHF.R.S32.HI R5, RZ, 0x1f, R29 ;  /* 0x0000001fff057819 */ /* 0x000fe2000001141d */
[----:B------:R-:W-:Y:S01]  /*5e60*/  IMAD.MOV.U32 R180, RZ, RZ, R2 ;  /* 0x000000ffffb47224 */ /* 0x000fe200078e0002 */
[----:B-1----:R-:W-:Y:S01]  /*5e70*/  SHF.R.S32.HI R4, RZ, 0x1f, R28 ;  /* 0x0000001fff047819 */ /* 0x002fe2000001141c */
[----:B------:R-:W-:Y:S01]  /*5e80*/  UIADD3 UR9, UR9, -0x2, URZ ;  /* 0xfffffffe09097890 */ /* 0x000fe2000fffe03f */
[----:B------:R-:W-:Y:S02]  /*5e90*/  SHF.R.S32.HI R6, RZ, 0x1f, R213 ;  /* 0x0000001fff067819 */ /* 0x000fe400000114d5 */
[----:B------:R-:W-:Y:S02]  /*5ea0*/  LEA.HI R5, R5, R29, RZ, 0x3 ;  /* 0x0000001d05057211 */ /* 0x000fe400078f18ff */
[----:B------:R-:W-:-:S02]  /*5eb0*/  LEA.HI R4, R4, R28, RZ, 0x3 ;  /* 0x0000001c04047211 */ /* 0x000fc400078f18ff */
[----:B------:R-:W-:Y:S02]  /*5ec0*/  LEA.HI R6, R6, R213, RZ, 0x3 ;  /* 0x000000d506067211 */ /* 0x000fe400078f18ff */
[----:B------:R-:W-:Y:S02]  /*5ed0*/  LOP3.LUT R5, R5, 0xfffffff8, RZ, 0xc0, !PT ;  /* 0xfffffff805057812 */ /* 0x000fe400078ec0ff */
[----:B------:R-:W-:Y:S02]  /*5ee0*/  LOP3.LUT R4, R4, 0xfffffff8, RZ, 0xc0, !PT ;  /* 0xfffffff804047812 */ /* 0x000fe400078ec0ff */
[----:B------:R-:W-:Y:S02]  /*5ef0*/  LOP3.LUT R0, R6, 0xfffffff8, RZ, 0xc0, !PT ;  /* 0xfffffff806007812 */ /* 0x000fe400078ec0ff */
[----:B------:R-:W-:Y:S02]  /*5f00*/  SHF.R.S32.HI R7, RZ, 0x1f, R5 ;  /* 0x0000001fff077819 */ /* 0x000fe40000011405 */
[----:B------:R-:W-:-:S02]  /*5f10*/  SHF.R.S32.HI R6, RZ, 0x1f, R4 ;  /* 0x0000001fff067819 */ /* 0x000fc40000011404 */
[----:B------:R-:W-:Y:S02]  /*5f20*/  SHF.R.S32.HI R2, RZ, 0x1f, R0 ;  /* 0x0000001fff027819 */ /* 0x000fe40000011400 */
[C---:B------:R-:W-:Y:S01]  /*5f30*/  SHF.L.U64.HI R8, R5.reuse, 0x1, R7 ;  /* 0x0000000105087819 */ /* 0x040fe20000010207 */
[----:B------:R-:W-:Y:S01]  /*5f40*/  IMAD.SHL.U32 R7, R5, 0x2, RZ ;  /* 0x0000000205077824 */ /* 0x000fe200078e00ff */
[C---:B------:R-:W-:Y:S01]  /*5f50*/  SHF.L.U64.HI R5, R4.reuse, 0x1, R6 ;  /* 0x0000000104057819 */ /* 0x040fe20000010206 */
[----:B------:R-:W-:Y:S01]  /*5f60*/  IMAD.SHL.U32 R4, R4, 0x2, RZ ;  /* 0x0000000204047824 */ /* 0x000fe200078e00ff */
[----:B------:R-:W-:Y:S01]  /*5f70*/  SEL R6, RZ, 0x10, P6 ;  /* 0x00000010ff067807 */ /* 0x000fe20003000000 */
[----:B------:R-:W-:Y:S01]  /*5f80*/  STL [R1+0x38], R8 ;  /* 0x0000380801007387 */ /* 0x000fe20000100800 */
[C---:B------:R-:W-:Y:S01]  /*5f90*/  SHF.L.U64.HI R2, R0.reuse, 0x1, R2 ;  /* 0x0000000100027819 */ /* 0x040fe20000010202 */
[----:B------:R-:W-:Y:S01]  /*5fa0*/  IMAD.SHL.U32 R0, R0, 0x2, RZ ;  /* 0x0000000200007824 */ /* 0x000fe200078e00ff */
[----:B------:R-:W-:Y:S01]  /*5fb0*/  ISETP.NE.U32.AND P1, PT, R6, RZ, PT ;  /* 0x000000ff0600720c */ /* 0x000fe20003f25070 */
[----:B------:R1:W-:Y:S01]  /*5fc0*/  STL [R1+0x3c], R7 ;  /* 0x00003c0701007387 */ /* 0x0003e20000100800 */
[----:B------:R-:W-:-:S02]  /*5fd0*/  LOP3.LUT R214, R214, 0xfffffff7, RZ, 0xc0, !PT ;  /* 0xfffffff7d6d67812 */ /* 0x000fc400078ec0ff */
[----:B------:R-:W-:Y:S01]  /*5fe0*/  ISETP.GE.AND P2, PT, R213, c[0x0][0x1d4], PT ;  /* 0x00007500d5007a0c */ /* 0x000fe20003f46270 */
[----:B------:R2:W-:Y:S04]  /*5ff0*/  STL [R1+0x40], R5 ;  /* 0x0000400501007387 */ /* 0x0005e80000100800 */
[----:B------:R3:W-:Y:S04]  /*6000*/  STL [R1+0x44], R4 ;  /* 0x0000440401007387 */ /* 0x0007e80000100800 */
[----:B------:R4:W-:Y:S01]  /*6010*/  STL [R1+0x48], R2 ;  /* 0x0000480201007387 */ /* 0x0009e20000100800 */
[----:B------:R-:W-:-:S03]  /*6020*/  @P1 LOP3.LUT R214, R214, 0x8, RZ, 0xfc, !PT ;  /* 0x00000008d6d61812 */ /* 0x000fc600078efcff */
[----:B------:R5:W-:Y:S01]  /*6030*/  STL [R1+0x4c], R0 ;  /* 0x00004c0001007387 */ /* 0x000be20000100800 */
[----:B------:R-:W-:-:S03]  /*6040*/  LOP3.LUT R214, R214, 0xfffffffb, RZ, 0xc0, !PT ;  /* 0xfffffffbd6d67812 */ /* 0x000fc600078ec0ff */
[----:B------:R5:W-:Y:S01]  /*6050*/  STL [R1+0x30], R6 ;  /* 0x0000300601007387 */ /* 0x000be20000100800 */
[----:B-1----:R-:W-:Y:S01]  /*6060*/  SEL R7, RZ, 0x10, P4 ;  /* 0x00000010ff077807 */ /* 0x002fe20002000000 */
[----:B--2---:R-:W-:Y:S01]  /*6070*/  IMAD.SHL.U32 R5, R252, 0x2, RZ ;  /* 0x00000002fc057824 */ /* 0x004fe200078e00ff */
[C---:B---3--:R-:W-:Y:S02]  /*6080*/  LEA R4, P0, R215.reuse, RZ, 0x1 ;  /* 0x000000ffd7047211 */ /* 0x048fe400078008ff */
[----:B----4-:R-:W-:Y:S02]  /*6090*/  SEL R2, RZ, 0x10, P5 ;  /* 0x00000010ff027807 */ /* 0x010fe40002800000 */
[----:B------:R-:W-:Y:S02]  /*60a0*/  LEA.HI.X.SX32 R5, R215, RZ, 0x1, P0 ;  /* 0x000000ffd7057211 */ /* 0x000fe400000f0eff */
[----:B------:R-:W-:Y:S01]  /*60b0*/  ISETP.NE.U32.AND P0, PT, R2, RZ, PT ;  /* 0x000000ff0200720c */ /* 0x000fe20003f05070 */
[----:B------:R-:W-:Y:S01]  /*60c0*/  STL [R1+0x2c], R2 ;  /* 0x00002c0201007387 */ /* 0x000fe20000100800 */
[----:B-----5:R-:W-:-:S02]  /*60d0*/  SEL R0, RZ, 0x10, P2 ;  /* 0x00000010ff007807 */ /* 0x020fc40001000000 */
[----:B------:R-:W-:Y:S01]  /*60e0*/  IADD3 R6, -R6, 0x10, RZ ;  /* 0x0000001006067810 */ /* 0x000fe20007ffe1ff */
[----:B------:R-:W-:Y:S01]  /*60f0*/  STL [R1+0x28], R7 ;  /* 0x0000280701007387 */ /* 0x000fe20000100800 */
[----:B------:R-:W-:Y:S02]  /*6100*/  ISETP.NE.U32.AND P2, PT, R0, RZ, PT ;  /* 0x000000ff0000720c */ /* 0x000fe40003f45070 */
[----:B------:R-:W-:Y:S01]  /*6110*/  LOP3.LUT R6, R6, 0xf, RZ, 0xc0, !PT ;  /* 0x0000000f06067812 */ /* 0x000fe200078ec0ff */
[----:B------:R1:W-:Y:S04]  /*6120*/  STL.64 [R1+0x50], R4 ;  /* 0x0000500401007387 */ /* 0x0003e80000100a00 */
[----:B------:R-:W-:Y:S01]  /*6130*/  @P0 LOP3.LUT R214, R214, 0x4, RZ, 0xfc, !PT ;  /* 0x00000004d6d60812 */ /* 0x000fe200078efcff */
[----:B------:R2:W-:Y:S01]  /*6140*/  STL [R1+0x24], R6 ;  /* 0x0000240601007387 */ /* 0x0005e20000100800 */
[----:B------:R-:W-:-:S02]  /*6150*/  ISETP.NE.U32.AND P0, PT, R7, RZ, PT ;  /* 0x000000ff0700720c */ /* 0x000fc40003f05070 */
[----:B------:R-:W-:-:S11]  /*6160*/  LOP3.LUT R214, R214, 0xfffffffd, RZ, 0xc0, !PT ;  /* 0xfffffffdd6d67812 */ /* 0x000fd600078ec0ff */
[----:B------:R-:W-:Y:S02]  /*6170*/  @P0 LOP3.LUT R214, R214, 0x2, RZ, 0xfc, !PT ;  /* 0x00000002d6d60812 */ /* 0x000fe400078efcff */
[----:B-1----:R-:W-:Y:S02]  /*6180*/  IADD3 R5, -R2, 0x10, RZ ;  /* 0x0000001002057810 */ /* 0x002fe40007ffe1ff */
[----:B------:R-:W-:Y:S02]  /*6190*/  IADD3 R4, -R7, 0x10, RZ ;  /* 0x0000001007047810 */ /* 0x000fe40007ffe1ff */
[----:B------:R-:W-:Y:S02]  /*61a0*/  IADD3 R2, -R0, 0x10, RZ ;  /* 0x0000001000027810 */ /* 0x000fe40007ffe1ff */
[----:B------:R-:W-:Y:S02]  /*61b0*/  LOP3.LUT R5, R5, 0xf, RZ, 0xc0, !PT ;  /* 0x0000000f05057812 */ /* 0x000fe400078ec0ff */
[----:B------:R-:W-:-:S02]  /*61c0*/  LOP3.LUT R4, R4, 0xf, RZ, 0xc0, !PT ;  /* 0x0000000f04047812 */ /* 0x000fc400078ec0ff */
[----:B------:R-:W-:Y:S01]  /*61d0*/  LOP3.LUT R2, R2, 0xf, RZ, 0xc0, !PT ;  /* 0x0000000f02027812 */ /* 0x000fe200078ec0ff */
[----:B------:R2:W-:Y:S04]  /*61e0*/  STL [R1+0x20], R5 ;  /* 0x0000200501007387 */ /* 0x0005e80000100800 */
[----:B------:R2:W-:Y:S04]  /*61f0*/  STL [R1+0x1c], R4 ;  /* 0x00001c0401007387 */ /* 0x0005e80000100800 */
[----:B------:R2:W-:Y:S04]  /*6200*/  STL [R1+0x18], R2 ;  /* 0x0000180201007387 */ /* 0x0005e80000100800 */
[----:B------:R2:W-:Y:S01]  /*6210*/  STL [R1+0x10], R214 ;  /* 0x000010d601007387 */ /* 0x0005e20000100800 */
[----:B------:R-:W-:Y:S05]  /*6220*/  BRA `(.L_x_772) ;  /* 0x0000051000007947 */ /* 0x000fea0003800000 */
.L_x_774:
[----:B------:R-:W2:Y:S01]  /*6230*/  LDL R0, [R1+0x4] ;  /* 0x0000040001007983 */ /* 0x000ea20000100800 */
[----:B------:R-:W-:Y:S01]  /*6240*/  UIMAD UR4, UR9, 0x60, UR11 ;  /* 0x00000060090478a4 */ /* 0x000fe2000f8e020b */
[----:B------:R-:W-:Y:S01]  /*6250*/  PLOP3.LUT P0, PT, PT, PT, UP0, 0x80, 0x0 ;  /* 0x000000000000781c */ /* 0x000fe20003f0f008 */
[----:B------:R-:W-:Y:S01]  /*6260*/  IMAD.MOV.U32 R249, RZ, RZ, RZ ;  /* 0x000000fffff97224 */ /* 0x000fe200078e00ff */
[----:B------:R-:W3:Y:S01]  /*6270*/  LDL.64 R204, [R1+0x50] ;  /* 0x0000500001cc7983 */ /* 0x000ee20000100a00 */
[----:B------:R-:W-:Y:S02]  /*6280*/  IMAD.SHL.U32 R213, R252, 0x2, RZ ;  /* 0x00000002fcd57824 */ /* 0x000fe400078e00ff */
[----:B------:R-:W-:Y:S01]  /*6290*/  IMAD.U32 R250, RZ, RZ, UR4 ;  /* 0x00000004fffa7e24 */ /* 0x000fe2000f8e00ff */
[----:B------:R-:W4:Y:S04]  /*62a0*/  LDL R203, [R1+0x3c] ;  /* 0x00003c0001cb7983 */ /* 0x000f280000100800 */
[----:B------:R-:W5:Y:S04]  /*62b0*/  LDL R200, [R1+0x38] ;  /* 0x0000380001c87983 */ /* 0x000f680000100800 */
[----:B------:R-:W3:Y:S04]  /*62c0*/  LDL R201, [R1+0x44] ;  /* 0x0000440001c97983 */ /* 0x000ee80000100800 */
[----:B------:R-:W3:Y:S04]  /*62d0*/  LDL R214, [R1+0x40] ;  /* 0x0000400001d67983 */ /* 0x000ee80000100800 */
[----:B------:R-:W3:Y:S04]  /*62e0*/  LDL R215, [R1+0x4c] ;  /* 0x00004c0001d77983 */ /* 0x000ee80000100800 */
[----:B------:R-:W3:Y:S01]  /*62f0*/  LDL R212, [R1+0x48] ;  /* 0x0000480001d47983 */ /* 0x000ee20000100800 */
[----:B--2---:R-:W-:Y:S05]  /*6300*/  IADD3 R250, R250, -0x60, R0 ;  /* 0xffffffa0fafa7810 */ /* 0x004fea0007ffe000 */
[----:B------:R-:W-:Y:S01]  /*6310*/  @P0 IMAD.HI.U32 R2, R250, c[0x0][0x2bc], RZ ;  /* 0x0000af00fa020a27 */ /* 0x000fe200078e00ff */
[----:B------:R-:W-:Y:S03]  /*6320*/  PLOP3.LUT P0, PT, PT, PT, UP0, 0x80, 0x0 ;  /* 0x000000000000781c */ /* 0x000fe60003f0f008 */
[----:B------:R-:W-:Y:S10]  /*6330*/  IMAD.MOV.U32 R0, RZ, RZ, R250 ;  /* 0x000000ffff007224 */ /* 0x000ff400078e00fa */
[----:B------:R-:W-:Y:S04]  /*6340*/  @P0 SHF.R.U32.HI R0, RZ, c[0x0][0x2c0], R2 ;  /* 0x0000b000ff000a19 */ /* 0x000fe80000011602 */
[C---:B------:R-:W-:Y:S04]  /*6350*/  @!P3 IADD3 R181, P0, R0.reuse, UR16, RZ ;  /* 0x0000001000b5bc10 */ /* 0x040fe8000ff1e0ff */
[----:B------:R-:W-:Y:S01]  /*6360*/  @!P3 LEA.HI.X.SX32 R2, R0, UR14, 0x1, P0 ;  /* 0x0000000e0002bc11 */ /* 0x000fe200080f0eff */
[----:B------:R-:W-:Y:S01]  /*6370*/  IMAD.MOV R0, RZ, RZ, -R0 ;  /* 0x000000ffff007224 */ /* 0x000fe200078e0a00 */
[C---:B------:R-:W-:Y:S03]  /*6380*/  @!P3 LEA R184, P0, R181.reuse, c[0x0][0x2a0], 0x2 ;  /* 0x0000a800b5b8ba11 */ /* 0x040fe600078010ff */
[----:B------:R-:W-:Y:S01]  /*6390*/  IMAD R250, R0, c[0x0][0x2b8], R250 ;  /* 0x0000ae0000fa7a24 */ /* 0x000fe200078e02fa */
[----:B------:R-:W-:Y:S04]  /*63a0*/  @!P3 LEA.HI.X R185, R181, c[0x0][0x2a4], R2, 0x2, P0 ;  /* 0x0000a900b5b9ba11 */ /* 0x000fe800000f1402 */
[----:B------:R-:W-:Y:S01]  /*63b0*/  SHF.R.S32.HI R0, RZ, 0x1f, R250 ;  /* 0x0000001fff007819 */ /* 0x000fe200000114fa */
[----:B------:R1:W2:Y:S04]  /*63c0*/  @!P3 LDG.E R249, [R184.64] ;  /* 0x0000000cb8f9b981 */ /* 0x0002a8000c1e1900 */
        /* <DEDUP_REMOVED lines=11> */
[----:B------:R-:W-:Y:S01]  /*6480*/  LEA.HI.X R0, R181, c[0x0][0x1cc], R0, 0x1, P0 ;  /* 0x00007300b5007a11 */ /* 0x000fe200000f0c00 */
[----:B------:R-:W3:Y:S04]  /*6490*/  SHFL.IDX PT, R192, R2, RZ, 0x181f ;  /* 0x00181fff02c07589 */ /* 0x000ee800000e0000 */
[----:B------:R-:W1:Y:S04]  /*64a0*/  SHFL.IDX PT, R181, R0, RZ, 0x181f ;  /* 0x00181fff00b57589 */ /* 0x000e6800000e0000 */
[----:B------:R-:W-:Y:S04]  /*64b0*/  SHFL.IDX PT, R184, R0, 0x1, 0x181f ;  /* 0x00381f0000b87f89 */ /* 0x000fe800000e0000 */
[----:B------:R-:W-:Y:S01]  /*64c0*/  SHFL.IDX PT, R0, R0, 0x2, 0x181f ;  /* 0x00581f0000007f89 */ /* 0x000fe200000e0000 */
[----:B---3--:R-:W-:Y:S05]  /*64d0*/  IADD3 R186, P0, R204, R192, RZ ;  /* 0x000000c0ccba7210 */ /* 0x008fea0007f1e0ff */
[----:B-1----:R-:W-:Y:S01]  /*64e0*/  IMAD.X R187, R205, 0x1, R181, P0 ;  /* 0x00000001cdbb7824 */ /* 0x002fe200000e06b5 */
[C---:B----4-:R-:W-:Y:S04]  /*64f0*/  IADD3 R198, P0, R192.reuse, R203, RZ ;  /* 0x000000cbc0c67210 */ /* 0x050fe80007f1e0ff */
[----:B------:R1:W-:Y:S01]  /*6500*/  LDGSTS.E.BYPASS.LTC128B.128 [R213+0xc100], [R186.64], !P6 ;  /* 0x0c100000bad57fae */ /* 0x0003e2000f101d4c */
[C---:B-----5:R-:W-:Y:S01]  /*6510*/  IMAD.X R199, R181.reuse, 0x1, R200, P0 ;  /* 0x00000001b5c77824 */ /* 0x060fe200000e06c8 */
[C---:B------:R-:W-:Y:S04]  /*6520*/  IADD3 R194, P0, R192.reuse, R201, RZ ;  /* 0x000000c9c0c27210 */ /* 0x040fe80007f1e0ff */
[----:B------:R2:W-:Y:S01]  /*6530*/  LDGSTS.E.BYPASS.LTC128B.128 [R213+0xf100], [R198.64], !P5 ;  /* 0x0f100000c6d57fae */ /* 0x0005e2000e901d4c */
[C---:B------:R-:W-:Y:S01]  /*6540*/  IMAD.X R195, R181.reuse, 0x1, R214, P0 ;  /* 0x00000001b5c37824 */ /* 0x040fe200000e06d6 */
[----:B------:R-:W-:Y:S04]  /*6550*/  IADD3 R192, P0, R192, R215, RZ ;  /* 0x000000d7c0c07210 */ /* 0x000fe80007f1e0ff */
[----:B------:R3:W-:Y:S01]  /*6560*/  LDGSTS.E.BYPASS.LTC128B.128 [R213+0x12100], [R194.64], !P4 ;  /* 0x12100000c2d57fae */ /* 0x0007e2000e101d4c */
[----:B------:R-:W-:Y:S03]  /*6570*/  IMAD.X R193, R181, 0x1, R212, P0 ;  /* 0x00000001b5c17824 */ /* 0x000fe600000e06d4 */
[----:B------:R-:W4:Y:S04]  /*6580*/  SHFL.IDX PT, R181, R2, 0x1, 0x181f ;  /* 0x00381f0002b57f89 */ /* 0x000f2800000e0000 */
[----:B------:R-:W5:Y:S04]  /*6590*/  SHFL.IDX PT, R2, R2, 0x2, 0x181f ;  /* 0x00581f0002027f89 */ /* 0x000f6800000e0000 */
[----:B------:R1:W-:Y:S01]  /*65a0*/  LDGSTS.E.BYPASS.LTC128B.128 [R213+0x15100], [R192.64], !P1 ;  /* 0x15100000c0d57fae */ /* 0x0003e2000c901d4c */
[----:B----4-:R-:W-:Y:S05]  /*65b0*/  IADD3 R190, P0, R204, R181, RZ ;  /* 0x000000b5ccbe7210 */ /* 0x010fea0007f1e0ff */
[----:B------:R-:W-:Y:S01]  /*65c0*/  IMAD.X R191, R205, 0x1, R184, P0 ;  /* 0x00000001cdbf7824 */ /* 0x000fe200000e06b8 */
[C---:B------:R-:W-:Y:S04]  /*65d0*/  IADD3 R188, P0, R181.reuse, R203, RZ ;  /* 0x000000cbb5bc7210 */ /* 0x040fe80007f1e0ff */
[----:B------:R4:W-:Y:S01]  /*65e0*/  LDGSTS.E.BYPASS.LTC128B.128 [R213+0xd100], [R190.64], !P6 ;  /* 0x0d100000bed57fae */ /* 0x0009e2000f101d4c */
[C---:B------:R-:W-:Y:S01]  /*65f0*/  IMAD.X R189, R184.reuse, 0x1, R200, P0 ;  /* 0x00000001b8bd7824 */ /* 0x040fe200000e06c8 */
[C---:B-1----:R-:W-:Y:S04]  /*6600*/  IADD3 R186, P0, R181.reuse, R201, RZ ;  /* 0x000000c9b5ba7210 */ /* 0x042fe80007f1e0ff */
[----:B------:R4:W-:Y:S01]  /*6610*/  LDGSTS.E.BYPASS.LTC128B.128 [R213+0x10100], [R188.64], !P5 ;  /* 0x10100000bcd57fae */ /* 0x0009e2000e901d4c */
[C---:B------:R-:W-:Y:S01]  /*6620*/  IMAD.X R187, R184.reuse, 0x1, R214, P0 ;  /* 0x00000001b8bb7824 */ /* 0x040fe200000e06d6 */
[----:B------:R-:W-:Y:S04]  /*6630*/  IADD3 R196, P0, R181, R215, RZ ;  /* 0x000000d7b5c47210 */ /* 0x000fe80007f1e0ff */
[----:B------:R4:W-:Y:S01]  /*6640*/  LDGSTS.E.BYPASS.LTC128B.128 [R213+0x13100], [R186.64], !P4 ;  /* 0x13100000bad57fae */ /* 0x0009e2000e101d4c */
[----:B------:R-:W-:Y:S01]  /*6650*/  IMAD.X R197, R184, 0x1, R212, P0 ;  /* 0x00000001b8c57824 */ /* 0x000fe200000e06d4 */
[----:B-----5:R-:W-:Y:S04]  /*6660*/  IADD3 R184, P0, R204, R2, RZ ;  /* 0x00000002ccb87210 */ /* 0x020fe80007f1e0ff */
[----:B------:R4:W-:Y:S01]  /*6670*/  LDGSTS.E.BYPASS.LTC128B.128 [R213+0x16100], [R196.64], !P1 ;  /* 0x16100000c4d57fae */ /* 0x0009e2000c901d4c */
[----:B------:R-:W-:Y:S01]  /*6680*/  IMAD.X R185, R205, 0x1, R0, P0 ;  /* 0x00000001cdb97824 */ /* 0x000fe200000e0600 */
[----:B---3--:R-:W-:Y:S04]  /*6690*/  IADD3 R194, P0, R2, R203, RZ ;  /* 0x000000cb02c27210 */ /* 0x008fe80007f1e0ff */
[----:B------:R4:W-:Y:S01]  /*66a0*/  LDGSTS.E.BYPASS.LTC128B.128 [R213+0xe100], [R184.64], !P6 ;  /* 0x0e100000b8d57fae */ /* 0x0009e2000f101d4c */
[----:B------:R-:W-:Y:S01]  /*66b0*/  IMAD.X R195, R0, 0x1, R200, P0 ;  /* 0x0000000100c37824 */ /* 0x000fe200000e06c8 */
[----:B------:R-:W-:Y:S04]  /*66c0*/  IADD3 R192, P0, R2, R201, RZ ;  /* 0x000000c902c07210 */ /* 0x000fe80007f1e0ff */
[----:B------:R4:W-:Y:S01]  /*66d0*/  LDGSTS.E.BYPASS.LTC128B.128 [R213+0x11100], [R194.64], !P5 ;  /* 0x11100000c2d57fae */ /* 0x0009e2000e901d4c */
[----:B------:R-:W-:Y:S01]  /*66e0*/  IMAD.X R193, R0, 0x1, R214, P0 ;  /* 0x0000000100c17824 */ /* 0x000fe200000e06d6 */
[----:B--2---:R-:W-:Y:S04]  /*66f0*/  IADD3 R198, P0, R2, R215, RZ ;  /* 0x000000d702c67210 */ /* 0x004fe80007f1e0ff */
[----:B------:R4:W-:Y:S01]  /*6700*/  LDGSTS.E.BYPASS.LTC128B.128 [R213+0x14100], [R192.64], !P4 ;  /* 0x14100000c0d57fae */ /* 0x0009e2000e101d4c */
[----:B------:R-:W-:Y:S05]  /*6710*/  IMAD.X R199, R0, 0x1, R212, P0 ;  /* 0x0000000100c77824 */ /* 0x000fea00000e06d4 */
[----:B------:R4:W-:Y:S01]  /*6720*/  LDGSTS.E.BYPASS.LTC128B.128 [R213+0x17100], [R198.64], !P1 ;  /* 0x17100000c6d57fae */ /* 0x0009e2000c901d4c */
[----:B------:R-:W-:-:S05]  /*6730*/  BRA `(.L_x_773) ;  /* 0x000018c000007947 */ /* 0x000fca0003800000 */
.L_x_772:
[----:B------:R-:W3:Y:S01]  /*6740*/  LDL R13, [R1+0x24] ;  /* 0x00002400010d7983 */ /* 0x000ee20000100800 */
[----:B------:R-:W-:Y:S01]  /*6750*/  SHF.R.S32.HI R0, RZ, 0x1f, R250 ;  /* 0x0000001fff007819 */ /* 0x000fe200000114fa */
[----:B--2---:R-:W-:Y:S01]  /*6760*/  IMAD.WIDE.U32 R4, R250, c[0x0][0x208], RZ ;  /* 0x00008200fa047a25 */ /* 0x004fe200078e00ff */
[----:B------:R-:W-:Y:S01]  /*6770*/  SHF.R.S32.HI R2, RZ, 0x1f, R249 ;  /* 0x0000001fff027819 */ /* 0x000fe200000114f9 */
[----:B------:R-:W3:Y:S01]  /*6780*/  LDL.64 R18, [R1+0x50] ;  /* 0x0000500001127983 */ /* 0x000ee20000100a00 */
[----:B------:R-:W-:Y:S04]  /*6790*/  DEPBAR.LE SB0, 0x0 ;  /* 0x000080000000791a */ /* 0x000fe80000000000 */
[----:B------:R-:W2:Y:S01]  /*67a0*/  LDL R12, [R1+0x20] ;  /* 0x00002000010c7983 */ /* 0x000ea20000100800 */
[----:B------:R-:W-:Y:S01]  /*67b0*/  IMAD R0, R0, c[0x0][0x208], RZ ;  /* 0x0000820000007a24 */ /* 0x000fe200078e02ff */
[----:B------:R-:W-:Y:S01]  /*67c0*/  UISETP.GE.AND UP1, UPT, UR9, 0x1, UPT ;  /* 0x000000010900788c */ /* 0x000fe2000bf26270 */
[----:B------:R-:W-:Y:S01]  /*67d0*/  IMAD R2, R2, c[0x0][0x218], RZ ;  /* 0x0000860002027a24 */ /* 0x000fe200078e02ff */
[----:B------:R-:W2:Y:S01]  /*67e0*/  LDL R17, [R1+0x3c] ;  /* 0x00003c0001117983 */ /* 0x000ea20000100800 */
[----:B------:R-:W-:Y:S02]  /*67f0*/  IMAD R0, R250, c[0x0][0x20c], R0 ;  /* 0x00008300fa007a24 */ /* 0x000fe400078e0200 */
[----:B------:R-:W-:Y:S01]  /*6800*/  IMAD R2, R249, c[0x0][0x21c], R2 ;  /* 0x00008700f9027a24 */ /* 0x000fe200078e0202 */
[----:B------:R-:W4:Y:S01]  /*6810*/  LDL R7, [R1+0x1c] ;  /* 0x00001c0001077983 */ /* 0x000f220000100800 */
[----:B------:R-:W-:Y:S03]  /*6820*/  IMAD.IADD R5, R5, 0x1, R0 ;  /* 0x0000000105057824 */ /* 0x000fe600078e0200 */
[----:B------:R-:W5:Y:S01]  /*6830*/  LDL R16, [R1+0x38] ;  /* 0x0000380001107983 */ /* 0x000f620000100800 */
[----:B------:R-:W-:Y:S03]  /*6840*/  IMAD.WIDE.U32 R4, R249, c[0x0][0x218], R4 ;  /* 0x00008600f9047a25 */ /* 0x000fe600078e0004 */
[----:B------:R-:W4:Y:S04]  /*6850*/  LDL R11, [R1+0x44] ;  /* 0x00004400010b7983 */ /* 0x000f280000100800 */
[----:B------:R-:W-:Y:S01]  /*6860*/  BAR.SYNC.DEFER_BLOCKING 0x0 ;  /* 0x0000000000007b1d */ /* 0x000fe20000010000 */
[----:B------:R-:W-:Y:S04]  /*6870*/  IADD3 R0, P0, R4, UR22, RZ ;  /* 0x0000001604007c10 */ /* 0x000fe8000ff1e0ff */
[----:B------:R-:W-:Y:S02]  /*6880*/  IADD3.X R2, R5, UR5, R2, P0, !PT ;  /* 0x0000000505027c10 */ /* 0x000fe400087fe402 */
[C---:B------:R-:W-:Y:S04]  /*6890*/  LEA R30, P0, R0.reuse, c[0x0][0x1f8], 0x1 ;  /* 0x00007e00001e7a11 */ /* 0x040fe800078008ff */
[----:B------:R-:W-:Y:S01]  /*68a0*/  LEA.HI.X R0, R0, c[0x0][0x1fc], R2, 0x1, P0 ;  /* 0x00007f0000007a11 */ /* 0x000fe200000f0c02 */
[----:B------:R-:W-:Y:S04]  /*68b0*/  LDSM.16.M88.4 R48, [R248] ;  /* 0x00000000f830783b */ /* 0x000fe80000000200 */
[----:B------:R-:W2:Y:S04]  /*68c0*/  LDL R6, [R1+0x18] ;  /* 0x0000180001067983 */ /* 0x000ea80000100800 */
[----:B------:R-:W2:Y:S04]  /*68d0*/  LDL R10, [R1+0x40] ;  /* 0x00004000010a7983 */ /* 0x000ea80000100800 */
[----:B------:R-:W2:Y:S04]  /*68e0*/  LDL R9, [R1+0x4c] ;  /* 0x00004c0001097983 */ /* 0x000ea80000100800 */
[----:B------:R-:W2:Y:S04]  /*68f0*/  LDL R8, [R1+0x48] ;  /* 0x0000480001087983 */ /* 0x000ea80000100800 */
[----:B------:R-:W2:Y:S04]  /*6900*/  LDL.LU R181, [R1+0x10] ;  /* 0x0000100001b57983 */ /* 0x000ea80000300800 */
[----:B------:R-:W3:Y:S04]  /*6910*/  SHFL.IDX PT, R44, R30, 0x2, 0x181f ;  /* 0x00581f001e2c7f89 */ /* 0x000ee800000e0000 */
[----:B------:R-:W1:Y:S04]  /*6920*/  SHFL.IDX PT, R2, R0, 0x2, 0x181f ;  /* 0x00581f0000027f89 */ /* 0x000e6800000e0000 */
[----:B------:R-:W1:Y:S04]  /*6930*/  SHFL.IDX PT, R14, R30, RZ, 0x181f ;  /* 0x00181fff1e0e7589 */ /* 0x000e6800000e0000 */
[----:B------:R-:W-:Y:S04]  /*6940*/  SHFL.IDX PT, R30, R30, 0x1, 0x181f ;  /* 0x00381f001e1e7f89 */ /* 0x000fe800000e0000 */
[----:B------:R-:W-:Y:S04]  /*6950*/  LDSM.16.M88.4 R24, [R247+0xd100] ;  /* 0x00d10000f718783b */ /* 0x000fe80000000200 */
[----:B------:R-:W-:Y:S04]  /*6960*/  LDSM.16.M88.4 R32, [R247+0xd900] ;  /* 0x00d90000f720783b */ /* 0x000fe80000000200 */
[----:B------:R-:W-:Y:S04]  /*6970*/  LDSM.16.M88.4 R40, [R247+0xe100] ;  /* 0x00e10000f728783b */ /* 0x000fe80000000200 */
[----:B------:R-:W-:Y:S04]  /*6980*/  LDSM.16.M88.4 R184, [R247+0xe900] ;  /* 0x00e90000f7b8783b */ /* 0x000fe80000000200 */
[----:B------:R-:W-:Y:S04]  /*6990*/  LDSM.16.M88.4 R188, [R246] ;  /* 0x00000000f6bc783b */ /* 0x000fe80000000200 */
[----:B------:R-:W-:Y:S04]  /*69a0*/  LDSM.16.M88.4 R192, [R245] ;  /* 0x00000000f5c0783b */ /* 0x000fe80000000200 */
[----:B------:R-:W-:Y:S04]  /*69b0*/  LDSM.16.M88.4 R196, [R237] ;  /* 0x00000000edc4783b */ /* 0x000fe80000000200 */
[----:B------:R-:W-:Y:S04]  /*69c0*/  LDSM.16.M88.4 R200, [R236] ;  /* 0x00000000ecc8783b */ /* 0x000fe80000000200 */
[----:B------:R-:W-:Y:S04]  /*69d0*/  LDSM.16.M88.4 R204, [R235] ;  /* 0x00000000ebcc783b */ /* 0x000fe80000000200 */
[----:B------:R-:W-:Y:S04]  /*69e0*/  LDSM.16.M88.4 R208, [R234] ;  /* 0x00000000ead0783b */ /* 0x000fe80000000200 */
[----:B------:R-:W-:Y:S01]  /*69f0*/  LDSM.16.M88.4 R212, [R233] ;  /* 0x00000000e9d4783b */ /* 0x000fe20000000200 */
[----:B--2---:R-:W-:Y:S02]  /*6a00*/  LOP3.LUT R181, R181, 0xffffffef, RZ, 0xc0, !PT ;  /* 0xffffffefb5b57812 */ /* 0x004fe400078ec0ff */
[----:B---3--:R-:W-:Y:S02]  /*6a10*/  IADD3 R28, P1, P0, R13, R44, R18 ;  /* 0x0000002c0d1c7210 */ /* 0x008fe4000783e012 */
[----:B------:R-:W-:Y:S02]  /*6a20*/  @P3 LOP3.LUT R181, R181, 0x10, RZ, 0xfc, !PT ;  /* 0x00000010b5b53812 */ /* 0x000fe400078efcff */
[----:B-1----:R-:W-:Y:S02]  /*6a30*/  IADD3.X R29, RZ, R2, R19, P1, P0 ;  /* 0x00000002ff1d7210 */ /* 0x002fe40000fe0413 */
[----:B------:R-:W-:Y:S01]  /*6a40*/  IADD3 R38, P1, P0, R12, R44, R17 ;  /* 0x0000002c0c267210 */ /* 0x000fe2000783e011 */
[----:B------:R-:W-:Y:S03]  /*6a50*/  STL [R1+0x10], R181 ;  /* 0x000010b501007387 */ /* 0x000fe60000100800 */
[----:B-----5:R-:W-:Y:S02]  /*6a60*/  IADD3.X R39, RZ, R2, R16, P1, P0 ;  /* 0x00000002ff277210 */ /* 0x020fe40000fe0410 */
[----:B----4-:R-:W-:Y:S04]  /*6a70*/  IADD3 R36, P1, P0, R7, R44, R11 ;  /* 0x0000002c07247210 */ /* 0x010fe8000783e00b */
[----:B------:R-:W-:Y:S02]  /*6a80*/  IADD3.X R37, RZ, R2, R10, P1, P0 ;  /* 0x00000002ff257210 */ /* 0x000fe40000fe040a */
[----:B------:R-:W-:Y:S04]  /*6a90*/  IADD3 R44, P1, P0, R6, R44, R9 ;  /* 0x0000002c062c7210 */ /* 0x000fe8000783e009 */
[----:B------:R-:W-:Y:S02]  /*6aa0*/  IADD3.X R45, RZ, R2, R8, P1, P0 ;  /* 0x00000002ff2d7210 */ /* 0x000fe40000fe0408 */
[----:B------:R-:W1:Y:S01]  /*6ab0*/  SHFL.IDX PT, R2, R0, RZ, 0x181f ;  /* 0x00181fff00027589 */ /* 0x000e6200000e0000 */
[----:B------:R-:W-:Y:S03]  /*6ac0*/  IADD3 R46, P0, R18, R14, RZ ;  /* 0x0000000e122e7210 */ /* 0x000fe60007f1e0ff */
[----:B------:R-:W2:Y:S02]  /*6ad0*/  SHFL.IDX PT, R0, R0, 0x1, 0x181f ;  /* 0x00381f0000007f89 */ /* 0x000ea400000e0000 */
[C---:B-1----:R-:W-:Y:S01]  /*6ae0*/  IMAD.X R47, R19.reuse, 0x1, R2, P0 ;  /* 0x00000001132f7824 */ /* 0x042fe200000e0602 */
[----:B------:R-:W-:Y:S05]  /*6af0*/  IADD3 R6, P0, R14, R17, RZ ;  /* 0x000000110e067210 */ /* 0x000fea0007f1e0ff */
[----:B------:R-:W-:Y:S01]  /*6b00*/  IMAD.X R7, R2, 0x1, R16, P0 ;  /* 0x0000000102077824 */ /* 0x000fe200000e0610 */
[----:B------:R-:W-:Y:S05]  /*6b10*/  IADD3 R4, P0, R14, R11, RZ ;  /* 0x0000000b0e047210 */ /* 0x000fea0007f1e0ff */
[----:B------:R-:W-:Y:S01]  /*6b20*/  IMAD.X R5, R2, 0x1, R10, P0 ;  /* 0x0000000102057824 */ /* 0x000fe200000e060a */
[----:B------:R-:W-:Y:S05]  /*6b30*/  IADD3 R14, P0, R14, R9, RZ ;  /* 0x000000090e0e7210 */ /* 0x000fea0007f1e0ff */
[----:B------:R-:W-:Y:S01]  /*6b40*/  IMAD.X R15, R2, 0x1, R8, P0 ;  /* 0x00000001020f7824 */ /* 0x000fe200000e0608 */
[----:B------:R-:W-:Y:S01]  /*6b50*/  IADD3 R12, P0, R18, R30, RZ ;  /* 0x0000001e120c7210 */ /* 0x000fe20007f1e0ff */
[----:B------:R-:W-:Y:S04]  /*6b60*/  IMAD.SHL.U32 R2, R252, 0x2, RZ ;  /* 0x00000002fc027824 */ /* 0x000fe800078e00ff */
[----:B--2---:R-:W-:Y:S01]  /*6b70*/  IMAD.X R13, R19, 0x1, R0, P0 ;  /* 0x00000001130d7824 */ /* 0x004fe200000e0600 */
[----:B------:R-:W-:Y:S05]  /*6b80*/  IADD3 R22, P0, R30, R17, RZ ;  /* 0x000000111e167210 */ /* 0x000fea0007f1e0ff */
[----:B------:R-:W-:Y:S01]  /*6b90*/  IMAD.X R23, R0, 0x1, R16, P0 ;  /* 0x0000000100177824 */ /* 0x000fe200000e0610 */
[----:B------:R-:W-:Y:S01]  /*6ba0*/  IADD3 R20, P0, R30, R11, RZ ;  /* 0x0000000b1e147210 */ /* 0x000fe20007f1e0ff */
[----:B------:R-:W-:Y:S04]  /*6bb0*/  LDSM.16.M88.4 R16, [R247+0xc900] ;  /* 0x00c90000f710783b */ /* 0x000fe80000000200 */
[----:B------:R-:W-:Y:S01]  /*6bc0*/  IMAD.X R21, R0, 0x1, R10, P0 ;  /* 0x0000000100157824 */ /* 0x000fe200000e060a */
[----:B------:R-:W-:Y:S05]  /*6bd0*/  IADD3 R30, P0, R30, R9, RZ ;  /* 0x000000091e1e7210 */ /* 0x000fea0007f1e0ff */
[----:B------:R-:W-:Y:S02]  /*6be0*/  IMAD.X R31, R0, 0x1, R8, P0 ;  /* 0x00000001001f7824 */ /* 0x000fe400000e0608 */
[----:B------:R-:W2:Y:S04]  /*6bf0*/  LDL R0, [R1+0x8] ;  /* 0x0000080001007983 */ /* 0x000ea80000100800 */
[----:B------:R-:W1:Y:S04]  /*6c00*/  LDSM.16.M88.4 R8, [R247+0xc100] ;  /* 0x00c10000f708783b */ /* 0x000e680000000200 */
[----:B------:R-:W-:Y:S01]  /*6c10*/  @!PT LDS RZ, [RZ] ;  /* 0x00000000fffff984 */ /* 0x000fe20000000800 */
[----:B------:R-:W-:Y:S01]  /*6c20*/  @!PT LDS RZ, [RZ] ;  /* 0x00000000fffff984 */ /* 0x000fe20000000800 */
[----:B------:R-:W-:Y:S01]  /*6c30*/  @!PT LDS RZ, [RZ] ;  /* 0x00000000fffff984 */ /* 0x000fe20000000800 */
[----:B------:R3:W-:Y:S04]  /*6c40*/  LDGSTS.E.BYPASS.LTC128B.128 [R2+0x100], [R46.64], !P6 ;  /* 0x001000002e027fae */ /* 0x0007e8000f101d4c */
[----:B------:R1:W-:Y:S04]  /*6c50*/  LDGSTS.E.BYPASS.LTC128B.128 [R2+0x3100], [R6.64], !P5 ;  /* 0x0310000006027fae */ /* 0x0003e8000e901d4c */
[----:B------:R1:W-:Y:S04]  /*6c60*/  LDGSTS.E.BYPASS.LTC128B.128 [R2+0x6100], [R4.64], !P4 ;  /* 0x0610000004027fae */ /* 0x0003e8000e101d4c */
[----:B---3--:R-:W3:Y:S04]  /*6c70*/  LDL R46, [R1+0x30] ;  /* 0x00003000012e7983 */ /* 0x008ee80000100800 */
[----:B------:R-:W4:Y:S01]  /*6c80*/  LDL R47, [R1+0x2c] ;  /* 0x00002c00012f7983 */ /* 0x000f220000100800 */
[C---:B-1----:R-:W-:Y:S08]  /*6c90*/  HMMA.16816.F32.BF16 R4, R48.reuse, R8, RZ ;  /* 0x000000083004723c */ /* 0x042ff000000418ff */
[C---:B------:R-:W-:Y:S01]  /*6ca0*/  HMMA.16816.F32.BF16 R8, R48.reuse, R10, RZ ;  /* 0x0000000a3008723c */ /* 0x040fe200000418ff */
[----:B--2---:R-:W-:Y:S02]  /*6cb0*/  ISETP.GE.AND P1, PT, R0, c[0x0][0x1d4], PT ;  /* 0x0000750000007a0c */ /* 0x004fe40003f26270 */
[----:B------:R-:W2:Y:S11]  /*6cc0*/  LDL R0, [R1+0x28] ;  /* 0x0000280001007983 */ /* 0x000eb60000100800 */
[----:B------:R1:W-:Y:S04]  /*6cd0*/  LDGSTS.E.BYPASS.LTC128B.128 [R2+0x9100], [R14.64], !P1 ;  /* 0x091000000e027fae */ /* 0x0003e8000c901d4c */
[----:B------:R1:W-:Y:S04]  /*6ce0*/  LDGSTS.E.BYPASS.LTC128B.128 [R2+0x1100], [R12.64], !P6 ;  /* 0x011000000c027fae */ /* 0x0003e8000f101d4c */
[----:B------:R5:W-:Y:S04]  /*6cf0*/  LDGSTS.E.BYPASS.LTC128B.128 [R2+0x4100], [R22.64], !P5 ;  /* 0x0410000016027fae */ /* 0x000be8000e901d4c */
[----:B------:R5:W-:Y:S04]  /*6d00*/  LDGSTS.E.BYPASS.LTC128B.128 [R2+0x7100], [R20.64], !P4 ;  /* 0x0710000014027fae */ /* 0x000be8000e101d4c */
[----:B------:R5:W-:Y:S01]  /*6d10*/  LDGSTS.E.BYPASS.LTC128B.128 [R2+0xa100], [R30.64], !P1 ;  /* 0x0a1000001e027fae */ /* 0x000be2000c901d4c */
[----:B---3--:R-:W-:Y:S02]  /*6d20*/  ISETP.NE.U32.AND P0, PT, R46, RZ, PT ;  /* 0x000000ff2e00720c */ /* 0x008fe40003f05070 */
[----:B----4-:R-:W-:Y:S01]  /*6d30*/  ISETP.NE.U32.AND P3, PT, R47, RZ, PT ;  /* 0x000000ff2f00720c */ /* 0x010fe20003f65070 */
[C---:B-1----:R-:W-:Y:S10]  /*6d40*/  HMMA.16816.F32.BF16 R12, R48.reuse, R16, RZ ;  /* 0x00000010300c723c */ /* 0x042ff400000418ff */
[----:B------:R1:W-:Y:S01]  /*6d50*/  LDGSTS.E.BYPASS.LTC128B.128.ZFILL [R2+0x2100], [R28.64], P0 ;  /* 0x021000001c027fae */ /* 0x0003e20008141d4c */
[C---:B------:R-:W-:Y:S03]  /*6d60*/  HMMA.16816.F32.BF16 R16, R48.reuse, R18, RZ ;  /* 0x000000123010723c */ /* 0x040fe600000418ff */
[----:B------:R3:W-:Y:S01]  /*6d70*/  LDGSTS.E.BYPASS.LTC128B.128.ZFILL [R2+0x5100], [R38.64], P3 ;  /* 0x0510000026027fae */ /* 0x0007e20009941d4c */
[----:B------:R-:W-:Y:S04]  /*6d80*/  LOP3.LUT P3, RZ, R181, 0x10, RZ, 0xc0, !PT ;  /* 0x00000010b5ff7812 */ /* 0x000fe8000786c0ff */
[C---:B-----5:R-:W-:Y:S08]  /*6d90*/  HMMA.16816.F32.BF16 R20, R48.reuse, R24, RZ ;  /* 0x000000183014723c */ /* 0x060ff000000418ff */
[C---:B------:R-:W-:Y:S08]  /*6da0*/  HMMA.16816.F32.BF16 R24, R48.reuse, R26, RZ ;  /* 0x0000001a3018723c */ /* 0x040ff000000418ff */
[C---:B-1----:R-:W-:Y:S08]  /*6db0*/  HMMA.16816.F32.BF16 R28, R48.reuse, R32, RZ ;  /* 0x00000020301c723c */ /* 0x042ff000000418ff */
[C---:B------:R-:W-:Y:S01]  /*6dc0*/  HMMA.16816.F32.BF16 R32, R48.reuse, R34, RZ ;  /* 0x000000223020723c */ /* 0x040fe200000418ff */
[----:B--2---:R-:W-:Y:S11]  /*6dd0*/  ISETP.NE.U32.AND P0, PT, R0, RZ, PT ;  /* 0x000000ff0000720c */ /* 0x004ff60003f05070 */
[----:B------:R-:W-:Y:S02]  /*6de0*/  @!UPT UIADD3 URZ, URZ, URZ, URZ ;  /* 0x0000003f3f3ff290 */ /* 0x000fe4000fffe03f */
[----:B------:R3:W-:Y:S01]  /*6df0*/  LDGSTS.E.BYPASS.LTC128B.128.ZFILL [R2+0x8100], [R36.64], P0 ;  /* 0x0810000024027fae */ /* 0x0007e20008141d4c */
[----:B------:R-:W-:Y:S03]  /*6e00*/  PLOP3.LUT P0, PT, PT, PT, UP1, 0x80, 0x0 ;  /* 0x000000000000781c */ /* 0x000fe60003f0f018 */
[----:B------:R1:W-:Y:S04]  /*6e10*/  LDGSTS.E.BYPASS.LTC128B.128.ZFILL [R2+0xb100], [R44.64], P2 ;  /* 0x0b1000002c027fae */ /* 0x0003e80009141d4c */
[----:B------:R-:W0:Y:S01]  /*6e20*/  LDGDEPBAR ;  /* 0x00000000000079af */ /* 0x000e220000000000 */
[C---:B---3--:R-:W-:Y:S08]  /*6e30*/  HMMA.16816.F32.BF16 R36, R48.reuse, R40, RZ ;  /* 0x000000283024723c */ /* 0x048ff000000418ff */
[C---:B------:R-:W-:Y:S08]  /*6e40*/  HMMA.16816.F32.BF16 R40, R48.reuse, R42, RZ ;  /* 0x0000002a3028723c */ /* 0x040ff000000418ff */
[C---:B-1----:R-:W-:Y:S08]  /*6e50*/  HMMA.16816.F32.BF16 R44, R48.reuse, R184, RZ ;  /* 0x000000b8302c723c */ /* 0x042ff000000418ff */
[----:B------:R-:W-:Y:S01]  /*6e60*/  HMMA.16816.F32.BF16 R48, R48, R186, RZ ;  /* 0x000000ba3030723c */ /* 0x000fe200000418ff */
[----:B------:R-:W-:Y:S07]  /*6e70*/  LDSM.16.M88.4 R184, [R244] ;  /* 0x00000000f4b8783b */ /* 0x000fee0000000200 */
        /* <DEDUP_REMOVED lines=8> */
[----:B------:R-:W3:Y:S07]  /*6f00*/  LDSM.16.M88.4 R200, [R241+0xd100] ;  /* 0x00d10000f1c8783b */ /* 0x000eee0000000200 */
[C---:B------:R-:W-:Y:S08]  /*6f10*/  HMMA.16816.F32.BF16 R28, R188.reuse, R204, R28 ;  /* 0x000000ccbc1c723c */ /* 0x040ff0000004181c */
[C---:B------:R-:W-:Y:S01]  /*6f20*/  HMMA.16816.F32.BF16 R32, R188.reuse, R206, R32 ;  /* 0x000000cebc20723c */ /* 0x040fe20000041820 */
[----:B------:R-:W4:Y:S07]  /*6f30*/  LDSM.16.M88.4 R204, [R241+0xd900] ;  /* 0x00d90000f1cc783b */ /* 0x000f2e0000000200 */
[C---:B------:R-:W-:Y:S08]  /*6f40*/  HMMA.16816.F32.BF16 R36, R188.reuse, R208, R36 ;  /* 0x000000d0bc24723c */ /* 0x040ff00000041824 */
[C---:B------:R-:W-:Y:S01]  /*6f50*/  HMMA.16816.F32.BF16 R40, R188.reuse, R210, R40 ;  /* 0x000000d2bc28723c */ /* 0x040fe20000041828 */
[----:B------:R-:W-:Y:S07]  /*6f60*/  LDSM.16.M88.4 R208, [R241+0xe900] ;  /* 0x00e90000f1d0783b */ /* 0x000fee0000000200 */
[C---:B------:R-:W-:Y:S08]  /*6f70*/  HMMA.16816.F32.BF16 R44, R188.reuse, R212, R44 ;  /* 0x000000d4bc2c723c */ /* 0x040ff0000004182c */
[----:B------:R-:W-:Y:S01]  /*6f80*/  HMMA.16816.F32.BF16 R48, R188, R214, R48 ;  /* 0x000000d6bc30723c */ /* 0x000fe20000041830 */
[----:B------:R-:W5:Y:S07]  /*6f90*/  LDSM.16.M88.4 R188, [R241+0xe100] ;  /* 0x00e10000f1bc783b */ /* 0x000f6e0000000200 */
[C---:B-1----:R-:W-:Y:S08]  /*6fa0*/  HMMA.16816.F32.BF16 R4, R184.reuse, R192, R4 ;  /* 0x000000c0b804723c */ /* 0x042ff00000041804 */
[C---:B------:R-:W-:Y:S01]  /*6fb0*/  HMMA.16816.F32.BF16 R8, R184.reuse, R194, R8 ;  /* 0x000000c2b808723c */ /* 0x040fe20000041808 */
[----:B------:R-:W-:Y:S07]  /*6fc0*/  LDSM.16.M88.4 R192, [R232] ;  /* 0x00000000e8c0783b */ /* 0x000fee0000000200 */
[C---:B--2---:R-:W-:Y:S08]  /*6fd0*/  HMMA.16816.F32.BF16 R12, R184.reuse, R196, R12 ;  /* 0x000000c4b80c723c */ /* 0x044ff0000004180c */
[C---:B------:R-:W-:Y:S01]  /*6fe0*/  HMMA.16816.F32.BF16 R16, R184.reuse, R198, R16 ;  /* 0x000000c6b810723c */ /* 0x040fe20000041810 */
[----:B------:R-:W-:Y:S07]  /*6ff0*/  LDSM.16.M88.4 R196, [R232+0x800] ;  /* 0x00080000e8c4783b */ /* 0x000fee0000000200 */
[C---:B---3--:R-:W-:Y:S08]  /*7000*/  HMMA.16816.F32.BF16 R20, R184.reuse, R200, R20 ;  /* 0x000000c8b814723c */ /* 0x048ff00000041814 */
[C---:B------:R-:W-:Y:S01]  /*7010*/  HMMA.16816.F32.BF16 R24, R184.reuse, R202, R24 ;  /* 0x000000cab818723c */ /* 0x040fe20000041818 */
[----:B------:R-:W-:Y:S07]  /*7020*/  LDSM.16.M88.4 R200, [R232+0x1000] ;  /* 0x00100000e8c8783b */ /* 0x000fee0000000200 */
[C---:B----4-:R-:W-:Y:S08]  /*7030*/  HMMA.16816.F32.BF16 R28, R184.reuse, R204, R28 ;  /* 0x000000ccb81c723c */ /* 0x050ff0000004181c */
[C---:B------:R-:W-:Y:S01]  /*7040*/  HMMA.16816.F32.BF16 R32, R184.reuse, R206, R32 ;  /* 0x000000ceb820723c */ /* 0x040fe20000041820 */
[----:B------:R-:W-:Y:S07]  /*7050*/  LDSM.16.M88.4 R204, [R232+0x1800] ;  /* 0x00180000e8cc783b */ /* 0x000fee0000000200 */
[C---:B-----5:R-:W-:Y:S08]  /*7060*/  HMMA.16816.F32.BF16 R36, R184.reuse, R188, R36 ;  /* 0x000000bcb824723c */ /* 0x060ff00000041824 */
[C---:B------:R-:W-:Y:S01]  /*7070*/  HMMA.16816.F32.BF16 R40, R184.reuse, R190, R40 ;  /* 0x000000beb828723c */ /* 0x040fe20000041828 */
[----:B------:R-:W1:Y:S07]  /*7080*/  LDSM.16.M88.4 R188, [R243] ;  /* 0x00000000f3bc783b */ /* 0x000e6e0000000200 */
[C---:B------:R-:W-:Y:S08]  /*7090*/  HMMA.16816.F32.BF16 R44, R184.reuse, R208, R44 ;  /* 0x000000d0b82c723c */ /* 0x040ff0000004182c */
[----:B------:R-:W-:Y:S01]  /*70a0*/  HMMA.16816.F32.BF16 R48, R184, R210, R48 ;  /* 0x000000d2b830723c */ /* 0x000fe20000041830 */
[----:B------:R-:W2:Y:S04]  /*70b0*/  LDSM.16.M88.4 R184, [R232+0x2000] ;  /* 0x00200000e8b8783b */ /* 0x000ea80000000200 */
[----:B------:R-:W3:Y:S03]  /*70c0*/  LDSM.16.M88.4 R208, [R232+0x2800] ;  /* 0x00280000e8d0783b */ /* 0x000ee60000000200 */
        /* <DEDUP_REMOVED lines=15> */
[C---:B---3--:R-:W-:Y:S08]  /*71c0*/  HMMA.16816.F32.BF16 R44, R188.reuse, R208, R44 ;  /* 0x000000d0bc2c723c */ /* 0x048ff0000004182c */
[----:B------:R-:W-:Y:S01]  /*71d0*/  HMMA.16816.F32.BF16 R48, R188, R210, R48 ;  /* 0x000000d2bc30723c */ /* 0x000fe20000041830 */
[----:B------:R-:W2:Y:S04]  /*71e0*/  LDSM.16.M88.4 R188, [R247+0x11100] ;  /* 0x01110000f7bc783b */ /* 0x000ea80000000200 */
[----:B------:R-:W3:Y:S03]  /*71f0*/  LDSM.16.M88.4 R208, [R247+0x11900] ;  /* 0x01190000f7d0783b */ /* 0x000ee60000000200 */
[C---:B-1----:R-:W-:Y:S08]  /*7200*/  HMMA.16816.F32.BF16 R4, R184.reuse, R192, R4 ;  /* 0x000000c0b804723c */ /* 0x042ff00000041804 */
[C---:B------:R-:W-:Y:S01]  /*7210*/  HMMA.16816.F32.BF16 R8, R184.reuse, R194, R8 ;  /* 0x000000c2b808723c */ /* 0x040fe20000041808 */
[----:B------:R-:W-:Y:S07]  /*7220*/  LDSM.16.M88.4 R192, [R231] ;  /* 0x00000000e7c0783b */ /* 0x000fee0000000200 */
[C---:B------:R-:W-:Y:S08]  /*7230*/  HMMA.16816.F32.BF16 R12, R184.reuse, R196, R12 ;  /* 0x000000c4b80c723c */ /* 0x040ff0000004180c */
        /* <DEDUP_REMOVED lines=8> */
[C---:B--2---:R-:W-:Y:S08]  /*72c0*/  HMMA.16816.F32.BF16 R36, R184.reuse, R188, R36 ;  /* 0x000000bcb824723c */ /* 0x044ff00000041824 */
[C---:B------:R-:W-:Y:S01]  /*72d0*/  HMMA.16816.F32.BF16 R40, R184.reuse, R190, R40 ;  /* 0x000000beb828723c */ /* 0x040fe20000041828 */
[----:B------:R-:W1:Y:S07]  /*72e0*/  LDSM.16.M88.4 R188, [R246+0x4000] ;  /* 0x00400000f6bc783b */ /* 0x000e6e0000000200 */
[C---:B---3--:R-:W-:Y:S08]  /*72f0*/  HMMA.16816.F32.BF16 R44, R184.reuse, R208, R44 ;  /* 0x000000d0b82c723c */ /* 0x048ff0000004182c */
[----:B------:R-:W-:Y:S01]  /*7300*/  HMMA.16816.F32.BF16 R48, R184, R210, R48 ;  /* 0x000000d2b830723c */ /* 0x000fe20000041830 */
[----:B------:R-:W2:Y:S04]  /*7310*/  LDSM.16.M88.4 R184, [R227] ;  /* 0x00000000e3b8783b */ /* 0x000ea80000000200 */
[----:B------:R-:W3:Y:S03]  /*7320*/  LDSM.16.M88.4 R208, [R226] ;  /* 0x00000000e2d0783b */ /* 0x000ee60000000200 */
        /* <DEDUP_REMOVED lines=190> */
[----:B------:R-:W-:Y:S04]  /*7f10*/  DEPBAR.LE SB0, 0x0 ;  /* 0x000080000000791a */ /* 0x000fe80000000000 */
[----:B------:R-:W-:Y:S01]  /*7f20*/  BAR.SYNC.DEFER_BLOCKING 0x0 ;  /* 0x0000000000007b1d */ /* 0x000fe20000010000 */
[C---:B-1----:R-:W-:Y:S08]  /*7f30*/  HMMA.16816.F32.BF16 R4, R188.reuse, R192, R4 ;  /* 0x000000c0bc04723c */ /* 0x042ff00000041804 */
        /* <DEDUP_REMOVED lines=9> */
[C---:B---3--:R-:W-:Y:S08]  /*7fd0*/  HMMA.16816.F32.BF16 R44, R188.reuse, R208, R44 ;  /* 0x000000d0bc2c723c */ /* 0x048ff0000004182c */
[----:B------:R-:W-:Y:S01]  /*7fe0*/  HMMA.16816.F32.BF16 R48, R188, R210, R48 ;  /* 0x000000d2bc30723c */ /* 0x000fe20000041830 */
[----:B------:R-:W-:-:S07]  /*7ff0*/  @P0 BRA `(.L_x_774) ;  /* 0xffffe23000000947 */ /* 0x000fce000383ffff */
.L_x_773:
[----:B----4-:R-:W-:Y:S01]  /*8000*/  FMNMX.FTZ R184, R4, R180, !PT ;  /* 0x000000b404b87209 */ /* 0x010fe20007810000 */
[----:B------:R-:W2:Y:S01]  /*8010*/  LDL.LU R204, [R1+0x5c] ;  /* 0x00005c0001cc7983 */ /* 0x000ea20000300800 */
[----:B------:R-:W-:Y:S01]  /*8020*/  FMNMX.FTZ R0, R6, R3, !PT ;  /* 0x0000000306007209 */ /* 0x000fe20007810000 */
[----:B------:R-:W-:Y:S01]  /*8030*/  UIADD3 UR4, UR9, -0x1, URZ ;  /* 0xffffffff09047890 */ /* 0x000fe2000fffe03f */
[----:B------:R-:W-:Y:S01]  /*8040*/  FMNMX.FTZ R184, R5, R184, !PT ;  /* 0x000000b805b87209 */ /* 0x000fe20007810000 */
[----:B------:R-:W3:Y:S01]  /*8050*/  LDL.LU R201, [R1+0x58] ;  /* 0x0000580001c97983 */ /* 0x000ee20000300800 */
[----:B------:R-:W-:Y:S02]  /*8060*/  FMNMX.FTZ R0, R7, R0, !PT ;  /* 0x0000000007007209 */ /* 0x000fe40007810000 */
[----:B------:R-:W-:Y:S01]  /*8070*/  FMNMX.FTZ R184, R8, R184, !PT ;  /* 0x000000b808b87209 */ /* 0x000fe20007810000 */
        /* <DEDUP_REMOVED lines=44> */
[----:B------:R-:W-:Y:S01]  /*8340*/  ISETP.LT.AND P0, PT, RZ, UR9, PT ;  /* 0x00000009ff007c0c */ /* 0x000fe2000bf01270 */
[----:B------:R-:W1:Y:S01]  /*8350*/  SHFL.BFLY PT, R2, R184, 0x2, 0x1f ;  /* 0x0c401f00b8027f89 */ /* 0x000e6200000e0000 */
[----:B------:R-:W-:Y:S07]  /*8360*/  UMOV UR9, UR4 ;  /* 0x0000000400097c82 */ /* 0x000fee0008000000 */
[----:B------:R-:W4:Y:S01]  /*8370*/  SHFL.BFLY PT, R181, R0, 0x2, 0x1f ;  /* 0x0c401f0000b57f89 */ /* 0x000f2200000e0000 */
[----:B-1----:R-:W-:Y:S07]  /*8380*/  FMNMX.FTZ R184, R184, R2, !PT ;  /* 0x00000002b8b87209 */ /* 0x002fee0007810000 */
[----:B------:R-:W1:Y:S01]  /*8390*/  SHFL.BFLY PT, R2, R184, 0x1, 0x1f ;  /* 0x0c201f00b8027f89 */ /* 0x000e6200000e0000 */
[----:B----4-:R-:W-:Y:S07]  /*83a0*/  FMNMX.FTZ R181, R0, R181, !PT ;  /* 0x000000b500b57209 */ /* 0x010fee0007810000 */
[----:B------:R-:W4:Y:S01]  /*83b0*/  SHFL.BFLY PT, R0, R181, 0x1, 0x1f ;  /* 0x0c201f00b5007f89 */ /* 0x000f2200000e0000 */
[----:B-1----:R-:W-:Y:S07]  /*83c0*/  FMNMX.FTZ R2, R184, R2, !PT ;  /* 0x00000002b8027209 */ /* 0x002fee0007810000 */
[----:B------:R-:W1:Y:S01]  /*83d0*/  LDSM.16.MT88.4 R184, [R242+0x100] ;  /* 0x00010000f2b8783b */ /* 0x000e620000004200 */
[C---:B------:R-:W-:Y:S02]  /*83e0*/  FADD.FTZ R180, -R2.reuse, R180 ;  /* 0x000000b402b47221 */ /* 0x040fe40000010100 */
[----:B------:R-:W-:Y:S01]  /*83f0*/  FMUL.FTZ R199, R2, c[0x0][0x2d0] ;  /* 0x0000b40002c77a20 */ /* 0x000fe20000410000 */
[----:B----4-:R-:W-:Y:S01]  /*8400*/  FMNMX.FTZ R0, R181, R0, !PT ;  /* 0x00000000b5007209 */ /* 0x010fe20007810000 */
[----:B------:R-:W-:Y:S02]  /*8410*/  FMUL.FTZ R180, R180, c[0x0][0x2d0] ;  /* 0x0000b400b4b47a20 */ /* 0x000fe40000410000 */
[----:B------:R-:W-:Y:S02]  /*8420*/  FFMA.FTZ R192, R8, c[0x0][0x2d0], -R199 ;  /* 0x0000b40008c07a23 */ /* 0x000fe400000108c7 */
[C---:B------:R-:W-:Y:S02]  /*8430*/  FADD.FTZ R3, -R0.reuse, R3 ;  /* 0x0000000300037221 */ /* 0x040fe40000010100 */
[----:B------:R-:W4:Y:S01]  /*8440*/  MUFU.EX2 R180, R180 ;  /* 0x000000b400b47308 */ /* 0x000f220000000800 */
[----:B------:R-:W-:Y:S02]  /*8450*/  FMUL.FTZ R188, R0, c[0x0][0x2d0] ;  /* 0x0000b40000bc7a20 */ /* 0x000fe40000410000 */
[----:B------:R-:W-:Y:S02]  /*8460*/  FMUL.FTZ R3, R3, c[0x0][0x2d0] ;  /* 0x0000b40003037a20 */ /* 0x000fe40000410000 */
[--C-:B------:R-:W-:Y:S02]  /*8470*/  FFMA.FTZ R189, R9, c[0x0][0x2d0], -R199.reuse ;  /* 0x0000b40009bd7a23 */ /* 0x100fe400000108c7 */
[--C-:B------:R-:W-:Y:S02]  /*8480*/  FFMA.FTZ R194, R10, c[0x0][0x2d0], -R188.reuse ;  /* 0x0000b4000ac27a23 */ /* 0x100fe400000108bc */
[--C-:B------:R-:W-:Y:S01]  /*8490*/  FFMA.FTZ R190, R11, c[0x0][0x2d0], -R188.reuse ;  /* 0x0000b4000bbe7a23 */ /* 0x100fe200000108bc */
[----:B------:R-:W5:Y:S01]  /*84a0*/  MUFU.EX2 R3, R3 ;  /* 0x0000000300037308 */ /* 0x000f620000000800 */
        /* <DEDUP_REMOVED lines=8> */
[C---:B----4-:R-:W-:Y:S02]  /*8530*/  FMUL.FTZ R8, R180.reuse, R172 ;  /* 0x000000acb4087220 */ /* 0x050fe40000410000 */
[C---:B------:R-:W-:Y:S02]  /*8540*/  FMUL.FTZ R9, R180.reuse, R173 ;  /* 0x000000adb4097220 */ /* 0x040fe40000410000 */
[C---:B------:R-:W-:Y:S01]  /*8550*/  FMUL.FTZ R4, R180.reuse, R176 ;  /* 0x000000b0b4047220 */ /* 0x040fe20000410000 */
[----:B------:R-:W4:Y:S01]  /*8560*/  MUFU.EX2 R193, R193 ;  /* 0x000000c100c17308 */ /* 0x000f220000000800 */
[C---:B------:R-:W-:Y:S02]  /*8570*/  FMUL.FTZ R5, R180.reuse, R177 ;  /* 0x000000b1b4057220 */ /* 0x040fe40000410000 */
[C---:B------:R-:W-:Y:S02]  /*8580*/  FMUL.FTZ R52, R180.reuse, R52 ;  /* 0x00000034b4347220 */ /* 0x040fe40000410000 */
[C---:B-----5:R-:W-:Y:S02]  /*8590*/  FMUL.FTZ R10, R3.reuse, R174 ;  /* 0x000000ae030a7220 */ /* 0x060fe40000410000 */
[C---:B------:R-:W-:Y:S02]  /*85a0*/  FMUL.FTZ R11, R3.reuse, R175 ;  /* 0x000000af030b7220 */ /* 0x040fe40000410000 */
[----:B------:R-:W5:Y:S01]  /*85b0*/  LDSM.16.MT88.4 R172, [R240+0x100] ;  /* 0x00010000f0ac783b */ /* 0x000f620000004200 */
[----:B------:R-:W-:Y:S01]  /*85c0*/  MUFU.EX2 R192, R192 ;  /* 0x000000c000c07308 */ /* 0x000fe20000000800 */
[C---:B------:R-:W-:Y:S02]  /*85d0*/  FMUL.FTZ R6, R3.reuse, R178 ;  /* 0x000000b203067220 */ /* 0x040fe40000410000 */
[C---:B------:R-:W-:Y:S02]  /*85e0*/  FMUL.FTZ R7, R3.reuse, R179 ;  /* 0x000000b303077220 */ /* 0x040fe40000410000 */
[C---:B------:R-:W-:Y:S02]  /*85f0*/  FMUL.FTZ R53, R180.reuse, R53 ;  /* 0x00000035b4357220 */ /* 0x040fe40000410000 */
[C---:B------:R-:W-:Y:S02]  /*8600*/  FMUL.FTZ R54, R3.reuse, R54 ;  /* 0x0000003603367220 */ /* 0x040fe40000410000 */
[----:B------:R-:W-:Y:S01]  /*8610*/  FMUL.FTZ R55, R3, R55 ;  /* 0x0000003703377220 */ /* 0x000fe20000410000 */
[----:B------:R-:W-:Y:S01]  /*8620*/  MUFU.EX2 R197, R197 ;  /* 0x000000c500c57308 */ /* 0x000fe20000000800 */
[C---:B------:R-:W-:Y:S02]  /*8630*/  FMUL.FTZ R56, R180.reuse, R56 ;  /* 0x00000038b4387220 */ /* 0x040fe40000410000 */
[C---:B------:R-:W-:Y:S01]  /*8640*/  FMUL.FTZ R57, R180.reuse, R57 ;  /* 0x00000039b4397220 */ /* 0x040fe20000410000 */
[----:B----4-:R-:W-:Y:S01]  /*8650*/  F2FP.BF16.PACK_AB R176, R193, R198 ;  /* 0x000000c6c1b0723e */ /* 0x010fe200000010ff */
[C---:B------:R-:W-:Y:S02]  /*8660*/  FMUL.FTZ R58, R3.reuse, R58 ;  /* 0x0000003a033a7220 */ /* 0x040fe40000410000 */
[C---:B------:R-:W-:Y:S02]  /*8670*/  FMUL.FTZ R59, R3.reuse, R59 ;  /* 0x0000003b033b7220 */ /* 0x040fe40000410000 */
[C---:B------:R-:W-:Y:S01]  /*8680*/  FMUL.FTZ R60, R180.reuse, R60 ;  /* 0x0000003cb43c7220 */ /* 0x040fe20000410000 */
[----:B------:R-:W4:Y:S01]  /*8690*/  MUFU.EX2 R195, R195 ;  /* 0x000000c300c37308 */ /* 0x000f220000000800 */
        /* <DEDUP_REMOVED lines=12> */
[----:B------:R-:W-:Y:S02]  /*8760*/  FMUL.FTZ R71, R3, R71 ;  /* 0x0000004703477220 */ /* 0x000fe40000410000 */
        /* <DEDUP_REMOVED lines=12> */
[----:B------:R-:W-:Y:S02]  /*8830*/  FMUL.FTZ R81, R180, R81 ;  /* 0x00000051b4517220 */ /* 0x000fe40000410000 */
[C---:B------:R-:W-:Y:S01]  /*8840*/  FMUL.FTZ R82, R3.reuse, R82 ;  /* 0x0000005203527220 */ /* 0x040fe20000410000 */
[----:B-1----:R-:W-:Y:S01]  /*8850*/  F2FP.BF16.PACK_AB R179, R190, R194 ;  /* 0x000000c2beb3723e */ /* 0x002fe200000010ff */
[C---:B------:R-:W-:Y:S02]  /*8860*/  FMUL.FTZ R83, R3.reuse, R83 ;  /* 0x0000005303537220 */ /* 0x040fe40000410000 */
[C---:B------:R-:W-:Y:S02]  /*8870*/  FMUL.FTZ R84, R180.reuse, R84 ;  /* 0x00000054b4547220 */ /* 0x040fe40000410000 */
[C---:B------:R-:W-:Y:S01]  /*8880*/  FMUL.FTZ R85, R180.reuse, R85 ;  /* 0x00000055b4557220 */ /* 0x040fe20000410000 */
[----:B------:R-:W-:Y:S01]  /*8890*/  MUFU.EX2 R191, R191 ;  /* 0x000000bf00bf7308 */ /* 0x000fe20000000800 */
[C---:B------:R-:W-:Y:S02]  /*88a0*/  FMUL.FTZ R86, R3.reuse, R86 ;  /* 0x0000005603567220 */ /* 0x040fe40000410000 */
[----:B------:R-:W-:Y:S01]  /*88b0*/  FMUL.FTZ R87, R3, R87 ;  /* 0x0000005703577220 */ /* 0x000fe20000410000 */
[----:B----4-:R-:W-:Y:S01]  /*88c0*/  F2FP.BF16.PACK_AB R178, R189, R192 ;  /* 0x000000c0bdb2723e */ /* 0x010fe200000010ff */
[----:B------:R-:W-:Y:S02]  /*88d0*/  FMUL.FTZ R12, R180, R168 ;  /* 0x000000a8b40c7220 */ /* 0x000fe40000410000 */
[----:B------:R-:W-:Y:S02]  /*88e0*/  FMUL.FTZ R14, R3, R170 ;  /* 0x000000aa030e7220 */ /* 0x000fe40000410000 */
[--C-:B------:R-:W-:Y:S01]  /*88f0*/  FFMA.FTZ R20, R20, c[0x0][0x2d0], -R199.reuse ;  /* 0x0000b40014147a23 */ /* 0x100fe200000108c7 */
[----:B------:R-:W-:Y:S01]  /*8900*/  MUFU.EX2 R181, R181 ;  /* 0x000000b500b57308 */ /* 0x000fe20000000800 */
[C---:B------:R-:W-:Y:S05]  /*8910*/  HMMA.16816.F32.BF16 R4, R176.reuse, R184, R4 ;  /* 0x000000b8b004723c */ /* 0x040fea0000041804 */
[--C-:B------:R-:W-:Y:S02]  /*8920*/  FFMA.FTZ R21, R21, c[0x0][0x2d0], -R199.reuse ;  /* 0x0000b40015157a23 */ /* 0x100fe400000108c7 */
[--C-:B------:R-:W-:Y:S01]  /*8930*/  FFMA.FTZ R24, R24, c[0x0][0x2d0], -R199.reuse ;  /* 0x0000b40018187a23 */ /* 0x100fe200000108c7 */
[C---:B------:R-:W-:Y:S04]  /*8940*/  HMMA.16816.F32.BF16 R8, R176.reuse, R186, R8 ;  /* 0x000000bab008723c */ /* 0x040fe80000041808 */
[--C-:B------:R-:W-:Y:S02]  /*8950*/  FFMA.FTZ R25, R25, c[0x0][0x2d0], -R199.reuse ;  /* 0x0000b40019197a23 */ /* 0x100fe400000108c7 */
[--C-:B------:R-:W-:Y:S02]  /*8960*/  FFMA.FTZ R26, R26, c[0x0][0x2d0], -R188.reuse ;  /* 0x0000b4001a1a7a23 */ /* 0x100fe400000108bc */
[C---:B-----5:R-:W-:Y:S04]  /*8970*/  HMMA.16816.F32.BF16 R52, R176.reuse, R172, R52 ;  /* 0x000000acb034723c */ /* 0x060fe80000041834 */
[--C-:B------:R-:W-:Y:S02]  /*8980*/  FFMA.FTZ R27, R27, c[0x0][0x2d0], -R188.reuse ;  /* 0x0000b4001b1b7a23 */ /* 0x100fe400000108bc */
[--C-:B------:R-:W-:Y:S02]  /*8990*/  FFMA.FTZ R29, R29, c[0x0][0x2d0], -R199.reuse ;  /* 0x0000b4001d1d7a23 */ /* 0x100fe400000108c7 */
[C---:B------:R-:W-:Y:S01]  /*89a0*/  HMMA.16816.F32.BF16 R56, R176.reuse, R174, R56 ;  /* 0x000000aeb038723c */ /* 0x040fe20000041838 */
[----:B------:R-:W1:Y:S03]  /*89b0*/  LDSM.16.MT88.4 R172, [R239+0x100] ;  /* 0x00010000efac783b */ /* 0x000e660000004200 */
        /* <DEDUP_REMOVED lines=85> */
[--C-:B------:R-:W-:Y:S02]  /*8f10*/  FFMA.FTZ R187, R13, c[0x0][0x2d0], -R199.reuse ;  /* 0x0000b4000dbb7a23 */ /* 0x100fe400000108c7 */
[C---:B------:R-:W-:Y:S02]  /*8f20*/  FMUL.FTZ R13, R180.reuse, R169 ;  /* 0x000000a9b40d7220 */ /* 0x040fe40000410000 */
[----:B------:R-:W-:Y:S02]  /*8f30*/  FFMA.FTZ R186, R15, c[0x0][0x2d0], -R188 ;  /* 0x0000b4000fba7a23 */ /* 0x000fe400000108bc */
[C---:B------:R-:W-:Y:S01]  /*8f40*/  FMUL.FTZ R15, R3.reuse, R171 ;  /* 0x000000ab030f7220 */ /* 0x040fe20000410000 */
[----:B------:R-:W4:Y:S01]  /*8f50*/  MUFU.EX2 R187, R187 ;  /* 0x000000bb00bb7308 */ /* 0x000f220000000800 */
[----:B------:R-:W-:Y:S01]  /*8f60*/  LDSM.16.MT88.4 R168, [R242+0x900] ;  /* 0x00090000f2a8783b */ /* 0x000fe20000004200 */
[C---:B-1----:R-:W-:Y:S03]  /*8f70*/  HMMA.16816.F32.BF16 R84, R176.reuse, R172, R84 ;  /* 0x000000acb054723c */ /* 0x042fe60000041854 */
[C---:B------:R-:W-:Y:S02]  /*8f80*/  FMUL.FTZ R164, R180.reuse, R164 ;  /* 0x000000a4b4a47220 */ /* 0x040fe40000410000 */
[----:B------:R-:W-:Y:S02]  /*8f90*/  FMUL.FTZ R165, R180, R165 ;  /* 0x000000a5b4a57220 */ /* 0x000fe40000410000 */
[C---:B------:R-:W-:Y:S01]  /*8fa0*/  FMUL.FTZ R166, R3.reuse, R166 ;  /* 0x000000a603a67220 */ /* 0x040fe20000410000 */
[C---:B------:R-:W-:Y:S01]  /*8fb0*/  HMMA.16816.F32.BF16 R88, R176.reuse, R174, R88 ;  /* 0x000000aeb058723c */ /* 0x040fe20000041858 */
[----:B------:R-:W1:Y:S01]  /*8fc0*/  LDSM.16.MT88.4 R172, [R239+0x3100] ;  /* 0x00310000efac783b */ /* 0x000e620000004200 */
[----:B------:R-:W5:Y:S02]  /*8fd0*/  MUFU.EX2 R186, R186 ;  /* 0x000000ba00ba7308 */ /* 0x000f640000000800 */
[----:B------:R-:W-:Y:S02]  /*8fe0*/  FMUL.FTZ R167, R3, R167 ;  /* 0x000000a703a77220 */ /* 0x000fe40000410000 */
[--C-:B------:R-:W-:Y:S02]  /*8ff0*/  FFMA.FTZ R203, R45, c[0x0][0x2d0], -R199.reuse ;  /* 0x0000b4002dcb7a23 */ /* 0x100fe400000108c7 */
[--C-:B------:R-:W-:Y:S04]  /*9000*/  FFMA.FTZ R200, R28, c[0x0][0x2d0], -R199.reuse ;  /* 0x0000b4001cc87a23 */ /* 0x100fe800000108c7 */
[----:B------:R-:W-:Y:S01]  /*9010*/  MUFU.EX2 R45, R20 ;  /* 0x00000014002d7308 */ /* 0x000fe20000000800 */
[--C-:B------:R-:W-:Y:S02]  /*9020*/  FFMA.FTZ R28, R32, c[0x0][0x2d0], -R199.reuse ;  /* 0x0000b400201c7a23 */ /* 0x100fe400000108c7 */
[----:B--2---:R-:W-:Y:S02]  /*9030*/  FFMA.FTZ R32, R180, R204, R198 ;  /* 0x000000ccb4207223 */ /* 0x004fe400000100c6 */
[--C-:B------:R-:W-:Y:S02]  /*9040*/  FFMA.FTZ R204, R34, c[0x0][0x2d0], -R188.reuse ;  /* 0x0000b40022cc7a23 */ /* 0x100fe400000108bc */
[----:B------:R-:W-:Y:S02]  /*9050*/  FFMA.FTZ R202, R33, c[0x0][0x2d0], -R199 ;  /* 0x0000b40021ca7a23 */ /* 0x000fe400000108c7 */
[----:B---3--:R-:W-:Y:S01]  /*9060*/  FFMA.FTZ R33, R3, R201, R197 ;  /* 0x000000c903217223 */ /* 0x008fe200000100c5 */
[----:B------:R-:W-:Y:S01]  /*9070*/  MUFU.EX2 R180, R26 ;  /* 0x0000001a00b47308 */ /* 0x000fe20000000800 */
[--C-:B------:R-:W-:Y:S02]  /*9080*/  FFMA.FTZ R201, R31, c[0x0][0x2d0], -R188.reuse ;  /* 0x0000b4001fc97a23 */ /* 0x100fe400000108bc */
[--C-:B------:R-:W-:Y:S02]  /*9090*/  FFMA.FTZ R206, R36, c[0x0][0x2d0], -R199.reuse ;  /* 0x0000b40024ce7a23 */ /* 0x100fe400000108c7 */
[--C-:B------:R-:W-:Y:S02]  /*90a0*/  FFMA.FTZ R36, R41, c[0x0][0x2d0], -R199.reuse ;  /* 0x0000b40029247a23 */ /* 0x100fe400000108c7 */
[--C-:B------:R-:W-:Y:S02]  /*90b0*/  FFMA.FTZ R205, R37, c[0x0][0x2d0], -R199.reuse ;  /* 0x0000b40025cd7a23 */ /* 0x100fe400000108c7 */
[--C-:B------:R-:W-:Y:S01]  /*90c0*/  FFMA.FTZ R37, R40, c[0x0][0x2d0], -R199.reuse ;  /* 0x0000b40028257a23 */ /* 0x100fe200000108c7 */
[----:B------:R-:W-:Y:S01]  /*90d0*/  MUFU.EX2 R41, R24 ;  /* 0x0000001800297308 */ /* 0x000fe20000000800 */
[--C-:B------:R-:W-:Y:S01]  /*90e0*/  FFMA.FTZ R185, R16, c[0x0][0x2d0], -R199.reuse ;  /* 0x0000b40010b97a23 */ /* 0x100fe200000108c7 */
[----:B----4-:R-:W-:Y:S01]  /*90f0*/  F2FP.BF16.PACK_AB R16, R187, R196 ;  /* 0x000000c4bb10723e */ /* 0x010fe200000010ff */
[--C-:B------:R-:W-:Y:S01]  /*9100*/  FFMA.FTZ R184, R17, c[0x0][0x2d0], -R199.reuse ;  /* 0x0000b40011b87a23 */ /* 0x100fe200000108c7 */
[----:B-----5:R-:W-:Y:S01]  /*9110*/  F2FP.BF16.PACK_AB R17, R186, R191 ;  /* 0x000000bfba11723e */ /* 0x020fe200000010ff */
[--C-:B------:R-:W-:Y:S02]  /*9120*/  FFMA.FTZ R18, R18, c[0x0][0x2d0], -R188.reuse ;  /* 0x0000b40012127a23 */ /* 0x100fe400000108bc */
[--C-:B------:R-:W-:Y:S01]  /*9130*/  FFMA.FTZ R42, R42, c[0x0][0x2d0], -R188.reuse ;  /* 0x0000b4002a2a7a23 */ /* 0x100fe200000108bc */
[C---:B-1----:R-:W-:Y:S02]  /*9140*/  HMMA.16816.F32.BF16 R92, R176.reuse, R172, R92 ;  /* 0x000000acb05c723c */ /* 0x042fe4000004185c */
[----:B------:R-:W-:Y:S01]  /*9150*/  MUFU.EX2 R40, R25 ;  /* 0x0000001900287308 */ /* 0x000fe20000000800 */
[--C-:B------:R-:W-:Y:S02]  /*9160*/  FFMA.FTZ R43, R43, c[0x0][0x2d0], -R188.reuse ;  /* 0x0000b4002b2b7a23 */ /* 0x100fe400000108bc */
[--C-:B------:R-:W-:Y:S03]  /*9170*/  FFMA.FTZ R47, R47, c[0x0][0x2d0], -R188.reuse ;  /* 0x0000b4002f2f7a23 */ /* 0x100fe600000108bc */
[C---:B------:R-:W-:Y:S01]  /*9180*/  HMMA.16816.F32.BF16 R96, R176.reuse, R174, R96 ;  /* 0x000000aeb060723c */ /* 0x040fe20000041860 */
[----:B------:R-:W1:Y:S03]  /*9190*/  LDSM.16.MT88.4 R172, [R238+0x3100] ;  /* 0x00310000eeac783b */ /* 0x000e660000004200 */
[----:B------:R2:W-:Y:S10]  /*91a0*/  MUFU.EX2 R3, R27 ;  /* 0x0000001b00037308 */ /* 0x0005f40000000800 */
[----:B------:R-:W-:Y:S10]  /*91b0*/  MUFU.EX2 R198, R29 ;  /* 0x0000001d00c67308 */ /* 0x000ff40000000800 */
[----:B------:R-:W-:Y:S01]  /*91c0*/  MUFU.EX2 R197, R28 ;  /* 0x0000001c00c57308 */ /* 0x000fe20000000800 */
[----:B--2---:R-:W-:Y:S09]  /*91d0*/  LDSM.16.MT88.4 R24, [R240+0x1100] ;  /* 0x00110000f018783b */ /* 0x004ff20000004200 */
[----:B------:R-:W-:Y:S01]  /*91e0*/  MUFU.EX2 R185, R185 ;  /* 0x000000b900b97308 */ /* 0x000fe20000000800 */
[C---:B-1----:R-:W-:Y:S09]  /*91f0*/  HMMA.16816.F32.BF16 R100, R176.reuse, R172, R100 ;  /* 0x000000acb064723c */ /* 0x042ff20000041864 */
[----:B------:R-:W1:Y:S01]  /*9200*/  MUFU.EX2 R184, R184 ;  /* 0x000000b800b87308 */ /* 0x000e620000000800 */
[C---:B------:R-:W-:Y:S01]  /*9210*/  HMMA.16816.F32.BF16 R104, R176.reuse, R174, R104 ;  /* 0x000000aeb068723c */ /* 0x040fe20000041868 */
[----:B------:R-:W2:Y:S08]  /*9220*/  LDSM.16.MT88.4 R172, [R242+0x6100] ;  /* 0x00610000f2ac783b */ /* 0x000eb00000004200 */
[----:B------:R-:W-:Y:S10]  /*9230*/  MUFU.EX2 R201, R201 ;  /* 0x000000c900c97308 */ /* 0x000ff40000000800 */
[----:B------:R-:W-:Y:S10]  /*9240*/  MUFU.EX2 R202, R202 ;  /* 0x000000ca00ca7308 */ /* 0x000ff40000000800 */
[----:B------:R-:W-:Y:S10]  /*9250*/  MUFU.EX2 R204, R204 ;  /* 0x000000cc00cc7308 */ /* 0x000ff40000000800 */
[----:B------:R-:W-:Y:S01]  /*9260*/  MUFU.EX2 R42, R42 ;  /* 0x0000002a002a7308 */ /* 0x000fe20000000800 */
[C---:B--2---:R-:W-:Y:S09]  /*9270*/  HMMA.16816.F32.BF16 R108, R176.reuse, R172, R108 ;  /* 0x000000acb06c723c */ /* 0x044ff2000004186c */
[----:B------:R-:W-:Y:S01]  /*9280*/  MUFU.EX2 R43, R43 ;  /* 0x0000002b002b7308 */ /* 0x000fe20000000800 */
[C---:B------:R-:W-:Y:S01]  /*9290*/  HMMA.16816.F32.BF16 R112, R176.reuse, R174, R112 ;  /* 0x000000aeb070723c */ /* 0x040fe20000041870 */
[----:B------:R-:W2:Y:S08]  /*92a0*/  LDSM.16.MT88.4 R172, [R240+0x6100] ;  /* 0x00610000f0ac783b */ /* 0x000eb00000004200 */
[----:B------:R-:W-:Y:S10]  /*92b0*/  MUFU.EX2 R203, R203 ;  /* 0x000000cb00cb7308 */ /* 0x000ff40000000800 */
[----:B------:R-:W-:Y:S01]  /*92c0*/  MUFU.EX2 R47, R47 ;  /* 0x0000002f002f7308 */ /* 0x000fe20000000800 */
        /* <DEDUP_REMOVED lines=19> */
[----:B------:R-:W-:Y:S01]  /*9400*/  HMMA.16816.F32.BF16 R164, R176, R174, R164 ;  /* 0x000000aeb0a4723c */ /* 0x000fe200000418a4 */
[----:B------:R1:W2:Y:S01]  /*9410*/  MUFU.EX2 R176, R18 ;  /* 0x0000001200b07308 */ /* 0x0002a20000000800 */
[----:B------:R-:W-:Y:S05]  /*9420*/  LDSM.16.MT88.4 R172, [R238+0x9900] ;  /* 0x00990000eeac783b */ /* 0x000fea0000004200 */
[--C-:B------:R-:W-:Y:S02]  /*9430*/  FFMA.FTZ R179, R44, c[0x0][0x2d0], -R199.reuse ;  /* 0x0000b4002cb37a23 */ /* 0x100fe400000108c7 */
[--C-:B------:R-:W-:Y:S02]  /*9440*/  FFMA.FTZ R178, R48, c[0x0][0x2d0], -R199.reuse ;  /* 0x0000b40030b27a23 */ /* 0x100fe400000108c7 */
[----:B------:R3:W4:Y:S01]  /*9450*/  MUFU.EX2 R44, R21 ;  /* 0x00000015002c7308 */ /* 0x0007220000000800 */
[--C-:B------:R-:W-:Y:S02]  /*9460*/  FFMA.FTZ R48, R22, c[0x0][0x2d0], -R188.reuse ;  /* 0x0000b40016307a23 */ /* 0x100fe400000108bc */
[----:B------:R-:W-:Y:S02]  /*9470*/  FFMA.FTZ R177, R49, c[0x0][0x2d0], -R199 ;  /* 0x0000b40031b17a23 */ /* 0x000fe400000108c7 */
[--C-:B------:R-:W-:Y:S05]  /*9480*/  FFMA.FTZ R49, R23, c[0x0][0x2d0], -R188.reuse ;  /* 0x0000b40017317a23 */ /* 0x100fea00000108bc */
[----:B------:R5:W-:Y:S01]  /*9490*/  MUFU.EX2 R199, R200 ;  /* 0x000000c800c77308 */ /* 0x000be20000000800 */
[----:B-1----:R-:W-:Y:S02]  /*94a0*/  F2FP.BF16.PACK_AB R18, R184, R185 ;  /* 0x000000b9b812723e */ /* 0x002fe400000010ff */
[----:B--2---:R-:W-:Y:S07]  /*94b0*/  F2FP.BF16.PACK_AB R19, R181, R176 ;  /* 0x000000b0b513723e */ /* 0x004fee00000010ff */
[----:B------:R-:W-:Y:S01]  /*94c0*/  MUFU.EX2 R48, R48 ;  /* 0x0000003000307308 */ /* 0x000fe20000000800 */
[C---:B------:R-:W-:Y:S01]  /*94d0*/  HMMA.16816.F32.BF16 R4, R16.reuse, R168, R4 ;  /* 0x000000a81004723c */ /* 0x040fe20000041804 */
[----:B---3--:R-:W-:Y:S08]  /*94e0*/  LDSM.16.MT88.4 R20, [R242+0x1100] ;  /* 0x00110000f214783b */ /* 0x008ff00000004200 */
[----:B------:R-:W1:Y:S01]  /*94f0*/  MUFU.EX2 R49, R49 ;  /* 0x0000003100317308 */ /* 0x000e620000000800 */
[C---:B------:R-:W-:Y:S01]  /*9500*/  HMMA.16816.F32.BF16 R8, R16.reuse, R170, R8 ;  /* 0x000000aa1008723c */ /* 0x040fe20000041808 */
[----:B------:R-:W2:Y:S02]  /*9510*/  LDSM.16.MT88.4 R168, [R240+0x900] ;  /* 0x00090000f0a8783b */ /* 0x000ea40000004200 */
[----:B-----5:R-:W-:Y:S06]  /*9520*/  FFMA.FTZ R200, R30, c[0x0][0x2d0], -R188 ;  /* 0x0000b4001ec87a23 */ /* 0x020fec00000108bc */
[----:B------:R-:W-:Y:S01]  /*9530*/  LDSM.16.MT88.4 R28, [R239+0x1900] ;  /* 0x00190000ef1c783b */ /* 0x000fe20000004200 */
[----:B------:R-:W3:Y:S01]  /*9540*/  MUFU.EX2 R200, R200 ;  /* 0x000000c800c87308 */ /* 0x000ee20000000800 */
        /* <DEDUP_REMOVED lines=42> */
[C---:B------:R-:W-:Y:S07]  /*97f0*/  HMMA.16816.F32.BF16 R12, R16.reuse, R172, R12 ;  /* 0x000000ac100c723c */ /* 0x040fee000004180c */
[----:B------:R-:W-:Y:S01]  /*9800*/  FADD.FTZ R172, R193, R32 ;  /* 0x00000020c1ac7221 */ /* 0x000fe20000010000 */
[----:B------:R-:W-:Y:S04]  /*9810*/  HMMA.16816.F32.BF16 R164, R16, R174, R164 ;  /* 0x000000ae10a4723c */ /* 0x000fe800000418a4 */
[----:B------:R-:W-:Y:S02]  /*9820*/  FADD.FTZ R173, R195, R33 ;  /* 0x00000021c3ad7221 */ /* 0x000fe40000010000 */
[--C-:B------:R-:W-:Y:S01]  /*9830*/  FFMA.FTZ R193, R39, c[0x0][0x2d0], -R188.reuse ;  /* 0x0000b40027c17a23 */ /* 0x100fe200000108bc */
[----:B----4-:R-:W-:Y:S01]  /*9840*/  F2FP.BF16.PACK_AB R16, R44, R45 ;  /* 0x0000002d2c10723e */ /* 0x010fe200000010ff */
[----:B------:R-:W-:Y:S01]  /*9850*/  FADD.FTZ R173, R194, R173 ;  /* 0x000000adc2ad7221 */ /* 0x000fe20000010000 */
[----:B-1----:R-:W-:Y:S01]  /*9860*/  F2FP.BF16.PACK_AB R17, R49, R48 ;  /* 0x000000303111723e */ /* 0x002fe200000010ff */
[----:B------:R-:W-:Y:S02]  /*9870*/  MUFU.EX2 R194, R36 ;  /* 0x0000002400c27308 */ /* 0x000fe40000000800 */
[----:B------:R-:W-:Y:S01]  /*9880*/  F2FP.BF16.PACK_AB R18, R40, R41 ;  /* 0x000000292812723e */ /* 0x000fe200000010ff */
[----:B------:R-:W-:Y:S01]  /*9890*/  FFMA.FTZ R174, R46, c[0x0][0x2d0], -R188 ;  /* 0x0000b4002eae7a23 */ /* 0x000fe200000108bc */
[----:B------:R-:W-:Y:S01]  /*98a0*/  F2FP.BF16.PACK_AB R19, R3, R180 ;  /* 0x000000b40313723e */ /* 0x000fe200000010ff */
[----:B------:R-:W-:Y:S02]  /*98b0*/  FADD.FTZ R195, R190, R173 ;  /* 0x000000adbec37221 */ /* 0x000fe40000010000 */
[----:B------:R-:W-:Y:S02]  /*98c0*/  FADD.FTZ R172, R192, R172 ;  /* 0x000000acc0ac7221 */ /* 0x000fe40000010000 */
[----:B------:R-:W-:Y:S01]  /*98d0*/  FFMA.FTZ R192, R38, c[0x0][0x2d0], -R188 ;  /* 0x0000b40026c07a23 */ /* 0x000fe200000108bc */
[----:B------:R-:W-:Y:S01]  /*98e0*/  MUFU.EX2 R46, R179 ;  /* 0x000000b3002e7308 */ /* 0x000fe20000000800 */
[C---:B------:R-:W-:Y:S03]  /*98f0*/  HMMA.16816.F32.BF16 R4, R16.reuse, R20, R4 ;  /* 0x000000141004723c */ /* 0x040fe60000041804 */
[----:B------:R-:W-:Y:S02]  /*9900*/  FADD.FTZ R189, R189, R172 ;  /* 0x000000acbdbd7221 */ /* 0x000fe40000010000 */
[----:B------:R-:W-:Y:S02]  /*9910*/  FFMA.FTZ R172, R50, c[0x0][0x2d0], -R188 ;  /* 0x0000b40032ac7a23 */ /* 0x000fe400000108bc */
[----:B------:R-:W-:Y:S01]  /*9920*/  FADD.FTZ R196, R196, R189 ;  /* 0x000000bdc4c47221 */ /* 0x000fe20000010000 */
[C---:B------:R-:W-:Y:S01]  /*9930*/  HMMA.16816.F32.BF16 R8, R16.reuse, R22, R8 ;  /* 0x000000161008723c */ /* 0x040fe20000041808 */
[----:B------:R-:W1:Y:S01]  /*9940*/  LDSM.16.MT88.4 R20, [R238+0x1100] ;  /* 0x00110000ee14783b */ /* 0x000e620000004200 */
[----:B------:R-:W-:Y:S02]  /*9950*/  MUFU.EX2 R50, R174 ;  /* 0x000000ae00327308 */ /* 0x000fe40000000800 */
[----:B------:R-:W-:Y:S04]  /*9960*/  FADD.FTZ R195, R191, R195 ;  /* 0x000000c3bfc37221 */ /* 0x000fe80000010000 */
[C---:B------:R-:W-:Y:S04]  /*9970*/  HMMA.16816.F32.BF16 R52, R16.reuse, R24, R52 ;  /* 0x000000181034723c */ /* 0x040fe80000041834 */
[----:B------:R4:W-:Y:S01]  /*9980*/  MUFU.EX2 R190, R172 ;  /* 0x000000ac00be7308 */ /* 0x0009e20000000800 */
[----:B------:R-:W-:Y:S03]  /*9990*/  FADD.FTZ R186, R186, R195 ;  /* 0x000000c3baba7221 */ /* 0x000fe60000010000 */
[C---:B------:R-:W-:Y:S01]  /*99a0*/  HMMA.16816.F32.BF16 R56, R16.reuse, R26, R56 ;  /* 0x0000001a1038723c */ /* 0x040fe20000041838 */
[----:B------:R-:W5:Y:S05]  /*99b0*/  LDSM.16.MT88.4 R24, [R242+0x4100] ;  /* 0x00410000f218783b */ /* 0x000f6a0000004200 */
[----:B------:R3:W-:Y:S02]  /*99c0*/  MUFU.EX2 R189, R177 ;  /* 0x000000b100bd7308 */ /* 0x0007e40000000800 */
[C---:B--2---:R-:W-:Y:S08]  /*99d0*/  HMMA.16816.F32.BF16 R60, R16.reuse, R168, R60 ;  /* 0x000000a8103c723c */ /* 0x044ff0000004183c */
[C---:B------:R-:W-:Y:S01]  /*99e0*/  HMMA.16816.F32.BF16 R64, R16.reuse, R170, R64 ;  /* 0x000000aa1040723c */ /* 0x040fe20000041840 */
[----:B------:R-:W2:Y:S01]  /*99f0*/  LDSM.16.MT88.4 R168, [R240+0x4100] ;  /* 0x00410000f0a8783b */ /* 0x000ea20000004200 */
[----:B------:R-:W-:Y:S06]  /*9a00*/  MUFU.EX2 R192, R192 ;  /* 0x000000c000c07308 */ /* 0x000fec0000000800 */
[C---:B-1----:R-:W-:Y:S01]  /*9a10*/  HMMA.16816.F32.BF16 R68, R16.reuse, R20, R68 ;  /* 0x000000141044723c */ /* 0x042fe20000041844 */
[----:B----4-:R-:W-:Y:S03]  /*9a20*/  LDSM.16.MT88.4 R172, [R242+0x2900] ;  /* 0x00290000f2ac783b */ /* 0x010fe60000004200 */
[----:B------:R-:W-:Y:S01]  /*9a30*/  MUFU.EX2 R193, R193 ;  /* 0x000000c100c17308 */ /* 0x000fe20000000800 */
[----:B---3--:R-:W-:Y:S03]  /*9a40*/  FADD.FTZ R177, R187, R196 ;  /* 0x000000c4bbb17221 */ /* 0x008fe60000010000 */
[C---:B------:R-:W-:Y:S01]  /*9a50*/  HMMA.16816.F32.BF16 R72, R16.reuse, R22, R72 ;  /* 0x000000161048723c */ /* 0x040fe20000041848 */
[----:B------:R-:W1:Y:S03]  /*9a60*/  LDSM.16.MT88.4 R20, [R239+0x4100] ;  /* 0x00410000ef14783b */ /* 0x000e660000004200 */
[----:B------:R-:W-:Y:S02]  /*9a70*/  FADD.FTZ R177, R185, R177 ;  /* 0x000000b1b9b17221 */ /* 0x000fe40000010000 */
[----:B------:R-:W-:Y:S02]  /*9a80*/  FADD.FTZ R185, R176, R186 ;  /* 0x000000bab0b97221 */ /* 0x000fe40000010000 */
[C---:B-----5:R-:W-:Y:S04]  /*9a90*/  HMMA.16816.F32.BF16 R76, R16.reuse, R24, R76 ;  /* 0x00000018104c723c */ /* 0x060fe8000004184c */
[----:B------:R-:W-:Y:S02]  /*9aa0*/  FADD.FTZ R184, R184, R177 ;  /* 0x000000b1b8b87221 */ /* 0x000fe40000010000 */
[----:B------:R-:W-:Y:S02]  /*9ab0*/  FADD.FTZ R185, R181, R185 ;  /* 0x000000b9b5b97221 */ /* 0x000fe40000010000 */
[C---:B------:R-:W-:Y:S01]  /*9ac0*/  HMMA.16816.F32.BF16 R80, R16.reuse, R26, R80 ;  /* 0x0000001a1050723c */ /* 0x040fe20000041850 */
[----:B------:R-:W3:Y:S03]  /*9ad0*/  LDSM.16.MT88.4 R24, [R238+0x4100] ;  /* 0x00410000ee18783b */ /* 0x000ee60000004200 */
[----:B------:R-:W-:Y:S02]  /*9ae0*/  FADD.FTZ R185, R48, R185 ;  /* 0x000000b930b97221 */ /* 0x000fe40000010000 */
[----:B------:R-:W-:Y:S02]  /*9af0*/  FADD.FTZ R184, R45, R184 ;  /* 0x000000b82db87221 */ /* 0x000fe40000010000 */
[C---:B--2---:R-:W-:Y:S04]  /*9b00*/  HMMA.16816.F32.BF16 R84, R16.reuse, R168, R84 ;  /* 0x000000a81054723c */ /* 0x044fe80000041854 */
[----:B------:R-:W-:Y:S02]  /*9b10*/  FADD.FTZ R49, R49, R185 ;  /* 0x000000b931317221 */ /* 0x000fe40000010000 */
[----:B------:R-:W-:Y:S02]  /*9b20*/  FADD.FTZ R44, R44, R184 ;  /* 0x000000b82c2c7221 */ /* 0x000fe40000010000 */
[C---:B------:R-:W-:Y:S01]  /*9b30*/  HMMA.16816.F32.BF16 R88, R16.reuse, R170, R88 ;  /* 0x000000aa1058723c */ /* 0x040fe20000041858 */
[----:B------:R-:W2:Y:S03]  /*9b40*/  LDSM.16.MT88.4 R168, [R242+0x7100] ;  /* 0x00710000f2a8783b */ /* 0x000ea60000004200 */
[----:B------:R-:W-:Y:S01]  /*9b50*/  FADD.FTZ R49, R180, R49 ;  /* 0x00000031b4317221 */ /* 0x000fe20000010000 */
[----:B------:R-:W-:Y:S01]  /*9b60*/  MOV R180, R2 ;  /* 0x0000000200b47202 */ /* 0x000fe20000000f00 */
[----:B------:R-:W-:Y:S02]  /*9b70*/  FADD.FTZ R44, R41, R44 ;  /* 0x0000002c292c7221 */ /* 0x000fe40000010000 */
[----:B------:R-:W-:Y:S01]  /*9b80*/  FADD.FTZ R3, R3, R49 ;  /* 0x0000003103037221 */ /* 0x000fe20000010000 */
[C---:B-1----:R-:W-:Y:S03]  /*9b90*/  HMMA.16816.F32.BF16 R92, R16.reuse, R20, R92 ;  /* 0x00000014105c723c */ /* 0x042fe6000004185c */
[----:B------:R-:W-:Y:S02]  /*9ba0*/  FADD.FTZ R3, R200, R3 ;  /* 0x00000003c8037221 */ /* 0x000fe40000010000 */
[----:B------:R-:W-:Y:S03]  /*9bb0*/  FADD.FTZ R40, R40, R44 ;  /* 0x0000002c28287221 */ /* 0x000fe60000010000 */
[C---:B------:R-:W-:Y:S01]  /*9bc0*/  HMMA.16816.F32.BF16 R96, R16.reuse, R22, R96 ;  /* 0x000000161060723c */ /* 0x040fe20000041860 */
[----:B------:R-:W1:Y:S03]  /*9bd0*/  LDSM.16.MT88.4 R20, [R240+0x7100] ;  /* 0x00710000f014783b */ /* 0x000e660000004200 */
[----:B------:R-:W-:Y:S04]  /*9be0*/  FADD.FTZ R40, R199, R40 ;  /* 0x00000028c7287221 */ /* 0x000fe80000010000 */
        /* <DEDUP_REMOVED lines=12> */
[C---:B--2---:R-:W-:Y:S08]  /*9cb0*/  HMMA.16816.F32.BF16 R132, R16.reuse, R168, R132 ;  /* 0x000000a81084723c */ /* 0x044ff00000041884 */
[C---:B------:R-:W-:Y:S01]  /*9cc0*/  HMMA.16816.F32.BF16 R136, R16.reuse, R170, R136 ;  /* 0x000000aa1088723c */ /* 0x040fe20000041888 */
[----:B------:R-:W-:Y:S07]  /*9cd0*/  LDSM.16.MT88.4 R168, [R238+0xa100] ;  /* 0x00a10000eea8783b */ /* 0x000fee0000004200 */
[C---:B-1----:R-:W-:Y:S08]  /*9ce0*/  HMMA.16816.F32.BF16 R140, R16.reuse, R20, R140 ;  /* 0x00000014108c723c */ /* 0x042ff0000004188c */
[C---:B------:R-:W-:Y:S01]  /*9cf0*/  HMMA.16816.F32.BF16 R144, R16.reuse, R22, R144 ;  /* 0x000000161090723c */ /* 0x040fe20000041890 */
[----:B------:R-:W1:Y:S07]  /*9d00*/  LDSM.16.MT88.4 R20, [R239+0xa100] ;  /* 0x00a10000ef14783b */ /* 0x000e6e0000004200 */
[C---:B---3--:R-:W-:Y:S08]  /*9d10*/  HMMA.16816.F32.BF16 R148, R16.reuse, R24, R148 ;  /* 0x000000181094723c */ /* 0x048ff00000041894 */
[C---:B------:R-:W-:Y:S01]  /*9d20*/  HMMA.16816.F32.BF16 R152, R16.reuse, R26, R152 ;  /* 0x0000001a1098723c */ /* 0x040fe20000041898 */
[----:B------:R-:W-:Y:S07]  /*9d30*/  LDSM.16.MT88.4 R24, [R240+0x1900] ;  /* 0x00190000f018783b */ /* 0x000fee0000004200 */
[C---:B-1----:R-:W-:Y:S08]  /*9d40*/  HMMA.16816.F32.BF16 R156, R16.reuse, R20, R156 ;  /* 0x00000014109c723c */ /* 0x042ff0000004189c */
[C---:B------:R-:W-:Y:S01]  /*9d50*/  HMMA.16816.F32.BF16 R160, R16.reuse, R22, R160 ;  /* 0x0000001610a0723c */ /* 0x040fe200000418a0 */
[----:B------:R-:W1:Y:S07]  /*9d60*/  LDSM.16.MT88.4 R20, [R242+0x1900] ;  /* 0x00190000f214783b */ /* 0x000e6e0000004200 */
[C---:B------:R-:W-:Y:S01]  /*9d70*/  HMMA.16816.F32.BF16 R12, R16.reuse, R168, R12 ;  /* 0x000000a8100c723c */ /* 0x040fe2000004180c */
[----:B------:R-:W2:Y:S06]  /*9d80*/  MUFU.EX2 R169, R206 ;  /* 0x000000ce00a97308 */ /* 0x000eac0000000800 */
[--C-:B------:R-:W-:Y:S01]  /*9d90*/  FFMA.FTZ R168, R35, c[0x0][0x2d0], -R188.reuse ;  /* 0x0000b40023a87a23 */ /* 0x100fe200000108bc */
[----:B------:R-:W-:Y:S01]  /*9da0*/  HMMA.16816.F32.BF16 R164, R16, R170, R164 ;  /* 0x000000aa10a4723c */ /* 0x000fe200000418a4 */
[----:B------:R-:W3:Y:S02]  /*9db0*/  LDSM.16.MT88.4 R32, [R238+0x1900] ;  /* 0x00190000ee20783b */ /* 0x000ee40000004200 */
[----:B------:R4:W-:Y:S01]  /*9dc0*/  MUFU.EX2 R170, R37 ;  /* 0x0000002500aa7308 */ /* 0x0009e20000000800 */
[----:B------:R-:W-:Y:S03]  /*9dd0*/  FFMA.FTZ R188, R51, c[0x0][0x2d0], -R188 ;  /* 0x0000b40033bc7a23 */ /* 0x000fe600000108bc */
[C---:B------:R-:W-:Y:S01]  /*9de0*/  F2FP.BF16.PACK_AB R16, R198.reuse, R199 ;  /* 0x000000c7c610723e */ /* 0x040fe200000010ff */
[----:B------:R-:W-:Y:S01]  /*9df0*/  FADD.FTZ R198, R198, R40 ;  /* 0x00000028c6c67221 */ /* 0x000fe20000010000 */
[C---:B------:R-:W-:Y:S03]  /*9e00*/  F2FP.BF16.PACK_AB R17, R201.reuse, R200 ;  /* 0x000000c8c911723e */ /* 0x040fe600000010ff */
[----:B------:R-:W-:Y:S01]  /*9e10*/  F2FP.BF16.PACK_AB R18, R202, R197 ;  /* 0x000000c5ca12723e */ /* 0x000fe200000010ff */
[----:B------:R-:W5:Y:S01]  /*9e20*/  MUFU.EX2 R168, R168 ;  /* 0x000000a800a87308 */ /* 0x000f620000000800 */
[----:B------:R-:W-:Y:S02]  /*9e30*/  FADD.FTZ R201, R201, R3 ;  /* 0x00000003c9c97221 */ /* 0x000fe40000010000 */
[----:B------:R-:W-:Y:S02]  /*9e40*/  FADD.FTZ R198, R197, R198 ;  /* 0x000000c6c5c67221 */ /* 0x000fe40000010000 */
[----:B------:R-:W-:Y:S02]  /*9e50*/  FADD.FTZ R201, R204, R201 ;  /* 0x000000c9ccc97221 */ /* 0x000fe40000010000 */
[----:B------:R-:W-:Y:S03]  /*9e60*/  FADD.FTZ R202, R202, R198 ;  /* 0x000000c6caca7221 */ /* 0x000fe60000010000 */
[----:B------:R-:W-:Y:S01]  /*9e70*/  MUFU.EX2 R51, R178 ;  /* 0x000000b200337308 */ /* 0x000fe20000000800 */
[----:B--2---:R-:W-:Y:S01]  /*9e80*/  FADD.FTZ R202, R169, R202 ;  /* 0x000000caa9ca7221 */ /* 0x004fe20000010000 */
[----:B----4-:R-:W-:Y:S08]  /*9e90*/  LDSM.16.MT88.4 R36, [R240+0x5100] ;  /* 0x00510000f024783b */ /* 0x010ff00000004200 */
[----:B------:R-:W-:Y:S01]  /*9ea0*/  MUFU.EX2 R188, R188 ;  /* 0x000000bc00bc7308 */ /* 0x000fe20000000800 */
[C---:B-----5:R-:W-:Y:S01]  /*9eb0*/  F2FP.BF16.PACK_AB R19, R168.reuse, R204 ;  /* 0x000000cca813723e */ /* 0x060fe200000010ff */
[----:B------:R-:W-:Y:S04]  /*9ec0*/  FADD.FTZ R168, R168, R201 ;  /* 0x000000c9a8a87221 */ /* 0x000fe80000010000 */
[----:B------:R-:W-:Y:S04]  /*9ed0*/  FADD.FTZ R168, R192, R168 ;  /* 0x000000a8c0a87221 */ /* 0x000fe80000010000 */
[----:B------:R-:W2:Y:S01]  /*9ee0*/  MUFU.EX2 R171, R205 ;  /* 0x000000cd00ab7308 */ /* 0x000ea20000000800 */
[C---:B-1----:R-:W-:Y:S08]  /*9ef0*/  HMMA.16816.F32.BF16 R4, R16.reuse, R20, R4 ;  /* 0x000000141004723c */ /* 0x042ff00000041804 */
[C---:B------:R-:W-:Y:S01]  /*9f00*/  HMMA.16816.F32.BF16 R8, R16.reuse, R22, R8 ;  /* 0x000000161008723c */ /* 0x040fe20000041808 */
[----:B------:R-:W1:Y:S07]  /*9f10*/  LDSM.16.MT88.4 R20, [R242+0x4900] ;  /* 0x00490000f214783b */ /* 0x000e6e0000004200 */
[C---:B------:R-:W-:Y:S08]  /*9f20*/  HMMA.16816.F32.BF16 R52, R16.reuse, R24, R52 ;  /* 0x000000181034723c */ /* 0x040ff00000041834 */
[C---:B------:R-:W-:Y:S01]  /*9f30*/  HMMA.16816.F32.BF16 R56, R16.reuse, R26, R56 ;  /* 0x0000001a1038723c */ /* 0x040fe20000041838 */
[----:B------:R-:W4:Y:S07]  /*9f40*/  LDSM.16.MT88.4 R24, [R240+0x4900] ;  /* 0x00490000f018783b */ /* 0x000f2e0000004200 */
[C---:B------:R-:W-:Y:S08]  /*9f50*/  HMMA.16816.F32.BF16 R60, R16.reuse, R28, R60 ;  /* 0x0000001c103c723c */ /* 0x040ff0000004183c */
[C---:B------:R-:W-:Y:S01]  /*9f60*/  HMMA.16816.F32.BF16 R64, R16.reuse, R30, R64 ;  /* 0x0000001e1040723c */ /* 0x040fe20000041840 */
[----:B------:R-:W5:Y:S07]  /*9f70*/  LDSM.16.MT88.4 R28, [R239+0x4900] ;  /* 0x00490000ef1c783b */ /* 0x000f6e0000004200 */
[C---:B---3--:R-:W-:Y:S08]  /*9f80*/  HMMA.16816.F32.BF16 R68, R16.reuse, R32, R68 ;  /* 0x000000201044723c */ /* 0x048ff00000041844 */
[C---:B------:R-:W-:Y:S01]  /*9f90*/  HMMA.16816.F32.BF16 R72, R16.reuse, R34, R72 ;  /* 0x000000221048723c */ /* 0x040fe20000041848 */
[----:B------:R-:W-:Y:S07]  /*9fa0*/  LDSM.16.MT88.4 R32, [R242+0x7900] ;  /* 0x00790000f220783b */ /* 0x000fee0000004200 */
[C---:B-1----:R-:W-:Y:S08]  /*9fb0*/  HMMA.16816.F32.BF16 R76, R16.reuse, R20, R76 ;  /* 0x00000014104c723c */ /* 0x042ff0000004184c */
[C---:B------:R-:W-:Y:S01]  /*9fc0*/  HMMA.16816.F32.BF16 R80, R16.reuse, R22, R80 ;  /* 0x000000161050723c */ /* 0x040fe20000041850 */
[----:B------:R-:W1:Y:S07]  /*9fd0*/  LDSM.16.MT88.4 R20, [R238+0x4900] ;  /* 0x00490000ee14783b */ /* 0x000e6e0000004200 */
[C---:B----4-:R-:W-:Y:S08]  /*9fe0*/  HMMA.16816.F32.BF16 R84, R16.reuse, R24, R84 ;  /* 0x000000181054723c */ /* 0x050ff00000041854 */
[C---:B------:R-:W-:Y:S01]  /*9ff0*/  HMMA.16816.F32.BF16 R88, R16.reuse, R26, R88 ;  /* 0x0000001a1058723c */ /* 0x040fe20000041858 */
[----:B------:R-:W3:Y:S07]  /*a000*/  LDSM.16.MT88.4 R24, [R240+0x7900] ;  /* 0x00790000f018783b */ /* 0x000eee0000004200 */
[C---:B-----5:R-:W-:Y:S08]  /*a010*/  HMMA.16816.F32.BF16 R92, R16.reuse, R28, R92 ;  /* 0x0000001c105c723c */ /* 0x060ff0000004185c */
        /* <DEDUP_REMOVED lines=10> */
[----:B------:R-:W-:Y:S07]  /*a0c0*/  LDSM.16.MT88.4 R24, [R239+0xa900] ;  /* 0x00a90000ef18783b */ /* 0x000fee0000004200 */
[C---:B-1----:R-:W-:Y:S08]  /*a0d0*/  HMMA.16816.F32.BF16 R124, R16.reuse, R20, R124 ;  /* 0x00000014107c723c */ /* 0x042ff0000004187c */
[C---:B------:R-:W-:Y:S01]  /*a0e0*/  HMMA.16816.F32.BF16 R128, R16.reuse, R22, R128 ;  /* 0x000000161080723c */ /* 0x040fe20000041880 */
[----:B------:R-:W1:Y:S07]  /*a0f0*/  LDSM.16.MT88.4 R20, [R240+0xa900] ;  /* 0x00a90000f014783b */ /* 0x000e6e0000004200 */
[C---:B------:R-:W-:Y:S08]  /*a100*/  HMMA.16816.F32.BF16 R132, R16.reuse, R28, R132 ;  /* 0x0000001c1084723c */ /* 0x040ff00000041884 */
[C---:B------:R-:W-:Y:S01]  /*a110*/  HMMA.16816.F32.BF16 R136, R16.reuse, R30, R136 ;  /* 0x0000001e1088723c */ /* 0x040fe20000041888 */
[----:B------:R-:W3:Y:S07]  /*a120*/  LDSM.16.MT88.4 R28, [R238+0xa900] ;  /* 0x00a90000ee1c783b */ /* 0x000eee0000004200 */
[C---:B----4-:R-:W-:Y:S08]  /*a130*/  HMMA.16816.F32.BF16 R140, R16.reuse, R32, R140 ;  /* 0x00000020108c723c */ /* 0x050ff0000004188c */
        /* <DEDUP_REMOVED lines=9> */
[----:B------:R-:W-:Y:S01]  /*a1d0*/  HMMA.16816.F32.BF16 R164, R16, R30, R164 ;  /* 0x0000001e10a4723c */ /* 0x000fe200000418a4 */
[----:B------:R-:W3:Y:S06]  /*a1e0*/  LDSM.16.MT88.4 R28, [R238+0x2100] ;  /* 0x00210000ee1c783b */ /* 0x000eec0000004200 */
[C---:B--2---:R-:W-:Y:S01]  /*a1f0*/  F2FP.BF16.PACK_AB R16, R171.reuse, R169 ;  /* 0x000000a9ab10723e */ /* 0x044fe200000010ff */
[----:B------:R-:W-:Y:S01]  /*a200*/  FADD.FTZ R171, R171, R202 ;  /* 0x000000caabab7221 */ /* 0x000fe20000010000 */
[C---:B------:R-:W-:Y:S03]  /*a210*/  F2FP.BF16.PACK_AB R17, R193.reuse, R192 ;  /* 0x000000c0c111723e */ /* 0x040fe600000010ff */
[----:B------:R-:W-:Y:S01]  /*a220*/  F2FP.BF16.PACK_AB R18, R194, R170 ;  /* 0x000000aac212723e */ /* 0x000fe200000010ff */
[----:B------:R-:W-:Y:S01]  /*a230*/  FADD.FTZ R193, R193, R168 ;  /* 0x000000a8c1c17221 */ /* 0x000fe20000010000 */
[C---:B------:R-:W-:Y:S01]  /*a240*/  F2FP.BF16.PACK_AB R19, R43.reuse, R42 ;  /* 0x0000002a2b13723e */ /* 0x040fe200000010ff */
[----:B------:R-:W-:Y:S02]  /*a250*/  FADD.FTZ R171, R170, R171 ;  /* 0x000000abaaab7221 */ /* 0x000fe40000010000 */
[----:B------:R-:W-:Y:S02]  /*a260*/  FADD.FTZ R193, R42, R193 ;  /* 0x000000c12ac17221 */ /* 0x000fe40000010000 */
[----:B------:R-:W-:Y:S02]  /*a270*/  FADD.FTZ R194, R194, R171 ;  /* 0x000000abc2c27221 */ /* 0x000fe40000010000 */
[C---:B-1----:R-:W-:Y:S03]  /*a280*/  HMMA.16816.F32.BF16 R4, R16.reuse, R20, R4 ;  /* 0x000000141004723c */ /* 0x042fe60000041804 */
[----:B------:R-:W-:Y:S02]  /*a290*/  FADD.FTZ R194, R46, R194 ;  /* 0x000000c22ec27221 */ /* 0x000fe40000010000 */
[----:B------:R-:W-:Y:S03]  /*a2a0*/  FADD.FTZ R43, R43, R193 ;  /* 0x000000c12b2b7221 */ /* 0x000fe60000010000 */
[C---:B------:R-:W-:Y:S01]  /*a2b0*/  HMMA.16816.F32.BF16 R8, R16.reuse, R22, R8 ;  /* 0x000000161008723c */ /* 0x040fe20000041808 */
[----:B------:R-:W1:Y:S03]  /*a2c0*/  LDSM.16.MT88.4 R20, [R242+0x5100] ;  /* 0x00510000f214783b */ /* 0x000e660000004200 */
[----:B------:R-:W-:Y:S04]  /*a2d0*/  FADD.FTZ R43, R50, R43 ;  /* 0x0000002b322b7221 */ /* 0x000fe80000010000 */
[C---:B------:R-:W-:Y:S08]  /*a2e0*/  HMMA.16816.F32.BF16 R52, R16.reuse, R32, R52 ;  /* 0x000000201034723c */ /* 0x040ff00000041834 */
[C---:B------:R-:W-:Y:S01]  /*a2f0*/  HMMA.16816.F32.BF16 R56, R16.reuse, R34, R56 ;  /* 0x000000221038723c */ /* 0x040fe20000041838 */
[----:B------:R-:W2:Y:S07]  /*a300*/  LDSM.16.MT88.4 R32, [R239+0x5100] ;  /* 0x00510000ef20783b */ /* 0x000eae0000004200 */
[C---:B----4-:R-:W-:Y:S08]  /*a310*/  HMMA.16816.F32.BF16 R60, R16.reuse, R24, R60 ;  /* 0x00000018103c723c */ /* 0x050ff0000004183c */
        /* <DEDUP_REMOVED lines=11> */
[C---:B--2---:R-:W-:Y:S08]  /*a3d0*/  HMMA.16816.F32.BF16 R92, R16.reuse, R32, R92 ;  /* 0x00000020105c723c */ /* 0x044ff0000004185c */
[C---:B------:R-:W-:Y:S01]  /*a3e0*/  HMMA.16816.F32.BF16 R96, R16.reuse, R34, R96 ;  /* 0x000000221060723c */ /* 0x040fe20000041860 */
[----:B------:R-:W2:Y:S07]  /*a3f0*/  LDSM.16.MT88.4 R32, [R238+0x8100] ;  /* 0x00810000ee20783b */ /* 0x000eae0000004200 */
        /* <DEDUP_REMOVED lines=18> */
[C---:B------:R-:W-:Y:S08]  /*a520*/  HMMA.16816.F32.BF16 R148, R16.reuse, R24, R148 ;  /* 0x000000181094723c */ /* 0x040ff00000041894 */
[C---:B------:R-:W-:Y:S01]  /*a530*/  HMMA.16816.F32.BF16 R152, R16.reuse, R26, R152 ;  /* 0x0000001a1098723c */ /* 0x040fe20000041898 */
[----:B------:R-:W2:Y:S07]  /*a540*/  LDSM.16.MT88.4 R24, [R239+0x2900] ;  /* 0x00290000ef18783b */ /* 0x000eae0000004200 */
[C---:B----4-:R-:W-:Y:S08]  /*a550*/  HMMA.16816.F32.BF16 R156, R16.reuse, R28, R156 ;  /* 0x0000001c109c723c */ /* 0x050ff0000004189c */
[C---:B------:R-:W-:Y:S01]  /*a560*/  HMMA.16816.F32.BF16 R160, R16.reuse, R30, R160 ;  /* 0x0000001e10a0723c */ /* 0x040fe200000418a0 */
[----:B------:R-:W4:Y:S07]  /*a570*/  LDSM.16.MT88.4 R28, [R238+0x2900] ;  /* 0x00290000ee1c783b */ /* 0x000f2e0000004200 */
[C---:B---3--:R-:W-:Y:S08]  /*a580*/  HMMA.16816.F32.BF16 R12, R16.reuse, R36, R12 ;  /* 0x00000024100c723c */ /* 0x048ff0000004180c */
[----:B------:R-:W-:Y:S01]  /*a590*/  HMMA.16816.F32.BF16 R164, R16, R38, R164 ;  /* 0x0000002610a4723c */ /* 0x000fe200000418a4 */
[----:B------:R-:W3:Y:S06]  /*a5a0*/  LDSM.16.MT88.4 R36, [R240+0x5900] ;  /* 0x00590000f024783b */ /* 0x000eec0000004200 */
[C---:B------:R-:W-:Y:S01]  /*a5b0*/  F2FP.BF16.PACK_AB R16, R203.reuse, R46 ;  /* 0x0000002ecb10723e */ /* 0x040fe200000010ff */
[----:B------:R-:W-:Y:S01]  /*a5c0*/  FADD.FTZ R203, R203, R194 ;  /* 0x000000c2cbcb7221 */ /* 0x000fe20000010000 */
[----:B------:R-:W-:Y:S03]  /*a5d0*/  F2FP.BF16.PACK_AB R17, R47, R50 ;  /* 0x000000322f11723e */ /* 0x000fe600000010ff */
[----:B------:R-:W-:Y:S01]  /*a5e0*/  F2FP.BF16.PACK_AB R18, R189, R51 ;  /* 0x00000033bd12723e */ /* 0x000fe200000010ff */
[----:B------:R-:W-:Y:S01]  /*a5f0*/  FADD.FTZ R203, R51, R203 ;  /* 0x000000cb33cb7221 */ /* 0x000fe20000010000 */
[----:B------:R-:W-:Y:S01]  /*a600*/  F2FP.BF16.PACK_AB R19, R188, R190 ;  /* 0x000000bebc13723e */ /* 0x000fe200000010ff */
[----:B------:R-:W-:Y:S04]  /*a610*/  FADD.FTZ R47, R47, R43 ;  /* 0x0000002b2f2f7221 */ /* 0x000fe80000010000 */
[----:B------:R-:W-:Y:S02]  /*a620*/  FADD.FTZ R47, R190, R47 ;  /* 0x0000002fbe2f7221 */ /* 0x000fe40000010000 */
[C---:B------:R-:W-:Y:S01]  /*a630*/  HMMA.16816.F32.BF16 R176, R16.reuse, R172, R4 ;  /* 0x000000ac10b0723c */ /* 0x040fe20000041804 */
[----:B------:R-:W5:Y:S02]  /*a640*/  LDSM.16.MT88.4 R4, [R239+0x5900] ;  /* 0x00590000ef04783b */ /* 0x000f640000004200 */
[----:B------:R-:W-:Y:S05]  /*a650*/  FADD.FTZ R3, R188, R47 ;  /* 0x0000002fbc037221 */ /* 0x000fea0000010000 */
        /* <DEDUP_REMOVED lines=11> */
[C---:B------:R-:W-:Y:S08]  /*a710*/  HMMA.16816.F32.BF16 R76, R16.reuse, R32, R76 ;  /* 0x00000020104c723c */ /* 0x040ff0000004184c */
[C---:B------:R-:W-:Y:S01]  /*a720*/  HMMA.16816.F32.BF16 R80, R16.reuse, R34, R80 ;  /* 0x000000221050723c */ /* 0x040fe20000041850 */
[----:B------:R-:W1:Y:S07]  /*a730*/  LDSM.16.MT88.4 R32, [R238+0x8900] ;  /* 0x00890000ee20783b */ /* 0x000e6e0000004200 */
[C---:B---3--:R-:W-:Y:S08]  /*a740*/  HMMA.16816.F32.BF16 R84, R16.reuse, R36, R84 ;  /* 0x000000241054723c */ /* 0x048ff00000041854 */
[C---:B------:R-:W-:Y:S08]  /*a750*/  HMMA.16816.F32.BF16 R88, R16.reuse, R38, R88 ;  /* 0x000000261058723c */ /* 0x040ff00000041858 */
[C---:B-----5:R-:W-:Y:S08]  /*a760*/  HMMA.16816.F32.BF16 R92, R16.reuse, R4, R92 ;  /* 0x00000004105c723c */ /* 0x060ff0000004185c */
[C---:B------:R-:W-:Y:S01]  /*a770*/  HMMA.16816.F32.BF16 R96, R16.reuse, R6, R96 ;  /* 0x000000061060723c */ /* 0x040fe20000041860 */
[----:B------:R-:W3:Y:S07]  /*a780*/  LDSM.16.MT88.4 R4, [R242+0xb900] ;  /* 0x00b90000f204783b */ /* 0x000eee0000004200 */
[C---:B------:R-:W-:Y:S08]  /*a790*/  HMMA.16816.F32.BF16 R100, R16.reuse, R8, R100 ;  /* 0x000000081064723c */ /* 0x040ff00000041864 */
[C---:B------:R-:W-:Y:S01]  /*a7a0*/  HMMA.16816.F32.BF16 R104, R16.reuse, R10, R104 ;  /* 0x0000000a1068723c */ /* 0x040fe20000041868 */
[----:B------:R-:W5:Y:S07]  /*a7b0*/  LDSM.16.MT88.4 R8, [R240+0xb900] ;  /* 0x00b90000f008783b */ /* 0x000f6e0000004200 */
[C---:B-1----:R-:W-:Y:S08]  /*a7c0*/  HMMA.16816.F32.BF16 R108, R16.reuse, R20, R108 ;  /* 0x00000014106c723c */ /* 0x042ff0000004186c */
[C---:B------:R-:W-:Y:S01]  /*a7d0*/  HMMA.16816.F32.BF16 R112, R16.reuse, R22, R112 ;  /* 0x000000161070723c */ /* 0x040fe20000041870 */
[----:B------:R-:W1:Y:S07]  /*a7e0*/  LDSM.16.MT88.4 R20, [R239+0xb900] ;  /* 0x00b90000ef14783b */ /* 0x000e6e0000004200 */
[C---:B--2---:R-:W-:Y:S08]  /*a7f0*/  HMMA.16816.F32.BF16 R116, R16.reuse, R24, R116 ;  /* 0x000000181074723c */ /* 0x044ff00000041874 */
[C---:B------:R-:W-:Y:S08]  /*a800*/  HMMA.16816.F32.BF16 R120, R16.reuse, R26, R120 ;  /* 0x0000001a1078723c */ /* 0x040ff00000041878 */
[C---:B----4-:R-:W-:Y:S08]  /*a810*/  HMMA.16816.F32.BF16 R124, R16.reuse, R28, R124 ;  /* 0x0000001c107c723c */ /* 0x050ff0000004187c */
[C---:B------:R-:W-:Y:S08]  /*a820*/  HMMA.16816.F32.BF16 R128, R16.reuse, R30, R128 ;  /* 0x0000001e1080723c */ /* 0x040ff00000041880 */
[C---:B------:R-:W-:Y:S08]  /*a830*/  HMMA.16816.F32.BF16 R132, R16.reuse, R32, R132 ;  /* 0x000000201084723c */ /* 0x040ff00000041884 */
[C---:B------:R-:W-:Y:S08]  /*a840*/  HMMA.16816.F32.BF16 R136, R16.reuse, R34, R136 ;  /* 0x000000221088723c */ /* 0x040ff00000041888 */
[C---:B---3--:R-:W-:Y:S08]  /*a850*/  HMMA.16816.F32.BF16 R140, R16.reuse, R4, R140 ;  /* 0x00000004108c723c */ /* 0x048ff0000004188c */
[C---:B------:R-:W-:Y:S01]  /*a860*/  HMMA.16816.F32.BF16 R144, R16.reuse, R6, R144 ;  /* 0x000000061090723c */ /* 0x040fe20000041890 */
[----:B------:R-:W2:Y:S07]  /*a870*/  LDSM.16.MT88.4 R4, [R238+0xb900] ;  /* 0x00b90000ee04783b */ /* 0x000eae0000004200 */
[C---:B-----5:R-:W-:Y:S08]  /*a880*/  HMMA.16816.F32.BF16 R148, R16.reuse, R8, R148 ;  /* 0x000000081094723c */ /* 0x060ff00000041894 */
[C---:B------:R-:W-:Y:S08]  /*a890*/  HMMA.16816.F32.BF16 R152, R16.reuse, R10, R152 ;  /* 0x0000000a1098723c */ /* 0x040ff00000041898 */
[C---:B-1----:R-:W-:Y:S08]  /*a8a0*/  HMMA.16816.F32.BF16 R156, R16.reuse, R20, R156 ;  /* 0x00000014109c723c */ /* 0x042ff0000004189c */
[C---:B------:R-:W-:Y:S08]  /*a8b0*/  HMMA.16816.F32.BF16 R160, R16.reuse, R22, R160 ;  /* 0x0000001610a0723c */ /* 0x040ff000000418a0 */
[C---:B--2---:R-:W-:Y:S07]  /*a8c0*/  HMMA.16816.F32.BF16 R168, R16.reuse, R4, R12 ;  /* 0x0000000410a8723c */ /* 0x044fee000004180c */
[----:B------:R-:W-:Y:S01]  /*a8d0*/  FADD.FTZ R4, R189, R203 ;  /* 0x000000cbbd047221 */ /* 0x000fe20000010000 */
[----:B------:R-:W-:Y:S04]  /*a8e0*/  HMMA.16816.F32.BF16 R164, R16, R6, R164 ;  /* 0x0000000610a4723c */ /* 0x000fe800000418a4 */
[----:B------:R-:W-:Y:S04]  /*a8f0*/  STL [R1+0x5c], R4 ;  /* 0x00005c0401007387 */ /* 0x000fe80000100800 */
[----:B------:R1:W-:Y:S04]  /*a900*/  STL [R1+0x58], R3 ;  /* 0x0000580301007387 */ /* 0x0003e80000100800 */
[----:B-1----:R-:W-:Y:S01]  /*a910*/  MOV R3, R0 ;  /* 0x0000000000037202 */ /* 0x002fe20000000f00 */
[----:B------:R-:W-:-:S05]  /*a920*/  @P0 BRA `(.L_x_772) ;  /* 0xffffbe1000000947 */ /* 0x000fca000383ffff */
.L_x_771:
[----:B------:R-:W2:Y:S01]  /*a930*/  LDL.LU R5, [R1+0x5c] ;  /* 0x00005c0001057983 */ /* 0x000ea20000300800 */
[----:B------:R-:W-:-:S03]  /*a940*/  MOV R11, RZ ;  /* 0x000000ff000b7202 */ /* 0x000fc60000000f00 */
[----:B------:R-:W3:Y:S01]  /*a950*/  S2R R8, SR_TID.X ;  /* 0x0000000000087919 */ /* 0x000ee20000002100 */
[----:B------:R-:W4:Y:S01]  /*a960*/  S2UR UR7, SR_CTAID.Y ;  /* 0x00000000000779c3 */ /* 0x000f220000002600 */
[----:B------:R-:W-:Y:S02]  /*a970*/  ULDC.64 UR4, c[0x0][0x490] ;  /* 0x0001240000047ab9 */ /* 0x000fe40000000a00 */
[----:B-1----:R-:W2:Y:S04]  /*a980*/  LDL.LU R4, [R1+0x58] ;  /* 0x0000580001047983 */ /* 0x002ea80000300800 */
[----:B------:R-:W2:Y:S04]  /*a990*/  LDL.LU R15, [R1] ;  /* 0x00000000010f7983 */ /* 0x000ea80000300800 */
[----:B------:R-:W2:Y:S01]  /*a9a0*/  LDL.LU R17, [R1+0x14] ;  /* 0x0000140001117983 */ /* 0x000ea20000300800 */
[----:B---3--:R-:W-:Y:S01]  /*a9b0*/  SHF.R.S32.HI R9, RZ, 0x1f, R8 ;  /* 0x0000001fff097819 */ /* 0x008fe20000011408 */
[----:B----4-:R-:W-:Y:S01]  /*a9c0*/  USHF.R.S32.HI UR6, URZ, 0x1f, UR7 ;  /* 0x0000001f3f067899 */ /* 0x010fe20008011407 */
[----:B------:R-:W-:-:S03]  /*a9d0*/  MOV R16, 0xff800000 ;  /* 0xff80000000107802 */ /* 0x000fc60000000f00 */
[----:B------:R-:W-:Y:S02]  /*a9e0*/  UIMAD UR8, UR6, UR4, URZ ;  /* 0x00000004060872a4 */ /* 0x000fe4000f8e023f */
[----:B------:R-:W-:Y:S02]  /*a9f0*/  UIMAD.WIDE.U32 UR10, UR7, UR4, URZ ;  /* 0x00000004070a72a5 */ /* 0x000fe4000f8e003f */
[----:B------:R-:W-:-:S03]  /*aa00*/  UIMAD UR8, UR7, UR5, UR8 ;  /* 0x00000005070872a4 */ /* 0x000fc6000f8e0208 */
[----:B------:R-:W-:Y:S02]  /*aa10*/  ULDC.64 UR4, c[0x0][0x3e8] ;  /* 0x0000fa0000047ab9 */ /* 0x000fe40000000a00 */
[----:B------:R-:W-:Y:S02]  /*aa20*/  UIMAD UR6, UR6, UR4, URZ ;  /* 0x00000004060672a4 */ /* 0x000fe4000f8e023f */
[----:B------:R-:W-:Y:S02]  /*aa30*/  UIMAD.WIDE.U32 UR14, UR7, UR4, URZ ;  /* 0x00000004070e72a5 */ /* 0x000fe4000f8e003f */
[----:B------:R-:W-:Y:S02]  /*aa40*/  UIMAD UR5, UR7, UR5, UR6 ;  /* 0x00000005070572a4 */ /* 0x000fe4000f8e0206 */
[----:B------:R-:W-:Y:S02]  /*aa50*/  UIADD3 UR8, UR11, UR8, URZ ;  /* 0x000000080b087290 */ /* 0x000fe4000fffe03f */
[----:B------:R-:W-:Y:S01]  /*aa60*/  UIADD3 UR5, UR15, UR5, URZ ;  /* 0x000000050f057290 */ /* 0x000fe2000fffe03f */
[----:B------:R-:W-:Y:S06]  /*aa70*/  BAR.SYNC.DEFER_BLOCKING 0x1, 0x100 ;  /* 0x0044000000007b1d */ /* 0x000fec0000010000 */
[----:B--2---:R-:W1:Y:S04]  /*aa80*/  SHFL.BFLY PT, R6, R5, 0x2, 0x1f ;  /* 0x0c401f0005067f89 */ /* 0x004e6800000e0000 */
[----:B------:R-:W2:Y:S01]  /*aa90*/  SHFL.BFLY PT, R3, R4, 0x2, 0x1f ;  /* 0x0c401f0004037f89 */ /* 0x000ea200000e0000 */
[----:B------:R-:W-:Y:S01]  /*aaa0*/  MOV R7, R15 ;  /* 0x0000000f00077202 */ /* 0x000fe20000000f00 */
[----:B-1----:R-:W-:-:S05]  /*aab0*/  FADD.FTZ R6, R6, R5 ;  /* 0x0000000506067221 */ /* 0x002fca0000010000 */
[----:B------:R-:W1:Y:S01]  /*aac0*/  SHFL.BFLY PT, R5, R6, 0x1, 0x1f ;  /* 0x0c201f0006057f89 */ /* 0x000e6200000e0000 */
[----:B--2---:R-:W-:-:S05]  /*aad0*/  FADD.FTZ R3, R3, R4 ;  /* 0x0000000403037221 */ /* 0x004fca0000010000 */
[----:B------:R-:W2:Y:S01]  /*aae0*/  SHFL.BFLY PT, R4, R3, 0x1, 0x1f ;  /* 0x0c201f0003047f89 */ /* 0x000ea200000e0000 */
[----:B-1----:R-:W-:Y:S01]  /*aaf0*/  FADD.FTZ R5, R6, R5 ;  /* 0x0000000506057221 */ /* 0x002fe20000010000 */
[----:B------:R-:W-:-:S04]  /*ab00*/  MOV R6, c[0x0][0x4e8] ;  /* 0x00013a0000067a02 */ /* 0x000fc80000000f00 */
[----:B------:R-:W-:Y:S02]  /*ab10*/  FSETP.NE.FTZ.AND P1, PT, R5, RZ, PT ;  /* 0x000000ff0500720b */ /* 0x000fe40003f35000 */
[----:B------:R-:W-:Y:S01]  /*ab20*/  ISETP.NE.AND P4, PT, R6, 0x1, PT ;  /* 0x000000010600780c */ /* 0x000fe20003f85270 */
[----:B--2---:R-:W-:Y:S01]  /*ab30*/  FADD.FTZ R4, R3, R4 ;  /* 0x0000000403047221 */ /* 0x004fe20000010000 */
[CC--:B------:R-:W-:Y:S02]  /*ab40*/  LEA.HI R3, R9.reuse, R8.reuse, RZ, 0x5 ;  /* 0x0000000809037211 */ /* 0x0c0fe400078f28ff */
[----:B------:R-:W-:Y:S02]  /*ab50*/  LEA.HI R9, R9, R8, RZ, 0x2 ;  /* 0x0000000809097211 */ /* 0x000fe400078f10ff */
[----:B------:R-:W-:Y:S02]  /*ab60*/  FSETP.NE.FTZ.AND P0, PT, R4, RZ, PT ;  /* 0x000000ff0400720b */ /* 0x000fe40003f15000 */
[----:B------:R-:W-:-:S02]  /*ab70*/  LOP3.LUT R12, R3, 0xffffffe0, RZ, 0xc0, !PT ;  /* 0xffffffe0030c7812 */ /* 0x000fc400078ec0ff */
[----:B------:R-:W-:Y:S01]  /*ab80*/  LOP3.LUT R14, R9, 0xfffffffc, RZ, 0xc0, !PT ;  /* 0xfffffffc090e7812 */ /* 0x000fe200078ec0ff */
[----:B------:R-:W1:Y:S01]  /*ab90*/  @P1 MUFU.RCP R11, R5 ;  /* 0x00000005000b1308 */ /* 0x000e620000001000 */
[-C--:B------:R-:W-:Y:S01]  /*aba0*/  IADD3 R12, -R12, R8.reuse, RZ ;  /* 0x000000080c0c7210 */ /* 0x080fe20007ffe1ff */
[----:B------:R-:W-:Y:S01]  /*abb0*/  @P4 IMAD.HI.U32 R10, R15, c[0x0][0x4ec], RZ ;  /* 0x00013b000f0a4a27 */ /* 0x000fe200078e00ff */
[----:B------:R-:W-:Y:S02]  /*abc0*/  IADD3 R8, -R14, R8, RZ ;  /* 0x000000080e087210 */ /* 0x000fe40007ffe1ff */
[----:B------:R-:W-:Y:S02]  /*abd0*/  LOP3.LUT P3, RZ, R12, 0x3, RZ, 0xc0, !PT ;  /* 0x000000030cff7812 */ /* 0x000fe4000786c0ff */
[----:B------:R-:W-:Y:S01]  /*abe0*/  @P4 SHF.R.U32.HI R7, RZ, c[0x0][0x4f0], R10 ;  /* 0x00013c00ff074a19 */ /* 0x000fe2000001160a */
[C---:B-1----:R-:W-:Y:S02]  /*abf0*/  FMUL.FTZ R81, R11.reuse, R81 ;  /* 0x000000510b517220 */ /* 0x042fe40000410000 */
[----:B------:R-:W-:Y:S01]  /*ac00*/  FMUL.FTZ R80, R11, R80 ;  /* 0x000000500b507220 */ /* 0x000fe20000410000 */
[----:B------:R-:W1:Y:S01]  /*ac10*/  @P0 MUFU.LG2 R14, R4 ;  /* 0x00000004000e0308 */ /* 0x000e620000000c00 */
[----:B------:R-:W-:-:S02]  /*ac20*/  IADD3 R13, -R7, RZ, RZ ;  /* 0x000000ff070d7210 */ /* 0x000fc40007ffe1ff */
[----:B------:R-:W-:Y:S02]  /*ac30*/  MOV R10, RZ ;  /* 0x000000ff000a7202 */ /* 0x000fe40000000f00 */
[----:B------:R-:W-:Y:S01]  /*ac40*/  F2FP.BF16.PACK_AB R80, R81, R80 ;  /* 0x000000505150723e */ /* 0x000fe200000010ff */
[----:B------:R-:W-:Y:S01]  /*ac50*/  IMAD R12, R13, c[0x0][0x4e8], R15 ;  /* 0x00013a000d0c7a24 */ /* 0x000fe200078e020f */
[----:B------:R2:W5:Y:S01]  /*ac60*/  LDL R81, [R1+0xc] ;  /* 0x00000c0001517983 */ /* 0x0005620000100800 */
[--C-:B------:R-:W-:Y:S01]  /*ac70*/  SHF.R.S32.HI R13, RZ, 0x2, R9.reuse ;  /* 0x00000002ff0d7819 */ /* 0x100fe20000011409 */
[----:B------:R3:W-:Y:S01]  /*ac80*/  @P0 MUFU.RCP R10, R4 ;  /* 0x00000004000a0308 */ /* 0x0007e20000001000 */
[----:B------:R-:W-:-:S04]  /*ac90*/  SHF.R.S32.HI R9, RZ, 0x1f, R9 ;  /* 0x0000001fff097819 */ /* 0x000fc80000011409 */
[----:B------:R-:W-:-:S03]  /*aca0*/  LEA.HI R9, R9, R13, RZ, 0x3 ;  /* 0x0000000d09097211 */ /* 0x000fc600078f18ff */
[----:B------:R-:W4:Y:S01]  /*acb0*/  @P1 MUFU.LG2 R5, R5 ;  /* 0x0000000500051308 */ /* 0x000f220000000c00 */
[----:B-1----:R-:W-:Y:S01]  /*acc0*/  @P0 FMUL.FTZ R14, R14, 0.69314718246459960938 ;  /* 0x3f3172180e0e0820 */ /* 0x002fe20000410000 */
[----:B------:R-:W-:Y:S02]  /*acd0*/  LOP3.LUT R9, R9, 0xfffffff8, RZ, 0xc0, !PT ;  /* 0xfffffff809097812 */ /* 0x000fe400078ec0ff */
[----:B---3--:R-:W-:Y:S02]  /*ace0*/  @P0 MOV R4, 0x3f317218 ;  /* 0x3f31721800040802 */ /* 0x008fe40000000f00 */
[----:B------:R-:W-:-:S03]  /*acf0*/  MOV R15, 0xff800000 ;  /* 0xff800000000f7802 */ /* 0x000fc60000000f00 */
[----:B------:R-:W-:Y:S01]  /*ad00*/  @P0 FMUL.FTZ R4, R4, c[0x0][0x2d0] ;  /* 0x0000b40004040a20 */ /* 0x000fe20000410000 */
[----:B------:R-:W-:-:S03]  /*ad10*/  IADD3 R13, R13, -R9, RZ ;  /* 0x800000090d0d7210 */ /* 0x000fc60007ffe0ff */
[----:B------:R-:W-:Y:S01]  /*ad20*/  @P0 FFMA.FTZ R15, R4, R0, R14 ;  /* 0x00000000040f0223 */ /* 0x000fe2000001000e */
[----:B------:R-:W-:Y:S01]  /*ad30*/  @P1 MOV R9, 0x3f317218 ;  /* 0x3f31721800091802 */ /* 0x000fe20000000f00 */
[----:B------:R-:W1:Y:S01]  /*ad40*/  S2R R0, SR_CTAID.Z ;  /* 0x0000000000007919 */ /* 0x000e620000002700 */
[----:B----4-:R-:W-:Y:S01]  /*ad50*/  @P1 FMUL.FTZ R5, R5, 0.69314718246459960938 ;  /* 0x3f31721805051820 */ /* 0x010fe20000410000 */
[----:B------:R-:W-:Y:S02]  /*ad60*/  SHF.R.S32.HI R3, RZ, 0x5, R3 ;  /* 0x00000005ff037819 */ /* 0x000fe40000011403 */
[----:B------:R-:W-:-:S04]  /*ad70*/  @P1 FMUL.FTZ R9, R9, c[0x0][0x2d0] ;  /* 0x0000b40009091a20 */ /* 0x000fc80000410000 */
[----:B------:R-:W-:Y:S01]  /*ad80*/  @P1 FFMA.FTZ R16, R9, R2, R5 ;  /* 0x0000000209101223 */ /* 0x000fe20000010005 */
[----:B------:R-:W-:Y:S01]  /*ad90*/  SHF.R.S32.HI R2, RZ, 0x1f, R3 ;  /* 0x0000001fff027819 */ /* 0x000fe20000011403 */
[----:B------:R-:W3:Y:S01]  /*ada0*/  S2R R5, SR_CTAID.X ;  /* 0x0000000000057919 */ /* 0x000ee20000002500 */
[----:B------:R-:W-:Y:S02]  /*adb0*/  LEA.HI R4, R8, R8, RZ, 0x1 ;  /* 0x0000000808047211 */ /* 0x000fe400078f08ff */
[----:B------:R-:W-:Y:S02]  /*adc0*/  LEA.HI R9, R2, R3, RZ, 0x3 ;  /* 0x0000000302097211 */ /* 0x000fe400078f18ff */
[----:B------:R-:W-:Y:S02]  /*add0*/  LOP3.LUT R14, R4, 0x1ffffffe, RZ, 0xc0, !PT ;  /* 0x1ffffffe040e7812 */ /* 0x000fe400078ec0ff */
[----:B------:R-:W-:Y:S02]  /*ade0*/  LOP3.LUT R9, R9, 0xffffff8, RZ, 0xc0, !PT ;  /* 0x0ffffff809097812 */ /* 0x000fe400078ec0ff */
[----:B------:R-:W-:-:S02]  /*adf0*/  IADD3 R14, R8, -R14, RZ ;  /* 0x8000000e080e7210 */ /* 0x000fc40007ffe0ff */
[C---:B------:R-:W-:Y:S02]  /*ae00*/  IADD3 R9, R3.reuse, -R9, RZ ;  /* 0x8000000903097210 */ /* 0x040fe40007ffe0ff */
[----:B------:R-:W-:Y:S02]  /*ae10*/  LEA R3, R3, R8, 0x9 ;  /* 0x0000000803037211 */ /* 0x000fe400078e48ff */
[----:B-1----:R-:W-:Y:S02]  /*ae20*/  SHF.R.S32.HI R2, RZ, 0x1f, R0 ;  /* 0x0000001fff027819 */ /* 0x002fe40000011400 */
[----:B------:R-:W-:Y:S02]  /*ae30*/  SHF.R.S32.HI R8, RZ, 0x2, R17 ;  /* 0x00000002ff087819 */ /* 0x000fe40000011411 */
[C---:B------:R-:W-:Y:S02]  /*ae40*/  R2P PR, R13.reuse, 0x6 ;  /* 0x000000060d007804 */ /* 0x040fe40000000000 */
[----:B------:R-:W-:-:S02]  /*ae50*/  LOP3.LUT R17, R13, 0x1, RZ, 0xc0, !PT ;  /* 0x000000010d117812 */ /* 0x000fc400078ec0ff */
[----:B------:R-:W-:Y:S01]  /*ae60*/  SHF.L.U32 R13, R13, 0x6, RZ ;  /* 0x000000060d0d7819 */ /* 0x000fe200000006ff */
[C---:B------:R-:W-:Y:S01]  /*ae70*/  IMAD R4, R2.reuse, c[0x0][0x3f0], RZ ;  /* 0x0000fc0002047a24 */ /* 0x040fe200078e02ff */
[----:B------:R-:W-:Y:S02]  /*ae80*/  MOV R21, UR11 ;  /* 0x0000000b00157c02 */ /* 0x000fe40008000f00 */
[----:B------:R-:W-:Y:S01]  /*ae90*/  MOV R19, UR15 ;  /* 0x0000000f00137c02 */ /* 0x000fe20008000f00 */
[----:B------:R-:W-:Y:S01]  /*aea0*/  IMAD R2, R2, c[0x0][0x498], RZ ;  /* 0x0001260002027a24 */ /* 0x000fe200078e02ff */
[----:B------:R-:W-:Y:S02]  /*aeb0*/  MOV R20, UR10 ;  /* 0x0000000a00147c02 */ /* 0x000fe40008000f00 */
[----:B------:R-:W-:Y:S02]  /*aec0*/  MOV R18, UR14 ;  /* 0x0000000e00127c02 */ /* 0x000fe40008000f00 */
[----:B------:R-:W-:-:S02]  /*aed0*/  MOV R21, UR8 ;  /* 0x0000000800157c02 */ /* 0x000fc40008000f00 */
[----:B------:R-:W-:Y:S02]  /*aee0*/  MOV R19, UR5 ;  /* 0x0000000500137c02 */ /* 0x000fe40008000f00 */
[----:B------:R-:W-:Y:S02]  /*aef0*/  LEA R8, R9, R8, 0x4 ;  /* 0x0000000809087211 */ /* 0x000fe400078e20ff */
[----:B------:R-:W-:Y:S01]  /*af00*/  LOP3.LUT R13, R13, 0x1c0, RZ, 0xc0, !PT ;  /* 0x000001c00d0d7812 */ /* 0x000fe200078ec0ff */
[----:B------:R-:W-:Y:S01]  /*af10*/  IMAD R4, R0, c[0x0][0x3f4], R4 ;  /* 0x0000fd0000047a24 */ /* 0x000fe200078e0204 */
[----:B------:R-:W-:Y:S01]  /*af20*/  LEA R14, R14, R8, 0x3 ;  /* 0x000000080e0e7211 */ /* 0x000fe200078e18ff */
[----:B------:R-:W-:Y:S01]  /*af30*/  IMAD.WIDE.U32 R18, R0, c[0x0][0x3f0], R18 ;  /* 0x0000fc0000127a25 */ /* 0x000fe200078e0012 */
[----:B------:R-:W-:-:S03]  /*af40*/  LEA.HI R13, R13, R13, RZ, 0x1d ;  /* 0x0000000d0d0d7211 */ /* 0x000fc600078fe8ff */
[C---:B------:R-:W-:Y:S02]  /*af50*/  IMAD R2, R0.reuse, c[0x0][0x49c], R2 ;  /* 0x0001270000027a24 */ /* 0x040fe400078e0202 */
[----:B------:R-:W-:Y:S01]  /*af60*/  IMAD.WIDE.U32 R20, R0, c[0x0][0x498], R20 ;  /* 0x0001260000147a25 */ /* 0x000fe200078e0014 */
[----:B------:R-:W-:Y:S02]  /*af70*/  SHF.R.S32.HI R0, RZ, 0x1f, R7 ;  /* 0x0000001fff007819 */ /* 0x000fe40000011407 */
[----:B---3--:R-:W-:Y:S01]  /*af80*/  LEA R8, R5, R8, 0x7 ;  /* 0x0000000805087211 */ /* 0x008fe200078e38ff */
[----:B------:R-:W-:Y:S01]  /*af90*/  IMAD R6, R6, c[0x0][0x388], RZ ;  /* 0x0000e20006067a24 */ /* 0x000fe200078e02ff */
[----:B------:R-:W-:Y:S02]  /*afa0*/  ISETP.NE.U32.AND P0, PT, R17, 0x1, PT ;  /* 0x000000011100780c */ /* 0x000fe40003f05070 */
[----:B------:R-:W-:Y:S01]  /*afb0*/  LEA R14, R5, R14, 0x7 ;  /* 0x0000000e050e7211 */ /* 0x000fe200078e38ff */
[----:B------:R-:W-:Y:S01]  /*afc0*/  IMAD R0, R0, c[0x0][0x3e0], RZ ;  /* 0x0000f80000007a24 */ /* 0x000fe200078e02ff */
[----:B------:R-:W-:-:S02]  /*afd0*/  IADD3 R19, R19, R4, RZ ;  /* 0x0000000413137210 */ /* 0x000fc40007ffe0ff */
[----:B------:R-:W-:Y:S02]  /*afe0*/  LEA R3, R3, R13, 0x1 ;  /* 0x0000000d03037211 */ /* 0x000fe400078e08ff */
[-C--:B------:R-:W-:Y:S01]  /*aff0*/  ISETP.GE.OR P5, PT, R8, R6.reuse, P3 ;  /* 0x000000060800720c */ /* 0x080fe20001fa6670 */
[----:B------:R-:W-:Y:S01]  /*b000*/  @P4 IMAD.HI.U32 R5, R14, c[0x0][0x4ec], RZ ;  /* 0x00013b000e054a27 */ /* 0x000fe200078e00ff */
[----:B------:R-:W-:Y:S02]  /*b010*/  IADD3 R8, R8, 0x8, RZ ;  /* 0x0000000808087810 */ /* 0x000fe40007ffe0ff */
[----:B------:R-:W-:Y:S01]  /*b020*/  SHF.L.U32 R3, R3, 0x1, RZ ;  /* 0x0000000103037819 */ /* 0x000fe200000006ff */
[C---:B------:R-:W-:Y:S02]  /*b030*/  IMAD R0, R7.reuse, c[0x0][0x3e4], R0 ;  /* 0x0000f90007007a24 */ /* 0x040fe400078e0200 */
[----:B------:R-:W-:Y:S01]  /*b040*/  IMAD.WIDE.U32 R18, R7, c[0x0][0x3e0], R18 ;  /* 0x0000f80007127a25 */ /* 0x000fe200078e0012 */
[----:B------:R-:W-:-:S02]  /*b050*/  ISETP.GE.OR P3, PT, R8, R6, P3 ;  /* 0x000000060800720c */ /* 0x000fc40001f66670 */
[----:B------:R-:W-:Y:S02]  /*b060*/  MOV R7, R14 ;  /* 0x0000000e00077202 */ /* 0x000fe40000000f00 */
[----:B------:R-:W-:Y:S02]  /*b070*/  IADD3 R8, R3, 0x80, RZ ;  /* 0x0000008003087810 */ /* 0x000fe40007ffe0ff */
[----:B------:R-:W-:Y:S02]  /*b080*/  @P4 SHF.R.U32.HI R7, RZ, c[0x0][0x4f0], R5 ;  /* 0x00013c00ff074a19 */ /* 0x000fe40000011605 */
[----:B------:R-:W-:Y:S02]  /*b090*/  IADD3 R19, R19, R0, RZ ;  /* 0x0000000013137210 */ /* 0x000fe40007ffe0ff */
[----:B------:R-:W-:Y:S02]  /*b0a0*/  IADD3 R0, R3, 0x70, RZ ;  /* 0x0000007003007810 */ /* 0x000fe40007ffe0ff */
[----:B------:R-:W-:-:S02]  /*b0b0*/  @P0 IADD3 R0, R8, 0x10, RZ ;  /* 0x0000001008000810 */ /* 0x000fc40007ffe0ff */
[----:B------:R-:W-:Y:S02]  /*b0c0*/  SHF.R.S32.HI R8, RZ, 0x1f, R7 ;  /* 0x0000001fff087819 */ /* 0x000fe40000011407 */
[C---:B------:R-:W-:Y:S02]  /*b0d0*/  IADD3 R20, P0, R7.reuse, R20, RZ ;  /* 0x0000001407147210 */ /* 0x040fe40007f1e0ff */
[----:B------:R-:W-:-:S05]  /*b0e0*/  IADD3 R7, -R7, RZ, RZ ;  /* 0x000000ff07077210 */ /* 0x000fca0007ffe1ff */
[----:B------:R-:W-:Y:S01]  /*b0f0*/  IMAD R7, R7, c[0x0][0x4e8], R14 ;  /* 0x00013a0007077a24 */ /* 0x000fe200078e020e */
[----:B------:R-:W-:Y:S01]  /*b100*/  MOV R5, 0x20 ;  /* 0x0000002000057802 */ /* 0x000fe20000000f00 */
[C---:B------:R-:W-:Y:S01]  /*b110*/  FMUL.FTZ R177, R11.reuse, R177 ;  /* 0x000000b10bb17220 */ /* 0x040fe20000410000 */
[----:B------:R-:W-:Y:S01]  /*b120*/  SHF.R.S32.HI R4, RZ, 0x1f, R12 ;  /* 0x0000001fff047819 */ /* 0x000fe2000001140c */
[C---:B------:R-:W-:Y:S01]  /*b130*/  FMUL.FTZ R176, R11.reuse, R176 ;  /* 0x000000b00bb07220 */ /* 0x040fe20000410000 */
[----:B------:R-:W-:Y:S01]  /*b140*/  IADD3.X R21, R8, R21, R2, P0, !PT ;  /* 0x0000001508157210 */ /* 0x000fe200007fe402 */
[C---:B------:R-:W-:Y:S01]  /*b150*/  FMUL.FTZ R179, R10.reuse, R179 ;  /* 0x000000b30ab37220 */ /* 0x040fe20000410000 */
[----:B------:R-:W-:Y:S01]  /*b160*/  SHF.R.S32.HI R9, RZ, 0x1f, R7 ;  /* 0x0000001fff097819 */ /* 0x000fe20000011407 */
[----:B------:R-:W-:Y:S01]  /*b170*/  FMUL.FTZ R178, R10, R178 ;  /* 0x000000b20ab27220 */ /* 0x000fe20000410000 */
[----:B------:R-:W-:Y:S01]  /*b180*/  MOV R2, 0x40 ;  /* 0x0000004000027802 */ /* 0x000fe20000000f00 */
[----:B------:R-:W-:-:S02]  /*b190*/  FMUL.FTZ R173, R11, R173 ;  /* 0x000000ad0bad7220 */ /* 0x000fc40000410000 */
[----:B------:R-:W-:Y:S02]  /*b1a0*/  FMUL.FTZ R172, R11, R172 ;  /* 0x000000ac0bac7220 */ /* 0x000fe40000410000 */
[C---:B------:R-:W-:Y:S02]  /*b1b0*/  FMUL.FTZ R175, R10.reuse, R175 ;  /* 0x000000af0aaf7220 */ /* 0x040fe40000410000 */
[C---:B------:R-:W-:Y:S01]  /*b1c0*/  FMUL.FTZ R174, R10.reuse, R174 ;  /* 0x000000ae0aae7220 */ /* 0x040fe20000410000 */
[----:B------:R-:W-:Y:S01]  /*b1d0*/  SEL R5, R5, 0xffffffe0, !P1 ;  /* 0xffffffe005057807 */ /* 0x000fe20004800000 */
[C---:B------:R-:W-:Y:S02]  /*b1e0*/  FMUL.FTZ R53, R11.reuse, R53 ;  /* 0x000000350b357220 */ /* 0x040fe40000410000 */
[----:B------:R-:W-:Y:S02]  /*b1f0*/  FMUL.FTZ R52, R11, R52 ;  /* 0x000000340b347220 */ /* 0x000fe40000410000 */
[----:B------:R-:W-:-:S02]  /*b200*/  FMUL.FTZ R55, R10, R55 ;  /* 0x000000370a377220 */ /* 0x000fc40000410000 */
[C---:B------:R-:W-:Y:S02]  /*b210*/  FMUL.FTZ R54, R10.reuse, R54 ;  /* 0x000000360a367220 */ /* 0x040fe40000410000 */
[C---:B------:R-:W-:Y:S02]  /*b220*/  FMUL.FTZ R57, R11.reuse, R57 ;  /* 0x000000390b397220 */ /* 0x040fe40000410000 */
[----:B------:R-:W-:Y:S02]  /*b230*/  FMUL.FTZ R56, R11, R56 ;  /* 0x000000380b387220 */ /* 0x000fe40000410000 */
[C---:B------:R-:W-:Y:S02]  /*b240*/  FMUL.FTZ R59, R10.reuse, R59 ;  /* 0x0000003b0a3b7220 */ /* 0x040fe40000410000 */
[----:B------:R-:W-:Y:S01]  /*b250*/  FMUL.FTZ R58, R10, R58 ;  /* 0x0000003a0a3a7220 */ /* 0x000fe20000410000 */
[----:B------:R-:W-:Y:S01]  /*b260*/  F2FP.BF16.PACK_AB R176, R177, R176 ;  /* 0x000000b0b1b0723e */ /* 0x000fe200000010ff */
[----:B------:R-:W-:Y:S01]  /*b270*/  FMUL.FTZ R61, R11, R61 ;  /* 0x0000003d0b3d7220 */ /* 0x000fe20000410000 */
[----:B------:R-:W-:Y:S01]  /*b280*/  F2FP.BF16.PACK_AB R178, R179, R178 ;  /* 0x000000b2b3b2723e */ /* 0x000fe200000010ff */
[----:B------:R-:W-:Y:S01]  /*b290*/  FMUL.FTZ R60, R11, R60 ;  /* 0x0000003c0b3c7220 */ /* 0x000fe20000410000 */
[----:B------:R-:W-:Y:S01]  /*b2a0*/  SEL R2, R2, 0xffffffc0, !P2 ;  /* 0xffffffc002027807 */ /* 0x000fe20005000000 */
[----:B------:R-:W-:-:S02]  /*b2b0*/  FMUL.FTZ R63, R10, R63 ;  /* 0x0000003f0a3f7220 */ /* 0x000fc40000410000 */
[C---:B------:R-:W-:Y:S01]  /*b2c0*/  FMUL.FTZ R62, R10.reuse, R62 ;  /* 0x0000003e0a3e7220 */ /* 0x040fe20000410000 */
[----:B------:R-:W-:Y:S01]  /*b2d0*/  F2FP.BF16.PACK_AB R172, R173, R172 ;  /* 0x000000acadac723e */ /* 0x000fe200000010ff */
[----:B------:R-:W-:Y:S01]  /*b2e0*/  FMUL.FTZ R65, R11, R65 ;  /* 0x000000410b417220 */ /* 0x000fe20000410000 */
[----:B------:R-:W-:Y:S01]  /*b2f0*/  F2FP.BF16.PACK_AB R174, R175, R174 ;  /* 0x000000aeafae723e */ /* 0x000fe200000010ff */
[----:B------:R-:W-:Y:S02]  /*b300*/  FMUL.FTZ R64, R11, R64 ;  /* 0x000000400b407220 */ /* 0x000fe40000410000 */
[C---:B------:R-:W-:Y:S02]  /*b310*/  FMUL.FTZ R67, R10.reuse, R67 ;  /* 0x000000430a437220 */ /* 0x040fe40000410000 */
[----:B------:R-:W-:Y:S02]  /*b320*/  FMUL.FTZ R66, R10, R66 ;  /* 0x000000420a427220 */ /* 0x000fe40000410000 */
[----:B------:R-:W-:-:S02]  /*b330*/  IMAD R4, R4, c[0x0][0x3d8], RZ ;  /* 0x0000f60004047a24 */ /* 0x000fc400078e02ff */
[----:B------:R-:W-:Y:S01]  /*b340*/  IMAD R9, R9, c[0x0][0x488], RZ ;  /* 0x0001220009097a24 */ /* 0x000fe200078e02ff */
[----:B------:R-:W-:Y:S01]  /*b350*/  F2FP.BF16.PACK_AB R52, R53, R52 ;  /* 0x000000343534723e */ /* 0x000fe200000010ff */
[----:B------:R-:W-:Y:S01]  /*b360*/  FMUL.FTZ R69, R11, R69 ;  /* 0x000000450b457220 */ /* 0x000fe20000410000 */
[----:B------:R-:W-:Y:S01]  /*b370*/  F2FP.BF16.PACK_AB R54, R55, R54 ;  /* 0x000000363736723e */ /* 0x000fe200000010ff */
[----:B------:R-:W-:Y:S01]  /*b380*/  FMUL.FTZ R68, R11, R68 ;  /* 0x000000440b447220 */ /* 0x000fe20000410000 */
[----:B------:R-:W-:Y:S01]  /*b390*/  IADD3 R8, R3, R5, RZ ;  /* 0x0000000503087210 */ /* 0x000fe20007ffe0ff */
[C---:B------:R-:W-:Y:S02]  /*b3a0*/  FMUL.FTZ R71, R10.reuse, R71 ;  /* 0x000000470a477220 */ /* 0x040fe40000410000 */
[C---:B------:R-:W-:Y:S01]  /*b3b0*/  FMUL.FTZ R70, R10.reuse, R70 ;  /* 0x000000460a467220 */ /* 0x040fe20000410000 */
[----:B------:R-:W-:Y:S01]  /*b3c0*/  F2FP.BF16.PACK_AB R56, R57, R56 ;  /* 0x000000383938723e */ /* 0x000fe200000010ff */
[----:B------:R-:W-:Y:S01]  /*b3d0*/  FMUL.FTZ R73, R11, R73 ;  /* 0x000000490b497220 */ /* 0x000fe20000410000 */
[----:B------:R-:W-:Y:S01]  /*b3e0*/  F2FP.BF16.PACK_AB R58, R59, R58 ;  /* 0x0000003a3b3a723e */ /* 0x000fe200000010ff */
[----:B------:R-:W-:Y:S01]  /*b3f0*/  FMUL.FTZ R72, R11, R72 ;  /* 0x000000480b487220 */ /* 0x000fe20000410000 */
[----:B------:R-:W-:Y:S01]  /*b400*/  IADD3 R5, R5, R0, RZ ;  /* 0x0000000005057210 */ /* 0x000fe20007ffe0ff */
[----:B------:R-:W-:-:S02]  /*b410*/  FMUL.FTZ R75, R10, R75 ;  /* 0x0000004b0a4b7220 */ /* 0x000fc40000410000 */
[C---:B------:R-:W-:Y:S01]  /*b420*/  FMUL.FTZ R74, R10.reuse, R74 ;  /* 0x0000004a0a4a7220 */ /* 0x040fe20000410000 */
        /* <DEDUP_REMOVED lines=8> */
[C---:B------:R-:W-:Y:S01]  /*b4b0*/  FMUL.FTZ R83, R10.reuse, R83 ;  /* 0x000000530a537220 */ /* 0x040fe20000410000 */
[----:B------:R-:W-:Y:S01]  /*b4c0*/  F2FP.BF16.PACK_AB R66, R67, R66 ;  /* 0x000000424342723e */ /* 0x000fe200000010ff */
[----:B------:R-:W-:Y:S01]  /*b4d0*/  FMUL.FTZ R82, R10, R82 ;  /* 0x000000520a527220 */ /* 0x000fe20000410000 */
[----:B------:R-:W-:Y:S01]  /*b4e0*/  STS [R3+0x80], R176 ;  /* 0x000080b003007388 */ /* 0x000fe20000000800 */
[----:B------:R-:W-:-:S02]  /*b4f0*/  IMAD R4, R12, c[0x0][0x3dc], R4 ;  /* 0x0000f7000c047a24 */ /* 0x000fc400078e0204 */
[----:B------:R-:W-:Y:S01]  /*b500*/  IMAD.WIDE.U32 R20, R7, c[0x0][0x488], R20 ;  /* 0x0001220007147a25 */ /* 0x000fe200078e0014 */
[----:B------:R-:W-:Y:S01]  /*b510*/  STS [R3+0x480], R178 ;  /* 0x000480b203007388 */ /* 0x000fe20000000800 */
[----:B------:R-:W-:Y:S02]  /*b520*/  F2FP.BF16.PACK_AB R68, R69, R68 ;  /* 0x000000444544723e */ /* 0x000fe400000010ff */
[----:B------:R-:W-:Y:S01]  /*b530*/  IMAD R9, R7, c[0x0][0x48c], R9 ;  /* 0x0001230007097a24 */ /* 0x000fe200078e0209 */
[----:B------:R-:W-:Y:S01]  /*b540*/  IADD3 R7, R2, R0, RZ ;  /* 0x0000000002077210 */ /* 0x000fe20007ffe0ff */
[----:B------:R-:W-:Y:S01]  /*b550*/  FMUL.FTZ R85, R11, R85 ;  /* 0x000000550b557220 */ /* 0x000fe20000410000 */
[----:B------:R-:W-:Y:S01]  /*b560*/  F2FP.BF16.PACK_AB R70, R71, R70 ;  /* 0x000000464746723e */ /* 0x000fe200000010ff */
[----:B------:R-:W-:Y:S01]  /*b570*/  FMUL.FTZ R84, R11, R84 ;  /* 0x000000540b547220 */ /* 0x000fe20000410000 */
[----:B------:R-:W-:Y:S01]  /*b580*/  STS [R0], R172 ;  /* 0x000000ac00007388 */ /* 0x000fe20000000800 */
[----:B------:R-:W-:-:S02]  /*b590*/  FMUL.FTZ R87, R10, R87 ;  /* 0x000000570a577220 */ /* 0x000fc40000410000 */
[----:B------:R-:W-:Y:S01]  /*b5a0*/  FMUL.FTZ R86, R10, R86 ;  /* 0x000000560a567220 */ /* 0x000fe20000410000 */
[----:B------:R-:W-:Y:S01]  /*b5b0*/  STS [R0+0x400], R174 ;  /* 0x000400ae00007388 */ /* 0x000fe20000000800 */
[----:B------:R-:W-:Y:S01]  /*b5c0*/  IMAD.WIDE.U32 R12, R12, c[0x0][0x3d8], R18 ;  /* 0x0000f6000c0c7a25 */ /* 0x000fe200078e0012 */
[----:B------:R-:W-:Y:S02]  /*b5d0*/  IADD3 R18, R2, R8, RZ ;  /* 0x0000000802127210 */ /* 0x000fe40007ffe0ff */
[----:B------:R-:W-:Y:S01]  /*b5e0*/  F2FP.BF16.PACK_AB R72, R73, R72 ;  /* 0x000000484948723e */ /* 0x000fe200000010ff */
[----:B------:R-:W-:Y:S01]  /*b5f0*/  FMUL.FTZ R89, R11, R89 ;  /* 0x000000590b597220 */ /* 0x000fe20000410000 */
[----:B------:R-:W-:Y:S01]  /*b600*/  F2FP.BF16.PACK_AB R74, R75, R74 ;  /* 0x0000004a4b4a723e */ /* 0x000fe200000010ff */
[----:B------:R-:W-:Y:S01]  /*b610*/  FMUL.FTZ R88, R11, R88 ;  /* 0x000000580b587220 */ /* 0x000fe20000410000 */
[----:B------:R-:W-:Y:S01]  /*b620*/  STS [R8+0x80], R52 ;  /* 0x0000803408007388 */ /* 0x000fe20000000800 */
[C---:B------:R-:W-:Y:S01]  /*b630*/  FMUL.FTZ R91, R10.reuse, R91 ;  /* 0x0000005b0a5b7220 */ /* 0x040fe20000410000 */
[----:B------:R-:W-:Y:S01]  /*b640*/  IADD3 R2, R5, R2, RZ ;  /* 0x0000000205027210 */ /* 0x000fe20007ffe0ff */
[C---:B------:R-:W-:Y:S01]  /*b650*/  FMUL.FTZ R90, R10.reuse, R90 ;  /* 0x0000005a0a5a7220 */ /* 0x040fe20000410000 */
[----:B------:R-:W-:Y:S01]  /*b660*/  STS [R8+0x480], R54 ;  /* 0x0004803608007388 */ /* 0x000fe20000000800 */
[----:B------:R-:W-:Y:S01]  /*b670*/  FMUL.FTZ R93, R11, R93 ;  /* 0x0000005d0b5d7220 */ /* 0x000fe20000410000 */
[----:B------:R-:W-:Y:S01]  /*b680*/  F2FP.BF16.PACK_AB R76, R77, R76 ;  /* 0x0000004c4d4c723e */ /* 0x000fe200000010ff */
[----:B------:R-:W-:Y:S01]  /*b690*/  FMUL.FTZ R92, R11, R92 ;  /* 0x0000005c0b5c7220 */ /* 0x000fe20000410000 */
[----:B------:R-:W-:Y:S01]  /*b6a0*/  F2FP.BF16.PACK_AB R78, R79, R78 ;  /* 0x0000004e4f4e723e */ /* 0x000fe200000010ff */
[C---:B------:R-:W-:Y:S01]  /*b6b0*/  FMUL.FTZ R95, R10.reuse, R95 ;  /* 0x0000005f0a5f7220 */ /* 0x040fe20000410000 */
[----:B------:R-:W-:Y:S01]  /*b6c0*/  STS [R5], R56 ;  /* 0x0000003805007388 */ /* 0x000fe20000000800 */
[----:B------:R-:W-:Y:S01]  /*b6d0*/  FMUL.FTZ R94, R10, R94 ;  /* 0x0000005e0a5e7220 */ /* 0x000fe20000410000 */
[----:B------:R-:W-:Y:S01]  /*b6e0*/  F2FP.BF16.PACK_AB R82, R83, R82 ;  /* 0x000000525352723e */ /* 0x000fe200000010ff */
[C---:B------:R-:W-:Y:S01]  /*b6f0*/  FMUL.FTZ R97, R11.reuse, R97 ;  /* 0x000000610b617220 */ /* 0x040fe20000410000 */
[----:B------:R-:W-:Y:S01]  /*b700*/  STS [R5+0x400], R58 ;  /* 0x0004003a05007388 */ /* 0x000fe20000000800 */
[----:B------:R-:W-:-:S02]  /*b710*/  FMUL.FTZ R96, R11, R96 ;  /* 0x000000600b607220 */ /* 0x000fc40000410000 */
[C---:B------:R-:W-:Y:S01]  /*b720*/  FMUL.FTZ R99, R10.reuse, R99 ;  /* 0x000000630a637220 */ /* 0x040fe20000410000 */
[----:B------:R-:W-:Y:S01]  /*b730*/  STS [R14+0x80], R60 ;  /* 0x0000803c0e007388 */ /* 0x000fe20000000800 */
[C---:B------:R-:W-:Y:S01]  /*b740*/  FMUL.FTZ R98, R10.reuse, R98 ;  /* 0x000000620a627220 */ /* 0x040fe20000410000 */
[----:B------:R-:W-:Y:S01]  /*b750*/  F2FP.BF16.PACK_AB R84, R85, R84 ;  /* 0x000000545554723e */ /* 0x000fe200000010ff */
[C---:B------:R-:W-:Y:S01]  /*b760*/  FMUL.FTZ R101, R11.reuse, R101 ;  /* 0x000000650b657220 */ /* 0x040fe20000410000 */
[----:B------:R-:W-:Y:S01]  /*b770*/  STS [R14+0x480], R62 ;  /* 0x0004803e0e007388 */ /* 0x000fe20000000800 */
[----:B------:R-:W-:Y:S01]  /*b780*/  FMUL.FTZ R100, R11, R100 ;  /* 0x000000640b647220 */ /* 0x000fe20000410000 */
[----:B------:R-:W-:Y:S01]  /*b790*/  F2FP.BF16.PACK_AB R86, R87, R86 ;  /* 0x000000565756723e */ /* 0x000fe200000010ff */
[C---:B------:R-:W-:Y:S01]  /*b7a0*/  FMUL.FTZ R103, R10.reuse, R103 ;  /* 0x000000670a677220 */ /* 0x040fe20000410000 */
[----:B------:R-:W-:Y:S01]  /*b7b0*/  STS [R7], R64 ;  /* 0x0000004007007388 */ /* 0x000fe20000000800 */
[C---:B------:R-:W-:Y:S01]  /*b7c0*/  FMUL.FTZ R102, R10.reuse, R102 ;  /* 0x000000660a667220 */ /* 0x040fe20000410000 */
[----:B------:R-:W-:Y:S01]  /*b7d0*/  F2FP.BF16.PACK_AB R88, R89, R88 ;  /* 0x000000585958723e */ /* 0x000fe200000010ff */
[C---:B------:R-:W-:Y:S01]  /*b7e0*/  FMUL.FTZ R105, R11.reuse, R105 ;  /* 0x000000690b697220 */ /* 0x040fe20000410000 */
[----:B------:R-:W-:Y:S01]  /*b7f0*/  STS [R7+0x400], R66 ;  /* 0x0004004207007388 */ /* 0x000fe20000000800 */
[----:B------:R-:W-:Y:S01]  /*b800*/  FMUL.FTZ R104, R11, R104 ;  /* 0x000000680b687220 */ /* 0x000fe20000410000 */
[----:B------:R-:W-:Y:S01]  /*b810*/  F2FP.BF16.PACK_AB R90, R91, R90 ;  /* 0x0000005a5b5a723e */ /* 0x000fe200000010ff */
        /* <DEDUP_REMOVED lines=120> */
[----:B------:R-:W-:Y:S01]  /*bfa0*/  FMUL.FTZ R165, R11, R165 ;  /* 0x000000a50ba57220 */ /* 0x000fe20000410000 */
[----:B------:R-:W-:Y:S01]  /*bfb0*/  STS [R7+0x8000], R128 ;  /* 0x0080008007007388 */ /* 0x000fe20000000800 */
[----:B------:R-:W-:-:S02]  /*bfc0*/  FMUL.FTZ R171, R10, R171 ;  /* 0x000000ab0aab7220 */ /* 0x000fc40000410000 */
[C---:B------:R-:W-:Y:S01]  /*bfd0*/  FMUL.FTZ R170, R10.reuse, R170 ;  /* 0x000000aa0aaa7220 */ /* 0x040fe20000410000 */
[----:B------:R-:W-:Y:S01]  /*bfe0*/  STS [R7+0x8400], R130 ;  /* 0x0084008207007388 */ /* 0x000fe20000000800 */
[C---:B------:R-:W-:Y:S01]  /*bff0*/  FMUL.FTZ R167, R10.reuse, R167 ;  /* 0x000000a70aa77220 */ /* 0x040fe20000410000 */
[----:B------:R-:W-:Y:S01]  /*c000*/  F2FP.BF16.PACK_AB R152, R153, R152 ;  /* 0x000000989998723e */ /* 0x000fe200000010ff */
[----:B------:R-:W-:Y:S01]  /*c010*/  FMUL.FTZ R11, R11, R164 ;  /* 0x000000a40b0b7220 */ /* 0x000fe20000410000 */
[----:B------:R-:W-:Y:S01]  /*c020*/  F2FP.BF16.PACK_AB R154, R155, R154 ;  /* 0x0000009a9b9a723e */ /* 0x000fe200000010ff */
[----:B------:R-:W-:Y:S01]  /*c030*/  FMUL.FTZ R10, R10, R166 ;  /* 0x000000a60a0a7220 */ /* 0x000fe20000410000 */
[----:B------:R-:W-:Y:S01]  /*c040*/  STS [R18+0x8080], R132 ;  /* 0x0080808412007388 */ /* 0x000fe20000000800 */
[----:B------:R-:W-:Y:S02]  /*c050*/  F2FP.BF16.PACK_AB R156, R157, R156 ;  /* 0x0000009c9d9c723e */ /* 0x000fe400000010ff */
[----:B------:R-:W-:Y:S01]  /*c060*/  F2FP.BF16.PACK_AB R158, R159, R158 ;  /* 0x0000009e9f9e723e */ /* 0x000fe200000010ff */
[----:B------:R-:W-:Y:S01]  /*c070*/  STS [R18+0x8480], R134 ;  /* 0x0084808612007388 */ /* 0x000fe20000000800 */
[----:B------:R-:W-:-:S02]  /*c080*/  LEA R17, P0, R20, c[0x0][0x450], 0x2 ;  /* 0x0001140014117a11 */ /* 0x000fc400078010ff */
[----:B------:R-:W-:Y:S01]  /*c090*/  IADD3 R9, R21, R9, RZ ;  /* 0x0000000915097210 */ /* 0x000fe20007ffe0ff */
[----:B------:R-:W-:Y:S01]  /*c0a0*/  STS [R2+0x8000], R136 ;  /* 0x0080008802007388 */ /* 0x000fe20000000800 */
[----:B------:R-:W-:Y:S02]  /*c0b0*/  F2FP.BF16.PACK_AB R160, R161, R160 ;  /* 0x000000a0a1a0723e */ /* 0x000fe400000010ff */
[----:B------:R-:W-:Y:S01]  /*c0c0*/  F2FP.BF16.PACK_AB R162, R163, R162 ;  /* 0x000000a2a3a2723e */ /* 0x000fe200000010ff */
[----:B------:R-:W-:Y:S01]  /*c0d0*/  STS [R2+0x8400], R138 ;  /* 0x0084008a02007388 */ /* 0x000fe20000000800 */
[----:B------:R-:W-:Y:S02]  /*c0e0*/  F2FP.BF16.PACK_AB R168, R169, R168 ;  /* 0x000000a8a9a8723e */ /* 0x000fe400000010ff */
[----:B------:R-:W-:Y:S01]  /*c0f0*/  F2FP.BF16.PACK_AB R170, R171, R170 ;  /* 0x000000aaabaa723e */ /* 0x000fe200000010ff */
        /* <DEDUP_REMOVED lines=19> */
[----:B------:R-:W-:Y:S04]  /*c230*/  SHFL.IDX PT, R20, R17, RZ, 0x1c1f ;  /* 0x001c1fff11147589 */ /* 0x000fe800000e0000 */
[----:B------:R-:W3:Y:S04]  /*c240*/  SHFL.IDX PT, R21, R9, RZ, 0x1c1f ;  /* 0x001c1fff09157589 */ /* 0x000ee800000e0000 */
[----:B------:R-:W-:Y:S06]  /*c250*/  BAR.SYNC.DEFER_BLOCKING 0x1, 0x100 ;  /* 0x0044000000007b1d */ /* 0x000fec0000010000 */
[----:B------:R-:W-:Y:S04]  /*c260*/  SHFL.IDX PT, R22, R17, 0x1, 0x1c1f ;  /* 0x003c1f0011167f89 */ /* 0x000fe800000e0000 */
[----:B------:R-:W4:Y:S01]  /*c270*/  SHFL.IDX PT, R23, R9, 0x1, 0x1c1f ;  /* 0x003c1f0009177f89 */ /* 0x000f2200000e0000 */
[----:B-1----:R-:W-:-:S03]  /*c280*/  SHF.L.U32 R14, R252, 0x1, RZ ;  /* 0x00000001fc0e7819 */ /* 0x002fc600000006ff */
[----:B---3--:R2:W-:Y:S04]  /*c290*/  @!P5 ST.E [R20.64], R16 ;  /* 0x000000101400d985 */ /* 0x0085e8000c10190c */
[----:B----4-:R2:W-:Y:S04]  /*c2a0*/  @!P3 ST.E [R22.64], R15 ;  /* 0x0000000f1600b985 */ /* 0x0105e8000c10190c */
[----:B------:R2:W1:Y:S04]  /*c2b0*/  LDS.128 R56, [R14+0x1080] ;  /* 0x001080000e387984 */ /* 0x0004680000000c00 */
        /* <DEDUP_REMOVED lines=11> */
[----:B------:R-:W-:-:S02]  /*c370*/  IADD3 R4, R13, R4, RZ ;  /* 0x000000040d047210 */ /* 0x000fc40007ffe0ff */
[----:B------:R-:W-:-:S04]  /*c380*/  LEA R0, P0, R12, c[0x0][0x380], 0x1 ;  /* 0x0000e0000c007a11 */ /* 0x000fc800078008ff */
[----:B------:R-:W-:Y:S02]  /*c390*/  LEA.HI.X R73, R12, c[0x0][0x384], R4, 0x1, P0 ;  /* 0x0000e1000c497a11 */ /* 0x000fe400000f0c04 */
[----:B------:R-:W-:Y:S01]  /*c3a0*/  ISETP.GE.AND P0, PT, R251, R6, PT ;  /* 0x00000006fb00720c */ /* 0x000fe20003f06270 */
[----:B------:R2:W1:Y:S01]  /*c3b0*/  SHFL.IDX PT, R74, R0, RZ, 0x181f ;  /* 0x00181fff004a7589 */ /* 0x00046200000e0000 */
[----:B------:R-:W-:Y:S03]  /*c3c0*/  BSSY B0, `(.L_x_775) ;  /* 0x000001f000007945 */ /* 0x000fe60003800000 */
[----:B------:R2:W1:Y:S08]  /*c3d0*/  SHFL.IDX PT, R75, R73, RZ, 0x181f ;  /* 0x00181fff494b7589 */ /* 0x00047000000e0000 */
[----:B------:R-:W-:Y:S05]  /*c3e0*/  @P0 BRA `(.L_x_776) ;  /* 0x000001c000000947 */ /* 0x000fea0003800000 */
[----:B---34-:R-:W3:Y:S01]  /*c3f0*/  LDS.128 R68, [R14+0x80] ;  /* 0x000080000e447984 */ /* 0x018ee20000000c00 */
[----:B-----5:R-:W-:-:S02]  /*c400*/  IADD3 R72, R81, 0x40, RZ ;  /* 0x0000004051487810 */ /* 0x020fc40007ffe0ff */
[C---:B------:R-:W-:Y:S01]  /*c410*/  IADD3 R5, R81.reuse, 0x80, RZ ;  /* 0x0000008051057810 */ /* 0x040fe20007ffe0ff */
[----:B------:R-:W4:Y:S01]  /*c420*/  LDS.128 R64, [R14+0x4080] ;  /* 0x004080000e407984 */ /* 0x000f220000000c00 */
[----:B------:R-:W-:Y:S02]  /*c430*/  IADD3 R3, R81, 0xc0, RZ ;  /* 0x000000c051037810 */ /* 0x000fe40007ffe0ff */
[----:B------:R-:W-:Y:S01]  /*c440*/  ISETP.GE.AND P2, PT, R72, c[0x0][0x3c8], PT ;  /* 0x0000f20048007a0c */ /* 0x000fe20003f46270 */
[----:B------:R-:W2:Y:S01]  /*c450*/  LDS.128 R60, [R14+0x8080] ;  /* 0x008080000e3c7984 */ /* 0x000ea20000000c00 */
[----:B------:R-:W-:Y:S02]  /*c460*/  ISETP.GE.AND P1, PT, R5, c[0x0][0x3c8], PT ;  /* 0x0000f20005007a0c */ /* 0x000fe40003f26270 */
[----:B------:R-:W-:Y:S01]  /*c470*/  ISETP.GE.AND P0, PT, R3, c[0x0][0x3c8], PT ;  /* 0x0000f20003007a0c */ /* 0x000fe20003f06270 */
[----:B--2---:R-:W2:Y:S01]  /*c480*/  LDS.128 R12, [R14+0xc080] ;  /* 0x00c080000e0c7984 */ /* 0x004ea20000000c00 */
[----:B------:R-:W-:-:S07]  /*c490*/  ISETP.GE.AND P3, PT, R81, c[0x0][0x3c8], PT ;  /* 0x0000f20051007a0c */ /* 0x000fce0003f66270 */
[----:B------:R-:W-:Y:S02]  /*c4a0*/  @!P2 SHF.R.S32.HI R7, RZ, 0x1f, R72 ;  /* 0x0000001fff07a819 */ /* 0x000fe40000011448 */
[----:B------:R-:W-:Y:S02]  /*c4b0*/  @!P1 SHF.R.S32.HI R4, RZ, 0x1f, R5 ;  /* 0x0000001fff049819 */ /* 0x000fe40000011405 */
[----:B------:R-:W-:Y:S02]  /*c4c0*/  @!P0 SHF.R.S32.HI R2, RZ, 0x1f, R3 ;  /* 0x0000001fff028819 */ /* 0x000fe40000011403 */
[----:B------:R-:W-:Y:S01]  /*c4d0*/  @!P2 LEA.HI R7, R7, R72, RZ, 0x3 ;  /* 0x000000480707a211 */ /* 0x000fe200078f18ff */
[----:B-1----:R-:W-:Y:S01]  /*c4e0*/  @!P3 IMAD.WIDE R76, R81, 0x2, R74 ;  /* 0x00000002514cb825 */ /* 0x002fe200078e024a */
[----:B------:R-:W-:Y:S02]  /*c4f0*/  @!P1 LEA.HI R4, R4, R5, RZ, 0x3 ;  /* 0x0000000504049211 */ /* 0x000fe400078f18ff */
[----:B------:R-:W-:-:S02]  /*c500*/  @!P0 LEA.HI R2, R2, R3, RZ, 0x3 ;  /* 0x0000000302028211 */ /* 0x000fc400078f18ff */
[----:B------:R-:W-:Y:S02]  /*c510*/  @!P2 LOP3.LUT R7, R7, 0xfffffff8, RZ, 0xc0, !PT ;  /* 0xfffffff80707a812 */ /* 0x000fe400078ec0ff */
[----:B------:R-:W-:Y:S02]  /*c520*/  @!P1 LOP3.LUT R4, R4, 0xfffffff8, RZ, 0xc0, !PT ;  /* 0xfffffff804049812 */ /* 0x000fe400078ec0ff */
[----:B------:R-:W-:Y:S01]  /*c530*/  @!P0 LOP3.LUT R2, R2, 0xfffffff8, RZ, 0xc0, !PT ;  /* 0xfffffff802028812 */ /* 0x000fe200078ec0ff */
[--C-:B------:R-:W-:Y:S01]  /*c540*/  @!P2 IMAD.WIDE R78, R7, 0x2, R74.reuse ;  /* 0x00000002074ea825 */ /* 0x100fe200078e024a */
[----:B---3--:R1:W-:Y:S03]  /*c550*/  @!P3 ST.E.128 [R76.64], R68 ;  /* 0x000000444c00b985 */ /* 0x0083e6000c101d0c */
[--C-:B------:R-:W-:Y:S01]  /*c560*/  @!P1 IMAD.WIDE R4, R4, 0x2, R74.reuse ;  /* 0x0000000204049825 */ /* 0x100fe200078e024a */
[----:B----4-:R1:W-:Y:S03]  /*c570*/  @!P2 ST.E.128 [R78.64], R64 ;  /* 0x000000404e00a985 */ /* 0x0103e6000c101d0c */
[----:B------:R-:W-:Y:S01]  /*c580*/  @!P0 IMAD.WIDE R2, R2, 0x2, R74 ;  /* 0x0000000202028825 */ /* 0x000fe200078e024a */
[----:B------:R1:W-:Y:S04]  /*c590*/  @!P1 ST.E.128 [R4.64], R60 ;  /* 0x0000003c04009985 */ /* 0x0003e8000c101d0c */
[----:B--2---:R1:W-:Y:S02]  /*c5a0*/  @!P0 ST.E.128 [R2.64], R12 ;  /* 0x0000000c02008985 */ /* 0x0043e4000c101d0c */
.L_x_776:
[----:B---34-:R-:W-:Y:S05]  /*c5b0*/  BSYNC B0 ;  /* 0x0000000000007941 */ /* 0x018fea0003800000 */
.L_x_775:
[----:B-1----:R-:W-:Y:S01]  /*c5c0*/  IADD3 R2, R251, 0x20, RZ ;  /* 0x00000020fb027810 */ /* 0x002fe20007ffe0ff */
[----:B--2---:R1:W2:Y:S01]  /*c5d0*/  SHFL.IDX PT, R15, R73, 0x1, 0x181f ;  /* 0x00381f00490f7f89 */ /* 0x0042a200000e0000 */
[----:B------:R-:W-:Y:S02]  /*c5e0*/  BSSY B0, `(.L_x_777) ;  /* 0x000001c000007945 */ /* 0x000fe40003800000 */
[----:B------:R-:W-:Y:S01]  /*c5f0*/  ISETP.GE.AND P0, PT, R2, R6, PT ;  /* 0x000000060200720c */ /* 0x000fe20003f06270 */
[----:B------:R1:W3:-:S12]  /*c600*/  SHFL.IDX PT, R14, R0, 0x1, 0x181f ;  /* 0x00381f00000e7f89 */ /* 0x0002d800000e0000 */
        /* <DEDUP_REMOVED lines=25> */
.L_x_778:
[----:B------:R-:W-:Y:S05]  /*c7a0*/  BSYNC B0 ;  /* 0x0000000000007941 */ /* 0x000fea0003800000 */
.L_x_777:
[----:B--2---:R-:W-:Y:S01]  /*c7b0*/  IADD3 R2, R251, 0x40, RZ ;  /* 0x00000040fb027810 */ /* 0x004fe20007ffe0ff */
[----:B------:R2:W4:Y:S01]  /*c7c0*/  SHFL.IDX PT, R15, R73, 0x2, 0x181f ;  /* 0x00581f00490f7f89 */ /* 0x00052200000e0000 */
        /* <DEDUP_REMOVED lines=28> */
.L_x_780:
[----:B------:R-:W-:Y:S05]  /*c990*/  BSYNC B0 ;  /* 0x0000000000007941 */ /* 0x000fea0003800000 */
.L_x_779:
[----:B------:R-:W-:Y:S01]  /*c9a0*/  IADD3 R251, R251, 0x60, RZ ;  /* 0x00000060fbfb7810 */ /* 0x000fe20007ffe0ff */
[----:B---3--:R3:W1:Y:S03]  /*c9b0*/  SHFL.IDX PT, R13, R73, 0x3, 0x181f ;  /* 0x00781f00490d7f89 */ /* 0x00866600000e0000 */
[----:B------:R-:W-:Y:S01]  /*c9c0*/  ISETP.GE.AND P0, PT, R251, R6, PT ;  /* 0x00000006fb00720c */ /* 0x000fe20003f06270 */
[----:B------:R3:W2:-:S12]  /*c9d0*/  SHFL.IDX PT, R12, R0, 0x3, 0x181f ;  /* 0x00781f00000c7f89 */ /* 0x00069800000e0000 */
[----:B------:R-:W-:Y:S05]  /*c9e0*/  @P0 EXIT ;  /* 0x000000000000094d */ /* 0x000fea0003800000 */
[C---:B-----5:R-:W-:Y:S02]  /*c9f0*/  IADD3 R4, R81.reuse, 0x40, RZ ;  /* 0x0000004051047810 */ /* 0x060fe40007ffe0ff */
[C---:B------:R-:W-:Y:S02]  /*ca00*/  IADD3 R2, R81.reuse, 0x80, RZ ;  /* 0x0000008051027810 */ /* 0x040fe40007ffe0ff */
[----:B------:R-:W-:Y:S02]  /*ca10*/  ISETP.GE.AND P1, PT, R4, c[0x0][0x3c8], PT ;  /* 0x0000f20004007a0c */ /* 0x000fe40003f26270 */
[----:B------:R-:W-:Y:S02]  /*ca20*/  ISETP.GE.AND P0, PT, R2, c[0x0][0x3c8], PT ;  /* 0x0000f20002007a0c */ /* 0x000fe40003f06270 */
[----:B------:R-:W-:-:S09]  /*ca30*/  ISETP.GE.AND P2, PT, R81, c[0x0][0x3c8], PT ;  /* 0x0000f20051007a0c */ /* 0x000fd20003f46270 */
[----:B------:R-:W-:Y:S02]  /*ca40*/  @!P1 SHF.R.S32.HI R3, RZ, 0x1f, R4 ;  /* 0x0000001fff039819 */ /* 0x000fe40000011404 */
[----:B-123--:R-:W-:Y:S02]  /*ca50*/  @!P0 SHF.R.S32.HI R0, RZ, 0x1f, R2 ;  /* 0x0000001fff008819 */ /* 0x00efe40000011402 */
[----:B------:R-:W-:Y:S01]  /*ca60*/  @!P1 LEA.HI R3, R3, R4, RZ, 0x3 ;  /* 0x0000000403039211 */ /* 0x000fe200078f18ff */
[--C-:B------:R-:W-:Y:S01]  /*ca70*/  @!P2 IMAD.WIDE R4, R81, 0x2, R12.reuse ;  /* 0x000000025104a825 */ /* 0x100fe200078e020c */
[----:B------:R-:W-:Y:S02]  /*ca80*/  @!P0 LEA.HI R0, R0, R2, RZ, 0x3 ;  /* 0x0000000200008211 */ /* 0x000fe400078f18ff */
[----:B------:R-:W-:Y:S02]  /*ca90*/  @!P1 LOP3.LUT R3, R3, 0xfffffff8, RZ, 0xc0, !PT ;  /* 0xfffffff803039812 */ /* 0x000fe400078ec0ff */
[----:B------:R-:W-:Y:S01]  /*caa0*/  @!P0 LOP3.LUT R0, R0, 0xfffffff8, RZ, 0xc0, !PT ;  /* 0xfffffff800008812 */ /* 0x000fe200078ec0ff */
[----:B------:R-:W-:Y:S02]  /*cab0*/  @!P2 ST.E.128 [R4.64], R48 ;  /* 0x000000300400a985 */ /* 0x000fe4000c101d0c */
[----:B------:R-:W-:-:S04]  /*cac0*/  @!P1 IMAD.WIDE R2, R3, 0x2, R12 ;  /* 0x0000000203029825 */ /* 0x000fc800078e020c */
[----:B------:R-:W-:Y:S01]  /*cad0*/  @!P0 IMAD.WIDE R6, R0, 0x2, R12 ;  /* 0x0000000200068825 */ /* 0x000fe200078e020c */
[----:B------:R1:W-:Y:S04]  /*cae0*/  @!P1 ST.E.128 [R2.64], R36 ;  /* 0x0000002402009985 */ /* 0x0003e8000c101d0c */
[----:B------:R2:W-:Y:S01]  /*caf0*/  @!P0 ST.E.128 [R6.64], R24 ;  /* 0x0000001806008985 */ /* 0x0005e2000c101d0c */
[----:B-1----:R-:W-:-:S04]  /*cb00*/  IADD3 R2, R81, 0xc0, RZ ;  /* 0x000000c051027810 */ /* 0x002fc80007ffe0ff */
[----:B------:R-:W-:-:S13]  /*cb10*/  ISETP.GE.AND P0, PT, R2, c[0x0][0x3c8], PT ;  /* 0x0000f20002007a0c */ /* 0x000fda0003f06270 */
[----:B------:R-:W-:Y:S05]  /*cb20*/  @P0 EXIT ;  /* 0x000000000000094d */ /* 0x000fea0003800000 */
[----:B--2---:R-:W-:-:S04]  /*cb30*/  SHF.R.S32.HI R0, RZ, 0x1f, R2 ;  /* 0x0000001fff007819 */ /* 0x004fc80000011402 */
[----:B------:R-:W-:-:S04]  /*cb40*/  LEA.HI R0, R0, R2, RZ, 0x3 ;  /* 0x0000000200007211 */ /* 0x000fc800078f18ff */
[----:B------:R-:W-:-:S05]  /*cb50*/  LOP3.LUT R0, R0, 0xfffffff8, RZ, 0xc0, !PT ;  /* 0xfffffff800007812 */ /* 0x000fca00078ec0ff */
[----:B------:R-:W-:-:S05]  /*cb60*/  IMAD.WIDE R12, R0, 0x2, R12 ;  /* 0x00000002000c7825 */ /* 0x000fca00078e020c */
[----:B------:R-:W-:Y:S01]  /*cb70*/  ST.E.128 [R12.64], R8 ;  /* 0x000000080c007985 */ /* 0x000fe2000c101d0c */
[----:B------:R-:W-:Y:S05]  /*cb80*/  EXIT ;  /* 0x000000000000794d */ /* 0x000fea0003800000 */
.L_x_781:
        /* <DEDUP_REMOVED lines=15> */
.L_x_1779:


//--------------------- .text._ZN7cutlass13device_kernelIN5flash19enable_sm80_to_sm89INS1_16FlashAttnFwdSm80INS1_25CollectiveMainloopFwdSm80ILi8ELi1ELb0EN4cute5tupleIJNS5_1CILi128EEENS7_ILi96EEENS7_ILi256EEEEEELi256ENS_10bfloat16_tEfNS_4arch4Sm80ELb0ELb0ELb0ELb1ELb1ELb0ELb1ELb0EEENS1_21CollectiveEpilogueFwdINS6_IJS8_SA_S9_EEENS6_IJNS7_ILi1EEESI_SI_EEESC_SE_Li256ELb1ELb1ELb0ELb0EEENS1_19SingleTileSchedulerILb1ELb0ELb1ELi128EEEEEEEEEvNT_6ParamsE --------------------------
	.section	.text._ZN7cutlass13device_kernelIN5flash19enable_sm80_to_sm89INS1_16FlashAttnFwdSm80INS1_25CollectiveMainloopFwdSm80ILi8ELi1ELb0EN4cute5tupleIJNS5_1CILi128EEENS7_ILi96EEENS7_ILi256EEEEEELi256ENS_10bfloat16_tEfNS_4arch4Sm80ELb0ELb0ELb0ELb1ELb1ELb0ELb1ELb0EEENS1_21CollectiveEpilogueFwdINS6_IJS8_SA_S9_EEENS6_IJNS7_ILi1EEESI_SI_EEESC_SE_Li256ELb1ELb1ELb0ELb0EEENS1_19SingleTileSchedulerILb1ELb0ELb1ELi128EEEEEEEEEvNT_6ParamsE,"ax",@progbits
	.sectioninfo	@"SHI_REGISTERS=255"
	.align	128
.text._ZN7cutlass13device_kernelIN5flash19enable_sm80_to_sm89INS1_16FlashAttnFwdSm80INS1_25CollectiveMainloopFwdSm80ILi8ELi1ELb0EN4cute5tupleIJNS5_1CILi128EEENS7_ILi96EEENS7_ILi256EEEEEELi256ENS_10bfloat16_tEfNS_4arch4Sm80ELb0ELb0ELb0ELb1ELb1ELb0ELb1ELb0EEENS1_21CollectiveEpilogueFwdINS6_IJS8_SA_S9_EEENS6_IJNS7_ILi1EEESI_SI_EEESC_SE_Li256ELb1ELb1ELb0ELb0EEENS1_19SingleTileSchedulerILb1ELb0ELb1ELi128EEEEEEEEEvNT_6ParamsE:
        .type           _ZN7cutlass13device_kernelIN5flash19enable_sm80_to_sm89INS1_16FlashAttnFwdSm80INS1_25CollectiveMainloopFwdSm80ILi8ELi1ELb0EN4cute5tupleIJNS5_1CILi128EEENS7_ILi96EEENS7_ILi256EEEEEELi256ENS_10bfloat16_tEfNS_4arch4Sm80ELb0ELb0ELb0ELb1ELb1ELb0ELb1ELb0EEENS1_21CollectiveEpilogueFwdINS6_IJS8_SA_S9_EEENS6_IJNS7_ILi1EEESI_SI_EEESC_SE_Li256ELb1ELb1ELb0ELb0EEENS1_19SingleTileSchedulerILb1ELb0ELb1ELi128EEEEEEEEEvNT_6ParamsE,@function
        .size           _ZN7cutlass13device_kernelIN5flash19enable_sm80_to_sm89INS1_16FlashAttnFwdSm80INS1_25CollectiveMainloopFwdSm80ILi8ELi1ELb0EN4cute5tupleIJNS5_1CILi128EEENS7_ILi96EEENS7_ILi256EEEEEELi256ENS_10bfloat16_tEfNS_4arch4Sm80ELb0ELb0ELb0ELb1ELb1ELb0ELb1ELb0EEENS1_21CollectiveEpilogueFwdINS6_IJS8_SA_S9_EEENS6_IJNS7_ILi1EEESI_SI_EEESC_SE_Li256ELb1ELb1ELb0ELb0EEENS1_19SingleTileSchedulerILb1ELb0ELb1ELi128EEEEEEEEEvNT_6ParamsE,(.L_x_1780 - _ZN7cutlass13device_kernelIN5flash19enable_sm80_to_sm89INS1_16FlashAttnFwdSm80INS1_25CollectiveMainloopFwdSm80ILi8ELi1ELb0EN4cute5tupleIJNS5_1CILi128EEENS7_ILi96EEENS7_ILi256EEEEEELi256ENS_10bfloat16_tEfNS_4arch4Sm80ELb0ELb0ELb0ELb1ELb1ELb0ELb1ELb0EEENS1_21CollectiveEpilogueFwdINS6_IJS8_SA_S9_EEENS6_IJNS7_ILi1EEESI_SI_EEESC_SE_Li256ELb1ELb1ELb0ELb0EEENS1_19SingleTileSchedulerILb1ELb0ELb1ELi128EEEEEEEEEvNT_6ParamsE)
        .other          _ZN7cutlass13device_kernelIN5flash19enable_sm80_to_sm89INS1_16FlashAttnFwdSm80INS1_25CollectiveMainloopFwdSm80ILi8ELi1ELb0EN4cute5tupleIJNS5_1CILi128EEENS7_ILi96EEENS7_ILi256EEEEEELi256ENS_10bfloat16_tEfNS_4arch4Sm80ELb0ELb0ELb0ELb1ELb1ELb0ELb1ELb0EEENS1_21CollectiveEpilogueFwdINS6_IJS8_SA_S9_EEENS6_IJNS7_ILi1EEESI_SI_EEESC_SE_Li256ELb1ELb1ELb0ELb0EEENS1_19SingleTileSchedulerILb1ELb0ELb1ELi128EEEEEEEEEvNT_6ParamsE,@"STO_CUDA_ENTRY STV_DEFAULT"
_ZN7cutlass13device_kernelIN5flash19enable_sm80_to_sm89INS1_16FlashAttnFwdSm80INS1_25CollectiveMainloopFwdSm80ILi8ELi1ELb0EN4cute5tupleIJNS5_1CILi128EEENS7_ILi96EEENS7_ILi256EEEEEELi256ENS_10bfloat16_tEfNS_4arch4Sm80ELb0ELb0ELb0ELb1ELb1ELb0ELb1ELb0EEENS1_21CollectiveEpilogueFwdINS6_IJS8_SA_S9_EEENS6_IJNS7_ILi1EEESI_SI_EEESC_SE_Li256ELb1ELb1ELb0ELb0EEENS1_19SingleTileSchedulerILb1ELb0ELb1ELi128EEEEEEEEEvNT_6ParamsE:
        /* <DEDUP_REMOVED lines=21> */
.L_x_783:
        /* <DEDUP_REMOVED lines=13> */
.L_x_785:
[----:B------:R-:W-:Y:S02]  /*0220*/  ULDC UR6, c[0x0][0x54c] ;  /* 0x0001530000067ab9 */ /* 0x000fe40000000800 */
.L_x_784:
[----:B------:R-:W-:Y:S02]  /*0230*/  ULDC UR4, c[0x0][0x548] ;  /* 0x0001520000047ab9 */ /* 0x000fe40000000800 */
[----:B------:R-:W-:-:S02]  /*0240*/  USHF.L.U32 UR5, UR5, 0x7, URZ ;  /* 0x0000000705057899 */ /* 0x000fc4000800063f */
[----:B------:R-:W-:-:S04]  /*0250*/  UIMAD UR4, UR6, UR4, URZ ;  /* 0x00000004060472a4 */ /* 0x000fc8000f8e023f */
[----:B------:R-:W-:-:S04]  /*0260*/  UISETP.GE.AND UP0, UPT, UR5, UR4, UPT ;  /* 0x000000040500728c */ /* 0x000fc8000bf06270 */
[----:B------:R-:W-:Y:S01]  /*0270*/  USEL UR11, UR11, 0xffffffff, !UP0 ;  /* 0xffffffff0b0b7887 */ /* 0x000fe2000c000000 */
[----:B------:R-:W-:Y:S05]  /*0280*/  BRA `(.L_x_786) ;  /* 0x000001b000007947 */ /* 0x000fea0003800000 */
.L_x_782:
        /* <DEDUP_REMOVED lines=8> */
.L_x_787:
        /* <DEDUP_REMOVED lines=13> */
.L_x_789:
[----:B------:R-:W-:Y:S02]  /*03e0*/  ULDC UR6, c[0x0][0x54c] ;  /* 0x0001530000067ab9 */ /* 0x000fe40000000800 */
.L_x_788:
[----:B------:R-:W-:Y:S02]  /*03f0*/  ULDC UR4, c[0x0][0x548] ;  /* 0x0001520000047ab9 */ /* 0x000fe40000000800 */
[----:B------:R-:W-:-:S02]  /*0400*/  USHF.L.U32 UR5, UR5, 0x7, URZ ;  /* 0x0000000705057899 */ /* 0x000fc4000800063f */
[----:B------:R-:W-:-:S04]  /*0410*/  UIMAD UR4, UR6, UR4, URZ ;  /* 0x00000004060472a4 */ /* 0x000fc8000f8e023f */
[----:B------:R-:W-:-:S04]  /*0420*/  UISETP.GE.AND UP0, UPT, UR5, UR4, UPT ;  /* 0x000000040500728c */ /* 0x000fc8000bf06270 */
[----:B------:R-:W-:-:S06]  /*0430*/  USEL UR11, UR11, 0xffffffff, !UP0 ;  /* 0xffffffff0b0b7887 */ /* 0x000fcc000c000000 */
.L_x_786:
        /* <DEDUP_REMOVED lines=39> */
[----:B-1-3--:R-:W-:Y:S05]  /*06b0*/  @P1 BRA `(.L_x_790) ;  /* 0x0000004000001947 */ /* 0x00afea0003800000 */
[----:B------:R-:W-:Y:S05]  /*06c0*/  @!P0 BRA `(.L_x_790) ;  /* 0x0000003000008947 */ /* 0x000fea0003800000 */
[----:B-----5:R1:W3:Y:S04]  /*06d0*/  LDG.E R0, [R8.64] ;  /* 0x0000000c08007981 */ /* 0x0202e8000c1e1900 */
[----:B-1----:R-:W3:Y:S02]  /*06e0*/  LDG.E R8, [R8.64+0x4] ;  /* 0x0000040c08087981 */ /* 0x002ee4000c1e1900 */
[----:B---3--:R-:W-:-:S02]  /*06f0*/  IADD3 R0, -R0, R8, RZ ;  /* 0x0000000800007210 */ /* 0x008fc40007ffe1ff */
.L_x_790:
[----:B------:R-:W-:-:S04]  /*0700*/  ISETP.NE.U32.AND P0, PT, RZ, c[0x0][0x368], PT ;  /* 0x0000da00ff007a0c */ /* 0x000fc80003f05070 */
[----:B------:R-:W-:-:S13]  /*0710*/  ISETP.NE.AND.EX P0, PT, RZ, c[0x0][0x36c], PT, P0 ;  /* 0x0000db00ff007a0c */ /* 0x000fda0003f05300 */
[----:B------:R-:W-:Y:S05]  /*0720*/  @!P0 BRA `(.L_x_791) ;  /* 0x0000007000008947 */ /* 0x000fea0003800000 */
[----:B------:R-:W-:Y:S02]  /*0730*/  ULDC.64 UR4, c[0x0][0x368] ;  /* 0x0000da0000047ab9 */ /* 0x000fe40000000a00 */
[----:B------:R-:W-:-:S06]  /*0740*/  UIMAD.WIDE UR4, UR11, UR15, UR4 ;  /* 0x0000000f0b0472a5 */ /* 0x000fcc000f8e0204 */
[----:B------:R-:W-:Y:S02]  /*0750*/  MOV R4, UR4 ;  /* 0x0000000400047c02 */ /* 0x000fe40008000f00 */
[----:B------:R-:W-:-:S05]  /*0760*/  MOV R5, UR5 ;  /* 0x0000000500057c02 */ /* 0x000fca0008000f00 */
[----:B------:R-:W3:Y:S02]  /*0770*/  LDG.E R4, [R4.64] ;  /* 0x0000000c04047981 */ /* 0x000ee4000c1e1900 */
[----:B---3--:R1:W3:Y:S02]  /*0780*/  R2UR UR4, R4 ;  /* 0x00000000040473c2 */ /* 0x0082e400000e0000 */
[----:B-1-3--:R-:W-:Y:S05]  /*0790*/  BRA `(.L_x_792) ;  /* 0x000000c000007947 */ /* 0x00afea0003800000 */
.L_x_791:
[----:B------:R-:W-:-:S04]  /*07a0*/  ISETP.NE.U32.AND P0, PT, RZ, c[0x0][0x350], PT ;  /* 0x0000d400ff007a0c */ /* 0x000fc80003f05070 */
[----:B------:R-:W-:-:S13]  /*07b0*/  ISETP.NE.AND.EX P0, PT, RZ, c[0x0][0x354], PT, P0 ;  /* 0x0000d500ff007a0c */ /* 0x000fda0003f05300 */
[----:B------:R-:W-:Y:S05]  /*07c0*/  @!P0 BRA `(.L_x_792) ;  /* 0x0000009000008947 */ /* 0x000fea0003800000 */
[----:B------:R-:W-:Y:S02]  /*07d0*/  ULDC.64 UR4, c[0x0][0x350] ;  /* 0x0000d40000047ab9 */ /* 0x000fe40000000a00 */
[----:B------:R-:W-:-:S06]  /*07e0*/  UIMAD.WIDE UR4, UR11, UR15, UR4 ;  /* 0x0000000f0b0472a5 */ /* 0x000fcc000f8e0204 */
[----:B------:R-:W-:Y:S02]  /*07f0*/  MOV R6, UR4 ;  /* 0x0000000400067c02 */ /* 0x000fe40008000f00 */
[----:B------:R-:W-:-:S05]  /*0800*/  MOV R7, UR5 ;  /* 0x0000000500077c02 */ /* 0x000fca0008000f00 */
[----:B------:R-:W3:Y:S04]  /*0810*/  LDG.E R4, [R6.64] ;  /* 0x0000000c06047981 */ /* 0x000ee8000c1e1900 */
[----:B------:R-:W4:Y:S01]  /*0820*/  LDG.E R3, [R6.64+0x4] ;  /* 0x0000040c06037981 */ /* 0x000f22000c1e1900 */
[----:B---3--:R-:W1:Y:S08]  /*0830*/  R2UR UR5, R4 ;  /* 0x00000000040573c2 */ /* 0x008e7000000e0000 */
[----:B----4-:R-:W1:Y:S02]  /*0840*/  R2UR UR4, R3 ;  /* 0x00000000030473c2 */ /* 0x010e6400000e0000 */
[----:B-1----:R-:W-:-:S06]  /*0850*/  UIADD3 UR4, -UR5, UR4, URZ ;  /* 0x0000000405047290 */ /* 0x002fcc000fffe13f */
.L_x_792:
[----:B--2---:R-:W-:Y:S01]  /*0860*/  UIADD3 UR7, -UR10, UR4, URZ ;  /* 0x000000040a077290 */ /* 0x004fe2000fffe13f */
[----:B------:R-:W-:Y:S01]  /*0870*/  PLOP3.LUT P2, PT, PT, PT, PT, 0x80, 0x0 ;  /* 0x000000000000781c */ /* 0x000fe20003f4f070 */
[----:B------:R-:W-:Y:S01]  /*0880*/  CS2R R4, SRZ ;  /* 0x0000000000047805 */ /* 0x000fe2000001ff00 */
[----:B------:R-:W-:Y:S01]  /*0890*/  IMAD.MOV.U32 R166, RZ, RZ, RZ ;  /* 0x000000ffffa67224 */ /* 0x000fe200078e00ff */
[----:B------:R-:W-:Y:S01]  /*08a0*/  UISETP.GE.AND UP0, UPT, UR7, 0x1, UPT ;  /* 0x000000010700788c */ /* 0x000fe2000bf06270 */
[----:B------:R-:W-:Y:S01]  /*08b0*/  IMAD.MOV.U32 R164, RZ, RZ, RZ ;  /* 0x000000ffffa47224 */ /* 0x000fe200078e00ff */
[----:B------:R-:W-:Y:S01]  /*08c0*/  UIADD3 UR4, UR7, 0x5f, URZ ;  /* 0x0000005f07047890 */ /* 0x000fe2000fffe03f */
[----:B------:R-:W-:Y:S01]  /*08d0*/  CS2R R162, SRZ ;  /* 0x0000000000a27805 */ /* 0x000fe2000001ff00 */
[----:B------:R-:W-:Y:S01]  /*08e0*/  CS2R R160, SRZ ;  /* 0x0000000000a07805 */ /* 0x000fe2000001ff00 */
[----:B------:R-:W-:Y:S01]  /*08f0*/  CS2R R158, SRZ ;  /* 0x00000000009e7805 */ /* 0x000fe2000001ff00 */
[----:B------:R-:W-:Y:S01]  /*0900*/  PLOP3.LUT P0, PT, PT, PT, UP0, 0x80, 0x0 ;  /* 0x000000000000781c */ /* 0x000fe20003f0f008 */
[----:B------:R-:W-:Y:S01]  /*0910*/  UIMAD.WIDE UR4, UR4, 0x2aaaaaab, URZ ;  /* 0x2aaaaaab040478a5 */ /* 0x000fe2000f8e023f */
[----:B------:R-:W-:Y:S01]  /*0920*/  CS2R R156, SRZ ;  /* 0x00000000009c7805 */ /* 0x000fe2000001ff00 */
[----:B------:R-:W-:Y:S01]  /*0930*/  CS2R R154, SRZ ;  /* 0x00000000009a7805 */ /* 0x000fe2000001ff00 */
[----:B------:R-:W-:Y:S01]  /*0940*/  CS2R R152, SRZ ;  /* 0x0000000000987805 */ /* 0x000fe2000001ff00 */
[----:B------:R-:W-:Y:S01]  /*0950*/  USHF.R.U32.HI UR6, URZ, 0x1f, UR5 ;  /* 0x0000001f3f067899 */ /* 0x000fe20008011605 */
[----:B------:R-:W-:Y:S01]  /*0960*/  CS2R R170, SRZ ;  /* 0x0000000000aa7805 */ /* 0x000fe2000001ff00 */
[----:B------:R-:W-:Y:S01]  /*0970*/  CS2R R168, SRZ ;  /* 0x0000000000a87805 */ /* 0x000fe2000001ff00 */
[----:B------:R-:W-:Y:S01]  /*0980*/  CS2R R150, SRZ ;  /* 0x0000000000967805 */ /* 0x000fe2000001ff00 */
[----:B------:R-:W-:Y:S01]  /*0990*/  ULEA.HI.SX32 UR6, UR5, UR6, 0x1c ;  /* 0x0000000605067291 */ /* 0x000fe2000f8fe23f */
        /* <DEDUP_REMOVED lines=64> */
[----:B------:R-:W1:Y:S01]  /*0da0*/  S2R R10, SR_CTAID.X ;  /* 0x00000000000a7919 */ /* 0x000e620000002500 */
[----:B------:R-:W-:Y:S01]  /*0db0*/  SHF.R.S32.HI R6, RZ, 0x1f, R2 ;  /* 0x0000001fff067819 */ /* 0x000fe20000011402 */
[----:B------:R-:W-:Y:S02]  /*0dc0*/  USHF.R.S32.HI UR15, URZ, 0x1f, UR14 ;  /* 0x0000001f3f0f7899 */ /* 0x000fe4000801140e */
[----:B------:R2:W3:Y:S01]  /*0dd0*/  @P1 LDG.E R3, [R4.64] ;  /* 0x0000000c04031981 */ /* 0x0004e2000c1e1900 */
[CC--:B------:R-:W-:Y:S01]  /*0de0*/  LEA.HI R30, R6.reuse, R2.reuse, RZ, 0x3 ;  /* 0x00000002061e7211 */ /* 0x0c0fe200078f18ff */
[----:B------:R-:W-:Y:S01]  /*0df0*/  ULDC.64 UR4, c[0x0][0x178] ;  /* 0x00005e0000047ab9 */ /* 0x000fe20000000a00 */
[----:B------:R-:W-:Y:S01]  /*0e00*/  LEA.HI R11, R6, R2, RZ, 0x4 ;  /* 0x00000002060b7211 */ /* 0x000fe200078f20ff */
[----:B------:R-:W-:Y:S01]  /*0e10*/  UIMAD UR15, UR15, UR4, URZ ;  /* 0x000000040f0f72a4 */ /* 0x000fe2000f8e023f */
[----:B------:R-:W-:Y:S01]  /*0e20*/  LOP3.LUT R12, R30, 0xfffffff8, RZ, 0xc0, !PT ;  /* 0xfffffff81e0c7812 */ /* 0x000fe200078ec0ff */
[----:B------:R-:W-:Y:S01]  /*0e30*/  UIMAD.WIDE.U32 UR16, UR14, UR4, URZ ;  /* 0x000000040e1072a5 */ /* 0x000fe2000f8e003f */
[----:B------:R-:W-:Y:S01]  /*0e40*/  SHF.R.S32.HI R30, RZ, 0x3, R30 ;  /* 0x00000003ff1e7819 */ /* 0x000fe2000001141e */
[----:B------:R-:W-:Y:S01]  /*0e50*/  UIMAD UR15, UR14, UR5, UR15 ;  /* 0x000000050e0f72a4 */ /* 0x000fe2000f8e020f */
[----:B------:R-:W-:Y:S01]  /*0e60*/  BSSY B0, `(.L_x_794) ;  /* 0x000005f000007945 */ /* 0x000fe20003800000 */
[----:B------:R-:W-:Y:S01]  /*0e70*/  IMAD.IADD R12, R2, 0x1, -R12 ;  /* 0x00000001020c7824 */ /* 0x000fe200078e0a0c */
[----:B------:R-:W-:Y:S01]  /*0e80*/  ULDC.64 UR4, c[0x0][0x1b8] ;  /* 0x00006e0000047ab9 */ /* 0x000fe20000000a00 */
[----:B------:R-:W-:Y:S01]  /*0e90*/  IMAD.SHL.U32 R249, R30, 0x40, RZ ;  /* 0x000000401ef97824 */ /* 0x000fe200078e00ff */
[----:B------:R-:W-:Y:S01]  /*0ea0*/  UIADD3 UR17, UR17, UR15, URZ ;  /* 0x0000000f11117290 */ /* 0x000fe2000fffe03f */
[C---:B------:R-:W-:Y:S01]  /*0eb0*/  IMAD R108, R12.reuse, 0x20, R30 ;  /* 0x000000200c6c7824 */ /* 0x040fe200078e021e */
[----:B------:R-:W-:Y:S01]  /*0ec0*/  USHF.R.S32.HI UR15, URZ, 0x1f, UR11 ;  /* 0x0000001f3f0f7899 */ /* 0x000fe2000801140b */
[----:B------:R-:W-:Y:S01]  /*0ed0*/  IMAD.SHL.U32 R33, R12, 0x8, RZ ;  /* 0x000000080c217824 */ /* 0x000fe200078e00ff */
[----:B------:R-:W-:Y:S01]  /*0ee0*/  UIMAD UR14, UR8, UR4, URZ ;  /* 0x00000004080e72a4 */ /* 0x000fe2000f8e023f */
[----:B------:R-:W-:Y:S01]  /*0ef0*/  LOP3.LUT R249, R249, 0x1c0, RZ, 0xc0, !PT ;  /* 0x000001c0f9f97812 */ /* 0x000fe200078ec0ff */
[----:B------:R-:W-:Y:S01]  /*0f00*/  USEL UR15, UR15, URZ, !UP1 ;  /* 0x0000003f0f0f7287 */ /* 0x000fe2000c800000 */
[C---:B-1----:R-:W-:Y:S01]  /*0f10*/  IMAD R8, R10.reuse, 0x80, R108 ;  /* 0x000000800a087824 */ /* 0x042fe200078e026c */
[----:B------:R-:W-:Y:S01]  /*0f20*/  UIMAD UR14, UR9, UR5, UR14 ;  /* 0x00000005090e72a4 */ /* 0x000fe2000f8e020e */
[----:B------:R1:W-:Y:S01]  /*0f30*/  STL [R1], R108 ;  /* 0x0000006c01007387 */ /* 0x0003e20000100800 */
[----:B------:R-:W-:Y:S01]  /*0f40*/  UIMAD.WIDE.U32 UR18, UR9, UR4, UR16 ;  /* 0x00000004091272a5 */ /* 0x000fe2000f8e0010 */
[----:B------:R-:W-:Y:S01]  /*0f50*/  IMAD.MOV.U32 R7, RZ, RZ, R8 ;  /* 0x000000ffff077224 */ /* 0x000fe200078e0008 */
[----:B------:R-:W-:Y:S01]  /*0f60*/  USEL UR16, UR11, URZ, !UP1 ;  /* 0x0000003f0b107287 */ /* 0x000fe2000c800000 */
[----:B--2---:R-:W-:Y:S01]  /*0f70*/  IMAD.MOV.U32 R4, RZ, RZ, c[0x0][0x2c4] ;  /* 0x0000b100ff047624 */ /* 0x004fe200078e00ff */
[----:B------:R-:W-:Y:S01]  /*0f80*/  ULDC.64 UR4, c[0x0][0x1c0] ;  /* 0x0000700000047ab9 */ /* 0x000fe20000000a00 */
[----:B------:R-:W-:Y:S01]  /*0f90*/  IMAD R10, R10, 0x80, R30 ;  /* 0x000000800a0a7824 */ /* 0x000fe200078e021e */
[----:B------:R-:W-:Y:S01]  /*0fa0*/  UIMAD UR15, UR15, UR4, URZ ;  /* 0x000000040f0f72a4 */ /* 0x000fe2000f8e023f */
[C---:B------:R-:W-:Y:S01]  /*0fb0*/  IADD3 R13, R33.reuse, 0x40, RZ ;  /* 0x00000040210d7810 */ /* 0x040fe20007ffe0ff */
[----:B------:R-:W-:Y:S01]  /*0fc0*/  UIADD3 UR19, UR19, UR14, URZ ;  /* 0x0000000e13137290 */ /* 0x000fe2000fffe03f */
[----:B------:R-:W-:Y:S01]  /*0fd0*/  ISETP.NE.AND P0, PT, R4, 0x1, PT ;  /* 0x000000010400780c */ /* 0x000fe20003f05270 */
[----:B------:R-:W-:Y:S01]  /*0fe0*/  UIMAD UR5, UR16, UR5, UR15 ;  /* 0x00000005100572a4 */ /* 0x000fe2000f8e020f */
[C---:B------:R-:W-:Y:S01]  /*0ff0*/  IADD3 R32, R33.reuse, 0x80, RZ ;  /* 0x0000008021207810 */ /* 0x040fe20007ffe0ff */
[----:B------:R-:W-:Y:S01]  /*1000*/  UIMAD.WIDE.U32 UR16, UR16, UR4, UR18 ;  /* 0x00000004101072a5 */ /* 0x000fe2000f8e0012 */
[----:B------:R-:W-:-:S02]  /*1010*/  ISETP.GE.AND P4, PT, R33, c[0x0][0x198], PT ;  /* 0x0000660021007a0c */ /* 0x000fc40003f86270 */
[----:B------:R-:W-:Y:S01]  /*1020*/  ISETP.GE.AND P3, PT, R13, c[0x0][0x198], PT ;  /* 0x000066000d007a0c */ /* 0x000fe20003f66270 */
[----:B------:R-:W-:Y:S01]  /*1030*/  UIADD3 UR5, UR17, UR5, URZ ;  /* 0x0000000511057290 */ /* 0x000fe2000fffe03f */
[----:B------:R-:W-:Y:S01]  /*1040*/  ISETP.GE.AND P6, PT, R32, c[0x0][0x198], PT ;  /* 0x0000660020007a0c */ /* 0x000fe20003fc6270 */
[----:B------:R-:W-:Y:S02]  /*1050*/  IMAD.U32 R15, RZ, RZ, UR17 ;  /* 0x00000011ff0f7e24 */ /* 0x000fe4000f8e00ff */
[----:B------:R-:W-:Y:S02]  /*1060*/  IMAD.U32 R14, RZ, RZ, UR16 ;  /* 0x00000010ff0e7e24 */ /* 0x000fe4000f8e00ff */
[----:B------:R-:W-:-:S04]  /*1070*/  @P0 IMAD.HI.U32 R4, R8, c[0x0][0x2c8], RZ ;  /* 0x0000b20008040a27 */ /* 0x000fc800078e00ff */
[----:B------:R-:W-:Y:S01]  /*1080*/  IMAD.U32 R15, RZ, RZ, UR5 ;  /* 0x00000005ff0f7e24 */ /* 0x000fe2000f8e00ff */
[----:B------:R-:W-:-:S04]  /*1090*/  @P0 SHF.R.U32.HI R7, RZ, c[0x0][0x2cc], R4 ;  /* 0x0000b300ff070a19 */ /* 0x000fc80000011604 */
[--C-:B------:R-:W-:Y:S01]  /*10a0*/  SHF.R.S32.HI R5, RZ, 0x1f, R7.reuse ;  /* 0x0000001fff057819 */ /* 0x100fe20000011407 */
[----:B------:R-:W-:Y:S02]  /*10b0*/  IMAD.MOV R4, RZ, RZ, -R7 ;  /* 0x000000ffff047224 */ /* 0x000fe400078e0a07 */
[----:B------:R-:W-:-:S04]  /*10c0*/  IMAD.WIDE.U32 R14, R7, c[0x0][0x1b0], R14 ;  /* 0x00006c00070e7a25 */ /* 0x000fc800078e000e */
[----:B------:R-:W-:Y:S02]  /*10d0*/  IMAD R4, R4, c[0x0][0x2c4], R8 ;  /* 0x0000b10004047a24 */ /* 0x000fe400078e0208 */
[----:B------:R-:W-:-:S03]  /*10e0*/  IMAD R5, R5, c[0x0][0x1b0], RZ ;  /* 0x00006c0005057a24 */ /* 0x000fc600078e02ff */
[----:B------:R-:W-:Y:S01]  /*10f0*/  SHF.R.S32.HI R8, RZ, 0x1f, R4 ;  /* 0x0000001fff087819 */ /* 0x000fe20000011404 */
[----:B------:R-:W-:Y:S01]  /*1100*/  IMAD R5, R7, c[0x0][0x1b4], R5 ;  /* 0x00006d0007057a24 */ /* 0x000fe200078e0205 */
[----:B------:R-:W-:-:S03]  /*1110*/  LOP3.LUT R7, R11, 0xfffffff0, RZ, 0xc0, !PT ;  /* 0xfffffff00b077812 */ /* 0x000fc600078ec0ff */
[----:B------:R-:W-:Y:S02]  /*1120*/  IMAD R8, R8, c[0x0][0x1a8], RZ ;  /* 0x00006a0008087a24 */ /* 0x000fe400078e02ff */
[----:B------:R-:W-:Y:S02]  /*1130*/  IMAD.IADD R15, R15, 0x1, R5 ;  /* 0x000000010f0f7824 */ /* 0x000fe400078e0205 */
[C---:B------:R-:W-:Y:S02]  /*1140*/  IMAD R9, R4.reuse, c[0x0][0x1ac], R8 ;  /* 0x00006b0004097a24 */ /* 0x040fe400078e0208 */
[----:B------:R-:W-:Y:S01]  /*1150*/  IMAD.WIDE.U32 R4, R4, c[0x0][0x1a8], R14 ;  /* 0x00006a0004047a25 */ /* 0x000fe200078e000e */
[----:B------:R-:W-:-:S03]  /*1160*/  LEA.HI R14, R6, R2, RZ, 0x6 ;  /* 0x00000002060e7211 */ /* 0x000fc600078f30ff */
[----:B------:R-:W-:Y:S01]  /*1170*/  IMAD.IADD R9, R5, 0x1, R9 ;  /* 0x0000000105097824 */ /* 0x000fe200078e0209 */
[----:B------:R-:W-:Y:S01]  /*1180*/  LEA R16, P0, R4, c[0x0][0x160], 0x1 ;  /* 0x0000580004107a11 */ /* 0x000fe200078008ff */
[----:B------:R-:W-:Y:S02]  /*1190*/  IMAD.IADD R5, R2, 0x1, -R7 ;  /* 0x0000000102057824 */ /* 0x000fe400078e0a07 */
[----:B-----5:R-:W-:Y:S01]  /*11a0*/  IMAD R8, R0, c[0x0][0x2c4], RZ ;  /* 0x0000b10000087a24 */ /* 0x020fe200078e02ff */
[----:B------:R-:W-:Y:S01]  /*11b0*/  LEA.HI.X R9, R4, c[0x0][0x164], R9, 0x1, P0 ;  /* 0x0000590004097a11 */ /* 0x000fe200000f0c09 */
[----:B------:R-:W-:Y:S01]  /*11c0*/  IMAD.SHL.U32 R14, R14, 0x8, RZ ;  /* 0x000000080e0e7824 */ /* 0x000fe200078e00ff */
[----:B------:R-:W-:Y:S01]  /*11d0*/  SHF.R.S32.HI R7, RZ, 0x1f, R5 ;  /* 0x0000001fff077819 */ /* 0x000fe20000011405 */
[----:B------:R-:W-:Y:S01]  /*11e0*/  IMAD.MOV.U32 R4, RZ, RZ, 0x10 ;  /* 0x00000010ff047424 */ /* 0x000fe200078e00ff */
[----:B------:R-:W-:Y:S01]  /*11f0*/  ISETP.GE.AND P0, PT, R10, R8, PT ;  /* 0x000000080a00720c */ /* 0x000fe20003f06270 */
[----:B------:R1:W2:Y:S01]  /*1200*/  SHFL.IDX PT, R20, R16, RZ, 0x181f ;  /* 0x00181fff10147589 */ /* 0x0002a200000e0000 */
[----:B------:R-:W-:-:S03]  /*1210*/  LEA.HI R7, R7, R5, RZ, 0x3 ;  /* 0x0000000507077211 */ /* 0x000fc600078f18ff */
[----:B------:R1:W4:Y:S01]  /*1220*/  SHFL.IDX PT, R21, R9, RZ, 0x181f ;  /* 0x00181fff09157589 */ /* 0x00032200000e0000 */
[----:B------:R-:W-:-:S05]  /*1230*/  LOP3.LUT R0, R7, 0xfffffff8, RZ, 0xc0, !PT ;  /* 0xfffffff807007812 */ /* 0x000fca00078ec0ff */
[----:B------:R-:W-:Y:S01]  /*1240*/  IMAD.IADD R5, R5, 0x1, -R0 ;  /* 0x0000000105057824 */ /* 0x000fe200078e0a00 */
[----:B------:R-:W-:-:S04]  /*1250*/  IADD3 R0, R33, 0xc0, RZ ;  /* 0x000000c021007810 */ /* 0x000fc80007ffe0ff */
[----:B------:R-:W-:Y:S01]  /*1260*/  ISETP.GE.AND P5, PT, R0, c[0x0][0x198], PT ;  /* 0x0000660000007a0c */ /* 0x000fe20003fa6270 */
[----:B---3--:R3:W1:Y:S03]  /*1270*/  @P1 R2UR UR18, R3 ;  /* 0x00000000031213c2 */ /* 0x00866600000e0000 */
[----:B------:R-:W-:Y:S01]  /*1280*/  R2P PR, R5, 0x6 ;  /* 0x0000000605007804 */ /* 0x000fe20000000000 */
[----:B-1----:R-:W-:-:S04]  /*1290*/  @!UP0 UMOV UR18, UR11 ;  /* 0x0000000b00128c82 */ /* 0x002fc80008000000 */
[----:B------:R-:W-:Y:S02]  /*12a0*/  SEL R4, R4, 0xfffffff0, !P1 ;  /* 0xfffffff004047807 */ /* 0x000fe40004800000 */
[----:B---3--:R-:W-:Y:S02]  /*12b0*/  SHF.R.U32.HI R3, RZ, 0x3, R249 ;  /* 0x00000003ff037819 */ /* 0x008fe400000116f9 */
[----:B------:R-:W-:-:S04]  /*12c0*/  LOP3.LUT R249, R249, 0x38, R33, 0xf8, !PT ;  /* 0x00000038f9f97812 */ /* 0x000fc800078ef821 */
[----:B------:R-:W-:Y:S01]  /*12d0*/  LOP3.LUT R249, R249, R3, RZ, 0x3c, !PT ;  /* 0x00000003f9f97212 */ /* 0x000fe200078e3cff */
[----:B------:R-:W-:-:S03]  /*12e0*/  IMAD.MOV.U32 R3, RZ, RZ, 0x20 ;  /* 0x00000020ff037424 */ /* 0x000fc600078e00ff */
[----:B------:R-:W-:Y:S02]  /*12f0*/  LOP3.LUT R249, R249, 0xfffffe00, R14, 0xf8, !PT ;  /* 0xfffffe00f9f97812 */ /* 0x000fe400078ef80e */
[----:B------:R-:W-:Y:S01]  /*1300*/  SEL R3, R3, 0xffffffe0, !P2 ;  /* 0xffffffe003037807 */ /* 0x000fe20005000000 */
[----:B------:R-:W-:Y:S05]  /*1310*/  @P0 BRA `(.L_x_795) ;  /* 0x0000013000000947 */ /* 0x000fea0003800000 */
[----:B--2-4-:R-:W-:Y:S01]  /*1320*/  SHF.R.S32.HI R17, RZ, 0x1f, R13 ;  /* 0x0000001fff117819 */ /* 0x014fe2000001140d */
        /* <DEDUP_REMOVED lines=18> */
.L_x_795:
[----:B--2-4-:R-:W-:Y:S05]  /*1450*/  BSYNC B0 ;  /* 0x0000000000007941 */ /* 0x014fea0003800000 */
.L_x_794:
[----:B-1----:R-:W-:Y:S01]  /*1460*/  IADD3 R14, R10, 0x20, RZ ;  /* 0x000000200a0e7810 */ /* 0x002fe20007ffe0ff */
[----:B------:R1:W2:Y:S01]  /*1470*/  SHFL.IDX PT, R21, R9, 0x1, 0x181f ;  /* 0x00381f0009157f89 */ /* 0x0002a200000e0000 */
[----:B------:R-:W-:Y:S02]  /*1480*/  BSSY B0, `(.L_x_796) ;  /* 0x0000017000007945 */ /* 0x000fe40003800000 */
[----:B------:R-:W-:Y:S01]  /*1490*/  ISETP.GE.AND P0, PT, R14, R8, PT ;  /* 0x000000080e00720c */ /* 0x000fe20003f06270 */
        /* <DEDUP_REMOVED lines=21> */
.L_x_797:
[----:B------:R-:W-:Y:S05]  /*15f0*/  BSYNC B0 ;  /* 0x0000000000007941 */ /* 0x000fea0003800000 */
.L_x_796:
[----:B--2---:R-:W-:Y:S01]  /*1600*/  IADD3 R14, R10, 0x40, RZ ;  /* 0x000000400a0e7810 */ /* 0x004fe20007ffe0ff */
[----:B------:R2:W4:Y:S01]  /*1610*/  SHFL.IDX PT, R21, R9, 0x2, 0x181f ;  /* 0x00581f0009157f89 */ /* 0x00052200000e0000 */
[----:B------:R-:W-:Y:S02]  /*1620*/  BSSY B0, `(.L_x_798) ;  /* 0x0000017000007945 */ /* 0x000fe40003800000 */
[----:B------:R-:W-:Y:S01]  /*1630*/  ISETP.GE.AND P0, PT, R14, R8, PT ;  /* 0x000000080e00720c */ /* 0x000fe20003f06270 */
        /* <DEDUP_REMOVED lines=21> */
.L_x_799:
[----:B------:R-:W-:Y:S05]  /*1790*/  BSYNC B0 ;  /* 0x0000000000007941 */ /* 0x000fea0003800000 */
.L_x_798:
[----:B-12---:R-:W-:Y:S01]  /*17a0*/  SHFL.IDX PT, R16, R16, 0x3, 0x181f ;  /* 0x00781f0010107f89 */ /* 0x006fe200000e0000 */
[----:B------:R-:W-:Y:S01]  /*17b0*/  IADD3 R10, R10, 0x60, RZ ;  /* 0x000000600a0a7810 */ /* 0x000fe20007ffe0ff */
[----:B------:R-:W-:Y:S01]  /*17c0*/  UMOV UR14, 0x60 ;  /* 0x00000060000e7882 */ /* 0x000fe20000000000 */
[----:B------:R-:W-:Y:S01]  /*17d0*/  SHF.R.S32.HI R31, RZ, 0x1f, R13 ;  /* 0x0000001fff1f7819 */ /* 0x000fe2000001140d */
[----:B------:R-:W1:Y:S01]  /*17e0*/  SHFL.IDX PT, R17, R9, 0x3, 0x181f ;  /* 0x00781f0009117f89 */ /* 0x000e6200000e0000 */
[----:B------:R-:W-:Y:S01]  /*17f0*/  ISETP.GE.AND P0, PT, R10, R8, PT ;  /* 0x000000080a00720c */ /* 0x000fe20003f06270 */
[----:B------:R-:W-:Y:S01]  /*1800*/  UIMAD UR14, UR6, UR14, -0x60 ;  /* 0xffffffa0060e74a4 */ /* 0x000fe2000f8e020e */
[----:B------:R-:W-:Y:S01]  /*1810*/  SHF.R.S32.HI R29, RZ, 0x1f, R32 ;  /* 0x0000001fff1d7819 */ /* 0x000fe20000011420 */
[----:B------:R-:W-:Y:S01]  /*1820*/  IMAD.MOV.U32 R250, RZ, RZ, c[0x0][0x2b8] ;  /* 0x0000ae00fffa7624 */ /* 0x000fe200078e00ff */
[----:B------:R-:W-:Y:S01]  /*1830*/  SHF.R.S32.HI R28, RZ, 0x1f, R0 ;  /* 0x0000001fff1c7819 */ /* 0x000fe20000011400 */
[----:B------:R-:W-:Y:S01]  /*1840*/  IMAD.SHL.U32 R249, R249, 0x2, RZ ;  /* 0x00000002f9f97824 */ /* 0x000fe200078e00ff */
[----:B------:R-:W-:Y:S01]  /*1850*/  LEA.HI R31, R31, R13, RZ, 0x3 ;  /* 0x0000000d1f1f7211 */ /* 0x000fe200078f18ff */
[----:B------:R-:W-:Y:S01]  /*1860*/  USHF.R.S32.HI UR15, URZ, 0x1f, UR18 ;  /* 0x0000001f3f0f7899 */ /* 0x000fe20008011412 */
[----:B------:R-:W-:Y:S01]  /*1870*/  LEA.HI R29, R29, R32, RZ, 0x3 ;  /* 0x000000201d1d7211 */ /* 0x000fe200078f18ff */
[----:B------:R-:W-:Y:S01]  /*1880*/  ULDC.64 UR4, c[0x0][0x2b0] ;  /* 0x0000ac0000047ab9 */ /* 0x000fe20000000a00 */
[----:B------:R-:W-:Y:S01]  /*1890*/  LEA.HI R28, R28, R0, RZ, 0x3 ;  /* 0x000000001c1c7211 */ /* 0x000fe200078f18ff */
[----:B------:R-:W-:Y:S01]  /*18a0*/  UIMAD UR15, UR15, UR4, URZ ;  /* 0x000000040f0f72a4 */ /* 0x000fe2000f8e023f */
[----:B---3--:R-:W-:Y:S01]  /*18b0*/  IADD3 R14, R108, UR14, RZ ;  /* 0x0000000e6c0e7c10 */ /* 0x008fe2000fffe0ff */
[----:B------:R-:W-:Y:S01]  /*18c0*/  UIMAD.WIDE.U32 UR16, UR18, UR4, URZ ;  /* 0x00000004121072a5 */ /* 0x000fe2000f8e003f */
[----:B------:R-:W-:Y:S01]  /*18d0*/  LOP3.LUT R31, R31, 0xfffffff8, RZ, 0xc0, !PT ;  /* 0xfffffff81f1f7812 */ /* 0x000fe200078ec0ff */
[----:B------:R-:W-:Y:S01]  /*18e0*/  UIMAD UR15, UR18, UR5, UR15 ;  /* 0x00000005120f72a4 */ /* 0x000fe2000f8e020f */
[----:B------:R-:W-:Y:S01]  /*18f0*/  LOP3.LUT R29, R29, 0xfffffff8, RZ, 0xc0, !PT ;  /* 0xfffffff81d1d7812 */ /* 0x000fe200078ec0ff */
[----:B------:R-:W-:Y:S01]  /*1900*/  IMAD.MOV.U32 R251, RZ, RZ, RZ ;  /* 0x000000fffffb7224 */ /* 0x000fe200078e00ff */
[----:B------:R-:W-:Y:S01]  /*1910*/  ISETP.NE.AND P2, PT, R250, 0x1, PT ;  /* 0x00000001fa00780c */ /* 0x000fe20003f45270 */
[----:B------:R-:W-:Y:S01]  /*1920*/  UIADD3 UR15, UR17, UR15, URZ ;  /* 0x0000000f110f7290 */ /* 0x000fe2000fffe03f */
[----:B------:R-:W-:Y:S01]  /*1930*/  LOP3.LUT R28, R28, 0xfffffff8, RZ, 0xc0, !PT ;  /* 0xfffffff81c1c7812 */ /* 0x000fe200078ec0ff */
[----:B------:R-:W-:Y:S01]  /*1940*/  IMAD.SHL.U32 R247, R12, 0x40, RZ ;  /* 0x000000400cf77824 */ /* 0x000fe200078e00ff */
[C---:B------:R-:W-:Y:S01]  /*1950*/  IADD3 R252, R14.reuse, UR10, RZ ;  /* 0x0000000a0efc7c10 */ /* 0x040fe2000fffe0ff */
[----:B-1----:R-:W-:Y:S01]  /*1960*/  @!P0 IMAD.WIDE R18, R33, 0x2, R16 ;  /* 0x0000000221128825 */ /* 0x002fe200078e0210 */
[----:B------:R-:W-:Y:S01]  /*1970*/  ISETP.GE.AND P1, PT, R14, UR7, PT ;  /* 0x000000070e007c0c */ /* 0x000fe2000bf26270 */
[----:B------:R-:W-:-:S02]  /*1980*/  ULDC.64 UR4, c[0x0][0x1e8] ;  /* 0x00007a0000047ab9 */ /* 0x000fc40000000a00 */
[----:B------:R-:W-:Y:S01]  /*1990*/  @!P0 IMAD.WIDE R14, R31, 0x2, R16 ;  /* 0x000000021f0e8825 */ /* 0x000fe200078e0210 */
[----:B------:R-:W-:Y:S01]  /*19a0*/  @!PT LDS RZ, [RZ] ;  /* 0x00000000fffff984 */ /* 0x000fe20000000800 */
[----:B------:R1:W-:Y:S01]  /*19b0*/  @!P0 LDGSTS.E.BYPASS.LTC128B.128 [R249+0x1b100], [R18.64], !P4 ;  /* 0x1b10000012f98fae */ /* 0x0003e2000e101d4c */
[----:B------:R-:W-:Y:S02]  /*19c0*/  ISETP.GT.OR P1, PT, R108, 0x5f, P1 ;  /* 0x0000005f6c00780c */ /* 0x000fe40000f24670 */
[----:B------:R-:W-:Y:S01]  /*19d0*/  @P2 IMAD.HI.U32 R9, R252, c[0x0][0x2bc], RZ ;  /* 0x0000af00fc092a27 */ /* 0x000fe200078e00ff */
[----:B------:R2:W-:Y:S03]  /*19e0*/  @!P0 LDGSTS.E.BYPASS.LTC128B.128 [R249+0x1f100], [R14.64], !P3 ;  /* 0x1f1000000ef98fae */ /* 0x0005e6000d901d4c */
[----:B------:R-:W-:Y:S01]  /*19f0*/  IMAD.MOV.U32 R8, RZ, RZ, R252 ;  /* 0x000000ffff087224 */ /* 0x000fe200078e00fc */
[----:B------:R-:W-:-:S06]  /*1a00*/  @P2 SHF.R.U32.HI R8, RZ, c[0x0][0x2c0], R9 ;  /* 0x0000b000ff082a19 */ /* 0x000fcc0000011609 */
[----:B------:R-:W-:-:S04]  /*1a10*/  @!P1 IADD3 R10, P2, R8, UR16, RZ ;  /* 0x00000010080a9c10 */ /* 0x000fc8000ff5e0ff */
[----:B------:R-:W-:Y:S01]  /*1a20*/  @!P1 LEA.HI.X.SX32 R9, R8, UR15, 0x1, P2 ;  /* 0x0000000f08099c11 */ /* 0x000fe200090f0eff */
[----:B-1----:R-:W-:-:S04]  /*1a30*/  @!P0 IMAD.WIDE R18, R29, 0x2, R16 ;  /* 0x000000021d128825 */ /* 0x002fc800078e0210 */
[----:B------:R-:W-:Y:S01]  /*1a40*/  @!P0 IMAD.WIDE R16, R28, 0x2, R16 ;  /* 0x000000021c108825 */ /* 0x000fe200078e0210 */
[----:B------:R1:W-:Y:S01]  /*1a50*/  @!P0 LDGSTS.E.BYPASS.LTC128B.128 [R249+0x23100], [R18.64], !P6 ;  /* 0x2310000012f98fae */ /* 0x0003e2000f101d4c */
[----:B--2---:R-:W-:-:S03]  /*1a60*/  @!P1 LEA R14, P2, R10, c[0x0][0x2a0], 0x2 ;  /* 0x0000a8000a0e9a11 */ /* 0x004fc600078410ff */
[----:B------:R2:W-:Y:S01]  /*1a70*/  @!P0 LDGSTS.E.BYPASS.LTC128B.128 [R249+0x27100], [R16.64], !P5 ;  /* 0x2710000010f98fae */ /* 0x0005e2000e901d4c */
[----:B------:R-:W-:-:S03]  /*1a80*/  @!P1 LEA.HI.X R15, R10, c[0x0][0x2a4], R9, 0x2, P2 ;  /* 0x0000a9000a0f9a11 */ /* 0x000fc600010f1409 */
[----:B------:R-:W0:Y:S04]  /*1a90*/  LDGDEPBAR ;  /* 0x00000000000079af */ /* 0x000e280000000000 */
[----:B------:R-:W-:Y:S06]  /*1aa0*/  BAR.SYNC.DEFER_BLOCKING 0x0 ;  /* 0x0000000000007b1d */ /* 0x000fec0000010000 */
[----:B------:R3:W5:Y:S01]  /*1ab0*/  @!P1 LDG.E R251, [R14.64] ;  /* 0x0000000c0efb9981 */ /* 0x000762000c1e1900 */
[----:B------:R-:W-:Y:S01]  /*1ac0*/  IMAD.MOV R8, RZ, RZ, -R8 ;  /* 0x000000ffff087224 */ /* 0x000fe200078e0a08 */
[----:B------:R-:W-:Y:S01]  /*1ad0*/  LOP3.LUT R247, R247, 0x1c0, RZ, 0xc0, !PT ;  /* 0x000001c0f7f77812 */ /* 0x000fe200078ec0ff */
[----:B------:R-:W-:Y:S01]  /*1ae0*/  UIMAD UR18, UR8, UR4, URZ ;  /* 0x00000004081272a4 */ /* 0x000fe2000f8e023f */
[----:B------:R-:W-:Y:S01]  /*1af0*/  LOP3.LUT P1, RZ, R12, 0x2, RZ, 0xc0, !PT ;  /* 0x000000020cff7812 */ /* 0x000fe2000782c0ff */
[----:B------:R-:W-:Y:S01]  /*1b00*/  IMAD R252, R8, c[0x0][0x2b8], R252 ;  /* 0x0000ae0008fc7a24 */ /* 0x000fe200078e02fc */
[----:B------:R-:W-:Y:S01]  /*1b10*/  UIMAD.WIDE.U32 UR20, UR9, UR4, URZ ;  /* 0x00000004091472a5 */ /* 0x000fe2000f8e003f */
[----:B------:R-:W-:Y:S01]  /*1b20*/  IMAD.SHL.U32 R8, R30, 0x8, RZ ;  /* 0x000000081e087824 */ /* 0x000fe200078e00ff */
[----:B------:R-:W-:Y:S01]  /*1b30*/  UIMAD UR18, UR9, UR5, UR18 ;  /* 0x00000005091272a4 */ /* 0x000fe2000f8e0212 */
[----:B-1----:R-:W-:Y:S01]  /*1b40*/  IMAD.WIDE.U32 R18, R252, c[0x0][0x1e0], RZ ;  /* 0x00007800fc127a25 */ /* 0x002fe200078e00ff */
[----:B------:R-:W-:Y:S01]  /*1b50*/  SHF.R.S32.HI R10, RZ, 0x1f, R252 ;  /* 0x0000001fff0a7819 */ /* 0x000fe200000114fc */
[----:B------:R-:W-:Y:S01]  /*1b60*/  ULDC.64 UR4, c[0x0][0x210] ;  /* 0x0000840000047ab9 */ /* 0x000fe20000000a00 */
[----:B------:R-:W-:Y:S01]  /*1b70*/  LOP3.LUT R8, R247, 0x8, R8, 0xf8, !PT ;  /* 0x00000008f7087812 */ /* 0x000fe200078ef808 */
[----:B------:R-:W-:Y:S01]  /*1b80*/  UIADD3 UR18, UR21, UR18, URZ ;  /* 0x0000001215127290 */ /* 0x000fe2000fffe03f */
[----:B------:R-:W-:Y:S01]  /*1b90*/  SHF.R.U32.HI R247, RZ, 0x3, R247 ;  /* 0x00000003fff77819 */ /* 0x000fe200000116f7 */
[C---:B------:R-:W-:Y:S01]  /*1ba0*/  IMAD R9, R10.reuse, c[0x0][0x1e0], RZ ;  /* 0x000078000a097a24 */ /* 0x040fe200078e02ff */
[----:B------:R-:W-:Y:S01]  /*1bb0*/  UIMAD UR8, UR8, UR4, URZ ;  /* 0x00000004080872a4 */ /* 0x000fe2000f8e023f */
[----:B------:R-:W-:Y:S01]  /*1bc0*/  IMAD R10, R10, c[0x0][0x208], RZ ;  /* 0x000082000a0a7a24 */ /* 0x000fe200078e02ff */
[----:B------:R-:W-:Y:S01]  /*1bd0*/  LOP3.LUT R247, R8, R247, RZ, 0x3c, !PT ;  /* 0x000000f708f77212 */ /* 0x000fe200078e3cff */
[C---:B------:R-:W-:Y:S01]  /*1be0*/  IMAD R9, R252.reuse, c[0x0][0x1e4], R9 ;  /* 0x00007900fc097a24 */ /* 0x040fe200078e0209 */
[----:B------:R-:W-:Y:S01]  /*1bf0*/  UIMAD.WIDE.U32 UR22, UR9, UR4, URZ ;  /* 0x00000004091672a5 */ /* 0x000fe2000f8e003f */
[C---:B--2---:R-:W-:Y:S01]  /*1c00*/  IMAD.WIDE.U32 R16, R252.reuse, c[0x0][0x208], RZ ;  /* 0x00008200fc107a25 */ /* 0x044fe200078e00ff */
[----:B------:R-:W-:Y:S01]  /*1c10*/  UIMAD UR5, UR9, UR5, UR8 ;  /* 0x00000005090572a4 */ /* 0x000fe2000f8e0208 */
[----:B------:R-:W-:Y:S01]  /*1c20*/  ISETP.GE.AND P4, PT, R33, c[0x0][0x1d4], PT ;  /* 0x0000750021007a0c */ /* 0x000fe20003f86270 */
[----:B------:R-:W-:Y:S01]  /*1c30*/  UIADD3 UR4, UR6, -0x1, URZ ;  /* 0xffffffff06047890 */ /* 0x000fe2000fffe03f */
[----:B---3--:R-:W-:Y:S01]  /*1c40*/  SHF.R.S32.HI R14, RZ, 0x4, R11 ;  /* 0x00000004ff0e7819 */ /* 0x008fe2000001140b */
[----:B------:R-:W-:Y:S01]  /*1c50*/  IMAD.IADD R19, R19, 0x1, R9 ;  /* 0x0000000113137824 */ /* 0x000fe200078e0209 */
[----:B------:R-:W-:Y:S01]  /*1c60*/  UIADD3 UR5, UR23, UR5, URZ ;  /* 0x0000000517057290 */ /* 0x000fe2000fffe03f */
[----:B------:R-:W-:Y:S01]  /*1c70*/  IMAD R10, R252, c[0x0][0x20c], R10 ;  /* 0x00008300fc0a7a24 */ /* 0x000fe200078e020a */
[----:B------:R-:W-:Y:S01]  /*1c80*/  LEA.HI R11, R11, R14, RZ, 0x1 ;  /* 0x0000000e0b0b7211 */ /* 0x000fe200078f08ff */
[----:B------:R-:W-:Y:S01]  /*1c90*/  UIMAD UR4, UR4, -0x60, UR7 ;  /* 0xffffffa0040478a4 */ /* 0x000fe2000f8e0207 */
[----:B------:R-:W-:Y:S01]  /*1ca0*/  ISETP.GE.AND P3, PT, R13, c[0x0][0x1d4], PT ;  /* 0x000075000d007a0c */ /* 0x000fe20003f66270 */
[----:B------:R-:W-:Y:S01]  /*1cb0*/  IMAD.IADD R17, R17, 0x1, R10 ;  /* 0x0000000111117824 */ /* 0x000fe200078e020a */
[----:B------:R-:W-:Y:S01]  /*1cc0*/  LOP3.LUT R11, R11, 0xfffffffe, RZ, 0xc0, !PT ;  /* 0xfffffffe0b0b7812 */ /* 0x000fe200078ec0ff */
[----:B------:R-:W-:Y:S01]  /*1cd0*/  IMAD.SHL.U32 R5, R5, 0x40, RZ ;  /* 0x0000004005057824 */ /* 0x000fe200078e00ff */
[----:B------:R-:W-:Y:S01]  /*1ce0*/  ISETP.GE.AND P2, PT, R32, c[0x0][0x1d4], PT ;  /* 0x0000750020007a0c */ /* 0x000fe20003f46270 */
[----:B------:R-:W-:Y:S01]  /*1cf0*/  IMAD.SHL.U32 R7, R7, 0x40, RZ ;  /* 0x0000004007077824 */ /* 0x000fe200078e00ff */
[----:B------:R-:W-:Y:S01]  /*1d00*/  IADD3 R30, -R30, UR4, RZ ;  /* 0x000000041e1e7c10 */ /* 0x000fe2000fffe1ff */
[----:B------:R-:W-:Y:S01]  /*1d10*/  IMAD.IADD R11, R14, 0x1, -R11 ;  /* 0x000000010e0b7824 */ /* 0x000fe200078e0a0b */
[----:B------:R-:W-:Y:S01]  /*1d20*/  LEA.HI R6, R6, R2, RZ, 0x5 ;  /* 0x0000000206067211 */ /* 0x000fe200078f28ff */
[----:B------:R-:W-:Y:S01]  /*1d30*/  UISETP.GE.AND UP0, UPT, UR7, 0x61, UPT ;  /* 0x000000610700788c */ /* 0x000fe2000bf06270 */
[----:B------:R-:W-:Y:S01]  /*1d40*/  LOP3.LUT R5, R5, 0x1c0, RZ, 0xc0, !PT ;  /* 0x000001c005057812 */ /* 0x000fe200078ec0ff */
[----:B------:R-:W-:Y:S01]  /*1d50*/  IMAD R247, R11, 0x200, R247 ;  /* 0x000002000bf77824 */ /* 0x000fe200078e02f7 */
[----:B------:R-:W-:Y:S01]  /*1d60*/  LOP3.LUT R7, R7, 0xfffffe00, RZ, 0xc0, !PT ;  /* 0xfffffe0007077812 */ /* 0x000fe200078ec0ff */
[----:B------:R-:W-:-:S02]  /*1d70*/  IMAD.SHL.U32 R11, R11, 0x8, RZ ;  /* 0x000000080b0b7824 */ /* 0x000fc400078e00ff */
[----:B------:R-:W-:Y:S02]  /*1d80*/  IMAD.SHL.U32 R247, R247, 0x2, RZ ;  /* 0x00000002f7f77824 */ /* 0x000fe400078e00ff */
[----:B------:R-:W-:Y:S01]  /*1d90*/  IMAD.SHL.U32 R248, R6, 0x20, RZ ;  /* 0x0000002006f87824 */ /* 0x000fe200078e00ff */
[----:B------:R-:W-:Y:S02]  /*1da0*/  LOP3.LUT R11, R5, 0x8, R11, 0xf8, !PT ;  /* 0x00000008050b7812 */ /* 0x000fe400078ef80b */
[----:B------:R-:W-:Y:S02]  /*1db0*/  IADD3 R246, R247, 0xc120, RZ ;  /* 0x0000c120f7f67810 */ /* 0x000fe40007ffe0ff */
[----:B------:R-:W-:Y:S02]  /*1dc0*/  SHF.R.U32.HI R5, RZ, 0x3, R5 ;  /* 0x00000003ff057819 */ /* 0x000fe40000011605 */
[----:B------:R-:W-:Y:S02]  /*1dd0*/  LOP3.LUT R248, R248, 0x7ffffc00, RZ, 0xc0, !PT ;  /* 0x7ffffc00f8f87812 */ /* 0x000fe400078ec0ff */
[----:B------:R-:W-:-:S04]  /*1de0*/  LOP3.LUT R5, R11, R5, RZ, 0x3c, !PT ;  /* 0x000000050b057212 */ /* 0x000fc800078e3cff */
[CC--:B------:R-:W-:Y:S02]  /*1df0*/  IADD3 R248, R5.reuse, R7.reuse, R248 ;  /* 0x0000000705f87210 */ /* 0x0c0fe40007ffe0f8 */
[----:B------:R-:W-:-:S03]  /*1e00*/  LOP3.LUT R5, R5, R7, RZ, 0xfc, !PT ;  /* 0x0000000705057212 */ /* 0x000fc600078efcff */
[----:B------:R-:W-:-:S04]  /*1e10*/  IMAD.SHL.U32 R248, R248, 0x2, RZ ;  /* 0x00000002f8f87824 */ /* 0x000fc800078e00ff */
[--C-:B------:R-:W-:Y:S02]  /*1e20*/  IMAD R244, R4, 0x2, R248.reuse ;  /* 0x0000000204f47824 */ /* 0x100fe400078e02f8 */
[C---:B------:R-:W-:Y:S02]  /*1e30*/  IMAD R243, R3.reuse, 0x2, R248 ;  /* 0x0000000203f37824 */ /* 0x040fe400078e02f8 */
[----:B------:R-:W-:Y:S01]  /*1e40*/  IMAD R241, R3, 0x2, R244 ;  /* 0x0000000203f17824 */ /* 0x000fe200078e02f4 */
[----:B-----5:R-:W-:Y:S01]  /*1e50*/  SHF.R.S32.HI R8, RZ, 0x1f, R251 ;  /* 0x0000001fff087819 */ /* 0x020fe200000114fb */
[----:B------:R-:W-:-:S04]  /*1e60*/  IMAD.WIDE.U32 R18, R251, c[0x0][0x1f0], R18 ;  /* 0x00007c00fb127a25 */ /* 0x000fc800078e0012 */
[----:B------:R-:W-:Y:S01]  /*1e70*/  IMAD R14, R8, c[0x0][0x1f0], RZ ;  /* 0x00007c00080e7a24 */ /* 0x000fe200078e02ff */
[----:B------:R-:W-:Y:S01]  /*1e80*/  IADD3 R9, P0, R18, UR20, RZ ;  /* 0x0000001412097c10 */ /* 0x000fe2000ff1e0ff */
[----:B------:R-:W-:Y:S02]  /*1e90*/  IMAD R8, R8, c[0x0][0x218], RZ ;  /* 0x0000860008087a24 */ /* 0x000fe400078e02ff */
[C---:B------:R-:W-:Y:S02]  /*1ea0*/  IMAD R14, R251.reuse, c[0x0][0x1f4], R14 ;  /* 0x00007d00fb0e7a24 */ /* 0x040fe400078e020e */
[----:B------:R-:W-:-:S03]  /*1eb0*/  IMAD.WIDE.U32 R16, R251, c[0x0][0x218], R16 ;  /* 0x00008600fb107a25 */ /* 0x000fc600078e0010 */
[----:B------:R-:W-:Y:S01]  /*1ec0*/  IADD3.X R14, R19, UR18, R14, P0, !PT ;  /* 0x00000012130e7c10 */ /* 0x000fe200087fe40e */
[----:B------:R-:W-:Y:S01]  /*1ed0*/  IMAD R8, R251, c[0x0][0x21c], R8 ;  /* 0x00008700fb087a24 */ /* 0x000fe200078e0208 */
[----:B------:R-:W-:-:S04]  /*1ee0*/  LEA R18, P0, R9, c[0x0][0x1c8], 0x1 ;  /* 0x0000720009127a11 */ /* 0x000fc800078008ff */
[----:B------:R-:W-:Y:S01]  /*1ef0*/  LEA.HI.X R14, R9, c[0x0][0x1cc], R14, 0x1, P0 ;  /* 0x00007300090e7a11 */ /* 0x000fe200000f0c0e */
[----:B------:R-:W-:Y:S01]  /*1f00*/  SHFL.IDX PT, R20, R18, RZ, 0x181f ;  /* 0x00181fff12147589 */ /* 0x000fe200000e0000 */
[----:B------:R-:W-:Y:S01]  /*1f10*/  IADD3 R10, P0, R16, UR22, RZ ;  /* 0x00000016100a7c10 */ /* 0x000fe2000ff1e0ff */
[----:B------:R-:W-:Y:S01]  /*1f20*/  IMAD.U32 R16, RZ, RZ, UR9 ;  /* 0x00000009ff107e24 */ /* 0x000fe2000f8e00ff */
[----:B------:R-:W-:Y:S01]  /*1f30*/  IADD3 R9, R247, 0xc100, RZ ;  /* 0x0000c100f7097810 */ /* 0x000fe20007ffe0ff */
[----:B----4-:R-:W1:Y:S01]  /*1f40*/  SHFL.IDX PT, R21, R14, RZ, 0x181f ;  /* 0x00181fff0e157589 */ /* 0x010e6200000e0000 */
[----:B------:R-:W-:Y:S02]  /*1f50*/  IADD3.X R8, R17, UR5, R8, P0, !PT ;  /* 0x0000000511087c10 */ /* 0x000fe400087fe408 */
[----:B------:R-:W-:Y:S01]  /*1f60*/  LEA R34, P0, R10, c[0x0][0x1f8], 0x1 ;  /* 0x00007e000a227a11 */ /* 0x000fe200078008ff */
[----:B------:R-:W-:Y:S01]  /*1f70*/  SHFL.IDX PT, R18, R18, 0x1, 0x181f ;  /* 0x00381f0012127f89 */ /* 0x000fe200000e0000 */
[----:B------:R-:W-:Y:S01]  /*1f80*/  @P1 IADD3 R246, R9, -0x20, RZ ;  /* 0xffffffe009f61810 */ /* 0x000fe20007ffe0ff */
[----:B------:R-:W-:Y:S01]  /*1f90*/  IMAD R9, R252, c[0x0][0x1e0], RZ ;  /* 0x00007800fc097a24 */ /* 0x000fe200078e02ff */
[----:B------:R-:W-:Y:S01]  /*1fa0*/  LEA.HI.X R8, R10, c[0x0][0x1fc], R8, 0x1, P0 ;  /* 0x00007f000a087a11 */ /* 0x000fe200000f0c08 */
[----:B------:R-:W-:Y:S01]  /*1fb0*/  SHFL.IDX PT, R19, R14, 0x1, 0x181f ;  /* 0x00381f000e137f89 */ /* 0x000fe200000e0000 */
[----:B------:R-:W-:Y:S01]  /*1fc0*/  ISETP.GE.AND P0, PT, R30, 0x1, PT ;  /* 0x000000011e00780c */ /* 0x000fe20003f06270 */
[----:B------:R-:W-:Y:S01]  /*1fd0*/  IMAD R9, R251, c[0x0][0x1f0], R9 ;  /* 0x00007c00fb097a24 */ /* 0x000fe200078e0209 */
[----:B------:R-:W-:Y:S01]  /*1fe0*/  ISETP.GE.AND P1, PT, R0, c[0x0][0x1d4], PT ;  /* 0x0000750000007a0c */ /* 0x000fe20003f26270 */
[----:B------:R-:W-:Y:S01]  /*1ff0*/  SHFL.IDX PT, R17, R14, 0x2, 0x181f ;  /* 0x00581f000e117f89 */ /* 0x000fe200000e0000 */
[----:B------:R-:W-:Y:S01]  /*2000*/  IADD3 R237, R246, 0x800, RZ ;  /* 0x00000800f6ed7810 */ /* 0x000fe20007ffe0ff */
[----:B------:R-:W-:Y:S01]  /*2010*/  IMAD R16, R16, c[0x0][0x1e8], R9 ;  /* 0x00007a0010107a24 */ /* 0x000fe200078e0209 */
[C---:B------:R-:W-:Y:S01]  /*2020*/  IADD3 R236, R246.reuse, 0x1000, RZ ;  /* 0x00001000f6ec7810 */ /* 0x040fe20007ffe0ff */
[----:B------:R-:W2:Y:S01]  /*2030*/  SHFL.IDX PT, R46, R34, RZ, 0x181f ;  /* 0x00181fff222e7589 */ /* 0x000ea200000e0000 */
[----:B------:R-:W-:-:S02]  /*2040*/  IADD3 R235, R246, 0x1800, RZ ;  /* 0x00001800f6eb7810 */ /* 0x000fc40007ffe0ff */
[----:B------:R-:W-:Y:S01]  /*2050*/  LEA R16, R16, c[0x0][0x1c8], 0x1 ;  /* 0x0000720010107a11 */ /* 0x000fe200078e08ff */
[----:B------:R-:W3:Y:S01]  /*2060*/  SHFL.IDX PT, R10, R8, RZ, 0x181f ;  /* 0x00181fff080a7589 */ /* 0x000ee200000e0000 */
[C---:B------:R-:W-:Y:S02]  /*2070*/  IADD3 R234, R246.reuse, 0x2000, RZ ;  /* 0x00002000f6ea7810 */ /* 0x040fe40007ffe0ff */
[C---:B------:R-:W-:Y:S01]  /*2080*/  IADD3 R233, R246.reuse, 0x2800, RZ ;  /* 0x00002800f6e97810 */ /* 0x040fe20007ffe0ff */
[--C-:B-1----:R-:W-:Y:S01]  /*2090*/  @P0 IMAD.WIDE R36, R33, 0x2, R20.reuse ;  /* 0x0000000221240825 */ /* 0x102fe200078e0214 */
[----:B------:R-:W-:Y:S01]  /*20a0*/  SHFL.IDX PT, R16, R16, 0x2, 0x181f ;  /* 0x00581f0010107f89 */ /* 0x000fe200000e0000 */
[C---:B------:R-:W-:Y:S02]  /*20b0*/  IADD3 R231, R246.reuse, 0x3000, RZ ;  /* 0x00003000f6e77810 */ /* 0x040fe40007ffe0ff */
[----:B------:R-:W-:Y:S01]  /*20c0*/  @P0 IMAD.WIDE R26, R31, 0x2, R20 ;  /* 0x000000021f1a0825 */ /* 0x000fe200078e0214 */
[----:B------:R1:W-:Y:S01]  /*20d0*/  @P0 LDGSTS.E.BYPASS.LTC128B.128 [R249+0xc100], [R36.64], !P4 ;  /* 0x0c10000024f90fae */ /* 0x0003e2000e101d4c */
[----:B------:R-:W-:-:S02]  /*20e0*/  IADD3 R230, R246, 0x3800, RZ ;  /* 0x00003800f6e67810 */ /* 0x000fc40007ffe0ff */
[--C-:B------:R-:W-:Y:S01]  /*20f0*/  @P0 IMAD.WIDE R24, R29, 0x2, R20.reuse ;  /* 0x000000021d180825 */ /* 0x100fe200078e0214 */
[----:B------:R4:W-:Y:S01]  /*2100*/  @P0 LDGSTS.E.BYPASS.LTC128B.128 [R249+0xf100], [R26.64], !P3 ;  /* 0x0f1000001af90fae */ /* 0x0009e2000d901d4c */
[----:B------:R-:W-:Y:S02]  /*2110*/  IADD3 R229, R246, 0x4000, RZ ;  /* 0x00004000f6e57810 */ /* 0x000fe40007ffe0ff */
[----:B------:R-:W-:Y:S01]  /*2120*/  @P0 IMAD.WIDE R38, R28, 0x2, R20 ;  /* 0x000000021c260825 */ /* 0x000fe200078e0214 */
[----:B------:R5:W-:Y:S01]  /*2130*/  @P0 LDGSTS.E.BYPASS.LTC128B.128 [R249+0x12100], [R24.64], !P2 ;  /* 0x1210000018f90fae */ /* 0x000be2000d101d4c */
[----:B------:R-:W-:Y:S02]  /*2140*/  IADD3 R228, R246, 0x4800, RZ ;  /* 0x00004800f6e47810 */ /* 0x000fe40007ffe0ff */
[----:B------:R-:W-:Y:S01]  /*2150*/  IMAD.WIDE R20, R33, 0x2, RZ ;  /* 0x0000000221147825 */ /* 0x000fe200078e02ff */
[----:B------:R1:W-:Y:S01]  /*2160*/  @P0 LDGSTS.E.BYPASS.LTC128B.128 [R249+0x15100], [R38.64], !P1 ;  /* 0x1510000026f90fae */ /* 0x0003e2000c901d4c */
[----:B------:R-:W-:-:S02]  /*2170*/  ISETP.GE.AND P0, PT, R30, 0x21, PT ;  /* 0x000000211e00780c */ /* 0x000fc40003f06270 */
[----:B------:R-:W-:Y:S01]  /*2180*/  IADD3 R227, R246, 0x5000, RZ ;  /* 0x00005000f6e37810 */ /* 0x000fe20007ffe0ff */
[----:B------:R-:W1:Y:S01]  /*2190*/  SHFL.IDX PT, R22, R34, 0x1, 0x181f ;  /* 0x00381f0022167f89 */ /* 0x000e6200000e0000 */
[----:B--2---:R-:W-:Y:S02]  /*21a0*/  IADD3 R82, P5, R46, R20, RZ ;  /* 0x000000142e527210 */ /* 0x004fe40007fbe0ff */
[C---:B------:R-:W-:Y:S01]  /*21b0*/  IADD3 R226, R246.reuse, 0x5800, RZ ;  /* 0x00005800f6e27810 */ /* 0x040fe20007ffe0ff */
[----:B------:R-:W2:Y:S01]  /*21c0*/  SHFL.IDX PT, R9, R8, 0x1, 0x181f ;  /* 0x00381f0008097f89 */ /* 0x000ea200000e0000 */
[----:B------:R-:W-:Y:S01]  /*21d0*/  IADD3 R225, R246, 0x6000, RZ ;  /* 0x00006000f6e17810 */ /* 0x000fe20007ffe0ff */
[----:B---3--:R-:W-:Y:S01]  /*21e0*/  IMAD.X R83, R10, 0x1, R21, P5 ;  /* 0x000000010a537824 */ /* 0x008fe200028e0615 */
[C---:B------:R-:W-:Y:S01]  /*21f0*/  IADD3 R224, R246.reuse, 0x6800, RZ ;  /* 0x00006800f6e07810 */ /* 0x040fe20007ffe0ff */
[----:B------:R-:W3:Y:S01]  /*2200*/  SHFL.IDX PT, R34, R34, 0x2, 0x181f ;  /* 0x00581f0022227f89 */ /* 0x000ee200000e0000 */
[C---:B------:R-:W-:Y:S01]  /*2210*/  IADD3 R223, R246.reuse, 0x7000, RZ ;  /* 0x00007000f6df7810 */ /* 0x040fe20007ffe0ff */
[--C-:B------:R-:W-:Y:S01]  /*2220*/  @P0 IMAD.WIDE R14, R31, 0x2, R18.reuse ;  /* 0x000000021f0e0825 */ /* 0x100fe200078e0212 */
[C---:B------:R-:W-:Y:S01]  /*2230*/  IADD3 R222, R246.reuse, 0x7800, RZ ;  /* 0x00007800f6de7810 */ /* 0x040fe20007ffe0ff */
[----:B------:R-:W3:Y:S01]  /*2240*/  SHFL.IDX PT, R8, R8, 0x2, 0x181f ;  /* 0x00581f0008087f89 */ /* 0x000ee200000e0000 */
[C---:B------:R-:W-:Y:S01]  /*2250*/  IADD3 R221, R246.reuse, 0x8000, RZ ;  /* 0x00008000f6dd7810 */ /* 0x040fe20007ffe0ff */
[----:B----4-:R-:W-:Y:S01]  /*2260*/  @P0 IMAD.WIDE R26, R33, 0x2, R18 ;  /* 0x00000002211a0825 */ /* 0x010fe200078e0212 */
[----:B------:R-:W-:-:S02]  /*2270*/  IADD3 R220, R246, 0x8800, RZ ;  /* 0x00008800f6dc7810 */ /* 0x000fc40007ffe0ff */
[C---:B------:R-:W-:Y:S01]  /*2280*/  IADD3 R219, R246.reuse, 0x9000, RZ ;  /* 0x00009000f6db7810 */ /* 0x040fe20007ffe0ff */
[--C-:B-----5:R-:W-:Y:S01]  /*2290*/  @P0 IMAD.WIDE R24, R29, 0x2, R18.reuse ;  /* 0x000000021d180825 */ /* 0x120fe200078e0212 */
[----:B------:R4:W-:Y:S01]  /*22a0*/  @P0 LDGSTS.E.BYPASS.LTC128B.128 [R249+0xd100], [R26.64], !P4 ;  /* 0x0d1000001af90fae */ /* 0x0009e2000e101d4c */
[----:B------:R-:W-:Y:S02]  /*22b0*/  IADD3 R218, R246, 0x9800, RZ ;  /* 0x00009800f6da7810 */ /* 0x000fe40007ffe0ff */
[----:B------:R-:W-:Y:S01]  /*22c0*/  @P0 IMAD.WIDE R18, R28, 0x2, R18 ;  /* 0x000000021c120825 */ /* 0x000fe200078e0212 */
[----:B------:R5:W-:Y:S01]  /*22d0*/  @P0 LDGSTS.E.BYPASS.LTC128B.128 [R249+0x10100], [R14.64], !P3 ;  /* 0x101000000ef90fae */ /* 0x000be2000d901d4c */
[----:B-1----:R-:W-:Y:S02]  /*22e0*/  IADD3 R44, P5, R20, R22, RZ ;  /* 0x00000016142c7210 */ /* 0x002fe40007fbe0ff */
[C---:B------:R-:W-:Y:S01]  /*22f0*/  IADD3 R217, R246.reuse, 0xa000, RZ ;  /* 0x0000a000f6d97810 */ /* 0x040fe20007ffe0ff */
[----:B------:R1:W-:Y:S01]  /*2300*/  @P0 LDGSTS.E.BYPASS.LTC128B.128 [R249+0x13100], [R24.64], !P2 ;  /* 0x1310000018f90fae */ /* 0x0003e2000d101d4c */
[C---:B------:R-:W-:Y:S01]  /*2310*/  IADD3 R216, R246.reuse, 0xa800, RZ ;  /* 0x0000a800f6d87810 */ /* 0x040fe20007ffe0ff */
[----:B--2---:R-:W-:Y:S01]  /*2320*/  IMAD.X R45, R21, 0x1, R9, P5 ;  /* 0x00000001152d7824 */ /* 0x004fe200028e0609 */
[----:B------:R-:W-:Y:S01]  /*2330*/  IADD3 R183, R246, 0xb000, RZ ;  /* 0x0000b000f6b77810 */ /* 0x000fe20007ffe0ff */
[----:B------:R2:W-:Y:S01]  /*2340*/  @P0 LDGSTS.E.BYPASS.LTC128B.128 [R249+0x16100], [R18.64], !P1 ;  /* 0x1610000012f90fae */ /* 0x0005e2000c901d4c */
[----:B------:R-:W-:-:S02]  /*2350*/  ISETP.GT.AND P0, PT, R30, 0x40, PT ;  /* 0x000000401e00780c */ /* 0x000fc40003f04270 */
[----:B---3--:R-:W-:Y:S02]  /*2360*/  IADD3 R20, P5, R20, R34, RZ ;  /* 0x0000002214147210 */ /* 0x008fe40007fbe0ff */
[----:B------:R-:W-:-:S03]  /*2370*/  IADD3 R182, R246, 0xb800, RZ ;  /* 0x0000b800f6b67810 */ /* 0x000fc60007ffe0ff */
[----:B------:R-:W-:Y:S02]  /*2380*/  IMAD.X R21, R21, 0x1, R8, P5 ;  /* 0x0000000115157824 */ /* 0x000fe400028e0608 */
[----:B-----5:R-:W-:-:S04]  /*2390*/  IMAD.WIDE R14, R31, 0x2, RZ ;  /* 0x000000021f0e7825 */ /* 0x020fc800078e02ff */
[----:B-1----:R-:W-:Y:S01]  /*23a0*/  @P0 IMAD.WIDE R24, R33, 0x2, R16 ;  /* 0x0000000221180825 */ /* 0x002fe200078e0210 */
[----:B------:R-:W-:-:S03]  /*23b0*/  IADD3 R54, P5, R46, R14, RZ ;  /* 0x0000000e2e367210 */ /* 0x000fc60007fbe0ff */
[----:B--2---:R-:W-:Y:S01]  /*23c0*/  @P0 IMAD.WIDE R18, R31, 0x2, R16 ;  /* 0x000000021f120825 */ /* 0x004fe200078e0210 */
[----:B------:R1:W-:Y:S03]  /*23d0*/  @P0 LDGSTS.E.BYPASS.LTC128B.128 [R249+0xe100], [R24.64], !P4 ;  /* 0x0e10000018f90fae */ /* 0x0003e6000e101d4c */
[----:B------:R-:W-:Y:S01]  /*23e0*/  IMAD.X R55, R10, 0x1, R15, P5 ;  /* 0x000000010a377824 */ /* 0x000fe200028e060f */
[----:B------:R2:W-:Y:S01]  /*23f0*/  @P0 LDGSTS.E.BYPASS.LTC128B.128 [R249+0x11100], [R18.64], !P3 ;  /* 0x1110000012f90fae */ /* 0x0005e2000d901d4c */
[----:B------:R-:W-:-:S05]  /*2400*/  IADD3 R42, P5, R14, R22, RZ ;  /* 0x000000160e2a7210 */ /* 0x000fca0007fbe0ff */
[----:B------:R-:W-:Y:S01]  /*2410*/  IMAD.X R43, R15, 0x1, R9, P5 ;  /* 0x000000010f2b7824 */ /* 0x000fe200028e0609 */
[----:B------:R-:W-:-:S05]  /*2420*/  IADD3 R14, P5, R14, R34, RZ ;  /* 0x000000220e0e7210 */ /* 0x000fca0007fbe0ff */
[----:B------:R-:W-:Y:S02]  /*2430*/  IMAD.X R15, R15, 0x1, R8, P5 ;  /* 0x000000010f0f7824 */ /* 0x000fe400028e0608 */
[----:B-1----:R-:W-:-:S04]  /*2440*/  @P0 IMAD.WIDE R24, R29, 0x2, R16 ;  /* 0x000000021d180825 */ /* 0x002fc800078e0210 */
[----:B------:R-:W-:Y:S01]  /*2450*/  @P0 IMAD.WIDE R16, R28, 0x2, R16 ;  /* 0x000000021c100825 */ /* 0x000fe200078e0210 */
[----:B------:R4:W-:Y:S03]  /*2460*/  @P0 LDGSTS.E.BYPASS.LTC128B.128 [R249+0x14100], [R24.64], !P2 ;  /* 0x1410000018f90fae */ /* 0x0009e6000d101d4c */
[----:B--2---:R-:W-:Y:S01]  /*2470*/  IMAD.WIDE R18, R29, 0x2, RZ ;  /* 0x000000021d127825 */ /* 0x004fe200078e02ff */
[----:B------:R1:W-:Y:S04]  /*2480*/  @P0 LDGSTS.E.BYPASS.LTC128B.128 [R249+0x17100], [R16.64], !P1 ;  /* 0x1710000010f90fae */ /* 0x0003e8000c901d4c */
[----:B------:R-:W0:Y:S01]  /*2490*/  LDGDEPBAR ;  /* 0x00000000000079af */ /* 0x000e220000000000 */
[----:B------:R-:W-:-:S02]  /*24a0*/  IADD3 R52, P0, R46, R18, RZ ;  /* 0x000000122e347210 */ /* 0x000fc40007f1e0ff */
[----:B------:R-:W-:-:S03]  /*24b0*/  IADD3 R40, P5, R18, R22, RZ ;  /* 0x0000001612287210 */ /* 0x000fc60007fbe0ff */
[----:B------:R-:W-:Y:S01]  /*24c0*/  IMAD.X R53, R10, 0x1, R19, P0 ;  /* 0x000000010a357824 */ /* 0x000fe200000e0613 */
[----:B------:R-:W-:Y:S01]  /*24d0*/  IADD3 R80, P0, R18, R34, RZ ;  /* 0x0000002212507210 */ /* 0x000fe20007f1e0ff */
[----:B------:R-:W-:-:S04]  /*24e0*/  IMAD.X R41, R19, 0x1, R9, P5 ;  /* 0x0000000113297824 */ /* 0x000fc800028e0609 */
[----:B------:R-:W-:Y:S02]  /*24f0*/  IMAD.X R81, R19, 0x1, R8, P0 ;  /* 0x0000000113517824 */ /* 0x000fe400000e0608 */
[----:B-1----:R-:W-:Y:S01]  /*2500*/  IMAD.WIDE R16, R28, 0x2, RZ ;  /* 0x000000021c107825 */ /* 0x002fe200078e02ff */
[----:B------:R-:W-:-:S04]  /*2510*/  DEPBAR.LE SB0, 0x1 ;  /* 0x000080400000791a */ /* 0x000fc80000000000 */
[----:B------:R-:W-:-:S04]  /*2520*/  DEPBAR.LE SB0, 0x0 ;  /* 0x000080000000791a */ /* 0x000fc80000000000 */
[----:B------:R-:W-:Y:S01]  /*2530*/  BAR.SYNC.DEFER_BLOCKING 0x0 ;  /* 0x0000000000007b1d */ /* 0x000fe20000010000 */
[----:B------:R-:W-:Y:S02]  /*2540*/  IADD3 R46, P6, R46, R16, RZ ;  /* 0x000000102e2e7210 */ /* 0x000fe40007fde0ff */
[C---:B------:R-:W-:Y:S02]  /*2550*/  IADD3 R34, P0, R16.reuse, R34, RZ ;  /* 0x0000002210227210 */ /* 0x040fe40007f1e0ff */
[----:B------:R-:W-:Y:S01]  /*2560*/  IADD3 R22, P5, R16, R22, RZ ;  /* 0x0000001610167210 */ /* 0x000fe20007fbe0ff */
[----:B------:R-:W-:Y:S01]  /*2570*/  IMAD.X R47, R10, 0x1, R17, P6 ;  /* 0x000000010a2f7824 */ /* 0x000fe200030e0611 */
[----:B------:R-:W-:Y:S01]  /*2580*/  ISETP.GE.AND P6, PT, R33, c[0x0][0x1d4], PT ;  /* 0x0000750021007a0c */ /* 0x000fe20003fc6270 */
[C---:B------:R-:W-:Y:S02]  /*2590*/  IMAD.X R35, R17.reuse, 0x1, R8, P0 ;  /* 0x0000000111237824 */ /* 0x040fe400000e0608 */
[----:B------:R-:W-:Y:S01]  /*25a0*/  IMAD.X R23, R17, 0x1, R9, P5 ;  /* 0x0000000111177824 */ /* 0x000fe200028e0609 */
[----:B------:R-:W-:-:S02]  /*25b0*/  ISETP.LT.OR P0, PT, R30, 0x1, P6 ;  /* 0x000000011e00780c */ /* 0x000fc40003701670 */
[----:B------:R-:W-:Y:S02]  /*25c0*/  ISETP.GE.AND P5, PT, R13, c[0x0][0x1d4], PT ;  /* 0x000075000d007a0c */ /* 0x000fe40003fa6270 */
[----:B------:R-:W-:Y:S01]  /*25d0*/  ISETP.GE.AND P6, PT, R32, c[0x0][0x1d4], PT ;  /* 0x0000750020007a0c */ /* 0x000fe20003fc6270 */
[----:B------:R-:W-:Y:S04]  /*25e0*/  LDSM.16.M88.4 R64, [R248+0x18100] ;  /* 0x01810000f840783b */ /* 0x000fe80000000200 */
[----:B------:R-:W-:Y:S04]  /*25f0*/  LDSM.16.M88.4 R96, [R244+0x18100] ;  /* 0x01810000f460783b */ /* 0x000fe80000000200 */
[----:B------:R-:W-:Y:S04]  /*2600*/  LDSM.16.M88.4 R48, [R247+0xc100] ;  /* 0x00c10000f730783b */ /* 0x000fe80000000200 */
[----:B------:R-:W-:Y:S04]  /*2610*/  LDSM.16.M88.4 R36, [R247+0xc900] ;  /* 0x00c90000f724783b */ /* 0x000fe80000000200 */
[----:B------:R-:W-:Y:S04]  /*2620*/  LDSM.16.M88.4 R208, [R247+0xd100] ;  /* 0x00d10000f7d0783b */ /* 0x000fe80000000200 */
[----:B----4-:R-:W1:Y:S04]  /*2630*/  LDSM.16.M88.4 R24, [R247+0xd900] ;  /* 0x00d90000f718783b */ /* 0x010e680000000200 */
[----:B------:R-:W-:Y:S04]  /*2640*/  LDSM.16.M88.4 R16, [R247+0xe100] ;  /* 0x00e10000f710783b */ /* 0x000fe80000000200 */
[----:B------:R-:W-:Y:S04]  /*2650*/  LDSM.16.M88.4 R76, [R247+0xe900] ;  /* 0x00e90000f74c783b */ /* 0x000fe80000000200 */
[----:B------:R-:W-:Y:S04]  /*2660*/  LDSM.16.M88.4 R68, [R246] ;  /* 0x00000000f644783b */ /* 0x000fe80000000200 */
[----:B------:R-:W-:Y:S04]  /*2670*/  LDSM.16.M88.4 R8, [R246+0x800] ;  /* 0x00080000f608783b */ /* 0x000fe80000000200 */
[----:B------:R-:W-:Y:S04]  /*2680*/  LDSM.16.M88.4 R72, [R246+0x1000] ;  /* 0x00100000f648783b */ /* 0x000fe80000000200 */
[----:B------:R-:W2:Y:S04]  /*2690*/  LDSM.16.M88.4 R56, [R246+0x1800] ;  /* 0x00180000f638783b */ /* 0x000ea80000000200 */
[----:B------:R-:W3:Y:S04]  /*26a0*/  LDSM.16.M88.4 R60, [R246+0x2000] ;  /* 0x00200000f63c783b */ /* 0x000ee80000000200 */
[----:B------:R-:W-:Y:S04]  /*26b0*/  LDSM.16.M88.4 R100, [R246+0x2800] ;  /* 0x00280000f664783b */ /* 0x000fe80000000200 */
[----:B------:R-:W-:Y:S01]  /*26c0*/  @!PT LDS RZ, [RZ] ;  /* 0x00000000fffff984 */ /* 0x000fe20000000800 */
[----:B------:R-:W-:Y:S01]  /*26d0*/  @!PT LDS RZ, [RZ] ;  /* 0x00000000fffff984 */ /* 0x000fe20000000800 */
[----:B------:R-:W-:Y:S01]  /*26e0*/  @!PT LDS RZ, [RZ] ;  /* 0x00000000fffff984 */ /* 0x000fe20000000800 */
[----:B------:R4:W-:Y:S01]  /*26f0*/  LDGSTS.E.BYPASS.LTC128B.128 [R249+0x100], [R82.64], !P0 ;  /* 0x0010000052f97fae */ /* 0x0009e2000c101d4c */
[C---:B------:R-:W-:Y:S01]  /*2700*/  ISETP.LT.OR P0, PT, R30.reuse, 0x1, P5 ;  /* 0x000000011e00780c */ /* 0x040fe20002f01670 */
[C---:B-1----:R-:W-:Y:S08]  /*2710*/  HMMA.16816.F32.BF16 R200, R64.reuse, R24, RZ ;  /* 0x0000001840c8723c */ /* 0x042ff000000418ff */
[----:B------:R-:W-:Y:S04]  /*2720*/  HMMA.16816.F32.BF16 R24, R64, R26, RZ ;  /* 0x0000001a4018723c */ /* 0x000fe800000418ff */
[----:B------:R1:W-:Y:S01]  /*2730*/  LDGSTS.E.BYPASS.LTC128B.128 [R249+0x3100], [R54.64], !P0 ;  /* 0x0310000036f97fae */ /* 0x0003e2000c101d4c */
[----:B------:R-:W-:-:S02]  /*2740*/  ISETP.LT.OR P0, PT, R30, 0x1, P6 ;  /* 0x000000011e00780c */ /* 0x000fc40003701670 */
[----:B------:R-:W-:Y:S01]  /*2750*/  ISETP.GE.AND P6, PT, R0, c[0x0][0x1d4], PT ;  /* 0x0000750000007a0c */ /* 0x000fe20003fc6270 */
[----:B------:R-:W-:-:S10]  /*2760*/  IMAD.MOV.U32 R0, RZ, RZ, 0x40 ;  /* 0x00000040ff007424 */ /* 0x000fd400078e00ff */
[----:B------:R1:W-:Y:S01]  /*2770*/  LDGSTS.E.BYPASS.LTC128B.128 [R249+0x6100], [R52.64], !P0 ;  /* 0x0610000034f97fae */ /* 0x0003e2000c101d4c */
[----:B------:R-:W-:Y:S01]  /*2780*/  ISETP.LT.OR P0, PT, R30, 0x1, P6 ;  /* 0x000000011e00780c */ /* 0x000fe20003701670 */
[C---:B--2---:R-:W-:Y:S08]  /*2790*/  HMMA.16816.F32.BF16 R200, R96.reuse, R56, R200 ;  /* 0x0000003860c8723c */ /* 0x044ff000000418c8 */
[----:B------:R-:W-:Y:S04]  /*27a0*/  HMMA.16816.F32.BF16 R24, R96, R58, R24 ;  /* 0x0000003a6018723c */ /* 0x000fe80000041818 */
[----:B------:R2:W-:Y:S01]  /*27b0*/  LDGSTS.E.BYPASS.LTC128B.128 [R249+0x9100], [R46.64], !P0 ;  /* 0x091000002ef97fae */ /* 0x0005e2000c101d4c */
[----:B------:R-:W-:-:S04]  /*27c0*/  ISETP.GE.AND P0, PT, R33, c[0x0][0x1d4], PT ;  /* 0x0000750021007a0c */ /* 0x000fc80003f06270 */
[C---:B------:R-:W-:Y:S01]  /*27d0*/  ISETP.LT.OR P0, PT, R30.reuse, 0x21, P0 ;  /* 0x000000211e00780c */ /* 0x040fe20000701670 */
[C---:B-1----:R-:W-:Y:S11]  /*27e0*/  HMMA.16816.F32.BF16 R52, R64.reuse, R48, RZ ;  /* 0x000000304034723c */ /* 0x042ff600000418ff */
[----:B------:R-:W-:Y:S01]  /*27f0*/  @!UPT UIADD3 URZ, URZ, URZ, URZ ;  /* 0x0000003f3f3ff290 */ /* 0x000fe2000fffe03f */
[----:B------:R2:W-:Y:S01]  /*2800*/  LDGSTS.E.BYPASS.LTC128B.128 [R249+0x1100], [R44.64], !P0 ;  /* 0x011000002cf97fae */ /* 0x0005e2000c101d4c */
[----:B------:R-:W-:Y:S01]  /*2810*/  ISETP.LT.OR P0, PT, R30, 0x21, P5 ;  /* 0x000000211e00780c */ /* 0x000fe20002f01670 */
[----:B------:R-:W-:Y:S11]  /*2820*/  HMMA.16816.F32.BF16 R48, R64, R50, RZ ;  /* 0x000000324030723c */ /* 0x000ff600000418ff */
[----:B------:R-:W-:Y:S01]  /*2830*/  @!UPT UIADD3 URZ, URZ, URZ, URZ ;  /* 0x0000003f3f3ff290 */ /* 0x000fe2000fffe03f */
[----:B------:R1:W-:Y:S01]  /*2840*/  LDGSTS.E.BYPASS.LTC128B.128 [R249+0x4100], [R42.64], !P0 ;  /* 0x041000002af97fae */ /* 0x0003e2000c101d4c */
[----:B------:R-:W-:-:S04]  /*2850*/  ISETP.GE.AND P0, PT, R32, c[0x0][0x1d4], PT ;  /* 0x0000750020007a0c */ /* 0x000fc80003f06270 */
[C---:B------:R-:W-:Y:S01]  /*2860*/  ISETP.LT.OR P0, PT, R30.reuse, 0x21, P0 ;  /* 0x000000211e00780c */ /* 0x040fe20000701670 */
[----:B------:R-:W-:Y:S08]  /*2870*/  HMMA.16816.F32.BF16 R52, R96, R68, R52 ;  /* 0x000000446034723c */ /* 0x000ff00000041834 */
[----:B--2---:R-:W-:Y:S04]  /*2880*/  HMMA.16816.F32.BF16 R44, R64, R36, RZ ;  /* 0x00000024402c723c */ /* 0x004fe800000418ff */
[----:B------:R1:W-:Y:S01]  /*2890*/  LDGSTS.E.BYPASS.LTC128B.128 [R249+0x7100], [R40.64], !P0 ;  /* 0x0710000028f97fae */ /* 0x0003e2000c101d4c */
[----:B------:R-:W-:-:S03]  /*28a0*/  ISETP.LT.OR P0, PT, R30, 0x21, P6 ;  /* 0x000000211e00780c */ /* 0x000fc60003701670 */
[----:B------:R-:W-:Y:S08]  /*28b0*/  HMMA.16816.F32.BF16 R36, R64, R38, RZ ;  /* 0x000000264024723c */ /* 0x000ff000000418ff */
[----:B------:R-:W-:Y:S02]  /*28c0*/  HMMA.16816.F32.BF16 R48, R96, R70, R48 ;  /* 0x000000466030723c */ /* 0x000fe40000041830 */
[----:B------:R2:W-:Y:S01]  /*28d0*/  LDGSTS.E.BYPASS.LTC128B.128 [R249+0xa100], [R22.64], !P0 ;  /* 0x0a10000016f97fae */ /* 0x0005e2000c101d4c */
[----:B------:R-:W-:-:S04]  /*28e0*/  ISETP.GE.AND P0, PT, R33, c[0x0][0x1d4], PT ;  /* 0x0000750021007a0c */ /* 0x000fc80003f06270 */
[C---:B------:R-:W-:Y:S01]  /*28f0*/  ISETP.LT.OR P0, PT, R30.reuse, 0x41, P0 ;  /* 0x000000411e00780c */ /* 0x040fe20000701670 */
[C---:B------:R-:W-:Y:S08]  /*2900*/  HMMA.16816.F32.BF16 R44, R96.reuse, R8, R44 ;  /* 0x00000008602c723c */ /* 0x040ff0000004182c */
[----:B------:R-:W-:Y:S04]  /*2910*/  HMMA.16816.F32.BF16 R36, R96, R10, R36 ;  /* 0x0000000a6024723c */ /* 0x000fe80000041824 */
[----:B------:R2:W-:Y:S01]  /*2920*/  LDGSTS.E.BYPASS.LTC128B.128 [R249+0x2100], [R20.64], !P0 ;  /* 0x0210000014f97fae */ /* 0x0005e2000c101d4c */
[----:B------:R-:W-:-:S02]  /*2930*/  ISETP.LT.OR P0, PT, R30, 0x41, P5 ;  /* 0x000000411e00780c */ /* 0x000fc40002f01670 */
[----:B------:R-:W-:Y:S01]  /*2940*/  ISETP.GE.AND P5, PT, R32, c[0x0][0x1d4], PT ;  /* 0x0000750020007a0c */ /* 0x000fe20003fa6270 */
[----:B-1----:R-:W-:Y:S01]  /*2950*/  HMMA.16816.F32.BF16 R40, R64, R208, RZ ;  /* 0x000000d04028723c */ /* 0x002fe200000418ff */
[----:B------:R-:W-:Y:S02]  /*2960*/  SHF.R.S32.HI R32, RZ, 0x1f, R29 ;  /* 0x0000001fff207819 */ /* 0x000fe4000001141d */
[----:B------:R-:W-:-:S05]  /*2970*/  ISETP.LT.OR P5, PT, R30, 0x41, P5 ;  /* 0x000000411e00780c */ /* 0x000fca0002fa1670 */
[----:B------:R-:W-:Y:S02]  /*2980*/  HMMA.16816.F32.BF16 R208, R64, R210, RZ ;  /* 0x000000d240d0723c */ /* 0x000fe400000418ff */
[----:B------:R1:W-:Y:S01]  /*2990*/  LDGSTS.E.BYPASS.LTC128B.128 [R249+0x5100], [R14.64], !P0 ;  /* 0x051000000ef97fae */ /* 0x0003e2000c101d4c */
[----:B------:R-:W-:-:S04]  /*29a0*/  LOP3.LUT P0, RZ, R12, 0x4, RZ, 0xc0, !PT ;  /* 0x000000040cff7812 */ /* 0x000fc8000780c0ff */
[----:B------:R-:W-:Y:S01]  /*29b0*/  SEL R0, R0, 0xffffffc0, !P0 ;  /* 0xffffffc000007807 */ /* 0x000fe20004000000 */
[----:B------:R4:W-:Y:S01]  /*29c0*/  LDGSTS.E.BYPASS.LTC128B.128 [R249+0x8100], [R80.64], !P5 ;  /* 0x0810000050f97fae */ /* 0x0009e2000e901d4c */
[----:B------:R-:W-:Y:S02]  /*29d0*/  ISETP.LT.OR P0, PT, R30, 0x41, P6 ;  /* 0x000000411e00780c */ /* 0x000fe40003701670 */
[----:B------:R-:W-:Y:S01]  /*29e0*/  ISETP.GT.AND P5, PT, R108, 0x5f, PT ;  /* 0x0000005f6c00780c */ /* 0x000fe20003fa4270 */
[----:B------:R-:W-:Y:S01]  /*29f0*/  IMAD.IADD R242, R247, 0x1, R0 ;  /* 0x00000001f7f27824 */ /* 0x000fe200078e0200 */
[----:B------:R-:W-:Y:S01]  /*2a00*/  SHF.R.S32.HI R30, RZ, 0x1f, R28 ;  /* 0x0000001fff1e7819 */ /* 0x000fe2000001141c */
[----:B------:R-:W-:Y:S01]  /*2a10*/  IMAD.IADD R232, R0, 0x1, R246 ;  /* 0x0000000100e87824 */ /* 0x000fe200078e02f6 */
[----:B--2---:R-:W-:Y:S01]  /*2a20*/  HMMA.16816.F32.BF16 R20, R64, R16, RZ ;  /* 0x000000104014723c */ /* 0x004fe200000418ff */
[----:B------:R-:W-:-:S06]  /*2a30*/  IADD3 R0, R249, 0x100, RZ ;  /* 0x00000100f9007810 */ /* 0x000fcc0007ffe0ff */
[----:B------:R2:W-:Y:S01]  /*2a40*/  LDGSTS.E.BYPASS.LTC128B.128 [R249+0xb100], [R34.64], !P0 ;  /* 0x0b10000022f97fae */ /* 0x0005e2000c101d4c */
[C---:B------:R-:W-:Y:S01]  /*2a50*/  HMMA.16816.F32.BF16 R16, R64.reuse, R18, RZ ;  /* 0x000000124010723c */ /* 0x040fe200000418ff */
[----:B------:R-:W-:Y:S02]  /*2a60*/  PLOP3.LUT P0, PT, PT, PT, UP0, 0x40, 0x0 ;  /* 0x000000000000781c */ /* 0x000fe40003f0e808 */
[----:B------:R-:W-:Y:S04]  /*2a70*/  LDSM.16.M88.4 R8, [R243+0x18100] ;  /* 0x01810000f308783b */ /* 0x000fe80000000200 */
[----:B------:R-:W5:Y:S01]  /*2a80*/  LDSM.16.M88.4 R68, [R242+0xc100] ;  /* 0x00c10000f244783b */ /* 0x000f620000000200 */
[C---:B-1----:R-:W-:Y:S03]  /*2a90*/  HMMA.16816.F32.BF16 R12, R64.reuse, R76, RZ ;  /* 0x0000004c400c723c */ /* 0x042fe600000418ff */
[----:B------:R-:W1:Y:S04]  /*2aa0*/  LDSM.16.M88.4 R56, [R242+0xd100] ;  /* 0x00d10000f238783b */ /* 0x000e680000000200 */
[----:B------:R-:W-:Y:S01]  /*2ab0*/  LDSM.16.M88.4 R92, [R242+0xd900] ;  /* 0x00d90000f25c783b */ /* 0x000fe20000000200 */
[----:B------:R-:W-:Y:S03]  /*2ac0*/  HMMA.16816.F32.BF16 R64, R64, R78, RZ ;  /* 0x0000004e4040723c */ /* 0x000fe600000418ff */
[----:B------:R-:W1:Y:S04]  /*2ad0*/  LDSM.16.M88.4 R76, [R242+0xc900] ;  /* 0x00c90000f24c783b */ /* 0x000e680000000200 */
[----:B------:R-:W1:Y:S01]  /*2ae0*/  LDSM.16.M88.4 R88, [R242+0xe100] ;  /* 0x00e10000f258783b */ /* 0x000e620000000200 */
[----:B------:R-:W-:Y:S01]  /*2af0*/  HMMA.16816.F32.BF16 R40, R96, R72, R40 ;  /* 0x000000486028723c */ /* 0x000fe20000041828 */
[----:B--2---:R-:W-:-:S02]  /*2b00*/  SHF.R.S32.HI R35, RZ, 0x1f, R33 ;  /* 0x0000001fff237819 */ /* 0x004fc40000011421 */
[----:B------:R-:W2:Y:S01]  /*2b10*/  LDSM.16.M88.4 R84, [R242+0xe900] ;  /* 0x00e90000f254783b */ /* 0x000ea20000000200 */
[----:B------:R-:W-:-:S03]  /*2b20*/  SHF.R.S32.HI R34, RZ, 0x1f, R31 ;  /* 0x0000001fff227819 */ /* 0x000fc6000001141f */
[----:B----4-:R-:W-:Y:S01]  /*2b30*/  LDSM.16.M88.4 R80, [R232+0x800] ;  /* 0x00080000e850783b */ /* 0x010fe20000000200 */
[C---:B------:R-:W-:Y:S03]  /*2b40*/  HMMA.16816.F32.BF16 R208, R96.reuse, R74, R208 ;  /* 0x0000004a60d0723c */ /* 0x040fe600000418d0 */
[----:B------:R-:W-:Y:S04]  /*2b50*/  LDSM.16.M88.4 R72, [R241+0x18100] ;  /* 0x01810000f148783b */ /* 0x000fe80000000200 */
[----:B------:R-:W-:Y:S01]  /*2b60*/  LDSM.16.M88.4 R104, [R242+0x15900] ;  /* 0x01590000f268783b */ /* 0x000fe20000000200 */
[C---:B---3--:R-:W-:Y:S03]  /*2b70*/  HMMA.16816.F32.BF16 R20, R96.reuse, R60, R20 ;  /* 0x0000003c6014723c */ /* 0x048fe60000041814 */
[----:B------:R-:W0:Y:S05]  /*2b80*/  LDGDEPBAR ;  /* 0x00000000000079af */ /* 0x000e2a0000000000 */
[----:B------:R-:W-:Y:S01]  /*2b90*/  HMMA.16816.F32.BF16 R16, R96, R62, R16 ;  /* 0x0000003e6010723c */ /* 0x000fe20000041810 */
[----:B------:R-:W3:Y:S07]  /*2ba0*/  LDSM.16.M88.4 R60, [R232] ;  /* 0x00000000e83c783b */ /* 0x000eee0000000200 */
[C---:B-----5:R-:W-:Y:S08]  /*2bb0*/  HMMA.16816.F32.BF16 R52, R8.reuse, R68, R52 ;  /* 0x000000440834723c */ /* 0x060ff00000041834 */
[----:B------:R-:W-:Y:S01]  /*2bc0*/  HMMA.16816.F32.BF16 R48, R8, R70, R48 ;  /* 0x000000460830723c */ /* 0x000fe20000041830 */
[----:B------:R-:W4:Y:S07]  /*2bd0*/  LDSM.16.M88.4 R68, [R232+0x1000] ;  /* 0x00100000e844783b */ /* 0x000f2e0000000200 */
        /* <DEDUP_REMOVED lines=16> */
[C---:B--2---:R-:W-:Y:S08]  /*2ce0*/  HMMA.16816.F32.BF16 R12, R8.reuse, R84, R12 ;  /* 0x00000054080c723c */ /* 0x044ff0000004180c */
[----:B------:R-:W-:Y:S01]  /*2cf0*/  HMMA.16816.F32.BF16 R8, R8, R86, R64 ;  /* 0x000000560808723c */ /* 0x000fe20000041840 */
[----:B------:R-:W-:Y:S04]  /*2d00*/  LDSM.16.M88.4 R64, [R248+0x1c100] ;  /* 0x01c10000f840783b */ /* 0x000fe80000000200 */
[----:B------:R-:W-:Y:S03]  /*2d10*/  LDSM.16.M88.4 R84, [R247+0x11100] ;  /* 0x01110000f754783b */ /* 0x000fe60000000200 */
[C---:B---3--:R-:W-:Y:S08]  /*2d20*/  HMMA.16816.F32.BF16 R52, R72.reuse, R60, R52 ;  /* 0x0000003c4834723c */ /* 0x048ff00000041834 */
[C---:B------:R-:W-:Y:S01]  /*2d30*/  HMMA.16816.F32.BF16 R48, R72.reuse, R62, R48 ;  /* 0x0000003e4830723c */ /* 0x040fe20000041830 */
[----:B------:R-:W2:Y:S07]  /*2d40*/  LDSM.16.M88.4 R60, [R247+0xf100] ;  /* 0x00f10000f73c783b */ /* 0x000eae0000000200 */
[C---:B----4-:R-:W-:Y:S08]  /*2d50*/  HMMA.16816.F32.BF16 R40, R72.reuse, R68, R40 ;  /* 0x000000444828723c */ /* 0x050ff00000041828 */
[C---:B------:R-:W-:Y:S01]  /*2d60*/  HMMA.16816.F32.BF16 R208, R72.reuse, R70, R208 ;  /* 0x0000004648d0723c */ /* 0x040fe200000418d0 */
[----:B------:R-:W3:Y:S07]  /*2d70*/  LDSM.16.M88.4 R68, [R247+0xf900] ;  /* 0x00f90000f744783b */ /* 0x000eee0000000200 */
[C---:B------:R-:W-:Y:S08]  /*2d80*/  HMMA.16816.F32.BF16 R44, R72.reuse, R80, R44 ;  /* 0x00000050482c723c */ /* 0x040ff0000004182c */
[C---:B------:R-:W-:Y:S01]  /*2d90*/  HMMA.16816.F32.BF16 R36, R72.reuse, R82, R36 ;  /* 0x000000524824723c */ /* 0x040fe20000041824 */
[----:B------:R-:W4:Y:S07]  /*2da0*/  LDSM.16.M88.4 R80, [R247+0x11900] ;  /* 0x01190000f750783b */ /* 0x000f2e0000000200 */
[C---:B-1----:R-:W-:Y:S08]  /*2db0*/  HMMA.16816.F32.BF16 R200, R72.reuse, R76, R200 ;  /* 0x0000004c48c8723c */ /* 0x042ff000000418c8 */
        /* <DEDUP_REMOVED lines=12> */
[C---:B---3--:R-:W-:Y:S08]  /*2e80*/  HMMA.16816.F32.BF16 R44, R64.reuse, R68, R44 ;  /* 0x00000044402c723c */ /* 0x048ff0000004182c */
[C---:B------:R-:W-:Y:S01]  /*2e90*/  HMMA.16816.F32.BF16 R36, R64.reuse, R70, R36 ;  /* 0x000000464024723c */ /* 0x040fe20000041824 */
[----:B------:R-:W3:Y:S07]  /*2ea0*/  LDSM.16.M88.4 R68, [R246+0x4800] ;  /* 0x00480000f644783b */ /* 0x000eee0000000200 */
        /* <DEDUP_REMOVED lines=10> */
[----:B------:R-:W-:Y:S01]  /*2f50*/  HMMA.16816.F32.BF16 R8, R64, R82, R8 ;  /* 0x000000524008723c */ /* 0x000fe20000041808 */
[----:B------:R-:W4:Y:S04]  /*2f60*/  LDSM.16.M88.4 R64, [R246+0x5000] ;  /* 0x00500000f640783b */ /* 0x000f280000000200 */
        /* <DEDUP_REMOVED lines=10> */
[C---:B---3--:R-:W-:Y:S08]  /*3010*/  HMMA.16816.F32.BF16 R200, R56.reuse, R68, R200 ;  /* 0x0000004438c8723c */ /* 0x048ff000000418c8 */
[C---:B------:R-:W-:Y:S01]  /*3020*/  HMMA.16816.F32.BF16 R24, R56.reuse, R70, R24 ;  /* 0x000000463818723c */ /* 0x040fe20000041818 */
[----:B------:R-:W-:Y:S07]  /*3030*/  LDSM.16.M88.4 R68, [R232+0x3000] ;  /* 0x00300000e844783b */ /* 0x000fee0000000200 */
[C---:B----4-:R-:W-:Y:S08]  /*3040*/  HMMA.16816.F32.BF16 R20, R56.reuse, R64, R20 ;  /* 0x000000403814723c */ /* 0x050ff00000041814 */
[----:B------:R-:W-:Y:S01]  /*3050*/  HMMA.16816.F32.BF16 R16, R56, R66, R16 ;  /* 0x000000423810723c */ /* 0x000fe20000041810 */
[----:B------:R-:W3:Y:S07]  /*3060*/  LDSM.16.M88.4 R64, [R241+0x1c100] ;  /* 0x01c10000f140783b */ /* 0x000eee0000000200 */
[C---:B-1----:R-:W-:Y:S08]  /*3070*/  HMMA.16816.F32.BF16 R52, R72.reuse, R92, R52 ;  /* 0x0000005c4834723c */ /* 0x042ff00000041834 */
[----:B------:R-:W-:Y:S01]  /*3080*/  HMMA.16816.F32.BF16 R48, R72, R94, R48 ;  /* 0x0000005e4830723c */ /* 0x000fe20000041830 */
        /* <DEDUP_REMOVED lines=12> */
[----:B------:R-:W-:Y:S01]  /*3150*/  HMMA.16816.F32.BF16 R208, R72, R86, R208 ;  /* 0x0000005648d0723c */ /* 0x000fe200000418d0 */
[----:B------:R-:W-:Y:S07]  /*3160*/  LDSM.16.M88.4 R84, [R232+0x5800] ;  /* 0x00580000e854783b */ /* 0x000fee0000000200 */
[C---:B---3--:R-:W-:Y:S08]  /*3170*/  HMMA.16816.F32.BF16 R52, R64.reuse, R68, R52 ;  /* 0x000000444034723c */ /* 0x048ff00000041834 */
[----:B------:R-:W-:Y:S01]  /*3180*/  HMMA.16816.F32.BF16 R48, R64, R70, R48 ;  /* 0x000000464030723c */ /* 0x000fe20000041830 */
[----:B------:R-:W3:Y:S07]  /*3190*/  LDSM.16.M88.4 R68, [R232+0x5000] ;  /* 0x00500000e844783b */ /* 0x000eee0000000200 */
[C---:B------:R-:W-:Y:S08]  /*31a0*/  HMMA.16816.F32.BF16 R12, R72.reuse, R76, R12 ;  /* 0x0000004c480c723c */ /* 0x040ff0000004180c */
[C---:B------:R-:W-:Y:S01]  /*31b0*/  HMMA.16816.F32.BF16 R8, R72.reuse, R78, R8 ;  /* 0x0000004e4808723c */ /* 0x040fe20000041808 */
[----:B------:R-:W4:Y:S07]  /*31c0*/  LDSM.16.M88.4 R76, [R232+0x4800] ;  /* 0x00480000e84c783b */ /* 0x000f2e0000000200 */
[C---:B------:R-:W-:Y:S08]  /*31d0*/  HMMA.16816.F32.BF16 R200, R72.reuse, R80, R200 ;  /* 0x0000005048c8723c */ /* 0x040ff000000418c8 */
[----:B------:R-:W-:Y:S01]  /*31e0*/  HMMA.16816.F32.BF16 R24, R72, R82, R24 ;  /* 0x000000524818723c */ /* 0x000fe20000041818 */
[----:B------:R-:W-:Y:S04]  /*31f0*/  LDSM.16.M88.4 R72, [R247+0x12100] ;  /* 0x01210000f748783b */ /* 0x000fe80000000200 */
[----:B------:R-:W-:Y:S03]  /*3200*/  LDSM.16.M88.4 R80, [R247+0x13100] ;  /* 0x01310000f750783b */ /* 0x000fe60000000200 */
        /* <DEDUP_REMOVED lines=10> */
[C---:B------:R-:W-:Y:S01]  /*32b0*/  HMMA.16816.F32.BF16 R24, R64.reuse, R78, R24 ;  /* 0x0000004e4018723c */ /* 0x040fe20000041818 */
[----:B------:R-:W-:Y:S07]  /*32c0*/  LDSM.16.M88.4 R76, [R247+0x14100] ;  /* 0x01410000f74c783b */ /* 0x000fee0000000200 */
[C---:B------:R-:W-:Y:S08]  /*32d0*/  HMMA.16816.F32.BF16 R12, R64.reuse, R84, R12 ;  /* 0x00000054400c723c */ /* 0x040ff0000004180c */
[----:B------:R-:W-:Y:S01]  /*32e0*/  HMMA.16816.F32.BF16 R8, R64, R86, R8 ;  /* 0x000000564008723c */ /* 0x000fe20000041808 */
[----:B------:R-:W4:Y:S04]  /*32f0*/  LDSM.16.M88.4 R64, [R247+0x14900] ;  /* 0x01490000f740783b */ /* 0x000f280000000200 */
[----:B------:R-:W-:Y:S03]  /*3300*/  LDSM.16.M88.4 R84, [R242+0x12100] ;  /* 0x01210000f254783b */ /* 0x000fe60000000200 */
        /* <DEDUP_REMOVED lines=9> */
[C---:B------:R-:W-:Y:S08]  /*33a0*/  HMMA.16816.F32.BF16 R40, R56.reuse, R80, R40 ;  /* 0x000000503828723c */ /* 0x040ff00000041828 */
[C---:B------:R-:W-:Y:S01]  /*33b0*/  HMMA.16816.F32.BF16 R208, R56.reuse, R82, R208 ;  /* 0x0000005238d0723c */ /* 0x040fe200000418d0 */
[----:B------:R-:W-:Y:S07]  /*33c0*/  LDSM.16.M88.4 R80, [R242+0x12900] ;  /* 0x01290000f250783b */ /* 0x000fee0000000200 */
[C---:B----4-:R-:W-:Y:S08]  /*33d0*/  HMMA.16816.F32.BF16 R12, R56.reuse, R64, R12 ;  /* 0x00000040380c723c */ /* 0x050ff0000004180c */
[C---:B------:R-:W-:Y:S01]  /*33e0*/  HMMA.16816.F32.BF16 R8, R56.reuse, R66, R8 ;  /* 0x000000423808723c */ /* 0x040fe20000041808 */
[----:B------:R-:W3:Y:S07]  /*33f0*/  LDSM.16.M88.4 R64, [R246+0x8800] ;  /* 0x00880000f640783b */ /* 0x000eee0000000200 */
[C---:B------:R-:W-:Y:S08]  /*3400*/  HMMA.16816.F32.BF16 R20, R56.reuse, R76, R20 ;  /* 0x0000004c3814723c */ /* 0x040ff00000041814 */
[----:B------:R-:W-:Y:S01]  /*3410*/  HMMA.16816.F32.BF16 R16, R56, R78, R16 ;  /* 0x0000004e3810723c */ /* 0x000fe20000041810 */
[----:B------:R-:W4:Y:S04]  /*3420*/  LDSM.16.M88.4 R56, [R243+0x20100] ;  /* 0x02010000f338783b */ /* 0x000f280000000200 */
[----:B------:R-:W5:Y:S03]  /*3430*/  LDSM.16.M88.4 R76, [R242+0x13100] ;  /* 0x01310000f24c783b */ /* 0x000f660000000200 */
        /* <DEDUP_REMOVED lines=15> */
[C---:B---3--:R-:W-:Y:S08]  /*3530*/  HMMA.16816.F32.BF16 R12, R60.reuse, R64, R12 ;  /* 0x000000403c0c723c */ /* 0x048ff0000004180c */
[----:B------:R-:W-:Y:S01]  /*3540*/  HMMA.16816.F32.BF16 R8, R60, R66, R8 ;  /* 0x000000423c08723c */ /* 0x000fe20000041808 */
[----:B------:R-:W-:Y:S04]  /*3550*/  LDSM.16.M88.4 R60, [R241+0x20100] ;  /* 0x02010000f13c783b */ /* 0x000fe80000000200 */
[----:B------:R-:W3:Y:S03]  /*3560*/  LDSM.16.M88.4 R64, [R232+0x6000] ;  /* 0x00600000e840783b */ /* 0x000ee60000000200 */
[C---:B----4-:R-:W-:Y:S08]  /*3570*/  HMMA.16816.F32.BF16 R52, R56.reuse, R84, R52 ;  /* 0x000000543834723c */ /* 0x050ff00000041834 */
[C---:B------:R-:W-:Y:S01]  /*3580*/  HMMA.16816.F32.BF16 R48, R56.reuse, R86, R48 ;  /* 0x000000563830723c */ /* 0x040fe20000041830 */
[----:B------:R-:W4:Y:S07]  /*3590*/  LDSM.16.M88.4 R84, [R232+0x7000] ;  /* 0x00700000e854783b */ /* 0x000f2e0000000200 */
[C---:B------:R-:W-:Y:S08]  /*35a0*/  HMMA.16816.F32.BF16 R44, R56.reuse, R80, R44 ;  /* 0x00000050382c723c */ /* 0x040ff0000004182c */
[C---:B------:R-:W-:Y:S01]  /*35b0*/  HMMA.16816.F32.BF16 R36, R56.reuse, R82, R36 ;  /* 0x000000523824723c */ /* 0x040fe20000041824 */
[----:B------:R-:W3:Y:S07]  /*35c0*/  LDSM.16.M88.4 R80, [R232+0x7800] ;  /* 0x00780000e850783b */ /* 0x000eee0000000200 */
[C---:B-----5:R-:W-:Y:S08]  /*35d0*/  HMMA.16816.F32.BF16 R40, R56.reuse, R76, R40 ;  /* 0x0000004c3828723c */ /* 0x060ff00000041828 */
[C---:B------:R-:W-:Y:S01]  /*35e0*/  HMMA.16816.F32.BF16 R208, R56.reuse, R78, R208 ;  /* 0x0000004e38d0723c */ /* 0x040fe200000418d0 */
[----:B------:R-:W5:Y:S07]  /*35f0*/  LDSM.16.M88.4 R76, [R232+0x8000] ;  /* 0x00800000e84c783b */ /* 0x000f6e0000000200 */
[C---:B-1----:R-:W-:Y:S08]  /*3600*/  HMMA.16816.F32.BF16 R200, R56.reuse, R72, R200 ;  /* 0x0000004838c8723c */ /* 0x042ff000000418c8 */
[C---:B------:R-:W-:Y:S01]  /*3610*/  HMMA.16816.F32.BF16 R24, R56.reuse, R74, R24 ;  /* 0x0000004a3818723c */ /* 0x040fe20000041818 */
[----:B------:R-:W1:Y:S07]  /*3620*/  LDSM.16.M88.4 R72, [R232+0x8800] ;  /* 0x00880000e848783b */ /* 0x000e6e0000000200 */
[C---:B--2---:R-:W-:Y:S08]  /*3630*/  HMMA.16816.F32.BF16 R20, R56.reuse, R68, R20 ;  /* 0x000000443814723c */ /* 0x044ff00000041814 */
[C---:B------:R-:W-:Y:S01]  /*3640*/  HMMA.16816.F32.BF16 R16, R56.reuse, R70, R16 ;  /* 0x000000463810723c */ /* 0x040fe20000041810 */
[----:B------:R-:W-:Y:S07]  /*3650*/  LDSM.16.M88.4 R68, [R247+0x15100] ;  /* 0x01510000f744783b */ /* 0x000fee0000000200 */
[C---:B------:R-:W-:Y:S08]  /*3660*/  HMMA.16816.F32.BF16 R12, R56.reuse, R96, R12 ;  /* 0x00000060380c723c */ /* 0x040ff0000004180c */
[----:B------:R-:W-:Y:S01]  /*3670*/  HMMA.16816.F32.BF16 R8, R56, R98, R8 ;  /* 0x000000623808723c */ /* 0x000fe20000041808 */
[----:B------:R-:W2:Y:S04]  /*3680*/  LDSM.16.M88.4 R56, [R247+0x15900] ;  /* 0x01590000f738783b */ /* 0x000ea80000000200 */
[----:B------:R-:W-:Y:S03]  /*3690*/  LDSM.16.M88.4 R96, [R247+0x17900] ;  /* 0x01790000f760783b */ /* 0x000fe60000000200 */
[C---:B---3--:R-:W-:Y:S08]  /*36a0*/  HMMA.16816.F32.BF16 R52, R60.reuse, R64, R52 ;  /* 0x000000403c34723c */ /* 0x048ff00000041834 */
[C---:B------:R-:W-:Y:S01]  /*36b0*/  HMMA.16816.F32.BF16 R48, R60.reuse, R66, R48 ;  /* 0x000000423c30723c */ /* 0x040fe20000041830 */
[----:B------:R-:W3:Y:S07]  /*36c0*/  LDSM.16.M88.4 R64, [R247+0x16100] ;  /* 0x01610000f740783b */ /* 0x000eee0000000200 */
[C---:B------:R-:W-:Y:S08]  /*36d0*/  HMMA.16816.F32.BF16 R44, R60.reuse, R88, R44 ;  /* 0x000000583c2c723c */ /* 0x040ff0000004182c */
[C---:B------:R-:W-:Y:S01]  /*36e0*/  HMMA.16816.F32.BF16 R36, R60.reuse, R90, R36 ;  /* 0x0000005a3c24723c */ /* 0x040fe20000041824 */
[----:B------:R-:W-:Y:S07]  /*36f0*/  LDSM.16.M88.4 R88, [R246+0x9000] ;  /* 0x00900000f658783b */ /* 0x000fee0000000200 */
[C---:B----4-:R-:W-:Y:S08]  /*3700*/  HMMA.16816.F32.BF16 R40, R60.reuse, R84, R40 ;  /* 0x000000543c28723c */ /* 0x050ff00000041828 */
[C---:B------:R-:W-:Y:S01]  /*3710*/  HMMA.16816.F32.BF16 R208, R60.reuse, R86, R208 ;  /* 0x000000563cd0723c */ /* 0x040fe200000418d0 */
[----:B------:R-:W-:Y:S07]  /*3720*/  LDSM.16.M88.4 R84, [R243+0x24100] ;  /* 0x02410000f354783b */ /* 0x000fee0000000200 */
[C---:B------:R-:W-:Y:S08]  /*3730*/  HMMA.16816.F32.BF16 R200, R60.reuse, R80, R200 ;  /* 0x000000503cc8723c */ /* 0x040ff000000418c8 */
[C---:B------:R-:W-:Y:S01]  /*3740*/  HMMA.16816.F32.BF16 R24, R60.reuse, R82, R24 ;  /* 0x000000523c18723c */ /* 0x040fe20000041818 */
[----:B------:R-:W-:Y:S07]  /*3750*/  LDSM.16.M88.4 R80, [R246+0x9800] ;  /* 0x00980000f650783b */ /* 0x000fee0000000200 */
[C---:B-----5:R-:W-:Y:S08]  /*3760*/  HMMA.16816.F32.BF16 R20, R60.reuse, R76, R20 ;  /* 0x0000004c3c14723c */ /* 0x060ff00000041814 */
[C---:B------:R-:W-:Y:S01]  /*3770*/  HMMA.16816.F32.BF16 R16, R60.reuse, R78, R16 ;  /* 0x0000004e3c10723c */ /* 0x040fe20000041810 */
[----:B------:R-:W-:Y:S07]  /*3780*/  LDSM.16.M88.4 R76, [R246+0xa000] ;  /* 0x00a00000f64c783b */ /* 0x000fee0000000200 */
[C---:B-1----:R-:W-:Y:S08]  /*3790*/  HMMA.16816.F32.BF16 R12, R60.reuse, R72, R12 ;  /* 0x000000483c0c723c */ /* 0x042ff0000004180c */
        /* <DEDUP_REMOVED lines=8> */
[----:B------:R-:W4:Y:S07]  /*3820*/  LDSM.16.M88.4 R68, [R246+0xb000] ;  /* 0x00b00000f644783b */ /* 0x000f2e0000000200 */
        /* <DEDUP_REMOVED lines=8> */
[----:B------:R-:W5:Y:S07]  /*38b0*/  LDSM.16.M88.4 R100, [R242+0x16100] ;  /* 0x01610000f264783b */ /* 0x000f6e0000000200 */
[C---:B------:R-:W-:Y:S08]  /*38c0*/  HMMA.16816.F32.BF16 R12, R92.reuse, R96, R12 ;  /* 0x000000605c0c723c */ /* 0x040ff0000004180c */
[----:B------:R-:W-:Y:S01]  /*38d0*/  HMMA.16816.F32.BF16 R8, R92, R98, R8 ;  /* 0x000000625c08723c */ /* 0x000fe20000041808 */
[----:B------:R-:W1:Y:S04]  /*38e0*/  LDSM.16.M88.4 R96, [R242+0x16900] ;  /* 0x01690000f260783b */ /* 0x000e680000000200 */
[----:B------:R-:W1:Y:S03]  /*38f0*/  LDSM.16.M88.4 R92, [R242+0x17100] ;  /* 0x01710000f25c783b */ /* 0x000e660000000200 */
        /* <DEDUP_REMOVED lines=18> */
[----:B------:R-:W4:Y:S03]  /*3a20*/  LDSM.16.M88.4 R64, [R232+0xb000] ;  /* 0x00b00000e840783b */ /* 0x000f260000000200 */
[C---:B-1----:R-:W-:Y:S08]  /*3a30*/  HMMA.16816.F32.BF16 R52, R84.reuse, R60, R52 ;  /* 0x0000003c5434723c */ /* 0x042ff00000041834 */
[----:B------:R-:W-:Y:S01]  /*3a40*/  HMMA.16816.F32.BF16 R48, R84, R62, R48 ;  /* 0x0000003e5430723c */ /* 0x000fe20000041830 */
[----:B------:R-:W1:Y:S01]  /*3a50*/  LDSM.16.M88.4 R60, [R232+0xb800] ;  /* 0x00b80000e83c783b */ /* 0x000e620000000200 */
[----:B------:R-:W-:-:S06]  /*3a60*/  DEPBAR.LE SB0, 0x0 ;  /* 0x000080000000791a */ /* 0x000fcc0000000000 */
[C---:B------:R-:W-:Y:S08]  /*3a70*/  HMMA.16816.F32.BF16 R44, R84.reuse, R104, R44 ;  /* 0x00000068542c723c */ /* 0x040ff0000004182c */
[C---:B------:R-:W-:Y:S08]  /*3a80*/  HMMA.16816.F32.BF16 R36, R84.reuse, R106, R36 ;  /* 0x0000006a5424723c */ /* 0x040ff00000041824 */
[C---:B-----5:R-:W-:Y:S08]  /*3a90*/  HMMA.16816.F32.BF16 R40, R84.reuse, R100, R40 ;  /* 0x000000645428723c */ /* 0x060ff00000041828 */
[C---:B------:R-:W-:Y:S08]  /*3aa0*/  HMMA.16816.F32.BF16 R208, R84.reuse, R102, R208 ;  /* 0x0000006654d0723c */ /* 0x040ff000000418d0 */
[C---:B------:R-:W-:Y:S08]  /*3ab0*/  HMMA.16816.F32.BF16 R200, R84.reuse, R96, R200 ;  /* 0x0000006054c8723c */ /* 0x040ff000000418c8 */
[C---:B------:R-:W-:Y:S08]  /*3ac0*/  HMMA.16816.F32.BF16 R24, R84.reuse, R98, R24 ;  /* 0x000000625418723c */ /* 0x040ff00000041818 */
[C---:B------:R-:W-:Y:S08]  /*3ad0*/  HMMA.16816.F32.BF16 R20, R84.reuse, R92, R20 ;  /* 0x0000005c5414723c */ /* 0x040ff00000041814 */
[C---:B------:R-:W-:Y:S08]  /*3ae0*/  HMMA.16816.F32.BF16 R16, R84.reuse, R94, R16 ;  /* 0x0000005e5410723c */ /* 0x040ff00000041810 */
[C---:B--2---:R-:W-:Y:S08]  /*3af0*/  HMMA.16816.F32.BF16 R12, R84.reuse, R88, R12 ;  /* 0x00000058540c723c */ /* 0x044ff0000004180c */
[----:B------:R-:W-:Y:S08]  /*3b00*/  HMMA.16816.F32.BF16 R8, R84, R90, R8 ;  /* 0x0000005a5408723c */ /* 0x000ff00000041808 */
        /* <DEDUP_REMOVED lines=12> */
[----:B------:R-:W-:Y:S06]  /*3bd0*/  BAR.SYNC.DEFER_BLOCKING 0x0 ;  /* 0x0000000000007b1d */ /* 0x000fec0000010000 */
[----:B------:R-:W-:Y:S05]  /*3be0*/  @P0 BRA `(.L_x_800) ;  /* 0x000005e000000947 */ /* 0x000fea0003800000 */
[----:B------:R-:W-:Y:S01]  /*3bf0*/  IMAD.U32 R0, RZ, RZ, UR14 ;  /* 0x0000000eff007e24 */ /* 0x000fe2000f8e00ff */
        /* <DEDUP_REMOVED lines=19> */
[----:B------:R-:W-:Y:S02]  /*3d30*/  IADD3 R74, -R59, 0x10, RZ ;  /* 0x000000103b4a7810 */ /* 0x000fe40007ffe1ff */
[----:B------:R-:W-:-:S02]  /*3d40*/  SHF.R.S32.HI R0, RZ, 0x1f, R252 ;  /* 0x0000001fff007819 */ /* 0x000fc400000114fc */
[----:B------:R-:W-:Y:S02]  /*3d50*/  LOP3.LUT R76, R76, 0xf, RZ, 0xc0, !PT ;  /* 0x0000000f4c4c7812 */ /* 0x000fe400078ec0ff */
[----:B------:R-:W-:Y:S01]  /*3d60*/  SHF.L.U64.HI R64, R33, 0x1, R35 ;  /* 0x0000000121407819 */ /* 0x000fe20000010223 */
[----:B------:R-:W-:Y:S01]  /*3d70*/  IMAD R0, R0, c[0x0][0x1e0], RZ ;  /* 0x0000780000007a24 */ /* 0x000fe200078e02ff */
[----:B------:R-:W-:Y:S02]  /*3d80*/  LOP3.LUT R74, R74, 0xf, RZ, 0xc0, !PT ;  /* 0x0000000f4a4a7812 */ /* 0x000fe400078ec0ff */
[----:B------:R-:W-:Y:S01]  /*3d90*/  SEL R69, RZ, 0x10, P1 ;  /* 0x00000010ff457807 */ /* 0x000fe20000800000 */
[----:B------:R-:W-:Y:S01]  /*3da0*/  IMAD R0, R252, c[0x0][0x1e4], R0 ;  /* 0x00007900fc007a24 */ /* 0x000fe200078e0200 */
[----:B------:R-:W-:Y:S02]  /*3db0*/  SHF.L.U64.HI R61, R31, 0x1, R34 ;  /* 0x000000011f3d7819 */ /* 0x000fe40000010222 */
[----:B------:R-:W-:-:S02]  /*3dc0*/  IADD3 R70, -R69, 0x10, RZ ;  /* 0x0000001045467810 */ /* 0x000fc40007ffe1ff */
[----:B------:R-:W-:Y:S01]  /*3dd0*/  SHF.L.U64.HI R58, R29, 0x1, R32 ;  /* 0x000000011d3a7819 */ /* 0x000fe20000010220 */
[----:B-1----:R-:W-:Y:S01]  /*3de0*/  IMAD.WIDE.U32 R56, R252, c[0x0][0x1e0], RZ ;  /* 0x00007800fc387a25 */ /* 0x002fe200078e00ff */
[----:B------:R-:W-:Y:S02]  /*3df0*/  LOP3.LUT R70, R70, 0xf, RZ, 0xc0, !PT ;  /* 0x0000000f46467812 */ /* 0x000fe400078ec0ff */
[----:B------:R-:W-:Y:S01]  /*3e00*/  SHF.L.U64.HI R7, R28, 0x1, R30 ;  /* 0x000000011c077819 */ /* 0x000fe2000001021e */
[----:B------:R-:W-:Y:S01]  /*3e10*/  IMAD.IADD R57, R57, 0x1, R0 ;  /* 0x0000000139397824 */ /* 0x000fe200078e0200 */
[----:B--2---:R-:W-:-:S03]  /*3e20*/  SHF.R.S32.HI R0, RZ, 0x1f, R251 ;  /* 0x0000001fff007819 */ /* 0x004fc600000114fb */
[----:B------:R-:W-:-:S04]  /*3e30*/  IMAD.WIDE.U32 R56, R251, c[0x0][0x1f0], R56 ;  /* 0x00007c00fb387a25 */ /* 0x000fc800078e0038 */
[----:B------:R-:W-:Y:S01]  /*3e40*/  IMAD R0, R0, c[0x0][0x1f0], RZ ;  /* 0x00007c0000007a24 */ /* 0x000fe200078e02ff */
[----:B------:R-:W-:Y:S02]  /*3e50*/  IADD3 R65, P0, R56, UR20, RZ ;  /* 0x0000001438417c10 */ /* 0x000fe4000ff1e0ff */
[----:B------:R-:W-:Y:S01]  /*3e60*/  SEL R56, RZ, 0x10, P2 ;  /* 0x00000010ff387807 */ /* 0x000fe20001000000 */
[----:B------:R-:W-:-:S03]  /*3e70*/  IMAD R0, R251, c[0x0][0x1f4], R0 ;  /* 0x00007d00fb007a24 */ /* 0x000fc600078e0200 */
[----:B------:R-:W-:Y:S02]  /*3e80*/  IADD3 R72, -R56, 0x10, RZ ;  /* 0x0000001038487810 */ /* 0x000fe40007ffe1ff */
[----:B------:R-:W-:Y:S01]  /*3e90*/  IADD3.X R0, R57, UR18, R0, P0, !PT ;  /* 0x0000001239007c10 */ /* 0x000fe200087fe400 */
[----:B------:R-:W-:Y:S01]  /*3ea0*/  IMAD.SHL.U32 R57, R29, 0x2, RZ ;  /* 0x000000021d397824 */ /* 0x000fe200078e00ff */
[C---:B------:R-:W-:Y:S02]  /*3eb0*/  LEA R66, P0, R65.reuse, c[0x0][0x1c8], 0x1 ;  /* 0x0000720041427a11 */ /* 0x040fe400078008ff */
[----:B------:R-:W-:Y:S02]  /*3ec0*/  LOP3.LUT R72, R72, 0xf, RZ, 0xc0, !PT ;  /* 0x0000000f48487812 */ /* 0x000fe400078ec0ff */
[----:B------:R-:W-:Y:S01]  /*3ed0*/  LEA.HI.X R65, R65, c[0x0][0x1cc], R0, 0x1, P0 ;  /* 0x0000730041417a11 */ /* 0x000fe200000f0c00 */
[----:B------:R-:W1:Y:S01]  /*3ee0*/  SHFL.IDX PT, R71, R66, 0x2, 0x181f ;  /* 0x00581f0042477f89 */ /* 0x000e6200000e0000 */
[----:B------:R-:W-:-:S03]  /*3ef0*/  IMAD.SHL.U32 R0, R28, 0x2, RZ ;  /* 0x000000021c007824 */ /* 0x000fc600078e00ff */
[----:B------:R-:W2:Y:S04]  /*3f00*/  SHFL.IDX PT, R67, R65, 0x2, 0x181f ;  /* 0x00581f0041437f89 */ /* 0x000ea800000e0000 */
[----:B------:R-:W-:Y:S04]  /*3f10*/  SHFL.IDX PT, R68, R65, RZ, 0x181f ;  /* 0x00181fff41447589 */ /* 0x000fe800000e0000 */
[----:B------:R-:W-:Y:S01]  /*3f20*/  SHFL.IDX PT, R65, R65, 0x1, 0x181f ;  /* 0x00381f0041417f89 */ /* 0x000fe200000e0000 */
        /* <DEDUP_REMOVED lines=8> */
[----:B------:R-:W1:Y:S04]  /*3fb0*/  SHFL.IDX PT, R67, R66, RZ, 0x181f ;  /* 0x00181fff42437589 */ /* 0x000e6800000e0000 */
[----:B------:R-:W2:Y:S01]  /*3fc0*/  SHFL.IDX PT, R66, R66, 0x1, 0x181f ;  /* 0x00381f0042427f89 */ /* 0x000ea200000e0000 */
[----:B-1----:R-:W-:-:S05]  /*3fd0*/  IADD3 R82, P0, R67, R63, RZ ;  /* 0x0000003f43527210 */ /* 0x002fca0007f1e0ff */
[----:B------:R-:W-:Y:S01]  /*3fe0*/  IMAD.X R83, R68, 0x1, R64, P0 ;  /* 0x0000000144537824 */ /* 0x000fe200000e0640 */
        /* <DEDUP_REMOVED lines=9> */
[----:B--2---:R-:W-:-:S04]  /*4080*/  IADD3 R86, P0, R66, R63, RZ ;  /* 0x0000003f42567210 */ /* 0x004fc80007f1e0ff */
        /* <DEDUP_REMOVED lines=20> */
.L_x_800:
[----:B------:R-:W-:Y:S01]  /*41d0*/  LOP3.LUT R6, R6, 0xffffffe0, RZ, 0xc0, !PT ;  /* 0xffffffe006067812 */ /* 0x000fe200078ec0ff */
[----:B------:R-:W-:Y:S01]  /*41e0*/  IMAD.SHL.U32 R245, R5, 0x2, RZ ;  /* 0x0000000205f57824 */ /* 0x000fe200078e00ff */
[----:B------:R-:W0:Y:S03]  /*41f0*/  LDGDEPBAR ;  /* 0x00000000000079af */ /* 0x000e260000000000 */
[----:B------:R-:W-:Y:S01]  /*4200*/  IMAD.IADD R6, R2, 0x1, -R6 ;  /* 0x0000000102067824 */ /* 0x000fe200078e0a06 */
[----:B------:R-:W-:Y:S01]  /*4210*/  LDSM.16.MT88.4 R172, [R245+0x100] ;  /* 0x00010000f5ac783b */ /* 0x000fe20000004200 */
[----:B------:R-:W-:Y:S02]  /*4220*/  IMAD.U32 R2, RZ, RZ, UR4 ;  /* 0x00000004ff027e24 */ /* 0x000fe4000f8e00ff */
[--C-:B------:R-:W-:Y:S01]  /*4230*/  IMAD R240, R4, 0x2, R245.reuse ;  /* 0x0000000204f07824 */ /* 0x100fe200078e02f5 */
[----:B------:R-:W-:Y:S01]  /*4240*/  SHF.R.S32.HI R0, RZ, 0x1f, R6 ;  /* 0x0000001fff007819 */ /* 0x000fe20000011406 */
[C---:B------:R-:W-:Y:S01]  /*4250*/  IMAD R239, R3.reuse, 0x2, R245 ;  /* 0x0000000203ef7824 */ /* 0x040fe200078e02f5 */
[----:B-1----:R-:W-:Y:S01]  /*4260*/  LDSM.16.MT88.4 R80, [R245+0x3100] ;  /* 0x00310000f550783b */ /* 0x002fe20000004200 */
[----:B------:R-:W-:Y:S01]  /*4270*/  IMAD R238, R3, 0x2, R240 ;  /* 0x0000000203ee7824 */ /* 0x000fe200078e02f0 */
        /* <DEDUP_REMOVED lines=33> */
[----:B------:R-:W-:-:S04]  /*4490*/  ISETP.GT.AND P0, PT, R2, 0x11, PT ;  /* 0x000000110200780c */ /* 0x000fc80003f04270 */
[----:B------:R-:W-:Y:S02]  /*44a0*/  FSEL R47, R47, -INF , P0 ;  /* 0xff8000002f2f7808 */ /* 0x000fe40000000000 */
[----:B------:R-:W-:Y:S02]  /*44b0*/  FSEL R45, R45, -INF , P0 ;  /* 0xff8000002d2d7808 */ /* 0x000fe40000000000 */
        /* <DEDUP_REMOVED lines=28> */
[----:B------:R-:W-:-:S04]  /*4680*/  ISETP.GT.AND P0, PT, R2, 0x38, PT ;  /* 0x000000380200780c */ /* 0x000fc80003f04270 */
[----:B------:R-:W-:Y:S02]  /*4690*/  FSEL R202, R26, -INF , P0 ;  /* 0xff8000001aca7808 */ /* 0x000fe40000000000 */
[----:B------:R-:W-:Y:S02]  /*46a0*/  FMNMX.FTZ R26, R45, R41, !PT ;  /* 0x000000292d1a7209 */ /* 0x000fe40007810000 */
[----:B------:R-:W-:Y:S02]  /*46b0*/  FSEL R197, R24, -INF , P0 ;  /* 0xff80000018c57808 */ /* 0x000fe40000000000 */
[----:B------:R-:W-:Y:S02]  /*46c0*/  FMNMX.FTZ R24, R36, R26, !PT ;  /* 0x0000001a24187209 */ /* 0x000fe40007810000 */
[----:B------:R-:W-:Y:S02]  /*46d0*/  ISETP.GT.AND P0, PT, R2, 0x39, PT ;  /* 0x000000390200780c */ /* 0x000fe40003f04270 */
[----:B------:R-:W-:-:S02]  /*46e0*/  FMNMX.FTZ R24, R37, R24, !PT ;  /* 0x0000001825187209 */ /* 0x000fc40007810000 */
[----:B------:R-:W-:Y:S02]  /*46f0*/  FSEL R201, R27, -INF , P0 ;  /* 0xff8000001bc97808 */ /* 0x000fe40000000000 */
[----:B------:R-:W-:Y:S02]  /*4700*/  FSEL R195, R25, -INF , P0 ;  /* 0xff80000019c37808 */ /* 0x000fe40000000000 */
[----:B------:R-:W-:Y:S02]  /*4710*/  ISETP.GT.AND P0, PT, R2, 0x40, PT ;  /* 0x000000400200780c */ /* 0x000fe40003f04270 */
[----:B------:R-:W-:Y:S02]  /*4720*/  FMNMX.FTZ R24, R44, R24, !PT ;  /* 0x000000182c187209 */ /* 0x000fe40007810000 */
[----:B------:R-:W-:Y:S02]  /*4730*/  FSEL R210, R22, -INF , P0 ;  /* 0xff80000016d27808 */ /* 0x000fe40000000000 */
[----:B------:R-:W-:-:S02]  /*4740*/  FMNMX.FTZ R22, R40, R24, !PT ;  /* 0x0000001828167209 */ /* 0x000fc40007810000 */
[----:B------:R-:W-:Y:S02]  /*4750*/  FSEL R209, R20, -INF , P0 ;  /* 0xff80000014d17808 */ /* 0x000fe40000000000 */
[C---:B------:R-:W-:Y:S02]  /*4760*/  ISETP.GT.AND P0, PT, R2.reuse, 0x41, PT ;  /* 0x000000410200780c */ /* 0x040fe40003f04270 */
[----:B------:R-:W-:Y:S02]  /*4770*/  FMNMX.FTZ R22, R215, R22, !PT ;  /* 0x00000016d7167209 */ /* 0x000fe40007810000 */
[----:B------:R-:W-:Y:S02]  /*4780*/  FSEL R208, R23, -INF , P0 ;  /* 0xff80000017d07808 */ /* 0x000fe40000000000 */
[----:B------:R-:W-:Y:S02]  /*4790*/  FSEL R207, R21, -INF , P0 ;  /* 0xff80000015cf7808 */ /* 0x000fe40000000000 */
[----:B------:R-:W-:-:S02]  /*47a0*/  ISETP.GT.AND P0, PT, R2, 0x48, PT ;  /* 0x000000480200780c */ /* 0x000fc40003f04270 */
[----:B------:R-:W-:Y:S02]  /*47b0*/  FMNMX.FTZ R20, R54, R55, !PT ;  /* 0x0000003736147209 */ /* 0x000fe40007810000 */
[----:B------:R-:W-:Y:S02]  /*47c0*/  FMNMX.FTZ R21, R214, R22, !PT ;  /* 0x00000016d6157209 */ /* 0x000fe40007810000 */
[----:B------:R-:W-:Y:S02]  /*47d0*/  FSEL R206, R18, -INF , P0 ;  /* 0xff80000012ce7808 */ /* 0x000fe40000000000 */
[----:B------:R-:W-:Y:S02]  /*47e0*/  FMNMX.FTZ R20, R52, R20, !PT ;  /* 0x0000001434147209 */ /* 0x000fe40007810000 */
[----:B------:R-:W-:Y:S02]  /*47f0*/  FMNMX.FTZ R18, R200, R21, !PT ;  /* 0x00000015c8127209 */ /* 0x000fe40007810000 */
[----:B------:R-:W-:-:S02]  /*4800*/  FSEL R205, R16, -INF , P0 ;  /* 0xff80000010cd7808 */ /* 0x000fc40000000000 */
[----:B------:R-:W-:Y:S02]  /*4810*/  FMNMX.FTZ R16, R7, R20, !PT ;  /* 0x0000001407107209 */ /* 0x000fe40007810000 */
[----:B------:R-:W-:Y:S01]  /*4820*/  FMNMX.FTZ R18, R198, R18, !PT ;  /* 0x00000012c6127209 */ /* 0x000fe20007810000 */
[----:B------:R-:W-:Y:S01]  /*4830*/  LDSM.16.MT88.4 R20, [R238+0x900] ;  /* 0x00090000ee14783b */ /* 0x000fe20000004200 */
[----:B------:R-:W-:Y:S02]  /*4840*/  ISETP.GT.AND P0, PT, R2, 0x49, PT ;  /* 0x000000490200780c */ /* 0x000fe40003f04270 */
        /* <DEDUP_REMOVED lines=8> */
[----:B------:R-:W-:-:S02]  /*48d0*/  FMNMX.FTZ R16, R38, R16, !PT ;  /* 0x0000001026107209 */ /* 0x000fc40007810000 */
[----:B------:R-:W-:Y:S02]  /*48e0*/  FMNMX.FTZ R14, R209, R17, !PT ;  /* 0x00000011d10e7209 */ /* 0x000fe40007810000 */
[----:B------:R-:W-:Y:S02]  /*48f0*/  FSEL R193, R12, -INF , P0 ;  /* 0xff8000000cc17808 */ /* 0x000fe40000000000 */
[----:B------:R-:W-:Y:S02]  /*4900*/  FMNMX.FTZ R12, R39, R16, !PT ;  /* 0x00000010270c7209 */ /* 0x000fe40007810000 */
[----:B------:R-:W-:Y:S01]  /*4910*/  FMNMX.FTZ R14, R207, R14, !PT ;  /* 0x0000000ecf0e7209 */ /* 0x000fe20007810000 */
[----:B------:R-:W-:Y:S01]  /*4920*/  LDSM.16.MT88.4 R16, [R245+0x3900] ;  /* 0x00390000f510783b */ /* 0x000fe20000004200 */
[----:B------:R-:W-:Y:S02]  /*4930*/  ISETP.GT.AND P0, PT, R2, 0x51, PT ;  /* 0x000000510200780c */ /* 0x000fe40003f04270 */
        /* <DEDUP_REMOVED lines=8> */
[----:B------:R-:W-:Y:S02]  /*49c0*/  FMNMX.FTZ R12, R212, R12, !PT ;  /* 0x0000000cd40c7209 */ /* 0x000fe40007810000 */
[----:B------:R-:W-:Y:S02]  /*49d0*/  FMNMX.FTZ R10, R193, R13, !PT ;  /* 0x0000000dc10a7209 */ /* 0x000fe40007810000 */
[----:B------:R-:W-:Y:S02]  /*49e0*/  FSEL R191, R8, -INF , P0 ;  /* 0xff80000008bf7808 */ /* 0x000fe40000000000 */
[----:B------:R-:W-:Y:S02]  /*49f0*/  ISETP.GT.AND P0, PT, R2, 0x59, PT ;  /* 0x000000590200780c */ /* 0x000fe40003f04270 */
[----:B------:R-:W-:-:S02]  /*4a00*/  FMNMX.FTZ R12, R211, R12, !PT ;  /* 0x0000000cd30c7209 */ /* 0x000fc40007810000 */
[----:B------:R-:W-:Y:S02]  /*4a10*/  FMNMX.FTZ R10, R192, R10, !PT ;  /* 0x0000000ac00a7209 */ /* 0x000fe40007810000 */
[----:B------:R-:W-:Y:S02]  /*4a20*/  FSEL R190, R9, -INF , P0 ;  /* 0xff80000009be7808 */ /* 0x000fe40000000000 */
[----:B------:R-:W-:Y:S02]  /*4a30*/  FMNMX.FTZ R8, R199, R12, !PT ;  /* 0x0000000cc7087209 */ /* 0x000fe40007810000 */
[----:B------:R-:W-:Y:S01]  /*4a40*/  FMNMX.FTZ R2, R191, R10, !PT ;  /* 0x0000000abf027209 */ /* 0x000fe20007810000 */
[----:B------:R-:W-:Y:S01]  /*4a50*/  LDSM.16.MT88.4 R12, [R245+0x900] ;  /* 0x00090000f50c783b */ /* 0x000fe20000004200 */
[----:B------:R-:W-:Y:S02]  /*4a60*/  FMNMX.FTZ R8, R196, R8, !PT ;  /* 0x00000008c4087209 */ /* 0x000fe40007810000 */
[----:B------:R-:W-:-:S02]  /*4a70*/  FMNMX.FTZ R2, R190, R2, !PT ;  /* 0x00000002be027209 */ /* 0x000fc40007810000 */
[----:B------:R-:W-:Y:S02]  /*4a80*/  FMNMX.FTZ R8, R202, R8, !PT ;  /* 0x00000008ca087209 */ /* 0x000fe40007810000 */
[----:B------:R-:W-:Y:S01]  /*4a90*/  FSEL R24, R11, -INF , P0 ;  /* 0xff8000000b187808 */ /* 0x000fe20000000000 */
[----:B------:R-:W1:Y:S01]  /*4aa0*/  SHFL.BFLY PT, R9, R2, 0x2, 0x1f ;  /* 0x0c401f0002097f89 */ /* 0x000e6200000e0000 */
[----:B------:R-:W-:-:S04]  /*4ab0*/  FMNMX.FTZ R8, R201, R8, !PT ;  /* 0x00000008c9087209 */ /* 0x000fc80007810000 */
        /* <DEDUP_REMOVED lines=8> */
[----:B------:R-:W-:-:S04]  /*4b40*/  FMNMX.FTZ R8, R25, R8, !PT ;  /* 0x0000000819087209 */ /* 0x000fc80007810000 */
[----:B------:R-:W-:-:S05]  /*4b50*/  FMNMX.FTZ R8, R24, R8, !PT ;  /* 0x0000000818087209 */ /* 0x000fca0007810000 */
[----:B------:R-:W2:Y:S01]  /*4b60*/  SHFL.BFLY PT, R9, R8, 0x2, 0x1f ;  /* 0x0c401f0008097f89 */ /* 0x000ea200000e0000 */
[----:B-1----:R-:W-:-:S04]  /*4b70*/  FMNMX.FTZ R2, R2, R10, !PT ;  /* 0x0000000a02027209 */ /* 0x002fc80007810000 */
[C---:B------:R-:W-:Y:S01]  /*4b80*/  FSETP.NEU.FTZ.AND P0, PT, R2.reuse, -INF , PT ;  /* 0xff8000000200780b */ /* 0x040fe20003f1d000 */
[----:B------:R-:W-:-:S05]  /*4b90*/  FMUL.FTZ R194, R2, c[0x0][0x2d0] ;  /* 0x0000b40002c27a20 */ /* 0x000fca0000410000 */
[----:B------:R-:W-:Y:S02]  /*4ba0*/  FSEL R194, R194, RZ, P0 ;  /* 0x000000ffc2c27208 */ /* 0x000fe40000000000 */
[----:B--2---:R-:W-:-:S03]  /*4bb0*/  FMNMX.FTZ R8, R8, R9, !PT ;  /* 0x0000000908087209 */ /* 0x004fc60007810000 */
[--C-:B------:R-:W-:Y:S02]  /*4bc0*/  FFMA.FTZ R187, R0, c[0x0][0x2d0], -R194.reuse ;  /* 0x0000b40000bb7a23 */ /* 0x100fe400000108c2 */
[----:B------:R-:W1:Y:S01]  /*4bd0*/  SHFL.BFLY PT, R0, R8, 0x1, 0x1f ;  /* 0x0c201f0008007f89 */ /* 0x000e6200000e0000 */
[--C-:B------:R-:W-:Y:S02]  /*4be0*/  FFMA.FTZ R27, R53, c[0x0][0x2d0], -R194.reuse ;  /* 0x0000b400351b7a23 */ /* 0x100fe400000108c2 */
[--C-:B------:R-:W-:Y:S01]  /*4bf0*/  FFMA.FTZ R184, R48, c[0x0][0x2d0], -R194.reuse ;  /* 0x0000b40030b87a23 */ /* 0x100fe200000108c2 */
[----:B------:R-:W-:Y:S01]  /*4c00*/  MUFU.EX2 R187, R187 ;  /* 0x000000bb00bb7308 */ /* 0x000fe20000000800 */
[--C-:B------:R-:W-:Y:S02]  /*4c10*/  FFMA.FTZ R51, R49, c[0x0][0x2d0], -R194.reuse ;  /* 0x0000b40031337a23 */ /* 0x100fe400000108c2 */
[--C-:B------:R-:W-:Y:S02]  /*4c20*/  FFMA.FTZ R50, R46, c[0x0][0x2d0], -R194.reuse ;  /* 0x0000b4002e327a23 */ /* 0x100fe400000108c2 */
[----:B------:R-:W-:-:S02]  /*4c30*/  FFMA.FTZ R46, R45, c[0x0][0x2d0], -R194 ;  /* 0x0000b4002d2e7a23 */ /* 0x000fc400000108c2 */
[--C-:B------:R-:W-:Y:S01]  /*4c40*/  FFMA.FTZ R45, R36, c[0x0][0x2d0], -R194.reuse ;  /* 0x0000b400242d7a23 */ /* 0x100fe200000108c2 */
[----:B------:R-:W2:Y:S01]  /*4c50*/  MUFU.EX2 R27, R27 ;  /* 0x0000001b001b7308 */ /* 0x000ea20000000800 */
[--C-:B------:R-:W-:Y:S02]  /*4c60*/  FFMA.FTZ R41, R37, c[0x0][0x2d0], -R194.reuse ;  /* 0x0000b40025297a23 */ /* 0x100fe400000108c2 */
[--C-:B------:R-:W-:Y:S02]  /*4c70*/  FFMA.FTZ R44, R44, c[0x0][0x2d0], -R194.reuse ;  /* 0x0000b4002c2c7a23 */ /* 0x100fe400000108c2 */
[--C-:B------:R-:W-:Y:S02]  /*4c80*/  FFMA.FTZ R40, R40, c[0x0][0x2d0], -R194.reuse ;  /* 0x0000b40028287a23 */ /* 0x100fe400000108c2 */
[--C-:B------:R-:W-:Y:S01]  /*4c90*/  FFMA.FTZ R200, R200, c[0x0][0x2d0], -R194.reuse ;  /* 0x0000b400c8c87a23 */ /* 0x100fe200000108c2 */
[----:B------:R-:W-:Y:S01]  /*4ca0*/  MUFU.EX2 R184, R184 ;  /* 0x000000b800b87308 */ /* 0x000fe20000000800 */
[----:B------:R-:W-:-:S02]  /*4cb0*/  FFMA.FTZ R198, R198, c[0x0][0x2d0], -R194 ;  /* 0x0000b400c6c67a23 */ /* 0x000fc400000108c2 */
[--C-:B------:R-:W-:Y:S01]  /*4cc0*/  FFMA.FTZ R197, R197, c[0x0][0x2d0], -R194.reuse ;  /* 0x0000b400c5c57a23 */ /* 0x100fe200000108c2 */
[----:B-1----:R-:W-:Y:S01]  /*4cd0*/  FMNMX.FTZ R0, R0, R8, !PT ;  /* 0x0000000800007209 */ /* 0x002fe20007810000 */
[--C-:B------:R-:W-:Y:S01]  /*4ce0*/  FFMA.FTZ R195, R195, c[0x0][0x2d0], -R194.reuse ;  /* 0x0000b400c3c37a23 */ /* 0x100fe200000108c2 */
[----:B------:R-:W1:Y:S01]  /*4cf0*/  LDSM.16.MT88.4 R8, [R240+0x900] ;  /* 0x00090000f008783b */ /* 0x000e620000004200 */
[--C-:B------:R-:W-:Y:S01]  /*4d00*/  FFMA.FTZ R209, R209, c[0x0][0x2d0], -R194.reuse ;  /* 0x0000b400d1d17a23 */ /* 0x100fe200000108c2 */
[C---:B------:R-:W-:Y:S01]  /*4d10*/  FSETP.NEU.FTZ.AND P0, PT, R0.reuse, -INF , PT ;  /* 0xff8000000000780b */ /* 0x040fe20003f1d000 */
[----:B------:R-:W-:Y:S01]  /*4d20*/  FMUL.FTZ R26, R0, c[0x0][0x2d0] ;  /* 0x0000b400001a7a20 */ /* 0x000fe20000410000 */
[----:B------:R-:W3:Y:S01]  /*4d30*/  MUFU.EX2 R51, R51 ;  /* 0x0000003300337308 */ /* 0x000ee20000000800 */
[----:B--2---:R-:W-:Y:S01]  /*4d40*/  F2FP.BF16.PACK_AB R164, R27, R187 ;  /* 0x000000bb1ba4723e */ /* 0x004fe200000010ff */
[--C-:B------:R-:W-:Y:S02]  /*4d50*/  FFMA.FTZ R207, R207, c[0x0][0x2d0], -R194.reuse ;  /* 0x0000b400cfcf7a23 */ /* 0x100fe400000108c2 */
[----:B------:R-:W-:Y:S01]  /*4d60*/  FSEL R26, R26, RZ, P0 ;  /* 0x000000ff1a1a7208 */ /* 0x000fe20000000000 */
[--C-:B------:R-:W-:Y:S01]  /*4d70*/  FFMA.FTZ R205, R205, c[0x0][0x2d0], -R194.reuse ;  /* 0x0000b400cdcd7a23 */ /* 0x100fe200000108c2 */
[----:B------:R-:W-:Y:S01]  /*4d80*/  PLOP3.LUT P0, PT, PT, PT, UP0, 0x40, 0x0 ;  /* 0x000000000000781c */ /* 0x000fe20003f0e808 */
[----:B------:R-:W-:Y:S01]  /*4d90*/  FFMA.FTZ R204, R204, c[0x0][0x2d0], -R194 ;  /* 0x0000b400cccc7a23 */ /* 0x000fe200000108c2 */
[----:B------:R-:W-:Y:S01]  /*4da0*/  MUFU.EX2 R50, R50 ;  /* 0x0000003200327308 */ /* 0x000fe20000000800 */
[----:B------:R-:W-:-:S02]  /*4db0*/  FFMA.FTZ R186, R54, c[0x0][0x2d0], -R26 ;  /* 0x0000b40036ba7a23 */ /* 0x000fc4000001081a */
[--C-:B------:R-:W-:Y:S02]  /*4dc0*/  FFMA.FTZ R185, R55, c[0x0][0x2d0], -R26.reuse ;  /* 0x0000b40037b97a23 */ /* 0x100fe4000001081a */
[--C-:B------:R-:W-:Y:S02]  /*4dd0*/  FFMA.FTZ R181, R52, c[0x0][0x2d0], -R26.reuse ;  /* 0x0000b40034b57a23 */ /* 0x100fe4000001081a */
[--C-:B------:R-:W-:Y:S01]  /*4de0*/  FFMA.FTZ R180, R7, c[0x0][0x2d0], -R26.reuse ;  /* 0x0000b40007b47a23 */ /* 0x100fe2000001081a */
[----:B------:R-:W-:Y:S01]  /*4df0*/  MUFU.EX2 R186, R186 ;  /* 0x000000ba00ba7308 */ /* 0x000fe20000000800 */
[----:B---3--:R-:W-:Y:S01]  /*4e00*/  F2FP.BF16.PACK_AB R166, R51, R184 ;  /* 0x000000b833a6723e */ /* 0x008fe200000010ff */
[--C-:B------:R-:W-:Y:S02]  /*4e10*/  FFMA.FTZ R48, R47, c[0x0][0x2d0], -R26.reuse ;  /* 0x0000b4002f307a23 */ /* 0x100fe4000001081a */
[--C-:B------:R-:W-:Y:S02]  /*4e20*/  FFMA.FTZ R49, R6, c[0x0][0x2d0], -R26.reuse ;  /* 0x0000b40006317a23 */ /* 0x100fe4000001081a */
[----:B------:R-:W-:-:S02]  /*4e30*/  FFMA.FTZ R47, R38, c[0x0][0x2d0], -R26 ;  /* 0x0000b400262f7a23 */ /* 0x000fc4000001081a */
[----:B------:R-:W2:Y:S01]  /*4e40*/  MUFU.EX2 R185, R185 ;  /* 0x000000b900b97308 */ /* 0x000ea20000000800 */
[--C-:B------:R-:W-:Y:S02]  /*4e50*/  FFMA.FTZ R43, R39, c[0x0][0x2d0], -R26.reuse ;  /* 0x0000b400272b7a23 */ /* 0x100fe4000001081a */
[----:B------:R-:W-:Y:S01]  /*4e60*/  LDSM.16.MT88.4 R36, [R239+0x900] ;  /* 0x00090000ef24783b */ /* 0x000fe20000004200 */
[--C-:B------:R-:W-:Y:S02]  /*4e70*/  FFMA.FTZ R42, R42, c[0x0][0x2d0], -R26.reuse ;  /* 0x0000b4002a2a7a23 */ /* 0x100fe4000001081a */
[--C-:B------:R-:W-:Y:S02]  /*4e80*/  FFMA.FTZ R3, R211, c[0x0][0x2d0], -R26.reuse ;  /* 0x0000b400d3037a23 */ /* 0x100fe4000001081a */
[----:B------:R-:W-:Y:S01]  /*4e90*/  MUFU.EX2 R181, R181 ;  /* 0x000000b500b57308 */ /* 0x000fe20000000800 */
[--C-:B------:R-:W-:Y:S02]  /*4ea0*/  FFMA.FTZ R199, R199, c[0x0][0x2d0], -R26.reuse ;  /* 0x0000b400c7c77a23 */ /* 0x100fe4000001081a */
[----:B------:R-:W-:-:S02]  /*4eb0*/  FFMA.FTZ R196, R196, c[0x0][0x2d0], -R26 ;  /* 0x0000b400c4c47a23 */ /* 0x000fc4000001081a */
[--C-:B------:R-:W-:Y:S02]  /*4ec0*/  FFMA.FTZ R202, R202, c[0x0][0x2d0], -R26.reuse ;  /* 0x0000b400caca7a23 */ /* 0x100fe4000001081a */
[--C-:B------:R-:W-:Y:S01]  /*4ed0*/  FFMA.FTZ R201, R201, c[0x0][0x2d0], -R26.reuse ;  /* 0x0000b400c9c97a23 */ /* 0x100fe2000001081a */
[----:B------:R-:W3:Y:S01]  /*4ee0*/  MUFU.EX2 R180, R180 ;  /* 0x000000b400b47308 */ /* 0x000ee20000000800 */
[----:B--2---:R-:W-:Y:S01]  /*4ef0*/  F2FP.BF16.PACK_AB R165, R185, R186 ;  /* 0x000000bab9a5723e */ /* 0x004fe200000010ff */
[--C-:B------:R-:W-:Y:S02]  /*4f00*/  FFMA.FTZ R210, R210, c[0x0][0x2d0], -R26.reuse ;  /* 0x0000b400d2d27a23 */ /* 0x100fe4000001081a */
[--C-:B------:R-:W-:Y:S02]  /*4f10*/  FFMA.FTZ R208, R208, c[0x0][0x2d0], -R26.reuse ;  /* 0x0000b400d0d07a23 */ /* 0x100fe4000001081a */
[--C-:B------:R-:W-:Y:S02]  /*4f20*/  FFMA.FTZ R206, R206, c[0x0][0x2d0], -R26.reuse ;  /* 0x0000b400cece7a23 */ /* 0x100fe4000001081a */
[----:B------:R-:W2:Y:S01]  /*4f30*/  MUFU.EX2 R46, R46 ;  /* 0x0000002e002e7308 */ /* 0x000ea20000000800 */
[----:B------:R-:W-:-:S02]  /*4f40*/  FFMA.FTZ R203, R203, c[0x0][0x2d0], -R26 ;  /* 0x0000b400cbcb7a23 */ /* 0x000fc4000001081a */
[--C-:B------:R-:W-:Y:S02]  /*4f50*/  FFMA.FTZ R193, R193, c[0x0][0x2d0], -R194.reuse ;  /* 0x0000b400c1c17a23 */ /* 0x100fe400000108c2 */
[--C-:B------:R-:W-:Y:S02]  /*4f60*/  FFMA.FTZ R192, R192, c[0x0][0x2d0], -R194.reuse ;  /* 0x0000b400c0c07a23 */ /* 0x100fe400000108c2 */
[--C-:B------:R-:W-:Y:S01]  /*4f70*/  FFMA.FTZ R191, R191, c[0x0][0x2d0], -R194.reuse ;  /* 0x0000b400bfbf7a23 */ /* 0x100fe200000108c2 */
[----:B---3--:R-:W-:Y:S01]  /*4f80*/  F2FP.BF16.PACK_AB R167, R180, R181 ;  /* 0x000000b5b4a7723e */ /* 0x008fe200000010ff */
[----:B------:R-:W-:Y:S01]  /*4f90*/  MUFU.EX2 R45, R45 ;  /* 0x0000002d002d7308 */ /* 0x000fe20000000800 */
[----:B------:R-:W-:Y:S02]  /*4fa0*/  FFMA.FTZ R190, R190, c[0x0][0x2d0], -R194 ;  /* 0x0000b400bebe7a23 */ /* 0x000fe400000108c2 */
[--C-:B------:R-:W-:Y:S02]  /*4fb0*/  FFMA.FTZ R189, R189, c[0x0][0x2d0], -R26.reuse ;  /* 0x0000b400bdbd7a23 */ /* 0x100fe4000001081a */
[--C-:B------:R-:W-:Y:S01]  /*4fc0*/  FFMA.FTZ R188, R188, c[0x0][0x2d0], -R26.reuse ;  /* 0x0000b400bcbc7a23 */ /* 0x100fe2000001081a */
[----:B------:R-:W-:Y:S01]  /*4fd0*/  HMMA.16816.F32.BF16 R176, R164, R172, RZ ;  /* 0x000000aca4b0723c */ /* 0x000fe200000418ff */
[----:B--2---:R-:W-:Y:S01]  /*4fe0*/  F2FP.BF16.PACK_AB R4, R46, R50 ;  /* 0x000000322e04723e */ /* 0x004fe200000010ff */
[----:B------:R-:W2:Y:S01]  /*4ff0*/  MUFU.EX2 R41, R41 ;  /* 0x0000002900297308 */ /* 0x000ea20000000800 */
[----:B------:R-:W-:-:S02]  /*5000*/  FFMA.FTZ R211, R24, c[0x0][0x2d0], -R26 ;  /* 0x0000b40018d37a23 */ /* 0x000fc4000001081a */
[----:B------:R-:W-:Y:S02]  /*5010*/  FADD.FTZ R185, R186, R185 ;  /* 0x000000b9bab97221 */ /* 0x000fe40000010000 */
[----:B------:R-:W-:Y:S01]  /*5020*/  FADD.FTZ R187, R187, R27 ;  /* 0x0000001bbbbb7221 */ /* 0x000fe20000010000 */
[C---:B------:R-:W-:Y:S01]  /*5030*/  HMMA.16816.F32.BF16 R172, R164.reuse, R174, RZ ;  /* 0x000000aea4ac723c */ /* 0x040fe200000418ff */
[----:B------:R-:W-:Y:S01]  /*5040*/  FADD.FTZ R185, R181, R185 ;  /* 0x000000b9b5b97221 */ /* 0x000fe20000010000 */
[----:B------:R-:W3:Y:S01]  /*5050*/  MUFU.EX2 R49, R49 ;  /* 0x0000003100317308 */ /* 0x000ee20000000800 */
[----:B------:R-:W-:Y:S02]  /*5060*/  FADD.FTZ R187, R184, R187 ;  /* 0x000000bbb8bb7221 */ /* 0x000fe40000010000 */
[----:B------:R-:W-:Y:S02]  /*5070*/  FADD.FTZ R180, R180, R185 ;  /* 0x000000b9b4b47221 */ /* 0x000fe40000010000 */
[----:B------:R-:W-:Y:S01]  /*5080*/  FADD.FTZ R187, R51, R187 ;  /* 0x000000bb33bb7221 */ /* 0x000fe20000010000 */
[----:B------:R-:W-:Y:S02]  /*5090*/  HMMA.16816.F32.BF16 R52, R164, R56, RZ ;  /* 0x00000038a434723c */ /* 0x000fe400000418ff */
[----:B------:R-:W4:Y:S01]  /*50a0*/  MUFU.EX2 R48, R48 ;  /* 0x0000003000307308 */ /* 0x000f220000000800 */
[----:B--2---:R-:W-:Y:S01]  /*50b0*/  F2FP.BF16.PACK_AB R6, R41, R45 ;  /* 0x0000002d2906723e */ /* 0x004fe200000010ff */
[----:B------:R-:W-:-:S04]  /*50c0*/  FADD.FTZ R50, R50, R187 ;  /* 0x000000bb32327221 */ /* 0x000fc80000010000 */
[----:B------:R-:W-:Y:S01]  /*50d0*/  HMMA.16816.F32.BF16 R56, R164, R58, RZ ;  /* 0x0000003aa438723c */ /* 0x000fe200000418ff */
[----:B------:R-:W-:Y:S01]  /*50e0*/  FADD.FTZ R50, R46, R50 ;  /* 0x000000322e327221 */ /* 0x000fe20000010000 */
[----:B------:R-:W-:Y:S01]  /*50f0*/  MUFU.EX2 R47, R47 ;  /* 0x0000002f002f7308 */ /* 0x000fe20000000800 */
[----:B---3--:R-:W-:Y:S02]  /*5100*/  FADD.FTZ R180, R49, R180 ;  /* 0x000000b431b47221 */ /* 0x008fe40000010000 */
[----:B------:R-:W-:-:S03]  /*5110*/  FADD.FTZ R45, R45, R50 ;  /* 0x000000322d2d7221 */ /* 0x000fc60000010000 */
[----:B------:R-:W-:Y:S01]  /*5120*/  HMMA.16816.F32.BF16 R84, R164, R88, RZ ;  /* 0x00000058a454723c */ /* 0x000fe200000418ff */
[----:B------:R-:W-:Y:S01]  /*5130*/  FADD.FTZ R45, R41, R45 ;  /* 0x0000002d292d7221 */ /* 0x000fe20000010000 */
[----:B------:R-:W2:Y:S01]  /*5140*/  MUFU.EX2 R43, R43 ;  /* 0x0000002b002b7308 */ /* 0x000ea20000000800 */
[C---:B----4-:R-:W-:Y:S01]  /*5150*/  F2FP.BF16.PACK_AB R5, R48.reuse, R49 ;  /* 0x000000313005723e */ /* 0x050fe200000010ff */
[----:B------:R-:W-:-:S04]  /*5160*/  FADD.FTZ R180, R48, R180 ;  /* 0x000000b430b47221 */ /* 0x000fc80000010000 */
[C---:B------:R-:W-:Y:S02]  /*5170*/  HMMA.16816.F32.BF16 R88, R164.reuse, R90, RZ ;  /* 0x0000005aa458723c */ /* 0x040fe400000418ff */
[----:B------:R-:W-:Y:S06]  /*5180*/  MUFU.EX2 R44, R44 ;  /* 0x0000002c002c7308 */ /* 0x000fec0000000800 */
[----:B------:R-:W-:Y:S01]  /*5190*/  HMMA.16816.F32.BF16 R68, R164, R72, RZ ;  /* 0x00000048a444723c */ /* 0x000fe200000418ff */
[----:B--2---:R-:W-:Y:S01]  /*51a0*/  F2FP.BF16.PACK_AB R7, R43, R47 ;  /* 0x0000002f2b07723e */ /* 0x004fe200000010ff */
[----:B------:R-:W2:Y:S01]  /*51b0*/  MUFU.EX2 R40, R40 ;  /* 0x0000002800287308 */ /* 0x000ea20000000800 */
[----:B------:R-:W-:-:S05]  /*51c0*/  FADD.FTZ R47, R47, R180 ;  /* 0x000000b42f2f7221 */ /* 0x000fca0000010000 */
[----:B------:R-:W-:Y:S01]  /*51d0*/  HMMA.16816.F32.BF16 R76, R164, R80, RZ ;  /* 0x00000050a44c723c */ /* 0x000fe200000418ff */
[----:B------:R-:W-:Y:S01]  /*51e0*/  FADD.FTZ R47, R43, R47 ;  /* 0x0000002f2b2f7221 */ /* 0x000fe20000010000 */
[----:B------:R-:W-:Y:S06]  /*51f0*/  MUFU.EX2 R42, R42 ;  /* 0x0000002a002a7308 */ /* 0x000fec0000000800 */
[C---:B------:R-:W-:Y:S02]  /*5200*/  HMMA.16816.F32.BF16 R176, R4.reuse, R12, R176 ;  /* 0x0000000c04b0723c */ /* 0x040fe400000418b0 */
[----:B------:R-:W-:Y:S06]  /*5210*/  MUFU.EX2 R3, R3 ;  /* 0x0000000300037308 */ /* 0x000fec0000000800 */
[C---:B------:R-:W-:Y:S01]  /*5220*/  HMMA.16816.F32.BF16 R172, R4.reuse, R14, R172 ;  /* 0x0000000e04ac723c */ /* 0x040fe200000418ac */
[----:B------:R-:W3:Y:S01]  /*5230*/  LDSM.16.MT88.4 R12, [R240+0x3900] ;  /* 0x00390000f00c783b */ /* 0x000ee20000004200 */
[----:B------:R-:W-:Y:S06]  /*5240*/  MUFU.EX2 R200, R200 ;  /* 0x000000c800c87308 */ /* 0x000fec0000000800 */
[C---:B-1----:R-:W-:Y:S02]  /*5250*/  HMMA.16816.F32.BF16 R52, R4.reuse, R8, R52 ;  /* 0x000000080434723c */ /* 0x042fe40000041834 */
[----:B------:R-:W-:Y:S06]  /*5260*/  MUFU.EX2 R198, R198 ;  /* 0x000000c600c67308 */ /* 0x000fec0000000800 */
[----:B------:R-:W-:Y:S01]  /*5270*/  HMMA.16816.F32.BF16 R56, R4, R10, R56 ;  /* 0x0000000a0438723c */ /* 0x000fe20000041838 */
[----:B------:R-:W1:Y:S01]  /*5280*/  LDSM.16.MT88.4 R8, [R239+0x3900] ;  /* 0x00390000ef08783b */ /* 0x000e620000004200 */
[----:B------:R-:W-:Y:S06]  /*5290*/  MUFU.EX2 R197, R197 ;  /* 0x000000c500c57308 */ /* 0x000fec0000000800 */
[C---:B------:R-:W-:Y:S02]  /*52a0*/  HMMA.16816.F32.BF16 R92, R164.reuse, R96, RZ ;  /* 0x00000060a45c723c */ /* 0x040fe400000418ff */
[----:B------:R-:W-:Y:S06]  /*52b0*/  MUFU.EX2 R195, R195 ;  /* 0x000000c300c37308 */ /* 0x000fec0000000800 */
[C---:B------:R-:W-:Y:S02]  /*52c0*/  HMMA.16816.F32.BF16 R72, R164.reuse, R74, RZ ;  /* 0x0000004aa448723c */ /* 0x040fe400000418ff */
[----:B------:R-:W-:Y:S06]  /*52d0*/  MUFU.EX2 R199, R199 ;  /* 0x000000c700c77308 */ /* 0x000fec0000000800 */
[----:B------:R-:W-:Y:S02]  /*52e0*/  HMMA.16816.F32.BF16 R80, R164, R82, RZ ;  /* 0x00000052a450723c */ /* 0x000fe400000418ff */
[----:B------:R-:W-:Y:S06]  /*52f0*/  MUFU.EX2 R196, R196 ;  /* 0x000000c400c47308 */ /* 0x000fec0000000800 */
[C---:B---3--:R-:W-:Y:S02]  /*5300*/  HMMA.16816.F32.BF16 R84, R4.reuse, R12, R84 ;  /* 0x0000000c0454723c */ /* 0x048fe40000041854 */
[----:B------:R-:W-:Y:S06]  /*5310*/  MUFU.EX2 R202, R202 ;  /* 0x000000ca00ca7308 */ /* 0x000fec0000000800 */
[----:B------:R-:W-:Y:S01]  /*5320*/  HMMA.16816.F32.BF16 R88, R4, R14, R88 ;  /* 0x0000000e0458723c */ /* 0x000fe20000041858 */
[----:B------:R-:W3:Y:S01]  /*5330*/  LDSM.16.MT88.4 R12, [R239+0x6900] ;  /* 0x00690000ef0c783b */ /* 0x000ee20000004200 */
[----:B------:R-:W-:Y:S06]  /*5340*/  MUFU.EX2 R201, R201 ;  /* 0x000000c900c97308 */ /* 0x000fec0000000800 */
[C---:B------:R-:W-:Y:S02]  /*5350*/  HMMA.16816.F32.BF16 R96, R164.reuse, R98, RZ ;  /* 0x00000062a460723c */ /* 0x040fe400000418ff */
        /* <DEDUP_REMOVED lines=16> */
[----:B------:R-:W4:Y:S01]  /*5460*/  LDSM.16.MT88.4 R20, [R245+0x6900] ;  /* 0x00690000f514783b */ /* 0x000f220000004200 */
[----:B------:R-:W-:Y:S06]  /*5470*/  MUFU.EX2 R193, R193 ;  /* 0x000000c100c17308 */ /* 0x000fec0000000800 */
[C---:B------:R-:W-:Y:S02]  /*5480*/  HMMA.16816.F32.BF16 R76, R4.reuse, R16, R76 ;  /* 0x00000010044c723c */ /* 0x040fe4000004184c */
[----:B------:R-:W-:Y:S06]  /*5490*/  MUFU.EX2 R192, R192 ;  /* 0x000000c000c07308 */ /* 0x000fec0000000800 */
[C---:B------:R-:W-:Y:S01]  /*54a0*/  HMMA.16816.F32.BF16 R80, R4.reuse, R18, R80 ;  /* 0x000000120450723c */ /* 0x040fe20000041850 */
[----:B------:R-:W5:Y:S01]  /*54b0*/  LDSM.16.MT88.4 R16, [R240+0x6900] ;  /* 0x00690000f010783b */ /* 0x000f620000004200 */
[----:B------:R-:W-:Y:S06]  /*54c0*/  MUFU.EX2 R191, R191 ;  /* 0x000000bf00bf7308 */ /* 0x000fec0000000800 */
[C---:B-1----:R-:W-:Y:S02]  /*54d0*/  HMMA.16816.F32.BF16 R92, R4.reuse, R8, R92 ;  /* 0x00000008045c723c */ /* 0x042fe4000004185c */
[----:B------:R-:W-:Y:S06]  /*54e0*/  MUFU.EX2 R190, R190 ;  /* 0x000000be00be7308 */ /* 0x000fec0000000800 */
[C---:B------:R-:W-:Y:S01]  /*54f0*/  HMMA.16816.F32.BF16 R96, R4.reuse, R10, R96 ;  /* 0x0000000a0460723c */ /* 0x040fe20000041860 */
[----:B------:R-:W1:Y:S01]  /*5500*/  LDSM.16.MT88.4 R8, [R238+0x6900] ;  /* 0x00690000ee08783b */ /* 0x000e620000004200 */
[----:B------:R-:W-:Y:S06]  /*5510*/  MUFU.EX2 R189, R189 ;  /* 0x000000bd00bd7308 */ /* 0x000fec0000000800 */
[C---:B---3--:R-:W-:Y:S02]  /*5520*/  HMMA.16816.F32.BF16 R124, R4.reuse, R12, R124 ;  /* 0x0000000c047c723c */ /* 0x048fe4000004187c */
[----:B------:R-:W-:Y:S06]  /*5530*/  MUFU.EX2 R188, R188 ;  /* 0x000000bc00bc7308 */ /* 0x000fec0000000800 */
[C---:B------:R-:W-:Y:S01]  /*5540*/  HMMA.16816.F32.BF16 R128, R4.reuse, R14, R128 ;  /* 0x0000000e0480723c */ /* 0x040fe20000041880 */
[----:B------:R-:W3:Y:S01]  /*5550*/  LDSM.16.MT88.4 R12, [R239+0x9900] ;  /* 0x00990000ef0c783b */ /* 0x000ee20000004200 */
[----:B------:R-:W-:Y:S06]  /*5560*/  MUFU.EX2 R211, R211 ;  /* 0x000000d300d37308 */ /* 0x000fec0000000800 */
[C---:B------:R-:W-:Y:S08]  /*5570*/  HMMA.16816.F32.BF16 R100, R4.reuse, R108, R100 ;  /* 0x0000006c0464723c */ /* 0x040ff00000041864 */
[C---:B------:R-:W-:Y:S08]  /*5580*/  HMMA.16816.F32.BF16 R104, R4.reuse, R110, R104 ;  /* 0x0000006e0468723c */ /* 0x040ff00000041868 */
[C---:B------:R-:W-:Y:S08]  /*5590*/  HMMA.16816.F32.BF16 R60, R4.reuse, R36, R60 ;  /* 0x00000024043c723c */ /* 0x040ff0000004183c */
[----:B------:R-:W-:Y:S01]  /*55a0*/  HMMA.16816.F32.BF16 R64, R4, R38, R64 ;  /* 0x000000260440723c */ /* 0x000fe20000041840 */
[----:B------:R-:W1:Y:S07]  /*55b0*/  LDSM.16.MT88.4 R36, [R238+0x9100] ;  /* 0x00910000ee24783b */ /* 0x000e6e0000004200 */
[C---:B------:R-:W-:Y:S08]  /*55c0*/  HMMA.16816.F32.BF16 R108, R164.reuse, R112, RZ ;  /* 0x00000070a46c723c */ /* 0x040ff000000418ff */
[C---:B------:R-:W-:Y:S08]  /*55d0*/  HMMA.16816.F32.BF16 R116, R164.reuse, R120, RZ ;  /* 0x00000078a474723c */ /* 0x040ff000000418ff */
[C---:B------:R-:W-:Y:S08]  /*55e0*/  HMMA.16816.F32.BF16 R132, R164.reuse, R136, RZ ;  /* 0x00000088a484723c */ /* 0x040ff000000418ff */
[C---:B------:R-:W-:Y:S08]  /*55f0*/  HMMA.16816.F32.BF16 R112, R164.reuse, R114, RZ ;  /* 0x00000072a470723c */ /* 0x040ff000000418ff */
[C---:B------:R-:W-:Y:S08]  /*5600*/  HMMA.16816.F32.BF16 R120, R164.reuse, R122, RZ ;  /* 0x0000007aa478723c */ /* 0x040ff000000418ff */
[C---:B------:R-:W-:Y:S08]  /*5610*/  HMMA.16816.F32.BF16 R136, R164.reuse, R138, RZ ;  /* 0x0000008aa488723c */ /* 0x040ff000000418ff */
[C---:B------:R-:W-:Y:S08]  /*5620*/  HMMA.16816.F32.BF16 R152, R164.reuse, R156, RZ ;  /* 0x0000009ca498723c */ /* 0x040ff000000418ff */
[----:B------:R-:W-:Y:S08]  /*5630*/  HMMA.16816.F32.BF16 R156, R164, R158, RZ ;  /* 0x0000009ea49c723c */ /* 0x000ff000000418ff */
[C---:B----4-:R-:W-:Y:S08]  /*5640*/  HMMA.16816.F32.BF16 R108, R4.reuse, R20, R108 ;  /* 0x00000014046c723c */ /* 0x050ff0000004186c */
[C---:B------:R-:W-:Y:S01]  /*5650*/  HMMA.16816.F32.BF16 R112, R4.reuse, R22, R112 ;  /* 0x000000160470723c */ /* 0x040fe20000041870 */
[----:B------:R-:W4:Y:S07]  /*5660*/  LDSM.16.MT88.4 R20, [R245+0x9900] ;  /* 0x00990000f514783b */ /* 0x000f2e0000004200 */
[C---:B-----5:R-:W-:Y:S08]  /*5670*/  HMMA.16816.F32.BF16 R116, R4.reuse, R16, R116 ;  /* 0x000000100474723c */ /* 0x060ff00000041874 */
[C---:B------:R-:W-:Y:S01]  /*5680*/  HMMA.16816.F32.BF16 R120, R4.reuse, R18, R120 ;  /* 0x000000120478723c */ /* 0x040fe20000041878 */
[----:B------:R-:W5:Y:S07]  /*5690*/  LDSM.16.MT88.4 R16, [R240+0x9900] ;  /* 0x00990000f010783b */ /* 0x000f6e0000004200 */
[C---:B-1----:R-:W-:Y:S08]  /*56a0*/  HMMA.16816.F32.BF16 R132, R4.reuse, R8, R132 ;  /* 0x000000080484723c */ /* 0x042ff00000041884 */
[C---:B------:R-:W-:Y:S01]  /*56b0*/  HMMA.16816.F32.BF16 R136, R4.reuse, R10, R136 ;  /* 0x0000000a0488723c */ /* 0x040fe20000041888 */
[----:B------:R-:W1:Y:S07]  /*56c0*/  LDSM.16.MT88.4 R8, [R238+0x9900] ;  /* 0x00990000ee08783b */ /* 0x000e6e0000004200 */
[C---:B---3--:R-:W-:Y:S08]  /*56d0*/  HMMA.16816.F32.BF16 R152, R4.reuse, R12, R152 ;  /* 0x0000000c0498723c */ /* 0x048ff00000041898 */
[----:B------:R-:W-:Y:S01]  /*56e0*/  HMMA.16816.F32.BF16 R156, R4, R14, R156 ;  /* 0x0000000e049c723c */ /* 0x000fe2000004189c */
[----:B------:R-:W3:Y:S07]  /*56f0*/  LDSM.16.MT88.4 R12, [R239+0x1100] ;  /* 0x00110000ef0c783b */ /* 0x000eee0000004200 */
[C---:B------:R-:W-:Y:S08]  /*5700*/  HMMA.16816.F32.BF16 R140, R164.reuse, R144, RZ ;  /* 0x00000090a48c723c */ /* 0x040ff000000418ff */
[C---:B------:R-:W-:Y:S08]  /*5710*/  HMMA.16816.F32.BF16 R148, R164.reuse, R168, RZ ;  /* 0x000000a8a494723c */ /* 0x040ff000000418ff */
[C---:B------:R-:W-:Y:S08]  /*5720*/  HMMA.16816.F32.BF16 R144, R164.reuse, R146, RZ ;  /* 0x00000092a490723c */ /* 0x040ff000000418ff */
[C---:B------:R-:W-:Y:S08]  /*5730*/  HMMA.16816.F32.BF16 R168, R164.reuse, R170, RZ ;  /* 0x000000aaa4a8723c */ /* 0x040ff000000418ff */
[C---:B------:R-:W-:Y:S07]  /*5740*/  HMMA.16816.F32.BF16 R160, R164.reuse, R36, RZ ;  /* 0x00000024a4a0723c */ /* 0x040fee00000418ff */
[----:B------:R-:W-:Y:S01]  /*5750*/  FFMA.FTZ R36, R214, c[0x0][0x2d0], -R194 ;  /* 0x0000b400d6247a23 */ /* 0x000fe200000108c2 */
[----:B------:R-:W-:Y:S01]  /*5760*/  HMMA.16816.F32.BF16 R164, R164, R38, RZ ;  /* 0x00000026a4a4723c */ /* 0x000fe200000418ff */
[----:B------:R-:W-:-:S04]  /*5770*/  FFMA.FTZ R37, R212, c[0x0][0x2d0], -R26 ;  /* 0x0000b400d4257a23 */ /* 0x000fc8000001081a */
[----:B------:R-:W-:Y:S02]  /*5780*/  MUFU.EX2 R36, R36 ;  /* 0x0000002400247308 */ /* 0x000fe40000000800 */
[----:B------:R-:W-:Y:S01]  /*5790*/  FFMA.FTZ R39, R215, c[0x0][0x2d0], -R194 ;  /* 0x0000b400d7277a23 */ /* 0x000fe200000108c2 */
[C---:B----4-:R-:W-:Y:S01]  /*57a0*/  HMMA.16816.F32.BF16 R140, R4.reuse, R20, R140 ;  /* 0x00000014048c723c */ /* 0x050fe2000004188c */
[--C-:B------:R-:W-:Y:S02]  /*57b0*/  FFMA.FTZ R38, R213, c[0x0][0x2d0], -R26.reuse ;  /* 0x0000b400d5267a23 */ /* 0x100fe4000001081a */
[----:B------:R-:W-:Y:S02]  /*57c0*/  FFMA.FTZ R194, R25, c[0x0][0x2d0], -R26 ;  /* 0x0000b40019c27a23 */ /* 0x000fe4000001081a */
[----:B------:R-:W4:Y:S01]  /*57d0*/  MUFU.EX2 R39, R39 ;  /* 0x0000002700277308 */ /* 0x000f220000000800 */
[----:B------:R-:W-:Y:S02]  /*57e0*/  LDSM.16.MT88.4 R24, [R239+0x2900] ;  /* 0x00290000ef18783b */ /* 0x000fe40000004200 */
[C---:B------:R-:W-:Y:S02]  /*57f0*/  HMMA.16816.F32.BF16 R144, R4.reuse, R22, R144 ;  /* 0x000000160490723c */ /* 0x040fe40000041890 */
[----:B------:R-:W3:Y:S03]  /*5800*/  LDSM.16.MT88.4 R20, [R245+0x1100] ;  /* 0x00110000f514783b */ /* 0x000ee60000004200 */
[----:B------:R-:W1:Y:S03]  /*5810*/  MUFU.EX2 R38, R38 ;  /* 0x0000002600267308 */ /* 0x000e660000000800 */
[C---:B-----5:R-:W-:Y:S05]  /*5820*/  HMMA.16816.F32.BF16 R148, R4.reuse, R16, R148 ;  /* 0x000000100494723c */ /* 0x060fea0000041894 */
[----:B------:R-:W5:Y:S03]  /*5830*/  MUFU.EX2 R37, R37 ;  /* 0x0000002500257308 */ /* 0x000f660000000800 */
[C---:B------:R-:W-:Y:S01]  /*5840*/  HMMA.16816.F32.BF16 R168, R4.reuse, R18, R168 ;  /* 0x0000001204a8723c */ /* 0x040fe200000418a8 */
[----:B------:R-:W3:Y:S04]  /*5850*/  LDSM.16.MT88.4 R16, [R240+0x1100] ;  /* 0x00110000f010783b */ /* 0x000ee80000004200 */
[----:B------:R-:W2:Y:S03]  /*5860*/  MUFU.EX2 R194, R194 ;  /* 0x000000c200c27308 */ /* 0x000ea60000000800 */
[C---:B-1----:R-:W-:Y:S08]  /*5870*/  HMMA.16816.F32.BF16 R160, R4.reuse, R8, R160 ;  /* 0x0000000804a0723c */ /* 0x042ff000000418a0 */
[----:B------:R-:W-:Y:S01]  /*5880*/  HMMA.16816.F32.BF16 R164, R4, R10, R164 ;  /* 0x0000000a04a4723c */ /* 0x000fe200000418a4 */
[----:B------:R-:W1:Y:S06]  /*5890*/  LDSM.16.MT88.4 R8, [R238+0x1100] ;  /* 0x00110000ee08783b */ /* 0x000e6c0000004200 */
[----:B--2---:R-:W-:Y:S01]  /*58a0*/  F2FP.BF16.PACK_AB R4, R40, R44 ;  /* 0x0000002c2804723e */ /* 0x004fe200000010ff */
[----:B------:R-:W-:Y:S01]  /*58b0*/  FADD.FTZ R44, R44, R45 ;  /* 0x0000002d2c2c7221 */ /* 0x000fe20000010000 */
[----:B----4-:R-:W-:-:S02]  /*58c0*/  F2FP.BF16.PACK_AB R6, R36, R39 ;  /* 0x000000272406723e */ /* 0x010fc400000010ff */
[----:B------:R-:W-:Y:S01]  /*58d0*/  F2FP.BF16.PACK_AB R5, R38, R42 ;  /* 0x0000002a2605723e */ /* 0x000fe200000010ff */
[----:B------:R-:W-:Y:S01]  /*58e0*/  FADD.FTZ R42, R42, R47 ;  /* 0x0000002f2a2a7221 */ /* 0x000fe20000010000 */
[----:B-----5:R-:W-:Y:S01]  /*58f0*/  F2FP.BF16.PACK_AB R7, R3, R37 ;  /* 0x000000250307723e */ /* 0x020fe200000010ff */
[----:B------:R-:W-:Y:S02]  /*5900*/  FADD.FTZ R44, R40, R44 ;  /* 0x0000002c282c7221 */ /* 0x000fe40000010000 */
[----:B------:R-:W-:Y:S02]  /*5910*/  FADD.FTZ R42, R38, R42 ;  /* 0x0000002a262a7221 */ /* 0x000fe40000010000 */
[----:B------:R-:W-:Y:S02]  /*5920*/  FADD.FTZ R39, R39, R44 ;  /* 0x0000002c27277221 */ /* 0x000fe40000010000 */
[----:B---3--:R-:W-:Y:S01]  /*5930*/  HMMA.16816.F32.BF16 R60, R4, R12, R60 ;  /* 0x0000000c043c723c */ /* 0x008fe2000004183c */
[----:B------:R-:W-:-:S02]  /*5940*/  FADD.FTZ R37, R37, R42 ;  /* 0x0000002a25257221 */ /* 0x000fc40000010000 */
[----:B------:R-:W-:Y:S02]  /*5950*/  FADD.FTZ R39, R36, R39 ;  /* 0x0000002724277221 */ /* 0x000fe40000010000 */
[----:B------:R-:W-:-:S03]  /*5960*/  FADD.FTZ R37, R3, R37 ;  /* 0x0000002503257221 */ /* 0x000fc60000010000 */
        /* <DEDUP_REMOVED lines=56> */
[----:B--2---:R-:W-:Y:S01]  /*5cf0*/  HMMA.16816.F32.BF16 R60, R4, R12, R60 ;  /* 0x0000000c043c723c */ /* 0x004fe2000004183c */
[----:B------:R-:W-:-:S02]  /*5d00*/  FADD.FTZ R202, R202, R199 ;  /* 0x000000c7caca7221 */ /* 0x000fc40000010000 */
[----:B------:R-:W-:Y:S02]  /*5d10*/  FADD.FTZ R197, R195, R197 ;  /* 0x000000c5c3c57221 */ /* 0x000fe40000010000 */
[----:B------:R-:W-:-:S03]  /*5d20*/  FADD.FTZ R202, R201, R202 ;  /* 0x000000cac9ca7221 */ /* 0x000fc60000010000 */
        /* <DEDUP_REMOVED lines=40> */
[----:B------:R-:W-:Y:S07]  /*5fb0*/  LDSM.16.MT88.4 R20, [R238+0x2100] ;  /* 0x00210000ee14783b */ /* 0x000fee0000004200 */
[C---:B----4-:R-:W-:Y:S08]  /*5fc0*/  HMMA.16816.F32.BF16 R148, R4.reuse, R16, R148 ;  /* 0x000000100494723c */ /* 0x050ff00000041894 */
[C---:B------:R-:W-:Y:S01]  /*5fd0*/  HMMA.16816.F32.BF16 R168, R4.reuse, R18, R168 ;  /* 0x0000001204a8723c */ /* 0x040fe200000418a8 */
[----:B------:R-:W3:Y:S07]  /*5fe0*/  LDSM.16.MT88.4 R16, [R245+0x2100] ;  /* 0x00210000f510783b */ /* 0x000eee0000004200 */
        /* <DEDUP_REMOVED lines=15> */
[----:B------:R-:W-:Y:S02]  /*60e0*/  FADD.FTZ R206, R203, R206 ;  /* 0x000000cecbce7221 */ /* 0x000fe40000010000 */
[----:B------:R-:W-:Y:S01]  /*60f0*/  FADD.FTZ R205, R193, R205 ;  /* 0x000000cdc1cd7221 */ /* 0x000fe20000010000 */
[----:B------:R-:W-:Y:S01]  /*6100*/  HMMA.16816.F32.BF16 R56, R4, R14, R56 ;  /* 0x0000000e0438723c */ /* 0x000fe20000041838 */
[----:B------:R-:W2:Y:S01]  /*6110*/  LDSM.16.MT88.4 R12, [R240+0x5100] ;  /* 0x00510000f00c783b */ /* 0x000ea20000004200 */
[----:B------:R-:W-:Y:S02]  /*6120*/  FADD.FTZ R206, R189, R206 ;  /* 0x000000cebdce7221 */ /* 0x000fe40000010000 */
[----:B------:R-:W-:Y:S02]  /*6130*/  FADD.FTZ R205, R192, R205 ;  /* 0x000000cdc0cd7221 */ /* 0x000fe40000010000 */
[----:B------:R-:W-:-:S02]  /*6140*/  FADD.FTZ R206, R188, R206 ;  /* 0x000000cebcce7221 */ /* 0x000fc40000010000 */
[----:B---3--:R-:W-:Y:S01]  /*6150*/  HMMA.16816.F32.BF16 R176, R4, R16, R176 ;  /* 0x0000001004b0723c */ /* 0x008fe200000418b0 */
[----:B------:R-:W-:Y:S02]  /*6160*/  FADD.FTZ R205, R191, R205 ;  /* 0x000000cdbfcd7221 */ /* 0x000fe40000010000 */
[----:B------:R-:W-:-:S04]  /*6170*/  FADD.FTZ R206, R194, R206 ;  /* 0x000000cec2ce7221 */ /* 0x000fc80000010000 */
[----:B------:R-:W-:Y:S01]  /*6180*/  FADD.FTZ R3, R211, R206 ;  /* 0x000000ced3037221 */ /* 0x000fe20000010000 */
[C---:B------:R-:W-:Y:S01]  /*6190*/  HMMA.16816.F32.BF16 R172, R4.reuse, R18, R172 ;  /* 0x0000001204ac723c */ /* 0x040fe200000418ac */
[----:B------:R-:W3:Y:S04]  /*61a0*/  LDSM.16.MT88.4 R16, [R245+0x5100] ;  /* 0x00510000f510783b */ /* 0x000ee80000004200 */
[----:B------:R-:W-:Y:S03]  /*61b0*/  STL [R1+0x24], R3 ;  /* 0x0000240301007387 */ /* 0x000fe60000100800 */
[C---:B-1----:R-:W-:Y:S08]  /*61c0*/  HMMA.16816.F32.BF16 R60, R4.reuse, R8, R60 ;  /* 0x00000008043c723c */ /* 0x042ff0000004183c */
[C---:B------:R-:W-:Y:S01]  /*61d0*/  HMMA.16816.F32.BF16 R64, R4.reuse, R10, R64 ;  /* 0x0000000a0440723c */ /* 0x040fe20000041840 */
[----:B------:R-:W1:Y:S07]  /*61e0*/  LDSM.16.MT88.4 R8, [R239+0x5100] ;  /* 0x00510000ef08783b */ /* 0x000e6e0000004200 */
[C---:B------:R-:W-:Y:S08]  /*61f0*/  HMMA.16816.F32.BF16 R68, R4.reuse, R20, R68 ;  /* 0x000000140444723c */ /* 0x040ff00000041844 */
        /* <DEDUP_REMOVED lines=9> */
[C---:B------:R-:W-:Y:S01]  /*6290*/  HMMA.16816.F32.BF16 R72, R4.reuse, R22, R72 ;  /* 0x000000160448723c */ /* 0x040fe20000041848 */
[----:B------:R-:W4:Y:S07]  /*62a0*/  LDSM.16.MT88.4 R20, [R238+0x5100] ;  /* 0x00510000ee14783b */ /* 0x000f2e0000004200 */
        /* <DEDUP_REMOVED lines=9> */
[C---:B----4-:R-:W-:Y:S08]  /*6340*/  HMMA.16816.F32.BF16 R100, R4.reuse, R20, R100 ;  /* 0x000000140464723c */ /* 0x050ff00000041864 */
[C---:B--2---:R-:W-:Y:S08]  /*6350*/  HMMA.16816.F32.BF16 R148, R4.reuse, R12, R148 ;  /* 0x0000000c0494723c */ /* 0x044ff00000041894 */
[C---:B------:R-:W-:Y:S01]  /*6360*/  HMMA.16816.F32.BF16 R168, R4.reuse, R14, R168 ;  /* 0x0000000e04a8723c */ /* 0x040fe200000418a8 */
[----:B------:R-:W2:Y:S07]  /*6370*/  LDSM.16.MT88.4 R12, [R238+0xb100] ;  /* 0x00b10000ee0c783b */ /* 0x000eae0000004200 */
        /* <DEDUP_REMOVED lines=8> */
[C---:B--2---:R-:W-:Y:S08]  /*6400*/  HMMA.16816.F32.BF16 R160, R4.reuse, R12, R160 ;  /* 0x0000000c04a0723c */ /* 0x044ff000000418a0 */
[C---:B------:R-:W-:Y:S01]  /*6410*/  HMMA.16816.F32.BF16 R164, R4.reuse, R14, R164 ;  /* 0x0000000e04a4723c */ /* 0x040fe200000418a4 */
[----:B------:R-:W2:Y:S07]  /*6420*/  LDSM.16.MT88.4 R12, [R245+0x2900] ;  /* 0x00290000f50c783b */ /* 0x000eae0000004200 */
[C---:B----4-:R-:W-:Y:S08]  /*6430*/  HMMA.16816.F32.BF16 R132, R4.reuse, R20, R132 ;  /* 0x000000140484723c */ /* 0x050ff00000041884 */
[----:B------:R-:W-:Y:S01]  /*6440*/  HMMA.16816.F32.BF16 R136, R4, R22, R136 ;  /* 0x000000160488723c */ /* 0x000fe20000041888 */
[----:B------:R-:W-:Y:S06]  /*6450*/  LDSM.16.MT88.4 R20, [R238+0x2900] ;  /* 0x00290000ee14783b */ /* 0x000fec0000004200 */
[----:B------:R-:W-:-:S02]  /*6460*/  F2FP.BF16.PACK_AB R4, R192, R193 ;  /* 0x000000c1c004723e */ /* 0x000fc400000010ff */
[----:B------:R-:W-:Y:S02]  /*6470*/  F2FP.BF16.PACK_AB R6, R190, R191 ;  /* 0x000000bfbe06723e */ /* 0x000fe400000010ff */
[----:B------:R-:W-:Y:S02]  /*6480*/  F2FP.BF16.PACK_AB R5, R188, R189 ;  /* 0x000000bdbc05723e */ /* 0x000fe400000010ff */
[----:B------:R-:W-:-:S07]  /*6490*/  F2FP.BF16.PACK_AB R7, R211, R194 ;  /* 0x000000c2d307723e */ /* 0x000fce00000010ff */
[C---:B-1----:R-:W-:Y:S08]  /*64a0*/  HMMA.16816.F32.BF16 R52, R4.reuse, R8, R52 ;  /* 0x000000080434723c */ /* 0x042ff00000041834 */
[C---:B--2---:R-:W-:Y:S08]  /*64b0*/  HMMA.16816.F32.BF16 R176, R4.reuse, R12, R176 ;  /* 0x0000000c04b0723c */ /* 0x044ff000000418b0 */
[C---:B------:R-:W-:Y:S01]  /*64c0*/  HMMA.16816.F32.BF16 R172, R4.reuse, R14, R172 ;  /* 0x0000000e04ac723c */ /* 0x040fe200000418ac */
[----:B------:R-:W1:Y:S07]  /*64d0*/  LDSM.16.MT88.4 R12, [R240+0x5900] ;  /* 0x00590000f00c783b */ /* 0x000e6e0000004200 */
[C---:B------:R-:W-:Y:S01]  /*64e0*/  HMMA.16816.F32.BF16 R56, R4.reuse, R10, R56 ;  /* 0x0000000a0438723c */ /* 0x040fe20000041838 */
[----:B------:R-:W2:Y:S07]  /*64f0*/  LDSM.16.MT88.4 R8, [R239+0x5900] ;  /* 0x00590000ef08783b */ /* 0x000eae0000004200 */
[C---:B------:R-:W-:Y:S08]  /*6500*/  HMMA.16816.F32.BF16 R76, R4.reuse, R16, R76 ;  /* 0x00000010044c723c */ /* 0x040ff0000004184c */
        /* <DEDUP_REMOVED lines=27> */
[C---:B------:R-:W-:Y:S08]  /*66c0*/  HMMA.16816.F32.BF16 R104, R4.reuse, R26, R104 ;  /* 0x0000001a0468723c */ /* 0x040ff00000041868 */
[C---:B----4-:R-:W-:Y:S08]  /*66d0*/  HMMA.16816.F32.BF16 R108, R4.reuse, R20, R108 ;  /* 0x00000014046c723c */ /* 0x050ff0000004186c */
[C---:B------:R-:W-:Y:S08]  /*66e0*/  HMMA.16816.F32.BF16 R112, R4.reuse, R22, R112 ;  /* 0x000000160470723c */ /* 0x040ff00000041870 */
[C---:B-1----:R-:W-:Y:S08]  /*66f0*/  HMMA.16816.F32.BF16 R148, R4.reuse, R12, R148 ;  /* 0x0000000c0494723c */ /* 0x042ff00000041894 */
[C---:B------:R-:W-:Y:S08]  /*6700*/  HMMA.16816.F32.BF16 R168, R4.reuse, R14, R168 ;  /* 0x0000000e04a8723c */ /* 0x040ff000000418a8 */
[C---:B--2---:R-:W-:Y:S08]  /*6710*/  HMMA.16816.F32.BF16 R152, R4.reuse, R8, R152 ;  /* 0x000000080498723c */ /* 0x044ff00000041898 */
[C---:B------:R-:W-:Y:S08]  /*6720*/  HMMA.16816.F32.BF16 R156, R4.reuse, R10, R156 ;  /* 0x0000000a049c723c */ /* 0x040ff0000004189c */
[C---:B---3--:R-:W-:Y:S08]  /*6730*/  HMMA.16816.F32.BF16 R160, R4.reuse, R16, R160 ;  /* 0x0000001004a0723c */ /* 0x048ff000000418a0 */
[----:B------:R-:W-:Y:S07]  /*6740*/  HMMA.16816.F32.BF16 R164, R4, R18, R164 ;  /* 0x0000001204a4723c */ /* 0x000fee00000418a4 */
[----:B------:R-:W-:-:S05]  /*6750*/  FADD.FTZ R4, R190, R205 ;  /* 0x000000cdbe047221 */ /* 0x000fca0000010000 */
[----:B------:R1:W-:Y:S01]  /*6760*/  STL [R1+0x28], R4 ;  /* 0x0000280401007387 */ /* 0x0003e20000100800 */
[----:B------:R-:W-:Y:S05]  /*6770*/  @P0 BRA `(.L_x_801) ;  /* 0x0000483000000947 */ /* 0x000fea0003800000 */
[C---:B------:R-:W-:Y:S01]  /*6780*/  SHF.L.U64.HI R3, R33.reuse, 0x1, R35 ;  /* 0x0000000121037819 */ /* 0x040fe20000010223 */
[----:B------:R-:W-:Y:S01]  /*6790*/  IMAD.SHL.U32 R5, R33, 0x2, RZ ;  /* 0x0000000221057824 */ /* 0x000fe200078e00ff */
[----:B-1----:R-:W-:Y:S01]  /*67a0*/  SHF.L.U64.HI R4, R31, 0x1, R34 ;  /* 0x000000011f047819 */ /* 0x002fe20000010222 */
[----:B------:R-:W-:Y:S01]  /*67b0*/  IMAD.MOV.U32 R180, RZ, RZ, R2 ;  /* 0x000000ffffb47224 */ /* 0x000fe200078e0002 */
[----:B------:R-:W-:Y:S01]  /*67c0*/  SHF.L.U64.HI R2, R28, 0x1, R30 ;  /* 0x000000011c027819 */ /* 0x000fe2000001021e */
[----:B------:R1:W-:Y:S01]  /*67d0*/  STL [R1+0x20], R3 ;  /* 0x0000200301007387 */ /* 0x0003e20000100800 */
[----:B------:R-:W-:-:S03]  /*67e0*/  UIADD3 UR6, UR6, -0x2, URZ ;  /* 0xfffffffe06067890 */ /* 0x000fc6000fffe03f */
[----:B------:R2:W-:Y:S04]  /*67f0*/  STL [R1+0x1c], R5 ;  /* 0x00001c0501007387 */ /* 0x0005e80000100800 */
[----:B------:R3:W-:Y:S01]  /*6800*/  STL [R1+0x18], R4 ;  /* 0x0000180401007387 */ /* 0x0007e20000100800 */
[----:B-1----:R-:W-:Y:S01]  /*6810*/  IMAD.SHL.U32 R3, R31, 0x2, RZ ;  /* 0x000000021f037824 */ /* 0x002fe200078e00ff */
[----:B--2---:R-:W-:-:S04]  /*6820*/  SHF.L.U64.HI R5, R29, 0x1, R32 ;  /* 0x000000011d057819 */ /* 0x004fc80000010220 */
[----:B------:R1:W-:Y:S01]  /*6830*/  STL [R1+0x14], R3 ;  /* 0x0000140301007387 */ /* 0x0003e20000100800 */
[----:B---3--:R-:W-:-:S03]  /*6840*/  IMAD.SHL.U32 R4, R29, 0x2, RZ ;  /* 0x000000021d047824 */ /* 0x008fc600078e00ff */
[----:B------:R2:W-:Y:S04]  /*6850*/  STL [R1+0x10], R5 ;  /* 0x0000100501007387 */ /* 0x0005e80000100800 */
[----:B------:R2:W-:Y:S01]  /*6860*/  STL [R1+0xc], R4 ;  /* 0x00000c0401007387 */ /* 0x0005e20000100800 */
[----:B-1----:R-:W-:Y:S02]  /*6870*/  MOV R3, R0 ;  /* 0x0000000000037202 */ /* 0x002fe40000000f00 */
[----:B------:R-:W-:-:S05]  /*6880*/  SHF.L.U32 R0, R28, 0x1, RZ ;  /* 0x000000011c007819 */ /* 0x000fca00000006ff */
[----:B------:R2:W-:Y:S04]  /*6890*/  STL [R1+0x4], R0 ;  /* 0x0000040001007387 */ /* 0x0005e80000100800 */
[----:B------:R2:W-:Y:S01]  /*68a0*/  STL [R1+0x8], R2 ;  /* 0x0000080201007387 */ /* 0x0005e20000100800 */
[----:B------:R-:W-:Y:S05]  /*68b0*/  BRA `(.L_x_802) ;  /* 0x0000050000007947 */ /* 0x000fea0003800000 */
.L_x_804:
[----:B------:R-:W2:Y:S01]  /*68c0*/  LDL R0, [R1] ;  /* 0x0000000001007983 */ /* 0x000ea20000100800 */
[----:B------:R-:W-:Y:S01]  /*68d0*/  UIMAD UR4, UR6, 0x60, UR10 ;  /* 0x00000060060478a4 */ /* 0x000fe2000f8e020a */
[----:B------:R-:W-:Y:S01]  /*68e0*/  ISETP.NE.AND P6, PT, R250, 0x1, PT ;  /* 0x00000001fa00780c */ /* 0x000fe20003fc5270 */
[----:B------:R-:W-:Y:S01]  /*68f0*/  IMAD.MOV.U32 R251, RZ, RZ, RZ ;  /* 0x000000fffffb7224 */ /* 0x000fe200078e00ff */
        /* <DEDUP_REMOVED lines=11> */
[----:B------:R-:W-:Y:S01]  /*69b0*/  IMAD.MOV.U32 R0, RZ, RZ, R252 ;  /* 0x000000ffff007224 */ /* 0x000fe200078e00fc */
        /* <DEDUP_REMOVED lines=22> */
[----:B------:R-:W4:Y:S04]  /*6b20*/  SHFL.IDX PT, R186, R0, RZ, 0x181f ;  /* 0x00181fff00ba7589 */ /* 0x000f2800000e0000 */
[----:B------:R-:W1:Y:S04]  /*6b30*/  SHFL.IDX PT, R181, R2, 0x1, 0x181f ;  /* 0x00381f0002b57f89 */ /* 0x000e6800000e0000 */
[----:B------:R-:W2:Y:S04]  /*6b40*/  SHFL.IDX PT, R184, R0, 0x1, 0x181f ;  /* 0x00381f0000b87f89 */ /* 0x000ea800000e0000 */
[----:B------:R-:W1:Y:S04]  /*6b50*/  SHFL.IDX PT, R2, R2, 0x2, 0x181f ;  /* 0x00581f0002027f89 */ /* 0x000e6800000e0000 */
[----:B------:R-:W1:Y:S01]  /*6b60*/  SHFL.IDX PT, R0, R0, 0x2, 0x181f ;  /* 0x00581f0000007f89 */ /* 0x000e6200000e0000 */
[C---:B---3--:R-:W-:Y:S05]  /*6b70*/  IADD3 R192, P0, R185.reuse, R204, RZ ;  /* 0x000000ccb9c07210 */ /* 0x048fea0007f1e0ff */
[C---:B----4-:R-:W-:Y:S01]  /*6b80*/  IMAD.X R193, R186.reuse, 0x1, R205, P0 ;  /* 0x00000001bac17824 */ /* 0x050fe200000e06cd */
[C---:B-----5:R-:W-:Y:S04]  /*6b90*/  IADD3 R190, P0, R185.reuse, R202, RZ ;  /* 0x000000cab9be7210 */ /* 0x060fe80007f1e0ff */
[----:B------:R3:W-:Y:S01]  /*6ba0*/  LDGSTS.E.BYPASS.LTC128B.128 [R249+0xc100], [R192.64], !P4 ;  /* 0x0c100000c0f97fae */ /* 0x0007e2000e101d4c */
[C---:B------:R-:W-:Y:S01]  /*6bb0*/  IMAD.X R191, R186.reuse, 0x1, R203, P0 ;  /* 0x00000001babf7824 */ /* 0x040fe200000e06cb */
[C---:B------:R-:W-:Y:S04]  /*6bc0*/  IADD3 R188, P0, R185.reuse, R214, RZ ;  /* 0x000000d6b9bc7210 */ /* 0x040fe80007f1e0ff */
[----:B------:R4:W-:Y:S01]  /*6bd0*/  LDGSTS.E.BYPASS.LTC128B.128 [R249+0xf100], [R190.64], !P3 ;  /* 0x0f100000bef97fae */ /* 0x0009e2000d901d4c */
[C---:B------:R-:W-:Y:S01]  /*6be0*/  IMAD.X R189, R186.reuse, 0x1, R215, P0 ;  /* 0x00000001babd7824 */ /* 0x040fe200000e06d7 */
[----:B------:R-:W-:Y:S04]  /*6bf0*/  IADD3 R194, P0, R185, R212, RZ ;  /* 0x000000d4b9c27210 */ /* 0x000fe80007f1e0ff */
[----:B------:R5:W-:Y:S01]  /*6c00*/  LDGSTS.E.BYPASS.LTC128B.128 [R249+0x12100], [R188.64], !P2 ;  /* 0x12100000bcf97fae */ /* 0x000be2000d101d4c */
[----:B------:R-:W-:Y:S01]  /*6c10*/  IMAD.X R195, R186, 0x1, R213, P0 ;  /* 0x00000001bac37824 */ /* 0x000fe200000e06d5 */
[C---:B-1----:R-:W-:Y:S04]  /*6c20*/  IADD3 R186, P0, R181.reuse, R204, RZ ;  /* 0x000000ccb5ba7210 */ /* 0x042fe80007f1e0ff */
[----:B------:R3:W-:Y:S01]  /*6c30*/  LDGSTS.E.BYPASS.LTC128B.128 [R249+0x15100], [R194.64], !P1 ;  /* 0x15100000c2f97fae */ /* 0x0007e2000c901d4c */
[C---:B--2---:R-:W-:Y:S01]  /*6c40*/  IMAD.X R187, R184.reuse, 0x1, R205, P0 ;  /* 0x00000001b8bb7824 */ /* 0x044fe200000e06cd */
[C---:B------:R-:W-:Y:S04]  /*6c50*/  IADD3 R198, P0, R181.reuse, R202, RZ ;  /* 0x000000cab5c67210 */ /* 0x040fe80007f1e0ff */
        /* <DEDUP_REMOVED lines=8> */
[----:B------:R-:W-:Y:S04]  /*6ce0*/  IADD3 R184, P0, R2, R204, RZ ;  /* 0x000000cc02b87210 */ /* 0x000fe80007f1e0ff */
[----:B------:R3:W-:Y:S01]  /*6cf0*/  LDGSTS.E.BYPASS.LTC128B.128 [R249+0x16100], [R200.64], !P1 ;  /* 0x16100000c8f97fae */ /* 0x0007e2000c901d4c */
[----:B------:R-:W-:Y:S01]  /*6d00*/  IMAD.X R185, R0, 0x1, R205, P0 ;  /* 0x0000000100b97824 */ /* 0x000fe200000e06cd */
[----:B----4-:R-:W-:Y:S04]  /*6d10*/  IADD3 R190, P0, R2, R202, RZ ;  /* 0x000000ca02be7210 */ /* 0x010fe80007f1e0ff */
[----:B------:R3:W-:Y:S01]  /*6d20*/  LDGSTS.E.BYPASS.LTC128B.128 [R249+0xe100], [R184.64], !P4 ;  /* 0x0e100000b8f97fae */ /* 0x0007e2000e101d4c */
[----:B------:R-:W-:Y:S01]  /*6d30*/  IMAD.X R191, R0, 0x1, R203, P0 ;  /* 0x0000000100bf7824 */ /* 0x000fe200000e06cb */
[----:B-----5:R-:W-:Y:S04]  /*6d40*/  IADD3 R188, P0, R2, R214, RZ ;  /* 0x000000d602bc7210 */ /* 0x020fe80007f1e0ff */
[----:B------:R3:W-:Y:S01]  /*6d50*/  LDGSTS.E.BYPASS.LTC128B.128 [R249+0x11100], [R190.64], !P3 ;  /* 0x11100000bef97fae */ /* 0x0007e2000d901d4c */
[----:B------:R-:W-:Y:S01]  /*6d60*/  IMAD.X R189, R0, 0x1, R215, P0 ;  /* 0x0000000100bd7824 */ /* 0x000fe200000e06d7 */
[----:B-1----:R-:W-:Y:S04]  /*6d70*/  IADD3 R186, P0, R2, R212, RZ ;  /* 0x000000d402ba7210 */ /* 0x002fe80007f1e0ff */
[----:B------:R3:W-:Y:S01]  /*6d80*/  LDGSTS.E.BYPASS.LTC128B.128 [R249+0x14100], [R188.64], !P2 ;  /* 0x14100000bcf97fae */ /* 0x0007e2000d101d4c */
[----:B------:R-:W-:Y:S05]  /*6d90*/  IMAD.X R187, R0, 0x1, R213, P0 ;  /* 0x0000000100bb7824 */ /* 0x000fea00000e06d5 */
[----:B------:R3:W-:Y:S01]  /*6da0*/  LDGSTS.E.BYPASS.LTC128B.128 [R249+0x17100], [R186.64], !P1 ;  /* 0x17100000baf97fae */ /* 0x0007e2000c901d4c */
[----:B------:R-:W-:-:S05]  /*6db0*/  BRA `(.L_x_803) ;  /* 0x0000185000007947 */ /* 0x000fca0003800000 */
.L_x_802:
[----:B------:R1:W-:Y:S01]  /*6dc0*/  STL [R1+0x40], R56 ;  /* 0x0000403801007387 */ /* 0x0003e20000100800 */
[----:B--2---:R-:W-:Y:S01]  /*6dd0*/  SHF.R.S32.HI R0, RZ, 0x1f, R252 ;  /* 0x0000001fff007819 */ /* 0x004fe200000114fc */
[----:B------:R-:W-:Y:S01]  /*6de0*/  IMAD.WIDE.U32 R4, R252, c[0x0][0x208], RZ ;  /* 0x00008200fc047a25 */ /* 0x000fe200078e00ff */
[----:B------:R-:W-:Y:S01]  /*6df0*/  SHF.R.S32.HI R2, RZ, 0x1f, R251 ;  /* 0x0000001fff027819 */ /* 0x000fe200000114fb */
[----:B------:R-:W-:Y:S04]  /*6e00*/  DEPBAR.LE SB0, 0x0 ;  /* 0x000080000000791a */ /* 0x000fe80000000000 */
[----:B------:R-:W-:Y:S01]  /*6e10*/  IMAD R0, R0, c[0x0][0x208], RZ ;  /* 0x0000820000007a24 */ /* 0x000fe200078e02ff */
[----:B------:R-:W-:Y:S01]  /*6e20*/  BAR.SYNC.DEFER_BLOCKING 0x0 ;  /* 0x0000000000007b1d */ /* 0x000fe20000010000 */
[----:B------:R-:W-:Y:S01]  /*6e30*/  IMAD R2, R2, c[0x0][0x218], RZ ;  /* 0x0000860002027a24 */ /* 0x000fe200078e02ff */
[----:B------:R-:W-:Y:S01]  /*6e40*/  IADD3 R181, R249, 0x100, RZ ;  /* 0x00000100f9b57810 */ /* 0x000fe20007ffe0ff */
[----:B------:R-:W-:Y:S01]  /*6e50*/  IMAD R0, R252, c[0x0][0x20c], R0 ;  /* 0x00008300fc007a24 */ /* 0x000fe200078e0200 */
[----:B------:R-:W-:Y:S01]  /*6e60*/  UISETP.GE.AND UP0, UPT, UR6, 0x1, UPT ;  /* 0x000000010600788c */ /* 0x000fe2000bf06270 */
[----:B------:R-:W-:Y:S02]  /*6e70*/  IMAD R2, R251, c[0x0][0x21c], R2 ;  /* 0x00008700fb027a24 */ /* 0x000fe400078e0202 */
[----:B------:R-:W-:Y:S04]  /*6e80*/  IMAD.IADD R5, R5, 0x1, R0 ;  /* 0x0000000105057824 */ /* 0x000fe800078e0200 */
[----:B------:R-:W-:Y:S05]  /*6e90*/  IMAD.WIDE.U32 R4, R251, c[0x0][0x218], R4 ;  /* 0x00008600fb047a25 */ /* 0x000fea00078e0004 */
[----:B------:R-:W-:Y:S04]  /*6ea0*/  IADD3 R0, P0, R4, UR22, RZ ;  /* 0x0000001604007c10 */ /* 0x000fe8000ff1e0ff */
[----:B------:R-:W-:Y:S02]  /*6eb0*/  IADD3.X R4, R5, UR5, R2, P0, !PT ;  /* 0x0000000505047c10 */ /* 0x000fe400087fe402 */
[C---:B------:R-:W-:Y:S01]  /*6ec0*/  LEA R2, P0, R0.reuse, c[0x0][0x1f8], 0x1 ;  /* 0x00007e0000027a11 */ /* 0x040fe200078008ff */
[----:B------:R-:W-:Y:S03]  /*6ed0*/  LDSM.16.M88.4 R48, [R248+0x18100] ;  /* 0x01810000f830783b */ /* 0x000fe60000000200 */
[----:B------:R-:W-:Y:S01]  /*6ee0*/  LEA.HI.X R0, R0, c[0x0][0x1fc], R4, 0x1, P0 ;  /* 0x00007f0000007a11 */ /* 0x000fe200000f0c04 */
[----:B-1----:R-:W2:Y:S04]  /*6ef0*/  LDL R56, [R1+0x1c] ;  /* 0x00001c0001387983 */ /* 0x002ea80000100800 */
[----:B------:R1:W-:Y:S04]  /*6f00*/  STL [R1+0x3c], R55 ;  /* 0x00003c3701007387 */ /* 0x0003e80000100800 */
[----:B------:R-:W3:Y:S04]  /*6f10*/  LDL R29, [R1+0x14] ;  /* 0x00001400011d7983 */ /* 0x000ee80000100800 */
[----:B------:R-:W-:Y:S04]  /*6f20*/  SHFL.IDX PT, R44, R2, RZ, 0x181f ;  /* 0x00181fff022c7589 */ /* 0x000fe800000e0000 */
[----:B------:R-:W-:Y:S04]  /*6f30*/  SHFL.IDX PT, R20, R0, RZ, 0x181f ;  /* 0x00181fff00147589 */ /* 0x000fe800000e0000 */
[----:B------:R-:W4:Y:S04]  /*6f40*/  LDSM.16.M88.4 R8, [R247+0xc100] ;  /* 0x00c10000f708783b */ /* 0x000f280000000200 */
[----:B------:R-:W4:Y:S04]  /*6f50*/  LDSM.16.M88.4 R16, [R247+0xc900] ;  /* 0x00c90000f710783b */ /* 0x000f280000000200 */
[----:B------:R-:W-:Y:S04]  /*6f60*/  LDSM.16.M88.4 R24, [R247+0xd100] ;  /* 0x00d10000f718783b */ /* 0x000fe80000000200 */
[----:B-1----:R-:W3:Y:S04]  /*6f70*/  LDL R55, [R1+0x20] ;  /* 0x0000200001377983 */ /* 0x002ee80000100800 */
[----:B------:R1:W-:Y:S04]  /*6f80*/  STL [R1+0x38], R54 ;  /* 0x0000383601007387 */ /* 0x0003e80000100800 */
[----:B------:R-:W-:Y:S04]  /*6f90*/  LDSM.16.M88.4 R32, [R247+0xd900] ;  /* 0x00d90000f720783b */ /* 0x000fe80000000200 */
[----:B------:R-:W-:Y:S04]  /*6fa0*/  LDSM.16.M88.4 R40, [R247+0xe100] ;  /* 0x00e10000f728783b */ /* 0x000fe80000000200 */
[----:B------:R-:W-:Y:S04]  /*6fb0*/  LDSM.16.M88.4 R184, [R247+0xe900] ;  /* 0x00e90000f7b8783b */ /* 0x000fe80000000200 */
[----:B------:R-:W-:Y:S04]  /*6fc0*/  LDSM.16.M88.4 R188, [R244+0x18100] ;  /* 0x01810000f4bc783b */ /* 0x000fe80000000200 */
[----:B------:R-:W-:Y:S01]  /*6fd0*/  LDSM.16.M88.4 R192, [R246] ;  /* 0x00000000f6c0783b */ /* 0x000fe20000000200 */
[C---:B----4-:R-:W-:Y:S03]  /*6fe0*/  HMMA.16816.F32.BF16 R4, R48.reuse, R8, RZ ;  /* 0x000000083004723c */ /* 0x050fe600000418ff */
[----:B-1----:R-:W4:Y:S04]  /*6ff0*/  LDL R54, [R1+0x18] ;  /* 0x0000180001367983 */ /* 0x002f280000100800 */
[----:B------:R1:W-:Y:S01]  /*7000*/  STL [R1+0x34], R53 ;  /* 0x0000343501007387 */ /* 0x0003e20000100800 */
[C---:B------:R-:W-:Y:S03]  /*7010*/  HMMA.16816.F32.BF16 R8, R48.reuse, R10, RZ ;  /* 0x0000000a3008723c */ /* 0x040fe600000418ff */
[----:B------:R-:W-:Y:S04]  /*7020*/  LDSM.16.M88.4 R196, [R237] ;  /* 0x00000000edc4783b */ /* 0x000fe80000000200 */
[----:B------:R-:W-:Y:S01]  /*7030*/  LDSM.16.M88.4 R200, [R236] ;  /* 0x00000000ecc8783b */ /* 0x000fe20000000200 */
[C---:B------:R-:W-:Y:S03]  /*7040*/  HMMA.16816.F32.BF16 R12, R48.reuse, R16, RZ ;  /* 0x00000010300c723c */ /* 0x040fe600000418ff */
[----:B------:R-:W-:Y:S04]  /*7050*/  LDSM.16.M88.4 R204, [R235] ;  /* 0x00000000ebcc783b */ /* 0x000fe80000000200 */
[----:B------:R-:W-:Y:S01]  /*7060*/  LDSM.16.M88.4 R208, [R234] ;  /* 0x00000000ead0783b */ /* 0x000fe20000000200 */
[C---:B------:R-:W-:Y:S03]  /*7070*/  HMMA.16816.F32.BF16 R16, R48.reuse, R18, RZ ;  /* 0x000000123010723c */ /* 0x040fe600000418ff */
[----:B------:R-:W-:Y:S04]  /*7080*/  LDSM.16.M88.4 R212, [R233] ;  /* 0x00000000e9d4783b */ /* 0x000fe80000000200 */
[----:B------:R-:W2:Y:S04]  /*7090*/  SHFL.IDX PT, R38, R2, 0x1, 0x181f ;  /* 0x00381f0002267f89 */ /* 0x000ea800000e0000 */
[----:B-1----:R-:W4:Y:S04]  /*70a0*/  LDL R53, [R1+0xc] ;  /* 0x00000c0001357983 */ /* 0x002f280000100800 */
[----:B------:R1:W-:Y:S04]  /*70b0*/  STL [R1+0x30], R52 ;  /* 0x0000303401007387 */ /* 0x0003e80000100800 */
[----:B------:R-:W2:Y:S04]  /*70c0*/  SHFL.IDX PT, R28, R0, 0x1, 0x181f ;  /* 0x00381f00001c7f89 */ /* 0x000ea800000e0000 */
[----:B------:R-:W2:Y:S04]  /*70d0*/  SHFL.IDX PT, R2, R2, 0x2, 0x181f ;  /* 0x00581f0002027f89 */ /* 0x000ea800000e0000 */
[----:B------:R-:W2:Y:S04]  /*70e0*/  SHFL.IDX PT, R0, R0, 0x2, 0x181f ;  /* 0x00581f0000007f89 */ /* 0x000ea800000e0000 */
[----:B-1----:R-:W4:Y:S04]  /*70f0*/  LDL R52, [R1+0x10] ;  /* 0x0000100001347983 */ /* 0x002f280000100800 */
[----:B------:R1:W-:Y:S04]  /*7100*/  STL [R1+0x2c], R3 ;  /* 0x00002c0301007387 */ /* 0x0003e80000100800 */
[----:B------:R-:W4:Y:S04]  /*7110*/  LDL R250, [R1+0x8] ;  /* 0x0000080001fa7983 */ /* 0x000f280000100800 */
[----:B-1----:R-:W4:Y:S01]  /*7120*/  LDL R3, [R1+0x4] ;  /* 0x0000040001037983 */ /* 0x002f220000100800 */
[-C--:B--2---:R-:W-:Y:S05]  /*7130*/  IADD3 R30, P0, R44, R56.reuse, RZ ;  /* 0x000000382c1e7210 */ /* 0x084fea0007f1e0ff */
[--C-:B---3--:R-:W-:Y:S01]  /*7140*/  IMAD.X R31, R20, 0x1, R55.reuse, P0 ;  /* 0x00000001141f7824 */ /* 0x108fe200000e0637 */
[----:B------:R-:W-:Y:S04]  /*7150*/  IADD3 R22, P0, R44, R29, RZ ;  /* 0x0000001d2c167210 */ /* 0x000fe80007f1e0ff */
[----:B------:R1:W-:Y:S01]  /*7160*/  LDGSTS.E.BYPASS.LTC128B.128 [R181], [R30.64], !P4 ;  /* 0x000000001eb57fae */ /* 0x0003e2000e101d4c */
[----:B----4-:R-:W-:Y:S05]  /*7170*/  IMAD.X R23, R20, 0x1, R54, P0 ;  /* 0x0000000114177824 */ /* 0x010fea00000e0636 */
[----:B------:R2:W-:Y:S01]  /*7180*/  LDGSTS.E.BYPASS.LTC128B.128 [R181+0x3000], [R22.64], !P3 ;  /* 0x0300000016b57fae */ /* 0x0005e2000d901d4c */
[----:B------:R-:W-:Y:S05]  /*7190*/  IADD3 R36, P0, R44, R53, RZ ;  /* 0x000000352c247210 */ /* 0x000fea0007f1e0ff */
[----:B------:R-:W-:Y:S05]  /*71a0*/  IMAD.X R37, R20, 0x1, R52, P0 ;  /* 0x0000000114257824 */ /* 0x000fea00000e0634 */
[----:B------:R3:W-:Y:S01]  /*71b0*/  LDGSTS.E.BYPASS.LTC128B.128 [R181+0x6000], [R36.64], !P2 ;  /* 0x0600000024b57fae */ /* 0x0007e2000d101d4c */
[----:B------:R-:W-:Y:S05]  /*71c0*/  IADD3 R44, P0, R44, R3, RZ ;  /* 0x000000032c2c7210 */ /* 0x000fea0007f1e0ff */
[----:B------:R-:W-:Y:S01]  /*71d0*/  IMAD.X R45, R20, 0x1, R250, P0 ;  /* 0x00000001142d7824 */ /* 0x000fe200000e06fa */
[-C--:B------:R-:W-:Y:S01]  /*71e0*/  IADD3 R46, P0, R38, R56.reuse, RZ ;  /* 0x00000038262e7210 */ /* 0x080fe20007f1e0ff */
[C---:B--2---:R-:W-:Y:S03]  /*71f0*/  HMMA.16816.F32.BF16 R20, R48.reuse, R24, RZ ;  /* 0x000000183014723c */ /* 0x044fe600000418ff */
[----:B------:R2:W-:Y:S01]  /*7200*/  LDGSTS.E.BYPASS.LTC128B.128 [R181+0x9000], [R44.64], !P1 ;  /* 0x090000002cb57fae */ /* 0x0005e2000c901d4c */
[--C-:B------:R-:W-:Y:S01]  /*7210*/  IMAD.X R47, R28, 0x1, R55.reuse, P0 ;  /* 0x000000011c2f7824 */ /* 0x100fe200000e0637 */
[----:B-1----:R-:W-:Y:S03]  /*7220*/  IADD3 R30, P0, R38, R29, RZ ;  /* 0x0000001d261e7210 */ /* 0x002fe60007f1e0ff */
[C---:B------:R-:W-:Y:S01]  /*7230*/  HMMA.16816.F32.BF16 R24, R48.reuse, R26, RZ ;  /* 0x0000001a3018723c */ /* 0x040fe200000418ff */
[----:B------:R1:W-:Y:S03]  /*7240*/  LDGSTS.E.BYPASS.LTC128B.128 [R181+0x1000], [R46.64], !P4 ;  /* 0x010000002eb57fae */ /* 0x0003e6000e101d4c */
[----:B------:R-:W-:Y:S01]  /*7250*/  IMAD.X R31, R28, 0x1, R54, P0 ;  /* 0x000000011c1f7824 */ /* 0x000fe200000e0636 */
[----:B---3--:R-:W-:Y:S04]  /*7260*/  IADD3 R36, P0, R38, R53, RZ ;  /* 0x0000003526247210 */ /* 0x008fe80007f1e0ff */
[----:B------:R3:W-:Y:S03]  /*7270*/  LDGSTS.E.BYPASS.LTC128B.128 [R181+0x4000], [R30.64], !P3 ;  /* 0x040000001eb57fae */ /* 0x0007e6000d901d4c */
[----:B------:R-:W-:Y:S01]  /*7280*/  IMAD.X R37, R28, 0x1, R52, P0 ;  /* 0x000000011c257824 */ /* 0x000fe200000e0634 */
[----:B------:R-:W-:Y:S04]  /*7290*/  IADD3 R38, P0, R38, R3, RZ ;  /* 0x0000000326267210 */ /* 0x000fe80007f1e0ff */
[----:B------:R4:W-:Y:S01]  /*72a0*/  LDGSTS.E.BYPASS.LTC128B.128 [R181+0x7000], [R36.64], !P2 ;  /* 0x0700000024b57fae */ /* 0x0009e2000d101d4c */
[----:B------:R-:W-:Y:S01]  /*72b0*/  IMAD.X R39, R28, 0x1, R250, P0 ;  /* 0x000000011c277824 */ /* 0x000fe200000e06fa */
[----:B--2---:R-:W-:Y:S04]  /*72c0*/  IADD3 R44, P0, R2, R56, RZ ;  /* 0x00000038022c7210 */ /* 0x004fe80007f1e0ff */
[----:B------:R2:W-:Y:S01]  /*72d0*/  LDGSTS.E.BYPASS.LTC128B.128 [R181+0xa000], [R38.64], !P1 ;  /* 0x0a00000026b57fae */ /* 0x0005e2000c901d4c */
[----:B------:R-:W-:Y:S03]  /*72e0*/  IMAD.X R45, R0, 0x1, R55, P0 ;  /* 0x00000001002d7824 */ /* 0x000fe600000e0637 */
[----:B------:R1:W5:Y:S04]  /*72f0*/  LDL.LU R56, [R1+0x40] ;  /* 0x0000400001387983 */ /* 0x0003680000300800 */
[----:B------:R1:W-:Y:S04]  /*7300*/  LDGSTS.E.BYPASS.LTC128B.128 [R181+0x2000], [R44.64], !P4 ;  /* 0x020000002cb57fae */ /* 0x0003e8000e101d4c */
[----:B------:R1:W5:Y:S01]  /*7310*/  LDL.LU R55, [R1+0x3c] ;  /* 0x00003c0001377983 */ /* 0x0003620000300800 */
[----:B----4-:R-:W-:Y:S02]  /*7320*/  IADD3 R36, P0, R2, R29, RZ ;  /* 0x0000001d02247210 */ /* 0x010fe40007f1e0ff */
[C---:B---3--:R-:W-:Y:S03]  /*7330*/  HMMA.16816.F32.BF16 R28, R48.reuse, R32, RZ ;  /* 0x00000020301c723c */ /* 0x048fe600000418ff */
[----:B------:R-:W-:Y:S01]  /*7340*/  IMAD.X R37, R0, 0x1, R54, P0 ;  /* 0x0000000100257824 */ /* 0x000fe200000e0636 */
[----:B--2---:R-:W-:Y:S01]  /*7350*/  IADD3 R38, P0, R2, R53, RZ ;  /* 0x0000003502267210 */ /* 0x004fe20007f1e0ff */
[----:B------:R2:W5:Y:S03]  /*7360*/  LDL.LU R54, [R1+0x38] ;  /* 0x0000380001367983 */ /* 0x0005660000300800 */
[C---:B------:R-:W-:Y:S01]  /*7370*/  HMMA.16816.F32.BF16 R32, R48.reuse, R34, RZ ;  /* 0x000000223020723c */ /* 0x040fe200000418ff */
[----:B------:R-:W-:Y:S01]  /*7380*/  IMAD.X R39, R0, 0x1, R52, P0 ;  /* 0x0000000100277824 */ /* 0x000fe200000e0634 */
[----:B------:R3:W-:Y:S02]  /*7390*/  LDGSTS.E.BYPASS.LTC128B.128 [R181+0x5000], [R36.64], !P3 ;  /* 0x0500000024b57fae */ /* 0x0007e4000d901d4c */
[----:B-1----:R-:W-:Y:S02]  /*73a0*/  IADD3 R44, P0, R2, R3, RZ ;  /* 0x00000003022c7210 */ /* 0x002fe40007f1e0ff */
[----:B------:R3:W-:Y:S04]  /*73b0*/  LDGSTS.E.BYPASS.LTC128B.128 [R181+0x8000], [R38.64], !P2 ;  /* 0x0800000026b57fae */ /* 0x0007e8000d101d4c */
[----:B------:R2:W5:Y:S02]  /*73c0*/  LDL.LU R53, [R1+0x34] ;  /* 0x0000340001357983 */ /* 0x0005640000300800 */
[----:B------:R-:W-:Y:S01]  /*73d0*/  IMAD.X R45, R0, 0x1, R250, P0 ;  /* 0x00000001002d7824 */ /* 0x000fe200000e06fa */
[----:B------:R-:W-:Y:S01]  /*73e0*/  PLOP3.LUT P0, PT, PT, PT, UP0, 0x80, 0x0 ;  /* 0x000000000000781c */ /* 0x000fe20003f0f008 */
[----:B------:R2:W5:Y:S01]  /*73f0*/  LDL.LU R52, [R1+0x30] ;  /* 0x0000300001347983 */ /* 0x0005620000300800 */
[----:B------:R-:W-:Y:S03]  /*7400*/  IMAD.MOV.U32 R250, RZ, RZ, c[0x0][0x2b8] ;  /* 0x0000ae00fffa7624 */ /* 0x000fe600078e00ff */
[----:B------:R1:W-:Y:S04]  /*7410*/  LDGSTS.E.BYPASS.LTC128B.128 [R181+0xb000], [R44.64], !P1 ;  /* 0x0b0000002cb57fae */ /* 0x0003e8000c901d4c */
[----:B------:R-:W0:Y:S04]  /*7420*/  LDGDEPBAR ;  /* 0x00000000000079af */ /* 0x000e280000000000 */
[----:B------:R2:W5:Y:S01]  /*7430*/  LDL.LU R3, [R1+0x2c] ;  /* 0x00002c0001037983 */ /* 0x0005620000300800 */
[C---:B---3--:R-:W-:Y:S08]  /*7440*/  HMMA.16816.F32.BF16 R36, R48.reuse, R40, RZ ;  /* 0x000000283024723c */ /* 0x048ff000000418ff */
[C---:B------:R-:W-:Y:S08]  /*7450*/  HMMA.16816.F32.BF16 R40, R48.reuse, R42, RZ ;  /* 0x0000002a3028723c */ /* 0x040ff000000418ff */
[C---:B-1----:R-:W-:Y:S08]  /*7460*/  HMMA.16816.F32.BF16 R44, R48.reuse, R184, RZ ;  /* 0x000000b8302c723c */ /* 0x042ff000000418ff */
[----:B------:R-:W-:Y:S01]  /*7470*/  HMMA.16816.F32.BF16 R48, R48, R186, RZ ;  /* 0x000000ba3030723c */ /* 0x000fe200000418ff */
[----:B------:R-:W-:Y:S07]  /*7480*/  LDSM.16.M88.4 R184, [R243+0x18100] ;  /* 0x01810000f3b8783b */ /* 0x000fee0000000200 */
[C---:B------:R-:W-:Y:S08]  /*7490*/  HMMA.16816.F32.BF16 R4, R188.reuse, R192, R4 ;  /* 0x000000c0bc04723c */ /* 0x040ff00000041804 */
[C---:B------:R-:W-:Y:S01]  /*74a0*/  HMMA.16816.F32.BF16 R8, R188.reuse, R194, R8 ;  /* 0x000000c2bc08723c */ /* 0x040fe20000041808 */
[----:B------:R-:W1:Y:S07]  /*74b0*/  LDSM.16.M88.4 R192, [R242+0xc100] ;  /* 0x00c10000f2c0783b */ /* 0x000e6e0000000200 */
        /* <DEDUP_REMOVED lines=8> */
[----:B------:R-:W2:Y:S07]  /*7540*/  LDSM.16.M88.4 R204, [R242+0xd900] ;  /* 0x00d90000f2cc783b */ /* 0x000eae0000000200 */
[C---:B------:R-:W-:Y:S08]  /*7550*/  HMMA.16816.F32.BF16 R36, R188.reuse, R208, R36 ;  /* 0x000000d0bc24723c */ /* 0x040ff00000041824 */
[C---:B------:R-:W-:Y:S01]  /*7560*/  HMMA.16816.F32.BF16 R40, R188.reuse, R210, R40 ;  /* 0x000000d2bc28723c */ /* 0x040fe20000041828 */
[----:B------:R-:W-:Y:S07]  /*7570*/  LDSM.16.M88.4 R208, [R242+0xe900] ;  /* 0x00e90000f2d0783b */ /* 0x000fee0000000200 */
[C---:B------:R-:W-:Y:S08]  /*7580*/  HMMA.16816.F32.BF16 R44, R188.reuse, R212, R44 ;  /* 0x000000d4bc2c723c */ /* 0x040ff0000004182c */
[----:B------:R-:W-:Y:S01]  /*7590*/  HMMA.16816.F32.BF16 R48, R188, R214, R48 ;  /* 0x000000d6bc30723c */ /* 0x000fe20000041830 */
[----:B------:R-:W2:Y:S07]  /*75a0*/  LDSM.16.M88.4 R188, [R242+0xe100] ;  /* 0x00e10000f2bc783b */ /* 0x000eae0000000200 */
[C---:B-1----:R-:W-:Y:S08]  /*75b0*/  HMMA.16816.F32.BF16 R4, R184.reuse, R192, R4 ;  /* 0x000000c0b804723c */ /* 0x042ff00000041804 */
[C---:B------:R-:W-:Y:S01]  /*75c0*/  HMMA.16816.F32.BF16 R8, R184.reuse, R194, R8 ;  /* 0x000000c2b808723c */ /* 0x040fe20000041808 */
[----:B------:R-:W-:Y:S07]  /*75d0*/  LDSM.16.M88.4 R192, [R232] ;  /* 0x00000000e8c0783b */ /* 0x000fee0000000200 */
[C---:B---3--:R-:W-:Y:S08]  /*75e0*/  HMMA.16816.F32.BF16 R12, R184.reuse, R196, R12 ;  /* 0x000000c4b80c723c */ /* 0x048ff0000004180c */
[C---:B------:R-:W-:Y:S01]  /*75f0*/  HMMA.16816.F32.BF16 R16, R184.reuse, R198, R16 ;  /* 0x000000c6b810723c */ /* 0x040fe20000041810 */
[----:B------:R-:W-:Y:S07]  /*7600*/  LDSM.16.M88.4 R196, [R232+0x800] ;  /* 0x00080000e8c4783b */ /* 0x000fee0000000200 */
[C---:B----4-:R-:W-:Y:S08]  /*7610*/  HMMA.16816.F32.BF16 R20, R184.reuse, R200, R20 ;  /* 0x000000c8b814723c */ /* 0x050ff00000041814 */
[C---:B------:R-:W-:Y:S01]  /*7620*/  HMMA.16816.F32.BF16 R24, R184.reuse, R202, R24 ;  /* 0x000000cab818723c */ /* 0x040fe20000041818 */
[----:B------:R-:W-:Y:S07]  /*7630*/  LDSM.16.M88.4 R200, [R232+0x1000] ;  /* 0x00100000e8c8783b */ /* 0x000fee0000000200 */
[C---:B--2---:R-:W-:Y:S08]  /*7640*/  HMMA.16816.F32.BF16 R28, R184.reuse, R204, R28 ;  /* 0x000000ccb81c723c */ /* 0x044ff0000004181c */
[C---:B------:R-:W-:Y:S01]  /*7650*/  HMMA.16816.F32.BF16 R32, R184.reuse, R206, R32 ;  /* 0x000000ceb820723c */ /* 0x040fe20000041820 */
[----:B------:R-:W-:Y:S07]  /*7660*/  LDSM.16.M88.4 R204, [R232+0x1800] ;  /* 0x00180000e8cc783b */ /* 0x000fee0000000200 */
[C---:B------:R-:W-:Y:S08]  /*7670*/  HMMA.16816.F32.BF16 R36, R184.reuse, R188, R36 ;  /* 0x000000bcb824723c */ /* 0x040ff00000041824 */
[C---:B------:R-:W-:Y:S01]  /*7680*/  HMMA.16816.F32.BF16 R40, R184.reuse, R190, R40 ;  /* 0x000000beb828723c */ /* 0x040fe20000041828 */
[----:B------:R-:W1:Y:S07]  /*7690*/  LDSM.16.M88.4 R188, [R241+0x18100] ;  /* 0x01810000f1bc783b */ /* 0x000e6e0000000200 */
        /* <DEDUP_REMOVED lines=246> */
[----:B-----5:R-:W-:-:S07]  /*8600*/  @P0 BRA `(.L_x_804) ;  /* 0xffffe2b000000947 */ /* 0x020fce000383ffff */
.L_x_803:
[----:B---3--:R-:W-:Y:S01]  /*8610*/  FMNMX.FTZ R184, R4, R180, !PT ;  /* 0x000000b404b87209 */ /* 0x008fe20007810000 */
        /* <DEDUP_REMOVED lines=51> */
[----:B------:R-:W-:Y:S01]  /*8950*/  SHFL.BFLY PT, R2, R184, 0x2, 0x1f ;  /* 0x0c401f00b8027f89 */ /* 0x000fe200000e0000 */
[----:B------:R-:W-:Y:S07]  /*8960*/  UIADD3 UR6, UR6, -0x1, URZ ;  /* 0xffffffff06067890 */ /* 0x000fee000fffe03f */
[----:B------:R-:W1:Y:S02]  /*8970*/  SHFL.BFLY PT, R0, R181, 0x2, 0x1f ;  /* 0x0c401f00b5007f89 */ /* 0x000e6400000e0000 */
[----:B-1----:R-:W-:Y:S02]  /*8980*/  FMNMX.FTZ R181, R181, R0, !PT ;  /* 0x00000000b5b57209 */ /* 0x002fe40007810000 */
[----:B------:R-:W-:Y:S04]  /*8990*/  FMNMX.FTZ R184, R184, R2, !PT ;  /* 0x00000002b8b87209 */ /* 0x000fe80007810000 */
[----:B------:R-:W1:Y:S08]  /*89a0*/  SHFL.BFLY PT, R0, R181, 0x1, 0x1f ;  /* 0x0c201f00b5007f89 */ /* 0x000e7000000e0000 */
[----:B------:R-:W2:Y:S01]  /*89b0*/  SHFL.BFLY PT, R2, R184, 0x1, 0x1f ;  /* 0x0c201f00b8027f89 */ /* 0x000ea200000e0000 */
[----:B-1----:R-:W-:Y:S05]  /*89c0*/  FMNMX.FTZ R0, R0, R181, !PT ;  /* 0x000000b500007209 */ /* 0x002fea0007810000 */
[C---:B------:R-:W-:Y:S02]  /*89d0*/  FMUL.FTZ R204, R0.reuse, c[0x0][0x2d0] ;  /* 0x0000b40000cc7a20 */ /* 0x040fe40000410000 */
[----:B------:R-:W-:Y:S01]  /*89e0*/  FADD.FTZ R3, -R0, R3 ;  /* 0x0000000300037221 */ /* 0x000fe20000010100 */
[----:B--2---:R-:W-:Y:S01]  /*89f0*/  FMNMX.FTZ R2, R184, R2, !PT ;  /* 0x00000002b8027209 */ /* 0x004fe20007810000 */
[--C-:B------:R-:W-:Y:S01]  /*8a00*/  FFMA.FTZ R197, R10, c[0x0][0x2d0], -R204.reuse ;  /* 0x0000b4000ac57a23 */ /* 0x100fe200000108cc */
[----:B------:R-:W1:Y:S01]  /*8a10*/  LDSM.16.MT88.4 R184, [R245+0x100] ;  /* 0x00010000f5b8783b */ /* 0x000e620000004200 */
[----:B------:R-:W-:Y:S02]  /*8a20*/  FFMA.FTZ R181, R11, c[0x0][0x2d0], -R204 ;  /* 0x0000b4000bb57a23 */ /* 0x000fe400000108cc */
[C---:B------:R-:W-:Y:S02]  /*8a30*/  FMUL.FTZ R205, R2.reuse, c[0x0][0x2d0] ;  /* 0x0000b40002cd7a20 */ /* 0x040fe40000410000 */
[----:B------:R-:W-:Y:S01]  /*8a40*/  FADD.FTZ R180, -R2, R180 ;  /* 0x000000b402b47221 */ /* 0x000fe20000010100 */
[----:B------:R-:W-:Y:S01]  /*8a50*/  MUFU.EX2 R197, R197 ;  /* 0x000000c500c57308 */ /* 0x000fe20000000800 */
[--C-:B------:R-:W-:Y:S02]  /*8a60*/  FFMA.FTZ R198, R8, c[0x0][0x2d0], -R205.reuse ;  /* 0x0000b40008c67a23 */ /* 0x100fe400000108cd */
[--C-:B------:R-:W-:Y:S02]  /*8a70*/  FFMA.FTZ R196, R9, c[0x0][0x2d0], -R205.reuse ;  /* 0x0000b40009c47a23 */ /* 0x100fe400000108cd */
[----:B------:R-:W-:Y:S02]  /*8a80*/  FMUL.FTZ R180, R180, c[0x0][0x2d0] ;  /* 0x0000b400b4b47a20 */ /* 0x000fe40000410000 */
[----:B------:R-:W-:Y:S02]  /*8a90*/  FMUL.FTZ R3, R3, c[0x0][0x2d0] ;  /* 0x0000b40003037a20 */ /* 0x000fe40000410000 */
[--C-:B------:R-:W-:Y:S01]  /*8aa0*/  FFMA.FTZ R203, R4, c[0x0][0x2d0], -R205.reuse ;  /* 0x0000b40004cb7a23 */ /* 0x100fe200000108cd */
[----:B------:R-:W-:Y:S01]  /*8ab0*/  MUFU.EX2 R198, R198 ;  /* 0x000000c600c67308 */ /* 0x000fe20000000800 */
[--C-:B------:R-:W-:Y:S02]  /*8ac0*/  FFMA.FTZ R200, R5, c[0x0][0x2d0], -R205.reuse ;  /* 0x0000b40005c87a23 */ /* 0x100fe400000108cd */
[--C-:B------:R-:W-:Y:S02]  /*8ad0*/  FFMA.FTZ R201, R6, c[0x0][0x2d0], -R204.reuse ;  /* 0x0000b40006c97a23 */ /* 0x100fe400000108cc */
[--C-:B------:R-:W-:Y:S02]  /*8ae0*/  FFMA.FTZ R199, R7, c[0x0][0x2d0], -R204.reuse ;  /* 0x0000b40007c77a23 */ /* 0x100fe400000108cc */
[--C-:B------:R-:W-:Y:S02]  /*8af0*/  FFMA.FTZ R206, R25, c[0x0][0x2d0], -R205.reuse ;  /* 0x0000b40019ce7a23 */ /* 0x100fe400000108cd */
[--C-:B------:R-:W-:Y:S01]  /*8b00*/  FFMA.FTZ R207, R26, c[0x0][0x2d0], -R204.reuse ;  /* 0x0000b4001acf7a23 */ /* 0x100fe200000108cc */
[----:B------:R-:W2:Y:S01]  /*8b10*/  MUFU.EX2 R180, R180 ;  /* 0x000000b400b47308 */ /* 0x000ea20000000800 */
[--C-:B------:R-:W-:Y:S02]  /*8b20*/  FFMA.FTZ R208, R27, c[0x0][0x2d0], -R204.reuse ;  /* 0x0000b4001bd07a23 */ /* 0x100fe400000108cc */
[--C-:B------:R-:W-:Y:S02]  /*8b30*/  FFMA.FTZ R209, R28, c[0x0][0x2d0], -R205.reuse ;  /* 0x0000b4001cd17a23 */ /* 0x100fe400000108cd */
[--C-:B------:R-:W-:Y:S02]  /*8b40*/  FFMA.FTZ R210, R29, c[0x0][0x2d0], -R205.reuse ;  /* 0x0000b4001dd27a23 */ /* 0x100fe400000108cd */
[--C-:B------:R-:W-:Y:S02]  /*8b50*/  FFMA.FTZ R211, R30, c[0x0][0x2d0], -R204.reuse ;  /* 0x0000b4001ed37a23 */ /* 0x100fe400000108cc */
[--C-:B------:R-:W-:Y:S01]  /*8b60*/  FFMA.FTZ R212, R31, c[0x0][0x2d0], -R204.reuse ;  /* 0x0000b4001fd47a23 */ /* 0x100fe200000108cc */
[----:B------:R-:W3:Y:S01]  /*8b70*/  MUFU.EX2 R3, R3 ;  /* 0x0000000300037308 */ /* 0x000ee20000000800 */
[----:B------:R-:W-:Y:S01]  /*8b80*/  LDSM.16.MT88.4 R28, [R238+0xa100] ;  /* 0x00a10000ee1c783b */ /* 0x000fe20000004200 */
[--C-:B------:R-:W-:Y:S02]  /*8b90*/  FFMA.FTZ R35, R35, c[0x0][0x2d0], -R204.reuse ;  /* 0x0000b40023237a23 */ /* 0x100fe400000108cc */
[--C-:B------:R-:W-:Y:S02]  /*8ba0*/  FFMA.FTZ R213, R32, c[0x0][0x2d0], -R205.reuse ;  /* 0x0000b40020d57a23 */ /* 0x100fe400000108cd */
[--C-:B------:R-:W-:Y:S02]  /*8bb0*/  FFMA.FTZ R214, R33, c[0x0][0x2d0], -R205.reuse ;  /* 0x0000b40021d67a23 */ /* 0x100fe400000108cd */
[--C-:B------:R-:W-:Y:S02]  /*8bc0*/  FFMA.FTZ R215, R34, c[0x0][0x2d0], -R204.reuse ;  /* 0x0000b40022d77a23 */ /* 0x100fe400000108cc */
[----:B------:R-:W-:Y:S01]  /*8bd0*/  MUFU.EX2 R203, R203 ;  /* 0x000000cb00cb7308 */ /* 0x000fe20000000800 */
[--C-:B------:R-:W-:Y:S02]  /*8be0*/  FFMA.FTZ R43, R43, c[0x0][0x2d0], -R204.reuse ;  /* 0x0000b4002b2b7a23 */ /* 0x100fe400000108cc */
[--C-:B------:R-:W-:Y:S02]  /*8bf0*/  FFMA.FTZ R36, R36, c[0x0][0x2d0], -R205.reuse ;  /* 0x0000b40024247a23 */ /* 0x100fe400000108cd */
[C---:B--2---:R-:W-:Y:S02]  /*8c00*/  FMUL.FTZ R4, R180.reuse, R176 ;  /* 0x000000b0b4047220 */ /* 0x044fe40000410000 */
[C---:B------:R-:W-:Y:S02]  /*8c10*/  FMUL.FTZ R5, R180.reuse, R177 ;  /* 0x000000b1b4057220 */ /* 0x040fe40000410000 */
[C---:B------:R-:W-:Y:S01]  /*8c20*/  FMUL.FTZ R8, R180.reuse, R172 ;  /* 0x000000acb4087220 */ /* 0x040fe20000410000 */
[----:B------:R-:W2:Y:S01]  /*8c30*/  MUFU.EX2 R200, R200 ;  /* 0x000000c800c87308 */ /* 0x000ea20000000800 */
[C---:B------:R-:W-:Y:S02]  /*8c40*/  FMUL.FTZ R9, R180.reuse, R173 ;  /* 0x000000adb4097220 */ /* 0x040fe40000410000 */
[C---:B------:R-:W-:Y:S02]  /*8c50*/  FMUL.FTZ R52, R180.reuse, R52 ;  /* 0x00000034b4347220 */ /* 0x040fe40000410000 */
[C---:B---3--:R-:W-:Y:S02]  /*8c60*/  FMUL.FTZ R6, R3.reuse, R178 ;  /* 0x000000b203067220 */ /* 0x048fe40000410000 */
[C---:B------:R-:W-:Y:S02]  /*8c70*/  FMUL.FTZ R7, R3.reuse, R179 ;  /* 0x000000b303077220 */ /* 0x040fe40000410000 */
[C---:B------:R-:W-:Y:S01]  /*8c80*/  FMUL.FTZ R10, R3.reuse, R174 ;  /* 0x000000ae030a7220 */ /* 0x040fe20000410000 */
[----:B------:R-:W3:Y:S01]  /*8c90*/  MUFU.EX2 R196, R196 ;  /* 0x000000c400c47308 */ /* 0x000ee20000000800 */
[C---:B------:R-:W-:Y:S02]  /*8ca0*/  FMUL.FTZ R11, R3.reuse, R175 ;  /* 0x000000af030b7220 */ /* 0x040fe40000410000 */
[----:B------:R-:W4:Y:S01]  /*8cb0*/  LDSM.16.MT88.4 R172, [R238+0x100] ;  /* 0x00010000eeac783b */ /* 0x000f220000004200 */
[C---:B------:R-:W-:Y:S02]  /*8cc0*/  FMUL.FTZ R53, R180.reuse, R53 ;  /* 0x00000035b4357220 */ /* 0x040fe40000410000 */
[C---:B------:R-:W-:Y:S02]  /*8cd0*/  FMUL.FTZ R54, R3.reuse, R54 ;  /* 0x0000003603367220 */ /* 0x040fe40000410000 */
[C---:B------:R-:W-:Y:S02]  /*8ce0*/  FMUL.FTZ R55, R3.reuse, R55 ;  /* 0x0000003703377220 */ /* 0x040fe40000410000 */
[----:B------:R-:W-:Y:S01]  /*8cf0*/  MUFU.EX2 R201, R201 ;  /* 0x000000c900c97308 */ /* 0x000fe20000000800 */
[C---:B------:R-:W-:Y:S02]  /*8d00*/  FMUL.FTZ R56, R180.reuse, R56 ;  /* 0x00000038b4387220 */ /* 0x040fe40000410000 */
[----:B------:R-:W-:Y:S01]  /*8d10*/  FMUL.FTZ R57, R180, R57 ;  /* 0x00000039b4397220 */ /* 0x000fe20000410000 */
[----:B--2---:R-:W-:Y:S01]  /*8d20*/  F2FP.BF16.PACK_AB R176, R200, R203 ;  /* 0x000000cbc8b0723e */ /* 0x004fe200000010ff */
[C---:B------:R-:W-:Y:S02]  /*8d30*/  FMUL.FTZ R58, R3.reuse, R58 ;  /* 0x0000003a033a7220 */ /* 0x040fe40000410000 */
[C---:B------:R-:W-:Y:S02]  /*8d40*/  FMUL.FTZ R59, R3.reuse, R59 ;  /* 0x0000003b033b7220 */ /* 0x040fe40000410000 */
[C---:B------:R-:W-:Y:S01]  /*8d50*/  FMUL.FTZ R60, R180.reuse, R60 ;  /* 0x0000003cb43c7220 */ /* 0x040fe20000410000 */
[----:B------:R-:W2:Y:S01]  /*8d60*/  MUFU.EX2 R199, R199 ;  /* 0x000000c700c77308 */ /* 0x000ea20000000800 */
[----:B------:R-:W-:Y:S02]  /*8d70*/  FMUL.FTZ R61, R180, R61 ;  /* 0x0000003db43d7220 */ /* 0x000fe40000410000 */
[C---:B------:R-:W-:Y:S01]  /*8d80*/  FMUL.FTZ R62, R3.reuse, R62 ;  /* 0x0000003e033e7220 */ /* 0x040fe20000410000 */
[----:B---3--:R-:W-:Y:S01]  /*8d90*/  F2FP.BF16.PACK_AB R178, R196, R198 ;  /* 0x000000c6c4b2723e */ /* 0x008fe200000010ff */
[C---:B------:R-:W-:Y:S02]  /*8da0*/  FMUL.FTZ R63, R3.reuse, R63 ;  /* 0x0000003f033f7220 */ /* 0x040fe40000410000 */
[C---:B------:R-:W-:Y:S02]  /*8db0*/  FMUL.FTZ R64, R180.reuse, R64 ;  /* 0x00000040b4407220 */ /* 0x040fe40000410000 */
[C---:B------:R-:W-:Y:S01]  /*8dc0*/  FMUL.FTZ R65, R180.reuse, R65 ;  /* 0x00000041b4417220 */ /* 0x040fe20000410000 */
[----:B------:R-:W3:Y:S01]  /*8dd0*/  MUFU.EX2 R181, R181 ;  /* 0x000000b500b57308 */ /* 0x000ee20000000800 */
        /* <DEDUP_REMOVED lines=8> */
[----:B--2---:R-:W-:Y:S01]  /*8e60*/  F2FP.BF16.PACK_AB R177, R199, R201 ;  /* 0x000000c9c7b1723e */ /* 0x004fe200000010ff */
[C---:B------:R-:W-:Y:S02]  /*8e70*/  FMUL.FTZ R73, R180.reuse, R73 ;  /* 0x00000049b4497220 */ /* 0x040fe40000410000 */
[C---:B------:R-:W-:Y:S02]  /*8e80*/  FMUL.FTZ R74, R3.reuse, R74 ;  /* 0x0000004a034a7220 */ /* 0x040fe40000410000 */
[----:B------:R-:W-:Y:S01]  /*8e90*/  FMUL.FTZ R75, R3, R75 ;  /* 0x0000004b034b7220 */ /* 0x000fe20000410000 */
[----:B------:R-:W-:Y:S01]  /*8ea0*/  MUFU.EX2 R206, R206 ;  /* 0x000000ce00ce7308 */ /* 0x000fe20000000800 */
[C---:B------:R-:W-:Y:S02]  /*8eb0*/  FMUL.FTZ R76, R180.reuse, R76 ;  /* 0x0000004cb44c7220 */ /* 0x040fe40000410000 */
[----:B------:R-:W-:Y:S01]  /*8ec0*/  FMUL.FTZ R77, R180, R77 ;  /* 0x0000004db44d7220 */ /* 0x000fe20000410000 */
[----:B---3--:R-:W-:Y:S01]  /*8ed0*/  F2FP.BF16.PACK_AB R179, R181, R197 ;  /* 0x000000c5b5b3723e */ /* 0x008fe200000010ff */
[--C-:B------:R-:W-:Y:S02]  /*8ee0*/  FFMA.FTZ R37, R37, c[0x0][0x2d0], -R205.reuse ;  /* 0x0000b40025257a23 */ /* 0x100fe400000108cd */
[--C-:B------:R-:W-:Y:S02]  /*8ef0*/  FFMA.FTZ R38, R38, c[0x0][0x2d0], -R204.reuse ;  /* 0x0000b40026267a23 */ /* 0x100fe400000108cc */
[--C-:B------:R-:W-:Y:S01]  /*8f00*/  FFMA.FTZ R39, R39, c[0x0][0x2d0], -R204.reuse ;  /* 0x0000b40027277a23 */ /* 0x100fe200000108cc */
[----:B------:R-:W-:Y:S01]  /*8f10*/  MUFU.EX2 R207, R207 ;  /* 0x000000cf00cf7308 */ /* 0x000fe20000000800 */
        /* <DEDUP_REMOVED lines=8> */
[C---:B------:R-:W-:Y:S04]  /*8fa0*/  HMMA.16816.F32.BF16 R52, R176.reuse, R188, R52 ;  /* 0x000000bcb034723c */ /* 0x040fe80000041834 */
[C---:B------:R-:W-:Y:S01]  /*8fb0*/  FMUL.FTZ R82, R3.reuse, R82 ;  /* 0x0000005203527220 */ /* 0x040fe20000410000 */
[----:B------:R-:W-:Y:S01]  /*8fc0*/  MUFU.EX2 R209, R209 ;  /* 0x000000d100d17308 */ /* 0x000fe20000000800 */
[C---:B------:R-:W-:Y:S02]  /*8fd0*/  FMUL.FTZ R83, R3.reuse, R83 ;  /* 0x0000005303537220 */ /* 0x040fe40000410000 */
[C---:B------:R-:W-:Y:S01]  /*8fe0*/  HMMA.16816.F32.BF16 R56, R176.reuse, R190, R56 ;  /* 0x000000beb038723c */ /* 0x040fe20000041838 */
[----:B------:R-:W2:Y:S03]  /*8ff0*/  LDSM.16.MT88.4 R188, [R240+0x3100] ;  /* 0x00310000f0bc783b */ /* 0x000ea60000004200 */
[C---:B------:R-:W-:Y:S02]  /*9000*/  FMUL.FTZ R84, R180.reuse, R84 ;  /* 0x00000054b4547220 */ /* 0x040fe40000410000 */
[C---:B------:R-:W-:Y:S01]  /*9010*/  FMUL.FTZ R85, R180.reuse, R85 ;  /* 0x00000055b4557220 */ /* 0x040fe20000410000 */
[----:B------:R-:W-:Y:S01]  /*9020*/  MUFU.EX2 R210, R210 ;  /* 0x000000d200d27308 */ /* 0x000fe20000000800 */
[C---:B------:R-:W-:Y:S04]  /*9030*/  HMMA.16816.F32.BF16 R60, R176.reuse, R192, R60 ;  /* 0x000000c0b03c723c */ /* 0x040fe8000004183c */
[C---:B------:R-:W-:Y:S02]  /*9040*/  FMUL.FTZ R86, R3.reuse, R86 ;  /* 0x0000005603567220 */ /* 0x040fe40000410000 */
[C---:B------:R-:W-:Y:S02]  /*9050*/  FMUL.FTZ R87, R3.reuse, R87 ;  /* 0x0000005703577220 */ /* 0x040fe40000410000 */
[C---:B------:R-:W-:Y:S01]  /*9060*/  HMMA.16816.F32.BF16 R64, R176.reuse, R194, R64 ;  /* 0x000000c2b040723c */ /* 0x040fe20000041840 */
[----:B------:R-:W-:Y:S03]  /*9070*/  MUFU.EX2 R211, R211 ;  /* 0x000000d300d37308 */ /* 0x000fe60000000800 */
[C---:B------:R-:W-:Y:S02]  /*9080*/  FMUL.FTZ R88, R180.reuse, R88 ;  /* 0x00000058b4587220 */ /* 0x040fe40000410000 */
[C---:B------:R-:W-:Y:S02]  /*9090*/  FMUL.FTZ R89, R180.reuse, R89 ;  /* 0x00000059b4597220 */ /* 0x040fe40000410000 */
[C---:B----4-:R-:W-:Y:S03]  /*90a0*/  HMMA.16816.F32.BF16 R68, R176.reuse, R172, R68 ;  /* 0x000000acb044723c */ /* 0x050fe60000041844 */
[----:B------:R-:W-:Y:S01]  /*90b0*/  MUFU.EX2 R212, R212 ;  /* 0x000000d400d47308 */ /* 0x000fe20000000800 */
[C---:B------:R-:W-:Y:S02]  /*90c0*/  FMUL.FTZ R90, R3.reuse, R90 ;  /* 0x0000005a035a7220 */ /* 0x040fe40000410000 */
[C---:B------:R-:W-:Y:S02]  /*90d0*/  FMUL.FTZ R91, R3.reuse, R91 ;  /* 0x0000005b035b7220 */ /* 0x040fe40000410000 */
[C---:B------:R-:W-:Y:S01]  /*90e0*/  HMMA.16816.F32.BF16 R72, R176.reuse, R174, R72 ;  /* 0x000000aeb048723c */ /* 0x040fe20000041848 */
[----:B------:R-:W3:Y:S03]  /*90f0*/  LDSM.16.MT88.4 R172, [R239+0x3100] ;  /* 0x00310000efac783b */ /* 0x000ee60000004200 */
[C---:B------:R-:W-:Y:S01]  /*9100*/  FMUL.FTZ R92, R180.reuse, R92 ;  /* 0x0000005cb45c7220 */ /* 0x040fe20000410000 */
[----:B------:R-:W-:Y:S01]  /*9110*/  MUFU.EX2 R213, R213 ;  /* 0x000000d500d57308 */ /* 0x000fe20000000800 */
[C---:B------:R-:W-:Y:S02]  /*9120*/  FMUL.FTZ R93, R180.reuse, R93 ;  /* 0x0000005db45d7220 */ /* 0x040fe40000410000 */
[C---:B-1----:R-:W-:Y:S04]  /*9130*/  HMMA.16816.F32.BF16 R76, R176.reuse, R184, R76 ;  /* 0x000000b8b04c723c */ /* 0x042fe8000004184c */
[C---:B------:R-:W-:Y:S02]  /*9140*/  FMUL.FTZ R94, R3.reuse, R94 ;  /* 0x0000005e035e7220 */ /* 0x040fe40000410000 */
[C---:B------:R-:W-:Y:S01]  /*9150*/  FMUL.FTZ R95, R3.reuse, R95 ;  /* 0x0000005f035f7220 */ /* 0x040fe20000410000 */
[----:B------:R-:W-:Y:S01]  /*9160*/  MUFU.EX2 R214, R214 ;  /* 0x000000d600d67308 */ /* 0x000fe20000000800 */
        /* <DEDUP_REMOVED lines=12> */
[C---:B---3--:R-:W-:Y:S03]  /*9230*/  HMMA.16816.F32.BF16 R92, R176.reuse, R172, R92 ;  /* 0x000000acb05c723c */ /* 0x048fe6000004185c */
[C---:B------:R-:W-:Y:S02]  /*9240*/  FMUL.FTZ R103, R3.reuse, R103 ;  /* 0x0000006703677220 */ /* 0x040fe40000410000 */
[C---:B------:R-:W-:Y:S02]  /*9250*/  FMUL.FTZ R104, R180.reuse, R104 ;  /* 0x00000068b4687220 */ /* 0x040fe40000410000 */
[C---:B------:R-:W-:Y:S01]  /*9260*/  FMUL.FTZ R105, R180.reuse, R105 ;  /* 0x00000069b4697220 */ /* 0x040fe20000410000 */
[C---:B------:R-:W-:Y:S01]  /*9270*/  HMMA.16816.F32.BF16 R96, R176.reuse, R174, R96 ;  /* 0x000000aeb060723c */ /* 0x040fe20000041860 */
[----:B------:R-:W3:Y:S03]  /*9280*/  LDSM.16.MT88.4 R172, [R240+0x6100] ;  /* 0x00610000f0ac783b */ /* 0x000ee60000004200 */
        /* <DEDUP_REMOVED lines=9> */
[C---:B------:R-:W-:Y:S04]  /*9320*/  FMUL.FTZ R112, R180.reuse, R112 ;  /* 0x00000070b4707220 */ /* 0x040fe80000410000 */
[C---:B------:R-:W-:Y:S01]  /*9330*/  FMUL.FTZ R113, R180.reuse, R113 ;  /* 0x00000071b4717220 */ /* 0x040fe20000410000 */
        /* <DEDUP_REMOVED lines=48> */
[----:B------:R-:W-:Y:S03]  /*9640*/  FMUL.FTZ R149, R180, R149 ;  /* 0x00000095b4957220 */ /* 0x000fe60000410000 */
[C---:B------:R-:W-:Y:S01]  /*9650*/  HMMA.16816.F32.BF16 R144, R176.reuse, R174, R144 ;  /* 0x000000aeb090723c */ /* 0x040fe20000041890 */
[----:B------:R-:W-:Y:S02]  /*9660*/  LDSM.16.MT88.4 R172, [R245+0x900] ;  /* 0x00090000f5ac783b */ /* 0x000fe40000004200 */
[C---:B------:R-:W-:Y:S02]  /*9670*/  FMUL.FTZ R150, R3.reuse, R150 ;  /* 0x0000009603967220 */ /* 0x040fe40000410000 */
[----:B------:R-:W-:Y:S02]  /*9680*/  FMUL.FTZ R151, R3, R151 ;  /* 0x0000009703977220 */ /* 0x000fe40000410000 */
[--C-:B------:R-:W-:Y:S02]  /*9690*/  FFMA.FTZ R192, R12, c[0x0][0x2d0], -R205.reuse ;  /* 0x0000b4000cc07a23 */ /* 0x100fe400000108cd */
[C---:B------:R-:W-:Y:S03]  /*96a0*/  FMUL.FTZ R12, R180.reuse, R168 ;  /* 0x000000a8b40c7220 */ /* 0x040fe60000410000 */
[C---:B-1----:R-:W-:Y:S01]  /*96b0*/  HMMA.16816.F32.BF16 R148, R176.reuse, R184, R148 ;  /* 0x000000b8b094723c */ /* 0x042fe20000041894 */
[----:B------:R-:W-:Y:S02]  /*96c0*/  MUFU.EX2 R192, R192 ;  /* 0x000000c000c07308 */ /* 0x000fe40000000800 */
[--C-:B------:R-:W-:Y:S02]  /*96d0*/  FFMA.FTZ R193, R13, c[0x0][0x2d0], -R205.reuse ;  /* 0x0000b4000dc17a23 */ /* 0x100fe400000108cd */
[----:B------:R-:W-:Y:S02]  /*96e0*/  FMUL.FTZ R13, R180, R169 ;  /* 0x000000a9b40d7220 */ /* 0x000fe40000410000 */
[--C-:B------:R-:W-:Y:S02]  /*96f0*/  FFMA.FTZ R194, R14, c[0x0][0x2d0], -R204.reuse ;  /* 0x0000b4000ec27a23 */ /* 0x100fe400000108cc */
[----:B------:R-:W-:Y:S02]  /*9700*/  FMUL.FTZ R14, R3, R170 ;  /* 0x000000aa030e7220 */ /* 0x000fe40000410000 */
[----:B------:R-:W1:Y:S01]  /*9710*/  MUFU.EX2 R193, R193 ;  /* 0x000000c100c17308 */ /* 0x000e620000000800 */
[--C-:B------:R-:W-:Y:S02]  /*9720*/  FFMA.FTZ R195, R15, c[0x0][0x2d0], -R204.reuse ;  /* 0x0000b4000fc37a23 */ /* 0x100fe400000108cc */
[C---:B------:R-:W-:Y:S02]  /*9730*/  FMUL.FTZ R15, R3.reuse, R171 ;  /* 0x000000ab030f7220 */ /* 0x040fe40000410000 */
[----:B------:R-:W3:Y:S01]  /*9740*/  LDSM.16.MT88.4 R168, [R238+0x9100] ;  /* 0x00910000eea8783b */ /* 0x000ee20000004200 */
[C---:B------:R-:W-:Y:S02]  /*9750*/  FMUL.FTZ R152, R180.reuse, R152 ;  /* 0x00000098b4987220 */ /* 0x040fe40000410000 */
[C---:B------:R-:W-:Y:S02]  /*9760*/  FMUL.FTZ R153, R180.reuse, R153 ;  /* 0x00000099b4997220 */ /* 0x040fe40000410000 */
[C---:B------:R-:W-:Y:S01]  /*9770*/  HMMA.16816.F32.BF16 R12, R176.reuse, R186, R12 ;  /* 0x000000bab00c723c */ /* 0x040fe2000004180c */
[----:B------:R-:W-:Y:S02]  /*9780*/  MUFU.EX2 R194, R194 ;  /* 0x000000c200c27308 */ /* 0x000fe40000000800 */
[C---:B------:R-:W-:Y:S01]  /*9790*/  FMUL.FTZ R154, R3.reuse, R154 ;  /* 0x0000009a039a7220 */ /* 0x040fe20000410000 */
[----:B------:R-:W4:Y:S01]  /*97a0*/  LDSM.16.MT88.4 R184, [R240+0x900] ;  /* 0x00090000f0b8783b */ /* 0x000f220000004200 */
[C---:B------:R-:W-:Y:S02]  /*97b0*/  FMUL.FTZ R155, R3.reuse, R155 ;  /* 0x0000009b039b7220 */ /* 0x040fe40000410000 */
[C---:B------:R-:W-:Y:S02]  /*97c0*/  FMUL.FTZ R156, R180.reuse, R156 ;  /* 0x0000009cb49c7220 */ /* 0x040fe40000410000 */
[C---:B------:R-:W-:Y:S02]  /*97d0*/  FMUL.FTZ R157, R180.reuse, R157 ;  /* 0x0000009db49d7220 */ /* 0x040fe40000410000 */
[----:B------:R-:W5:Y:S01]  /*97e0*/  MUFU.EX2 R195, R195 ;  /* 0x000000c300c37308 */ /* 0x000f620000000800 */
[C---:B--2---:R-:W-:Y:S03]  /*97f0*/  HMMA.16816.F32.BF16 R152, R176.reuse, R188, R152 ;  /* 0x000000bcb098723c */ /* 0x044fe60000041898 */
[C---:B------:R-:W-:Y:S02]  /*9800*/  FMUL.FTZ R158, R3.reuse, R158 ;  /* 0x0000009e039e7220 */ /* 0x040fe40000410000 */
[----:B------:R-:W-:Y:S02]  /*9810*/  FMUL.FTZ R159, R3, R159 ;  /* 0x0000009f039f7220 */ /* 0x000fe40000410000 */
[C---:B------:R-:W-:Y:S02]  /*9820*/  FMUL.FTZ R160, R180.reuse, R160 ;  /* 0x000000a0b4a07220 */ /* 0x040fe40000410000 */
[----:B------:R-:W-:Y:S03]  /*9830*/  FMUL.FTZ R161, R180, R161 ;  /* 0x000000a1b4a17220 */ /* 0x000fe60000410000 */
[C---:B------:R-:W-:Y:S03]  /*9840*/  HMMA.16816.F32.BF16 R156, R176.reuse, R190, R156 ;  /* 0x000000beb09c723c */ /* 0x040fe6000004189c */
[--C-:B------:R-:W-:Y:S02]  /*9850*/  FFMA.FTZ R17, R17, c[0x0][0x2d0], -R205.reuse ;  /* 0x0000b40011117a23 */ /* 0x100fe400000108cd */
[--C-:B------:R-:W-:Y:S02]  /*9860*/  FFMA.FTZ R202, R16, c[0x0][0x2d0], -R205.reuse ;  /* 0x0000b40010ca7a23 */ /* 0x100fe400000108cd */
[----:B------:R2:W-:Y:S01]  /*9870*/  MUFU.EX2 R188, R17 ;  /* 0x0000001100bc7308 */ /* 0x0005e20000000800 */
[--C-:B------:R-:W-:Y:S04]  /*9880*/  FFMA.FTZ R189, R18, c[0x0][0x2d0], -R204.reuse ;  /* 0x0000b40012bd7a23 */ /* 0x100fe800000108cc */
[--C-:B------:R-:W-:Y:S02]  /*9890*/  FFMA.FTZ R190, R19, c[0x0][0x2d0], -R204.reuse ;  /* 0x0000b40013be7a23 */ /* 0x100fe400000108cc */
[C---:B------:R-:W-:Y:S02]  /*98a0*/  FMUL.FTZ R162, R3.reuse, R162 ;  /* 0x000000a203a27220 */ /* 0x040fe40000410000 */
[----:B------:R-:W-:Y:S01]  /*98b0*/  FMUL.FTZ R163, R3, R163 ;  /* 0x000000a303a37220 */ /* 0x000fe20000410000 */
[----:B------:R-:W4:Y:S01]  /*98c0*/  MUFU.EX2 R202, R202 ;  /* 0x000000ca00ca7308 */ /* 0x000f220000000800 */
[----:B------:R-:W-:Y:S01]  /*98d0*/  FMUL.FTZ R16, R180, R164 ;  /* 0x000000a4b4107220 */ /* 0x000fe20000410000 */
[----:B-1----:R-:W-:Y:S01]  /*98e0*/  F2FP.BF16.PACK_AB R164, R193, R192 ;  /* 0x000000c0c1a4723e */ /* 0x002fe200000010ff */
[C---:B------:R-:W-:Y:S02]  /*98f0*/  FMUL.FTZ R18, R3.reuse, R166 ;  /* 0x000000a603127220 */ /* 0x040fe40000410000 */
[----:B------:R-:W-:Y:S01]  /*9900*/  FMUL.FTZ R19, R3, R167 ;  /* 0x000000a703137220 */ /* 0x000fe20000410000 */
[C---:B---3--:R-:W-:Y:S03]  /*9910*/  HMMA.16816.F32.BF16 R160, R176.reuse, R168, R160 ;  /* 0x000000a8b0a0723c */ /* 0x048fe600000418a0 */
[--C-:B------:R-:W-:Y:S01]  /*9920*/  FFMA.FTZ R41, R41, c[0x0][0x2d0], -R205.reuse ;  /* 0x0000b40029297a23 */ /* 0x100fe200000108cd */
[----:B------:R-:W-:Y:S01]  /*9930*/  MUFU.EX2 R189, R189 ;  /* 0x000000bd00bd7308 */ /* 0x000fe20000000800 */
[--C-:B------:R-:W-:Y:S02]  /*9940*/  FFMA.FTZ R42, R42, c[0x0][0x2d0], -R204.reuse ;  /* 0x0000b4002a2a7a23 */ /* 0x100fe400000108cc */
[--C-:B------:R-:W-:Y:S02]  /*9950*/  FFMA.FTZ R40, R40, c[0x0][0x2d0], -R205.reuse ;  /* 0x0000b40028287a23 */ /* 0x100fe400000108cd */
[----:B--2---:R-:W-:Y:S03]  /*9960*/  FMUL.FTZ R17, R180, R165 ;  /* 0x000000a5b4117220 */ /* 0x004fe60000410000 */
[----:B-----5:R-:W-:Y:S01]  /*9970*/  F2FP.BF16.PACK_AB R165, R195, R194 ;  /* 0x000000c2c3a5723e */ /* 0x020fe200000010ff */
[--C-:B------:R-:W-:Y:S01]  /*9980*/  FFMA.FTZ R45, R45, c[0x0][0x2d0], -R205.reuse ;  /* 0x0000b4002d2d7a23 */ /* 0x100fe200000108cd */
[----:B------:R-:W1:Y:S01]  /*9990*/  MUFU.EX2 R190, R190 ;  /* 0x000000be00be7308 */ /* 0x000e620000000800 */
[--C-:B------:R-:W-:Y:S01]  /*99a0*/  FFMA.FTZ R191, R23, c[0x0][0x2d0], -R204.reuse ;  /* 0x0000b40017bf7a23 */ /* 0x100fe200000108cc */
[----:B------:R-:W-:Y:S01]  /*99b0*/  HMMA.16816.F32.BF16 R16, R176, R170, R16 ;  /* 0x000000aab010723c */ /* 0x000fe20000041810 */
[----:B------:R-:W2:Y:S02]  /*99c0*/  LDSM.16.MT88.4 R168, [R239+0x900] ;  /* 0x00090000efa8783b */ /* 0x000ea40000004200 */
[----:B----4-:R-:W-:Y:S01]  /*99d0*/  F2FP.BF16.PACK_AB R166, R188, R202 ;  /* 0x000000cabca6723e */ /* 0x010fe200000010ff */
[--C-:B------:R-:W-:Y:S01]  /*99e0*/  FFMA.FTZ R46, R46, c[0x0][0x2d0], -R204.reuse ;  /* 0x0000b4002e2e7a23 */ /* 0x100fe200000108cc */
[----:B------:R-:W-:Y:S01]  /*99f0*/  F2FP.BF16.PACK_AB R23, R208, R207 ;  /* 0x000000cfd017723e */ /* 0x000fe200000010ff */
[--C-:B------:R-:W-:Y:S02]  /*9a00*/  FFMA.FTZ R50, R50, c[0x0][0x2d0], -R204.reuse ;  /* 0x0000b40032327a23 */ /* 0x100fe400000108cc */
[----:B------:R-:W-:Y:S01]  /*9a10*/  MUFU.EX2 R191, R191 ;  /* 0x000000bf00bf7308 */ /* 0x000fe20000000800 */
[----:B------:R-:W-:Y:S09]  /*9a20*/  LDSM.16.MT88.4 R176, [R245+0x3900] ;  /* 0x00390000f5b0783b */ /* 0x000ff20000004200 */
[----:B------:R-:W-:Y:S01]  /*9a30*/  MUFU.EX2 R46, R46 ;  /* 0x0000002e002e7308 */ /* 0x000fe20000000800 */
[----:B-1----:R-:W-:Y:S09]  /*9a40*/  F2FP.BF16.PACK_AB R167, R190, R189 ;  /* 0x000000bdbea7723e */ /* 0x002ff200000010ff */
[----:B------:R-:W-:Y:S01]  /*9a50*/  MUFU.EX2 R50, R50 ;  /* 0x0000003200327308 */ /* 0x000fe20000000800 */
[C---:B------:R-:W-:Y:S08]  /*9a60*/  HMMA.16816.F32.BF16 R4, R164.reuse, R172, R4 ;  /* 0x000000aca404723c */ /* 0x040ff00000041804 */
[C---:B------:R-:W-:Y:S01]  /*9a70*/  HMMA.16816.F32.BF16 R8, R164.reuse, R174, R8 ;  /* 0x000000aea408723c */ /* 0x040fe20000041808 */
[----:B------:R-:W1:Y:S07]  /*9a80*/  LDSM.16.MT88.4 R172, [R238+0x900] ;  /* 0x00090000eeac783b */ /* 0x000e6e0000004200 */
[C---:B------:R-:W-:Y:S07]  /*9a90*/  HMMA.16816.F32.BF16 R52, R164.reuse, R184, R52 ;  /* 0x000000b8a434723c */ /* 0x040fee0000041834 */
[--C-:B------:R-:W-:Y:S01]  /*9aa0*/  FFMA.FTZ R184, R20, c[0x0][0x2d0], -R205.reuse ;  /* 0x0000b40014b87a23 */ /* 0x100fe200000108cd */
[C---:B------:R-:W-:Y:S04]  /*9ab0*/  HMMA.16816.F32.BF16 R56, R164.reuse, R186, R56 ;  /* 0x000000baa438723c */ /* 0x040fe80000041838 */
[--C-:B------:R-:W-:Y:S01]  /*9ac0*/  FFMA.FTZ R185, R21, c[0x0][0x2d0], -R205.reuse ;  /* 0x0000b40015b97a23 */ /* 0x100fe200000108cd */
[----:B------:R-:W-:Y:S02]  /*9ad0*/  MUFU.EX2 R184, R184 ;  /* 0x000000b800b87308 */ /* 0x000fe40000000800 */
[--C-:B------:R-:W-:Y:S01]  /*9ae0*/  FFMA.FTZ R186, R24, c[0x0][0x2d0], -R205.reuse ;  /* 0x0000b40018ba7a23 */ /* 0x100fe200000108cd */
[C---:B--2---:R-:W-:Y:S01]  /*9af0*/  HMMA.16816.F32.BF16 R60, R164.reuse, R168, R60 ;  /* 0x000000a8a43c723c */ /* 0x044fe2000004183c */
[----:B------:R-:W-:Y:S03]  /*9b00*/  LDSM.16.MT88.4 R24, [R240+0x1100] ;  /* 0x00110000f018783b */ /* 0x000fe60000004200 */
[--C-:B------:R-:W-:Y:S03]  /*9b10*/  FFMA.FTZ R187, R22, c[0x0][0x2d0], -R204.reuse ;  /* 0x0000b40016bb7a23 */ /* 0x100fe600000108cc */
[----:B------:R-:W2:Y:S01]  /*9b20*/  MUFU.EX2 R185, R185 ;  /* 0x000000b900b97308 */ /* 0x000ea20000000800 */
[C---:B------:R-:W-:Y:S01]  /*9b30*/  HMMA.16816.F32.BF16 R64, R164.reuse, R170, R64 ;  /* 0x000000aaa440723c */ /* 0x040fe20000041840 */
[----:B------:R-:W3:Y:S07]  /*9b40*/  LDSM.16.MT88.4 R168, [R240+0x3900] ;  /* 0x00390000f0a8783b */ /* 0x000eee0000004200 */
[C---:B-1----:R-:W-:Y:S01]  /*9b50*/  HMMA.16816.F32.BF16 R68, R164.reuse, R172, R68 ;  /* 0x000000aca444723c */ /* 0x042fe20000041844 */
[----:B------:R-:W1:Y:S07]  /*9b60*/  MUFU.EX2 R187, R187 ;  /* 0x000000bb00bb7308 */ /* 0x000e6e0000000800 */
[C---:B------:R-:W-:Y:S01]  /*9b70*/  HMMA.16816.F32.BF16 R72, R164.reuse, R174, R72 ;  /* 0x000000aea448723c */ /* 0x040fe20000041848 */
[----:B------:R-:W4:Y:S02]  /*9b80*/  LDSM.16.MT88.4 R172, [R239+0x3900] ;  /* 0x00390000efac783b */ /* 0x000f240000004200 */
[----:B------:R-:W5:Y:S01]  /*9b90*/  MUFU.EX2 R186, R186 ;  /* 0x000000ba00ba7308 */ /* 0x000f620000000800 */
[----:B--2---:R-:W-:Y:S04]  /*9ba0*/  F2FP.BF16.PACK_AB R20, R185, R184 ;  /* 0x000000b8b914723e */ /* 0x004fe800000010ff */
[C---:B------:R-:W-:Y:S08]  /*9bb0*/  HMMA.16816.F32.BF16 R76, R164.reuse, R176, R76 ;  /* 0x000000b0a44c723c */ /* 0x040ff0000004184c */
[C---:B------:R-:W-:Y:S01]  /*9bc0*/  HMMA.16816.F32.BF16 R80, R164.reuse, R178, R80 ;  /* 0x000000b2a450723c */ /* 0x040fe20000041850 */
[----:B------:R-:W2:Y:S03]  /*9bd0*/  LDSM.16.MT88.4 R176, [R238+0x3900] ;  /* 0x00390000eeb0783b */ /* 0x000ea60000004200 */
[----:B-1----:R-:W-:Y:S04]  /*9be0*/  F2FP.BF16.PACK_AB R21, R191, R187 ;  /* 0x000000bbbf15723e */ /* 0x002fe800000010ff */
[C---:B---3--:R-:W-:Y:S04]  /*9bf0*/  HMMA.16816.F32.BF16 R84, R164.reuse, R168, R84 ;  /* 0x000000a8a454723c */ /* 0x048fe80000041854 */
[----:B-----5:R-:W-:Y:S04]  /*9c00*/  F2FP.BF16.PACK_AB R22, R206, R186 ;  /* 0x000000bace16723e */ /* 0x020fe800000010ff */
[C---:B------:R-:W-:Y:S01]  /*9c10*/  HMMA.16816.F32.BF16 R88, R164.reuse, R170, R88 ;  /* 0x000000aaa458723c */ /* 0x040fe20000041858 */
[----:B------:R-:W1:Y:S07]  /*9c20*/  LDSM.16.MT88.4 R168, [R245+0x6900] ;  /* 0x00690000f5a8783b */ /* 0x000e6e0000004200 */
[C---:B----4-:R-:W-:Y:S08]  /*9c30*/  HMMA.16816.F32.BF16 R92, R164.reuse, R172, R92 ;  /* 0x000000aca45c723c */ /* 0x050ff0000004185c */
        /* <DEDUP_REMOVED lines=25> */
[----:B------:R-:W-:Y:S07]  /*9dd0*/  LDSM.16.MT88.4 R168, [R238+0x1100] ;  /* 0x00110000eea8783b */ /* 0x000fee0000004200 */
[C---:B---3--:R-:W-:Y:S01]  /*9de0*/  HMMA.16816.F32.BF16 R160, R164.reuse, R172, R160 ;  /* 0x000000aca4a0723c */ /* 0x048fe200000418a0 */
[----:B------:R-:W3:Y:S01]  /*9df0*/  LDL.LU R172, [R1+0x28] ;  /* 0x0000280001ac7983 */ /* 0x000ee20000300800 */
[----:B------:R1:W-:Y:S06]  /*9e00*/  MUFU.EX2 R173, R42 ;  /* 0x0000002a00ad7308 */ /* 0x0003ec0000000800 */
[----:B------:R-:W-:Y:S01]  /*9e10*/  HMMA.16816.F32.BF16 R16, R164, R174, R16 ;  /* 0x000000aea410723c */ /* 0x000fe20000041810 */
[----:B------:R-:W4:Y:S03]  /*9e20*/  LDSM.16.MT88.4 R164, [R239+0x1100] ;  /* 0x00110000efa4783b */ /* 0x000f260000004200 */
[----:B------:R5:W5:Y:S04]  /*9e30*/  MUFU.EX2 R175, R41 ;  /* 0x0000002900af7308 */ /* 0x000b680000000800 */
[C---:B--2---:R-:W-:Y:S06]  /*9e40*/  HMMA.16816.F32.BF16 R4, R20.reuse, R176, R4 ;  /* 0x000000b01404723c */ /* 0x044fec0000041804 */
[----:B------:R-:W-:Y:S02]  /*9e50*/  MUFU.EX2 R177, R36 ;  /* 0x0000002400b17308 */ /* 0x000fe40000000800 */
[C---:B------:R-:W-:Y:S04]  /*9e60*/  HMMA.16816.F32.BF16 R8, R20.reuse, R178, R8 ;  /* 0x000000b21408723c */ /* 0x040fe80000041808 */
[--C-:B-1----:R-:W-:Y:S02]  /*9e70*/  FFMA.FTZ R42, R47, c[0x0][0x2d0], -R204.reuse ;  /* 0x0000b4002f2a7a23 */ /* 0x102fe400000108cc */
[----:B------:R-:W-:Y:S02]  /*9e80*/  FFMA.FTZ R204, R51, c[0x0][0x2d0], -R204 ;  /* 0x0000b40033cc7a23 */ /* 0x000fe400000108cc */
[C---:B------:R-:W-:Y:S01]  /*9e90*/  HMMA.16816.F32.BF16 R52, R20.reuse, R24, R52 ;  /* 0x000000181434723c */ /* 0x040fe20000041834 */
[----:B------:R-:W-:Y:S03]  /*9ea0*/  MUFU.EX2 R179, R37 ;  /* 0x0000002500b37308 */ /* 0x000fe60000000800 */
[--C-:B-----5:R-:W-:Y:S01]  /*9eb0*/  FFMA.FTZ R41, R44, c[0x0][0x2d0], -R205.reuse ;  /* 0x0000b4002c297a23 */ /* 0x120fe200000108cd */
[----:B------:R-:W-:Y:S03]  /*9ec0*/  MOV R51, R175 ;  /* 0x000000af00337202 */ /* 0x000fe60000000f00 */
[C---:B------:R-:W-:Y:S01]  /*9ed0*/  HMMA.16816.F32.BF16 R56, R20.reuse, R26, R56 ;  /* 0x0000001a1438723c */ /* 0x040fe20000041838 */
[----:B------:R-:W1:Y:S02]  /*9ee0*/  LDSM.16.MT88.4 R24, [R245+0x4100] ;  /* 0x00410000f518783b */ /* 0x000e640000004200 */
[----:B------:R2:W-:Y:S05]  /*9ef0*/  MUFU.EX2 R44, R43 ;  /* 0x0000002b002c7308 */ /* 0x0005ea0000000800 */
[C---:B----4-:R-:W-:Y:S05]  /*9f00*/  HMMA.16816.F32.BF16 R60, R20.reuse, R164, R60 ;  /* 0x000000a4143c723c */ /* 0x050fea000004183c */
[----:B------:R-:W-:Y:S03]  /*9f10*/  MUFU.EX2 R176, R38 ;  /* 0x0000002600b07308 */ /* 0x000fe60000000800 */
[C---:B------:R-:W-:Y:S01]  /*9f20*/  HMMA.16816.F32.BF16 R64, R20.reuse, R166, R64 ;  /* 0x000000a61440723c */ /* 0x040fe20000041840 */
[----:B------:R-:W4:Y:S06]  /*9f30*/  LDSM.16.MT88.4 R164, [R240+0x4100] ;  /* 0x00410000f0a4783b */ /* 0x000f2c0000004200 */
[----:B------:R5:W-:Y:S01]  /*9f40*/  MUFU.EX2 R178, R39 ;  /* 0x0000002700b27308 */ /* 0x000be20000000800 */
[C---:B------:R-:W-:Y:S01]  /*9f50*/  HMMA.16816.F32.BF16 R68, R20.reuse, R168, R68 ;  /* 0x000000a81444723c */ /* 0x040fe20000041844 */
[----:B--2---:R-:W2:Y:S07]  /*9f60*/  LDL.LU R43, [R1+0x24] ;  /* 0x00002400012b7983 */ /* 0x004eae0000300800 */
[C---:B------:R-:W-:Y:S01]  /*9f70*/  HMMA.16816.F32.BF16 R72, R20.reuse, R170, R72 ;  /* 0x000000aa1448723c */ /* 0x040fe20000041848 */
[----:B------:R-:W4:Y:S01]  /*9f80*/  LDSM.16.MT88.4 R168, [R239+0x4100] ;  /* 0x00410000efa8783b */ /* 0x000f220000004200 */
[----:B------:R-:W-:Y:S06]  /*9f90*/  MUFU.EX2 R47, R45 ;  /* 0x0000002d002f7308 */ /* 0x000fec0000000800 */
[C---:B-1----:R-:W-:Y:S04]  /*9fa0*/  HMMA.16816.F32.BF16 R76, R20.reuse, R24, R76 ;  /* 0x00000018144c723c */ /* 0x042fe8000004184c */
[----:B------:R-:W1:Y:S01]  /*9fb0*/  MUFU.EX2 R45, R42 ;  /* 0x0000002a002d7308 */ /* 0x000e620000000800 */
[----:B-----5:R-:W-:Y:S03]  /*9fc0*/  LDSM.16.MT88.4 R36, [R239+0x2100] ;  /* 0x00210000ef24783b */ /* 0x020fe60000004200 */
[C---:B------:R-:W-:Y:S05]  /*9fd0*/  HMMA.16816.F32.BF16 R80, R20.reuse, R26, R80 ;  /* 0x0000001a1450723c */ /* 0x040fea0000041850 */
[----:B------:R-:W5:Y:S01]  /*9fe0*/  LDSM.16.MT88.4 R24, [R238+0x4100] ;  /* 0x00410000ee18783b */ /* 0x000f620000004200 */
[----:B------:R-:W1:Y:S02]  /*9ff0*/  MUFU.EX2 R204, R204 ;  /* 0x000000cc00cc7308 */ /* 0x000e640000000800 */
[C---:B----4-:R-:W-:Y:S08]  /*a000*/  HMMA.16816.F32.BF16 R84, R20.reuse, R164, R84 ;  /* 0x000000a41454723c */ /* 0x050ff00000041854 */
[C---:B------:R-:W-:Y:S01]  /*a010*/  HMMA.16816.F32.BF16 R88, R20.reuse, R166, R88 ;  /* 0x000000a61458723c */ /* 0x040fe20000041858 */
[----:B------:R-:W4:Y:S07]  /*a020*/  LDSM.16.MT88.4 R164, [R245+0x7100] ;  /* 0x00710000f5a4783b */ /* 0x000f2e0000004200 */
[C---:B------:R-:W-:Y:S08]  /*a030*/  HMMA.16816.F32.BF16 R92, R20.reuse, R168, R92 ;  /* 0x000000a8145c723c */ /* 0x040ff0000004185c */
[C---:B------:R-:W-:Y:S01]  /*a040*/  HMMA.16816.F32.BF16 R96, R20.reuse, R170, R96 ;  /* 0x000000aa1460723c */ /* 0x040fe20000041860 */
[----:B------:R-:W1:Y:S07]  /*a050*/  LDSM.16.MT88.4 R168, [R240+0x7100] ;  /* 0x00710000f0a8783b */ /* 0x000e6e0000004200 */
[C---:B-----5:R-:W-:Y:S08]  /*a060*/  HMMA.16816.F32.BF16 R100, R20.reuse, R24, R100 ;  /* 0x000000181464723c */ /* 0x060ff00000041864 */
[C---:B------:R-:W-:Y:S01]  /*a070*/  HMMA.16816.F32.BF16 R104, R20.reuse, R26, R104 ;  /* 0x0000001a1468723c */ /* 0x040fe20000041868 */
[----:B------:R-:W5:Y:S07]  /*a080*/  LDSM.16.MT88.4 R24, [R239+0x7100] ;  /* 0x00710000ef18783b */ /* 0x000f6e0000004200 */
[C---:B----4-:R-:W-:Y:S08]  /*a090*/  HMMA.16816.F32.BF16 R108, R20.reuse, R164, R108 ;  /* 0x000000a4146c723c */ /* 0x050ff0000004186c */
[C---:B------:R-:W-:Y:S01]  /*a0a0*/  HMMA.16816.F32.BF16 R112, R20.reuse, R166, R112 ;  /* 0x000000a61470723c */ /* 0x040fe20000041870 */
[----:B------:R-:W4:Y:S07]  /*a0b0*/  LDSM.16.MT88.4 R164, [R238+0x7100] ;  /* 0x00710000eea4783b */ /* 0x000f2e0000004200 */
[C---:B-1----:R-:W-:Y:S08]  /*a0c0*/  HMMA.16816.F32.BF16 R116, R20.reuse, R168, R116 ;  /* 0x000000a81474723c */ /* 0x042ff00000041874 */
        /* <DEDUP_REMOVED lines=8> */
[C---:B-1----:R-:W-:Y:S01]  /*a150*/  HMMA.16816.F32.BF16 R140, R20.reuse, R168, R140 ;  /* 0x000000a8148c723c */ /* 0x042fe2000004188c */
[----:B------:R1:W-:Y:S07]  /*a160*/  MUFU.EX2 R169, R35 ;  /* 0x0000002300a97308 */ /* 0x0003ee0000000800 */
[C---:B------:R-:W-:Y:S03]  /*a170*/  HMMA.16816.F32.BF16 R144, R20.reuse, R170, R144 ;  /* 0x000000aa1490723c */ /* 0x040fe60000041890 */
[----:B------:R1:W-:Y:S05]  /*a180*/  MUFU.EX2 R168, R40 ;  /* 0x0000002800a87308 */ /* 0x0003ea0000000800 */
[C---:B-----5:R-:W-:Y:S08]  /*a190*/  HMMA.16816.F32.BF16 R148, R20.reuse, R24, R148 ;  /* 0x000000181494723c */ /* 0x060ff00000041894 */
[C---:B------:R-:W-:Y:S01]  /*a1a0*/  HMMA.16816.F32.BF16 R12, R20.reuse, R26, R12 ;  /* 0x0000001a140c723c */ /* 0x040fe2000004180c */
[----:B------:R-:W5:Y:S07]  /*a1b0*/  LDSM.16.MT88.4 R24, [R245+0x1900] ;  /* 0x00190000f518783b */ /* 0x000f6e0000004200 */
[C---:B----4-:R-:W-:Y:S01]  /*a1c0*/  HMMA.16816.F32.BF16 R152, R20.reuse, R164, R152 ;  /* 0x000000a41498723c */ /* 0x050fe20000041898 */
[----:B-1----:R-:W1:Y:S03]  /*a1d0*/  LDSM.16.MT88.4 R32, [R240+0x1900] ;  /* 0x00190000f020783b */ /* 0x002e660000004200 */
[--C-:B------:R-:W-:Y:S02]  /*a1e0*/  FFMA.FTZ R40, R48, c[0x0][0x2d0], -R205.reuse ;  /* 0x0000b40030287a23 */ /* 0x100fe400000108cd */
[----:B------:R-:W4:Y:S01]  /*a1f0*/  MUFU.EX2 R48, R41 ;  /* 0x0000002900307308 */ /* 0x000f220000000800 */
[----:B------:R-:W-:Y:S01]  /*a200*/  FFMA.FTZ R205, R49, c[0x0][0x2d0], -R205 ;  /* 0x0000b40031cd7a23 */ /* 0x000fe200000108cd */
[C---:B------:R-:W-:Y:S04]  /*a210*/  HMMA.16816.F32.BF16 R156, R20.reuse, R166, R156 ;  /* 0x000000a6149c723c */ /* 0x040fe8000004189c */
[----:B------:R-:W-:Y:S03]  /*a220*/  F2FP.BF16.PACK_AB R165, R45, R46 ;  /* 0x0000002e2da5723e */ /* 0x000fe600000010ff */
[----:B------:R-:W-:Y:S01]  /*a230*/  F2FP.BF16.PACK_AB R167, R204, R50 ;  /* 0x00000032cca7723e */ /* 0x000fe200000010ff */
[C---:B------:R-:W-:Y:S01]  /*a240*/  HMMA.16816.F32.BF16 R160, R20.reuse, R28, R160 ;  /* 0x0000001c14a0723c */ /* 0x040fe200000418a0 */
[----:B------:R-:W-:Y:S07]  /*a250*/  MUFU.EX2 R49, R40 ;  /* 0x0000002800317308 */ /* 0x000fee0000000800 */
[----:B------:R-:W-:Y:S01]  /*a260*/  HMMA.16816.F32.BF16 R16, R20, R30, R16 ;  /* 0x0000001e1410723c */ /* 0x000fe20000041810 */
[----:B------:R-:W1:Y:S02]  /*a270*/  LDSM.16.MT88.4 R28, [R239+0x1900] ;  /* 0x00190000ef1c783b */ /* 0x000e640000004200 */
[----:B------:R-:W3:Y:S01]  /*a280*/  MUFU.EX2 R205, R205 ;  /* 0x000000cd00cd7308 */ /* 0x000ee20000000800 */
[----:B----4-:R-:W-:Y:S03]  /*a290*/  F2FP.BF16.PACK_AB R164, R47, R48 ;  /* 0x000000302fa4723e */ /* 0x010fe600000010ff */
[----:B------:R-:W-:Y:S02]  /*a2a0*/  F2FP.BF16.PACK_AB R23, R169, R215 ;  /* 0x000000d7a917723e */ /* 0x000fe400000010ff */
[----:B------:R-:W-:Y:S03]  /*a2b0*/  F2FP.BF16.PACK_AB R20, R210, R209 ;  /* 0x000000d1d214723e */ /* 0x000fe600000010ff */
[----:B------:R-:W-:Y:S02]  /*a2c0*/  F2FP.BF16.PACK_AB R21, R212, R211 ;  /* 0x000000d3d415723e */ /* 0x000fe400000010ff */
[----:B------:R-:W-:Y:S07]  /*a2d0*/  F2FP.BF16.PACK_AB R22, R214, R213 ;  /* 0x000000d5d616723e */ /* 0x000fee00000010ff */
[C---:B-----5:R-:W-:Y:S03]  /*a2e0*/  HMMA.16816.F32.BF16 R4, R20.reuse, R24, R4 ;  /* 0x000000181404723c */ /* 0x060fe60000041804 */
[----:B---3--:R-:W-:Y:S01]  /*a2f0*/  F2FP.BF16.PACK_AB R166, R205, R49 ;  /* 0x00000031cda6723e */ /* 0x008fe200000010ff */
[----:B------:R-:W-:Y:S01]  /*a300*/  FFMA.FTZ R203, R180, R172, R203 ;  /* 0x000000acb4cb7223 */ /* 0x000fe200000100cb */
[----:B------:R-:W-:Y:S03]  /*a310*/  MOV R180, R173 ;  /* 0x000000ad00b47202 */ /* 0x000fe60000000f00 */
[C---:B------:R-:W-:Y:S01]  /*a320*/  HMMA.16816.F32.BF16 R8, R20.reuse, R26, R8 ;  /* 0x0000001a1408723c */ /* 0x040fe20000041808 */
[----:B------:R-:W3:Y:S03]  /*a330*/  LDSM.16.MT88.4 R24, [R238+0x1900] ;  /* 0x00190000ee18783b */ /* 0x000ee60000004200 */
[----:B------:R-:W-:Y:S01]  /*a340*/  FADD.FTZ R203, R200, R203 ;  /* 0x000000cbc8cb7221 */ /* 0x000fe20000010000 */
[----:B------:R-:W-:Y:S03]  /*a350*/  MOV R200, R168 ;  /* 0x000000a800c87202 */ /* 0x000fe60000000f00 */
[C---:B-1----:R-:W-:Y:S01]  /*a360*/  HMMA.16816.F32.BF16 R52, R20.reuse, R32, R52 ;  /* 0x000000201434723c */ /* 0x042fe20000041834 */
[----:B------:R-:W-:Y:S03]  /*a370*/  LDSM.16.MT88.4 R172, [R245+0x2900] ;  /* 0x00290000f5ac783b */ /* 0x000fe60000004200 */
[----:B------:R-:W-:Y:S01]  /*a380*/  FADD.FTZ R198, R198, R203 ;  /* 0x000000cbc6c67221 */ /* 0x000fe20000010000 */
[----:B------:R-:W-:Y:S03]  /*a390*/  MOV R203, R179 ;  /* 0x000000b300cb7202 */ /* 0x000fe60000000f00 */
[C---:B------:R-:W-:Y:S01]  /*a3a0*/  HMMA.16816.F32.BF16 R56, R20.reuse, R34, R56 ;  /* 0x000000221438723c */ /* 0x040fe20000041838 */
[----:B------:R-:W1:Y:S03]  /*a3b0*/  LDSM.16.MT88.4 R32, [R245+0x4900] ;  /* 0x00490000f520783b */ /* 0x000e660000004200 */
[----:B------:R-:W-:Y:S01]  /*a3c0*/  FADD.FTZ R196, R196, R198 ;  /* 0x000000c6c4c47221 */ /* 0x000fe20000010000 */
[----:B------:R-:W-:Y:S03]  /*a3d0*/  MOV R198, R177 ;  /* 0x000000b100c67202 */ /* 0x000fe60000000f00 */
[C---:B------:R-:W-:Y:S04]  /*a3e0*/  HMMA.16816.F32.BF16 R60, R20.reuse, R28, R60 ;  /* 0x0000001c143c723c */ /* 0x040fe8000004183c */
[----:B------:R-:W-:Y:S04]  /*a3f0*/  FADD.FTZ R196, R192, R196 ;  /* 0x000000c4c0c47221 */ /* 0x000fe80000010000 */
[C---:B------:R-:W-:Y:S01]  /*a400*/  HMMA.16816.F32.BF16 R64, R20.reuse, R30, R64 ;  /* 0x0000001e1440723c */ /* 0x040fe20000041840 */
[----:B------:R-:W4:Y:S03]  /*a410*/  LDSM.16.MT88.4 R28, [R240+0x4900] ;  /* 0x00490000f01c783b */ /* 0x000f260000004200 */
        /* <DEDUP_REMOVED lines=8> */
[C---:B-1----:R-:W-:Y:S04]  /*a4a0*/  HMMA.16816.F32.BF16 R76, R20.reuse, R32, R76 ;  /* 0x00000020144c723c */ /* 0x042fe8000004184c */
[----:B------:R-:W-:Y:S02]  /*a4b0*/  FADD.FTZ R185, R186, R185 ;  /* 0x000000b9bab97221 */ /* 0x000fe40000010000 */
[----:B--2---:R-:W-:Y:S02]  /*a4c0*/  FFMA.FTZ R201, R3, R43, R201 ;  /* 0x0000002b03c97223 */ /* 0x004fe400000100c9 */
[C---:B------:R-:W-:Y:S01]  /*a4d0*/  HMMA.16816.F32.BF16 R80, R20.reuse, R34, R80 ;  /* 0x000000221450723c */ /* 0x040fe20000041850 */
[----:B------:R-:W1:Y:S03]  /*a4e0*/  LDSM.16.MT88.4 R32, [R238+0x4900] ;  /* 0x00490000ee20783b */ /* 0x000e660000004200 */
[----:B------:R-:W-:Y:S01]  /*a4f0*/  FADD.FTZ R201, R199, R201 ;  /* 0x000000c9c7c97221 */ /* 0x000fe20000010000 */
[----:B------:R-:W-:Y:S01]  /*a500*/  MOV R199, R178 ;  /* 0x000000b200c77202 */ /* 0x000fe20000000f00 */
[----:B------:R-:W-:Y:S02]  /*a510*/  FADD.FTZ R206, R206, R185 ;  /* 0x000000b9cece7221 */ /* 0x000fe40000010000 */
[C---:B----4-:R-:W-:Y:S01]  /*a520*/  HMMA.16816.F32.BF16 R84, R20.reuse, R28, R84 ;  /* 0x0000001c1454723c */ /* 0x050fe20000041854 */
[----:B------:R-:W-:Y:S03]  /*a530*/  LDSM.16.MT88.4 R40, [R245+0x5900] ;  /* 0x00590000f528783b */ /* 0x000fe60000004200 */
[----:B------:R-:W-:Y:S01]  /*a540*/  FADD.FTZ R197, R197, R201 ;  /* 0x000000c9c5c57221 */ /* 0x000fe20000010000 */
[-C--:B------:R-:W-:Y:S01]  /*a550*/  MOV R201, R176.reuse ;  /* 0x000000b000c97202 */ /* 0x080fe20000000f00 */
[----:B------:R-:W-:Y:S02]  /*a560*/  FADD.FTZ R206, R209, R206 ;  /* 0x000000ced1ce7221 */ /* 0x000fe40000010000 */
[C---:B------:R-:W-:Y:S01]  /*a570*/  HMMA.16816.F32.BF16 R88, R20.reuse, R30, R88 ;  /* 0x0000001e1458723c */ /* 0x040fe20000041858 */
[----:B------:R-:W2:Y:S03]  /*a580*/  LDSM.16.MT88.4 R28, [R245+0x7900] ;  /* 0x00790000f51c783b */ /* 0x000ea60000004200 */
[----:B------:R-:W-:Y:S02]  /*a590*/  FADD.FTZ R210, R210, R206 ;  /* 0x000000ced2d27221 */ /* 0x000fe40000010000 */
[----:B------:R-:W-:Y:S02]  /*a5a0*/  FADD.FTZ R197, R181, R197 ;  /* 0x000000c5b5c57221 */ /* 0x000fe40000010000 */
[----:B------:R-:W-:Y:S01]  /*a5b0*/  FADD.FTZ R210, R213, R210 ;  /* 0x000000d2d5d27221 */ /* 0x000fe20000010000 */
[C---:B---3--:R-:W-:Y:S03]  /*a5c0*/  HMMA.16816.F32.BF16 R92, R20.reuse, R24, R92 ;  /* 0x00000018145c723c */ /* 0x048fe6000004185c */
[----:B------:R-:W-:Y:S02]  /*a5d0*/  FADD.FTZ R214, R214, R210 ;  /* 0x000000d2d6d67221 */ /* 0x000fe40000010000 */
[----:B------:R-:W-:Y:S02]  /*a5e0*/  FADD.FTZ R197, R194, R197 ;  /* 0x000000c5c2c57221 */ /* 0x000fe40000010000 */
[----:B------:R-:W-:Y:S01]  /*a5f0*/  FADD.FTZ R214, R198, R214 ;  /* 0x000000d6c6d67221 */ /* 0x000fe20000010000 */
[C---:B------:R-:W-:Y:S01]  /*a600*/  HMMA.16816.F32.BF16 R96, R20.reuse, R26, R96 ;  /* 0x0000001a1460723c */ /* 0x040fe20000041860 */
[----:B------:R-:W3:Y:S03]  /*a610*/  LDSM.16.MT88.4 R24, [R240+0x7900] ;  /* 0x00790000f018783b */ /* 0x000ee60000004200 */
[----:B------:R-:W-:Y:S04]  /*a620*/  FADD.FTZ R195, R195, R197 ;  /* 0x000000c5c3c37221 */ /* 0x000fe80000010000 */
[C---:B-1----:R-:W-:Y:S04]  /*a630*/  HMMA.16816.F32.BF16 R100, R20.reuse, R32, R100 ;  /* 0x000000201464723c */ /* 0x042fe80000041864 */
[----:B------:R-:W-:Y:S04]  /*a640*/  FADD.FTZ R195, R189, R195 ;  /* 0x000000c3bdc37221 */ /* 0x000fe80000010000 */
[C---:B------:R-:W-:Y:S01]  /*a650*/  HMMA.16816.F32.BF16 R104, R20.reuse, R34, R104 ;  /* 0x000000221468723c */ /* 0x040fe20000041868 */
[----:B------:R-:W1:Y:S03]  /*a660*/  LDSM.16.MT88.4 R32, [R239+0x7900] ;  /* 0x00790000ef20783b */ /* 0x000e660000004200 */
[----:B------:R-:W-:Y:S04]  /*a670*/  FADD.FTZ R190, R190, R195 ;  /* 0x000000c3bebe7221 */ /* 0x000fe80000010000 */
[C---:B--2---:R-:W-:Y:S04]  /*a680*/  HMMA.16816.F32.BF16 R108, R20.reuse, R28, R108 ;  /* 0x0000001c146c723c */ /* 0x044fe8000004186c */
[----:B------:R-:W-:Y:S04]  /*a690*/  FADD.FTZ R190, R187, R190 ;  /* 0x000000bebbbe7221 */ /* 0x000fe80000010000 */
[C---:B------:R-:W-:Y:S01]  /*a6a0*/  HMMA.16816.F32.BF16 R112, R20.reuse, R30, R112 ;  /* 0x0000001e1470723c */ /* 0x040fe20000041870 */
[----:B------:R-:W2:Y:S03]  /*a6b0*/  LDSM.16.MT88.4 R28, [R238+0x7900] ;  /* 0x00790000ee1c783b */ /* 0x000ea60000004200 */
        /* <DEDUP_REMOVED lines=9> */
[----:B------:R-:W-:Y:S04]  /*a750*/  FADD.FTZ R3, R215, R212 ;  /* 0x000000d4d7037221 */ /* 0x000fe80000010000 */
        /* <DEDUP_REMOVED lines=15> */
[----:B------:R-:W-:Y:S01]  /*a850*/  HMMA.16816.F32.BF16 R16, R20, R26, R16 ;  /* 0x0000001a1410723c */ /* 0x000fe20000041810 */
[----:B------:R-:W3:Y:S06]  /*a860*/  LDSM.16.MT88.4 R24, [R238+0x2100] ;  /* 0x00210000ee18783b */ /* 0x000eec0000004200 */
[----:B------:R-:W-:Y:S02]  /*a870*/  F2FP.BF16.PACK_AB R20, R179, R177 ;  /* 0x000000b1b314723e */ /* 0x000fe400000010ff */
[----:B------:R-:W-:Y:S03]  /*a880*/  F2FP.BF16.PACK_AB R21, R178, R176 ;  /* 0x000000b0b215723e */ /* 0x000fe600000010ff */
[----:B------:R-:W-:Y:S02]  /*a890*/  F2FP.BF16.PACK_AB R22, R51, R168 ;  /* 0x000000a83316723e */ /* 0x000fe400000010ff */
[----:B------:R-:W-:Y:S07]  /*a8a0*/  F2FP.BF16.PACK_AB R23, R44, R180 ;  /* 0x000000b42c17723e */ /* 0x000fee00000010ff */
[C---:B-1----:R-:W-:Y:S08]  /*a8b0*/  HMMA.16816.F32.BF16 R4, R20.reuse, R32, R4 ;  /* 0x000000201404723c */ /* 0x042ff00000041804 */
[C---:B------:R-:W-:Y:S01]  /*a8c0*/  HMMA.16816.F32.BF16 R8, R20.reuse, R34, R8 ;  /* 0x000000221408723c */ /* 0x040fe20000041808 */
[----:B------:R-:W-:Y:S07]  /*a8d0*/  LDSM.16.MT88.4 R32, [R240+0x5100] ;  /* 0x00510000f020783b */ /* 0x000fee0000004200 */
[C---:B--2---:R-:W-:Y:S08]  /*a8e0*/  HMMA.16816.F32.BF16 R52, R20.reuse, R28, R52 ;  /* 0x0000001c1434723c */ /* 0x044ff00000041834 */
[C---:B------:R-:W-:Y:S01]  /*a8f0*/  HMMA.16816.F32.BF16 R56, R20.reuse, R30, R56 ;  /* 0x0000001e1438723c */ /* 0x040fe20000041838 */
[----:B------:R-:W1:Y:S07]  /*a900*/  LDSM.16.MT88.4 R28, [R245+0x5100] ;  /* 0x00510000f51c783b */ /* 0x000e6e0000004200 */
[C---:B------:R-:W-:Y:S08]  /*a910*/  HMMA.16816.F32.BF16 R60, R20.reuse, R36, R60 ;  /* 0x00000024143c723c */ /* 0x040ff0000004183c */
        /* <DEDUP_REMOVED lines=39> */
[----:B------:R-:W-:Y:S01]  /*ab90*/  HMMA.16816.F32.BF16 R16, R20, R26, R16 ;  /* 0x0000001a1410723c */ /* 0x000fe20000041810 */
[----:B------:R-:W3:Y:S07]  /*aba0*/  LDSM.16.MT88.4 R20, [R240+0x5900] ;  /* 0x00590000f014783b */ /* 0x000eee0000004200 */
[C---:B------:R-:W-:Y:S01]  /*abb0*/  HMMA.16816.F32.BF16 R176, R164.reuse, R172, R4 ;  /* 0x000000aca4b0723c */ /* 0x040fe20000041804 */
[----:B------:R-:W5:Y:S07]  /*abc0*/  LDSM.16.MT88.4 R4, [R239+0x5900] ;  /* 0x00590000ef04783b */ /* 0x000f6e0000004200 */
[C---:B------:R-:W-:Y:S01]  /*abd0*/  HMMA.16816.F32.BF16 R172, R164.reuse, R174, R8 ;  /* 0x000000aea4ac723c */ /* 0x040fe20000041808 */
[----:B------:R-:W3:Y:S07]  /*abe0*/  LDSM.16.MT88.4 R8, [R238+0x5900] ;  /* 0x00590000ee08783b */ /* 0x000eee0000004200 */
[C---:B-1----:R-:W-:Y:S01]  /*abf0*/  HMMA.16816.F32.BF16 R52, R164.reuse, R28, R52 ;  /* 0x0000001ca434723c */ /* 0x042fe20000041834 */
[----:B------:R-:W1:Y:S07]  /*ac00*/  LDSM.16.MT88.4 R24, [R245+0x8900] ;  /* 0x00890000f518783b */ /* 0x000e6e0000004200 */
[C---:B------:R-:W-:Y:S01]  /*ac10*/  HMMA.16816.F32.BF16 R56, R164.reuse, R30, R56 ;  /* 0x0000001ea438723c */ /* 0x040fe20000041838 */
[----:B------:R-:W1:Y:S07]  /*ac20*/  LDSM.16.MT88.4 R28, [R240+0x8900] ;  /* 0x00890000f01c783b */ /* 0x000e6e0000004200 */
[C---:B----4-:R-:W-:Y:S08]  /*ac30*/  HMMA.16816.F32.BF16 R60, R164.reuse, R32, R60 ;  /* 0x00000020a43c723c */ /* 0x050ff0000004183c */
[C---:B------:R-:W-:Y:S01]  /*ac40*/  HMMA.16816.F32.BF16 R64, R164.reuse, R34, R64 ;  /* 0x00000022a440723c */ /* 0x040fe20000041840 */
[----:B------:R-:W4:Y:S07]  /*ac50*/  LDSM.16.MT88.4 R32, [R239+0x8900] ;  /* 0x00890000ef20783b */ /* 0x000f2e0000004200 */
[C---:B--2---:R-:W-:Y:S07]  /*ac60*/  HMMA.16816.F32.BF16 R68, R164.reuse, R36, R68 ;  /* 0x00000024a444723c */ /* 0x044fee0000041844 */
[----:B------:R-:W-:Y:S01]  /*ac70*/  MOV R37, R169 ;  /* 0x000000a900257202 */ /* 0x000fe20000000f00 */
[C---:B------:R-:W-:Y:S01]  /*ac80*/  HMMA.16816.F32.BF16 R72, R164.reuse, R38, R72 ;  /* 0x00000026a448723c */ /* 0x040fe20000041848 */
[----:B------:R-:W-:Y:S03]  /*ac90*/  LDSM.16.MT88.4 R168, [R240+0xb900] ;  /* 0x00b90000f0a8783b */ /* 0x000fe60000004200 */
[----:B------:R-:W-:Y:S04]  /*aca0*/  FADD.FTZ R3, R37, R3 ;  /* 0x0000000325037221 */ /* 0x000fe80000010000 */
[C---:B------:R-:W-:Y:S08]  /*acb0*/  HMMA.16816.F32.BF16 R76, R164.reuse, R40, R76 ;  /* 0x00000028a44c723c */ /* 0x040ff0000004184c */
[C---:B------:R-:W-:Y:S08]  /*acc0*/  HMMA.16816.F32.BF16 R80, R164.reuse, R42, R80 ;  /* 0x0000002aa450723c */ /* 0x040ff00000041850 */
[C---:B---3--:R-:W-:Y:S08]  /*acd0*/  HMMA.16816.F32.BF16 R84, R164.reuse, R20, R84 ;  /* 0x00000014a454723c */ /* 0x048ff00000041854 */
[C---:B------:R-:W-:Y:S01]  /*ace0*/  HMMA.16816.F32.BF16 R88, R164.reuse, R22, R88 ;  /* 0x00000016a458723c */ /* 0x040fe20000041858 */
[----:B------:R-:W2:Y:S07]  /*acf0*/  LDSM.16.MT88.4 R20, [R238+0x8900] ;  /* 0x00890000ee14783b */ /* 0x000eae0000004200 */
[C---:B-----5:R-:W-:Y:S08]  /*ad00*/  HMMA.16816.F32.BF16 R92, R164.reuse, R4, R92 ;  /* 0x00000004a45c723c */ /* 0x060ff0000004185c */
[C---:B------:R-:W-:Y:S01]  /*ad10*/  HMMA.16816.F32.BF16 R96, R164.reuse, R6, R96 ;  /* 0x00000006a460723c */ /* 0x040fe20000041860 */
[----:B------:R-:W3:Y:S07]  /*ad20*/  LDSM.16.MT88.4 R4, [R245+0xb900] ;  /* 0x00b90000f504783b */ /* 0x000eee0000004200 */
[C---:B------:R-:W-:Y:S08]  /*ad30*/  HMMA.16816.F32.BF16 R100, R164.reuse, R8, R100 ;  /* 0x00000008a464723c */ /* 0x040ff00000041864 */
[C---:B------:R-:W-:Y:S01]  /*ad40*/  HMMA.16816.F32.BF16 R104, R164.reuse, R10, R104 ;  /* 0x0000000aa468723c */ /* 0x040fe20000041868 */
[----:B------:R-:W5:Y:S07]  /*ad50*/  LDSM.16.MT88.4 R8, [R239+0xb900] ;  /* 0x00b90000ef08783b */ /* 0x000f6e0000004200 */
[C---:B-1----:R-:W-:Y:S08]  /*ad60*/  HMMA.16816.F32.BF16 R108, R164.reuse, R24, R108 ;  /* 0x00000018a46c723c */ /* 0x042ff0000004186c */
[C---:B------:R-:W-:Y:S08]  /*ad70*/  HMMA.16816.F32.BF16 R112, R164.reuse, R26, R112 ;  /* 0x0000001aa470723c */ /* 0x040ff00000041870 */
[C---:B------:R-:W-:Y:S08]  /*ad80*/  HMMA.16816.F32.BF16 R116, R164.reuse, R28, R116 ;  /* 0x0000001ca474723c */ /* 0x040ff00000041874 */
[C---:B------:R-:W-:Y:S08]  /*ad90*/  HMMA.16816.F32.BF16 R120, R164.reuse, R30, R120 ;  /* 0x0000001ea478723c */ /* 0x040ff00000041878 */
[C---:B----4-:R-:W-:Y:S08]  /*ada0*/  HMMA.16816.F32.BF16 R124, R164.reuse, R32, R124 ;  /* 0x00000020a47c723c */ /* 0x050ff0000004187c */
[C---:B------:R-:W-:Y:S08]  /*adb0*/  HMMA.16816.F32.BF16 R128, R164.reuse, R34, R128 ;  /* 0x00000022a480723c */ /* 0x040ff00000041880 */
[C---:B--2---:R-:W-:Y:S08]  /*adc0*/  HMMA.16816.F32.BF16 R132, R164.reuse, R20, R132 ;  /* 0x00000014a484723c */ /* 0x044ff00000041884 */
[C---:B------:R-:W-:Y:S08]  /*add0*/  HMMA.16816.F32.BF16 R136, R164.reuse, R22, R136 ;  /* 0x00000016a488723c */ /* 0x040ff00000041888 */
[C---:B---3--:R-:W-:Y:S08]  /*ade0*/  HMMA.16816.F32.BF16 R140, R164.reuse, R4, R140 ;  /* 0x00000004a48c723c */ /* 0x048ff0000004188c */
[C---:B------:R-:W-:Y:S01]  /*adf0*/  HMMA.16816.F32.BF16 R144, R164.reuse, R6, R144 ;  /* 0x00000006a490723c */ /* 0x040fe20000041890 */
[----:B------:R-:W1:Y:S07]  /*ae00*/  LDSM.16.MT88.4 R4, [R238+0xb900] ;  /* 0x00b90000ee04783b */ /* 0x000e6e0000004200 */
[C---:B------:R-:W-:Y:S08]  /*ae10*/  HMMA.16816.F32.BF16 R148, R164.reuse, R168, R148 ;  /* 0x000000a8a494723c */ /* 0x040ff00000041894 */
[C---:B------:R-:W-:Y:S08]  /*ae20*/  HMMA.16816.F32.BF16 R168, R164.reuse, R170, R12 ;  /* 0x000000aaa4a8723c */ /* 0x040ff0000004180c */
[C---:B-----5:R-:W-:Y:S07]  /*ae30*/  HMMA.16816.F32.BF16 R152, R164.reuse, R8, R152 ;  /* 0x00000008a498723c */ /* 0x060fee0000041898 */
[----:B------:R-:W-:Y:S01]  /*ae40*/  FADD.FTZ R8, R201, R3 ;  /* 0x00000003c9087221 */ /* 0x000fe20000010000 */
[C---:B------:R-:W-:Y:S04]  /*ae50*/  HMMA.16816.F32.BF16 R156, R164.reuse, R10, R156 ;  /* 0x0000000aa49c723c */ /* 0x040fe8000004189c */
[----:B------:R-:W-:Y:S02]  /*ae60*/  FADD.FTZ R3, R203, R214 ;  /* 0x000000d6cb037221 */ /* 0x000fe40000010000 */
[----:B------:R-:W-:Y:S02]  /*ae70*/  FADD.FTZ R8, R199, R8 ;  /* 0x00000008c7087221 */ /* 0x000fe40000010000 */
[----:B------:R-:W-:Y:S01]  /*ae80*/  FADD.FTZ R3, R200, R3 ;  /* 0x00000003c8037221 */ /* 0x000fe20000010000 */
[C---:B-1----:R-:W-:Y:S03]  /*ae90*/  HMMA.16816.F32.BF16 R160, R164.reuse, R4, R160 ;  /* 0x00000004a4a0723c */ /* 0x042fe600000418a0 */
[----:B------:R-:W-:Y:S02]  /*aea0*/  FADD.FTZ R3, R51, R3 ;  /* 0x0000000333037221 */ /* 0x000fe40000010000 */
[----:B------:R-:W-:Y:S01]  /*aeb0*/  FADD.FTZ R8, R180, R8 ;  /* 0x00000008b4087221 */ /* 0x000fe20000010000 */
[----:B------:R-:W-:Y:S01]  /*aec0*/  MOV R180, R2 ;  /* 0x0000000200b47202 */ /* 0x000fe20000000f00 */
[----:B------:R-:W-:Y:S01]  /*aed0*/  FADD.FTZ R3, R48, R3 ;  /* 0x0000000330037221 */ /* 0x000fe20000010000 */
[----:B------:R-:W-:Y:S04]  /*aee0*/  HMMA.16816.F32.BF16 R164, R164, R6, R16 ;  /* 0x00000006a4a4723c */ /* 0x000fe80000041810 */
[----:B------:R-:W-:Y:S02]  /*aef0*/  FADD.FTZ R44, R44, R8 ;  /* 0x000000082c2c7221 */ /* 0x000fe40000010000 */
[----:B------:R-:W-:Y:S02]  /*af00*/  FADD.FTZ R3, R47, R3 ;  /* 0x000000032f037221 */ /* 0x000fe40000010000 */
[----:B------:R-:W-:Y:S04]  /*af10*/  FADD.FTZ R44, R46, R44 ;  /* 0x0000002c2e2c7221 */ /* 0x000fe80000010000 */
[----:B------:R-:W-:Y:S02]  /*af20*/  FADD.FTZ R3, R49, R3 ;  /* 0x0000000331037221 */ /* 0x000fe40000010000 */
[----:B------:R-:W-:Y:S02]  /*af30*/  FADD.FTZ R44, R45, R44 ;  /* 0x0000002c2d2c7221 */ /* 0x000fe40000010000 */
[----:B------:R-:W-:Y:S02]  /*af40*/  FADD.FTZ R3, R205, R3 ;  /* 0x00000003cd037221 */ /* 0x000fe40000010000 */
[----:B------:R-:W-:Y:S03]  /*af50*/  FADD.FTZ R44, R50, R44 ;  /* 0x0000002c322c7221 */ /* 0x000fe60000010000 */
[----:B------:R1:W-:Y:S01]  /*af60*/  STL [R1+0x28], R3 ;  /* 0x0000280301007387 */ /* 0x0003e20000100800 */
[----:B------:R-:W-:Y:S05]  /*af70*/  FADD.FTZ R4, R204, R44 ;  /* 0x0000002ccc047221 */ /* 0x000fea0000010000 */
[----:B------:R2:W-:Y:S01]  /*af80*/  STL [R1+0x24], R4 ;  /* 0x0000240401007387 */ /* 0x0005e20000100800 */
[----:B-1----:R-:W-:Y:S01]  /*af90*/  MOV R3, R0 ;  /* 0x0000000000037202 */ /* 0x002fe20000000f00 */
[----:B--2---:R-:W-:-:S05]  /*afa0*/  @P0 BRA `(.L_x_802) ;  /* 0xffffbe1000000947 */ /* 0x004fca000383ffff */
.L_x_801:
[----:B------:R-:W2:Y:S04]  /*afb0*/  LDL.LU R5, [R1+0x28] ;  /* 0x0000280001057983 */ /* 0x000ea80000300800 */
[----:B------:R-:W3:Y:S01]  /*afc0*/  LDL.LU R7, [R1+0x24] ;  /* 0x0000240001077983 */ /* 0x000ee20000300800 */
[----:B------:R-:W-:-:S02]  /*afd0*/  MOV R8, 0xff800000 ;  /* 0xff80000000087802 */ /* 0x000fc40000000f00 */
[----:B------:R-:W-:Y:S01]  /*afe0*/  PLOP3.LUT P2, PT, PT, PT, PT, 0x8, 0x0 ;  /* 0x000000000000781c */ /* 0x000fe20003f4e170 */
[----:B--2---:R-:W2:Y:S04]  /*aff0*/  SHFL.BFLY PT, R6, R5, 0x2, 0x1f ;  /* 0x0c401f0005067f89 */ /* 0x004ea800000e0000 */
[----:B-1-3--:R-:W1:Y:S01]  /*b000*/  SHFL.BFLY PT, R4, R7, 0x2, 0x1f ;  /* 0x0c401f0007047f89 */ /* 0x00ae6200000e0000 */
[----:B--2---:R-:W-:Y:S02]  /*b010*/  FADD.FTZ R6, R6, R5 ;  /* 0x0000000506067221 */ /* 0x004fe40000010000 */
[----:B-1----:R-:W-:-:S03]  /*b020*/  FADD.FTZ R4, R4, R7 ;  /* 0x0000000704047221 */ /* 0x002fc60000010000 */
[----:B------:R-:W1:Y:S01]  /*b030*/  SHFL.BFLY PT, R5, R6, 0x1, 0x1f ;  /* 0x0c201f0006057f89 */ /* 0x000e6200000e0000 */
[----:B------:R-:W-:-:S03]  /*b040*/  MOV R7, 0xff800000 ;  /* 0xff80000000077802 */ /* 0x000fc60000000f00 */
        /* <DEDUP_REMOVED lines=8> */
[----:B------:R-:W-:-:S03]  /*b0d0*/  @P1 MOV R10, 0x3f317218 ;  /* 0x3f317218000a1802 */ /* 0x000fc60000000f00 */
[----:B------:R-:W-:Y:S02]  /*b0e0*/  @P0 MOV R9, 0x3f317218 ;  /* 0x3f31721800090802 */ /* 0x000fe40000000f00 */
        /* <DEDUP_REMOVED lines=134> */
[----:B------:R-:W-:Y:S02]  /*b950*/  FMUL.FTZ R4, R4, R167 ;  /* 0x000000a704047220 */ /* 0x000fe40000410000 */
[----:B------:R-:W-:Y:S02]  /*b960*/  @P1 FFMA.FTZ R7, R10, R2, R6 ;  /* 0x000000020a071223 */ /* 0x000fe40000010006 */
[----:B------:R-:W-:-:S02]  /*b970*/  @P0 FFMA.FTZ R8, R9, R0, R3 ;  /* 0x0000000009080223 */ /* 0x000fc40000010003 */
.L_x_793:
[----:B------:R-:W-:Y:S01]  /*b980*/  USHF.R.S32.HI UR8, URZ, 0x1f, UR9 ;  /* 0x0000001f3f087899 */ /* 0x000fe20008011409 */
[----:B------:R-:W-:Y:S05]  /*b990*/  @P2 BRA `(.L_x_805) ;  /* 0x00001be000002947 */ /* 0x000fea0003800000 */
[----:B-----5:R-:W1:Y:S01]  /*b9a0*/  S2R R0, SR_TID.X ;  /* 0x0000000000007919 */ /* 0x020e620000002100 */
        /* <DEDUP_REMOVED lines=58> */
[----:B------:R-:W-:-:S02]  /*bd50*/  SEL R12, R12, 0xffffffc0, !P2 ;  /* 0xffffffc00c0c7807 */ /* 0x000fc40005000000 */
[----:B------:R-:W-:Y:S02]  /*bd60*/  F2FP.BF16.PACK_AB R88, R89, R88 ;  /* 0x000000585958723e */ /* 0x000fe400000010ff */
        /* <DEDUP_REMOVED lines=8> */
[----:B------:R-:W-:-:S02]  /*bdf0*/  F2FP.BF16.PACK_AB R96, R97, R96 ;  /* 0x000000606160723e */ /* 0x000fc400000010ff */
[----:B------:R-:W-:Y:S01]  /*be00*/  STS [R11+0x480], R178 ;  /* 0x000480b20b007388 */ /* 0x000fe20000000800 */
[----:B------:R-:W-:Y:S02]  /*be10*/  F2FP.BF16.PACK_AB R98, R99, R98 ;  /* 0x000000626362723e */ /* 0x000fe400000010ff */
        /* <DEDUP_REMOVED lines=95> */
[----:B------:R-:W-:Y:S04]  /*c410*/  STS [R16+0xc480], R162 ;  /* 0x00c480a210007388 */ /* 0x000fe80000000800 */
[----:B------:R-:W-:Y:S04]  /*c420*/  STS [R12+0xc000], R164 ;  /* 0x00c000a40c007388 */ /* 0x000fe80000000800 */
[----:B------:R3:W-:Y:S01]  /*c430*/  STS [R12+0xc400], R4 ;  /* 0x00c400040c007388 */ /* 0x0007e20000000800 */
[----:B-1----:R-:W-:-:S02]  /*c440*/  IMAD.U32 R14, RZ, RZ, UR4 ;  /* 0x00000004ff0e7e24 */ /* 0x002fc4000f8e00ff */
[----:B--2---:R-:W-:Y:S01]  /*c450*/  IMAD.U32 R15, RZ, RZ, UR5 ;  /* 0x00000005ff0f7e24 */ /* 0x004fe2000f8e00ff */
[----:B------:R-:W-:Y:S06]  /*c460*/  BAR.SYNC.DEFER_BLOCKING 0x1, 0x100 ;  /* 0x0044000000007b1d */ /* 0x000fec0000010000 */
[----:B------:R-:W-:Y:S02]  /*c470*/  ULDC.64 UR4, c[0x0][0x508] ;  /* 0x0001420000047ab9 */ /* 0x000fe40000000a00 */
[----:B------:R-:W-:Y:S01]  /*c480*/  UISETP.NE.U32.AND UP0, UPT, URZ, UR4, UPT ;  /* 0x000000043f00728c */ /* 0x000fe2000bf05070 */
[----:B------:R-:W2:Y:S03]  /*c490*/  @P0 LDG.E R5, [R14.64] ;  /* 0x0000000c0e050981 */ /* 0x000ea6000c1e1900 */
[----:B------:R-:W-:Y:S01]  /*c4a0*/  UISETP.NE.AND.EX UP0, UPT, URZ, UR5, UPT, UP0 ;  /* 0x000000053f00728c */ /* 0x000fe2000bf05300 */
[----:B---3--:R-:W-:-:S02]  /*c4b0*/  IMAD.MOV.U32 R4, RZ, RZ, c[0x0][0x388] ;  /* 0x0000e200ff047624 */ /* 0x008fc400078e00ff */
        /* <DEDUP_REMOVED lines=14> */
[----:B-----5:R1:W2:Y:S04]  /*c5a0*/  LDG.E R4, [R14.64] ;  /* 0x0000000c0e047981 */ /* 0x0202a8000c1e1900 */
[----:B-1----:R-:W2:Y:S02]  /*c5b0*/  LDG.E R14, [R14.64+0x4] ;  /* 0x0000040c0e0e7981 */ /* 0x002ea4000c1e1900 */
[----:B--2---:R-:W-:Y:S02]  /*c5c0*/  IADD3 R4, -R4, R14, RZ ;  /* 0x0000000e04047210 */ /* 0x004fe40007ffe1ff */
.L_x_806:
[----:B-1----:R-:W-:Y:S01]  /*c5d0*/  SHF.R.S32.HI R9, RZ, 0x1f, R10 ;  /* 0x0000001fff097819 */ /* 0x002fe2000001140a */
[----:B------:R-:W1:Y:S01]  /*c5e0*/  S2R R73, SR_CTAID.X ;  /* 0x0000000000497919 */ /* 0x000e620000002500 */
[----:B------:R-:W-:Y:S01]  /*c5f0*/  LOP3.LUT R5, R6, 0xffffffe0, RZ, 0xc0, !PT ;  /* 0xffffffe006057812 */ /* 0x000fe200078ec0ff */
[----:B------:R-:W-:Y:S01]  /*c600*/  IMAD.MOV.U32 R6, RZ, RZ, c[0x0][0x4e8] ;  /* 0x00013a00ff067624 */ /* 0x000fe200078e00ff */
[----:B------:R-:W-:Y:S01]  /*c610*/  LEA.HI R9, R9, R10, RZ, 0x3 ;  /* 0x0000000a09097211 */ /* 0x000fe200078f18ff */
[----:B------:R-:W-:Y:S01]  /*c620*/  ULDC.64 UR4, c[0x0][0x3a0] ;  /* 0x0000e80000047ab9 */ /* 0x000fe20000000a00 */
[----:B------:R-:W-:Y:S01]  /*c630*/  BSSY B0, `(.L_x_807) ;  /* 0x0000097000007945 */ /* 0x000fe20003800000 */
[----:B------:R-:W-:Y:S01]  /*c640*/  IMAD.IADD R5, R0, 0x1, -R5 ;  /* 0x0000000100057824 */ /* 0x000fe200078e0a05 */
[----:B------:R-:W-:Y:S01]  /*c650*/  LOP3.LUT R9, R9, 0xffffff8, RZ, 0xc0, !PT ;  /* 0x0ffffff809097812 */ /* 0x000fe200078ec0ff */
[----:B------:R-:W-:Y:S01]  /*c660*/  UMOV UR15, UR17 ;  /* 0x00000011000f7c82 */ /* 0x000fe20008000000 */
[----:B------:R-:W-:Y:S01]  /*c670*/  ISETP.NE.AND P1, PT, R6, 0x1, PT ;  /* 0x000000010600780c */ /* 0x000fe20003f25270 */
        /* <DEDUP_REMOVED lines=16> */
[----:B------:R-:W-:Y:S01]  /*c780*/  LEA.HI R3, R2, R0, RZ, 0x3 ;  /* 0x0000000002037211 */ /* 0x000fe200078f18ff */
[----:B------:R-:W-:Y:S01]  /*c790*/  USEL UR16, UR16, URZ, !UP1 ;  /* 0x0000003f10107287 */ /* 0x000fe2000c800000 */
[--C-:B------:R-:W-:Y:S01]  /*c7a0*/  IMAD R9, R9, 0x8, R6.reuse ;  /* 0x0000000809097824 */ /* 0x100fe200078e0206 */
[----:B------:R-:W-:Y:S01]  /*c7b0*/  UIMAD.WIDE.U32 UR14, UR9, UR6, UR14 ;  /* 0x00000006090e72a5 */ /* 0x000fe2000f8e000e */
[----:B------:R-:W-:Y:S01]  /*c7c0*/  LOP3.LUT R10, R3, 0xfffffff8, RZ, 0xc0, !PT ;  /* 0xfffffff8030a7812 */ /* 0x000fe200078ec0ff */
[----:B------:R-:W-:Y:S01]  /*c7d0*/  UIMAD UR10, UR9, UR7, UR10 ;  /* 0x00000007090a72a4 */ /* 0x000fe2000f8e020a */
[----:B------:R-:W-:Y:S01]  /*c7e0*/  SHF.R.S32.HI R3, RZ, 0x3, R3 ;  /* 0x00000003ff037819 */ /* 0x000fe20000011403 */
[----:B------:R-:W-:Y:S01]  /*c7f0*/  USEL UR11, UR11, URZ, !UP1 ;  /* 0x0000003f0b0b7287 */ /* 0x000fe2000c800000 */
[C---:B-1----:R-:W-:Y:S01]  /*c800*/  LEA R9, R73.reuse, R9, 0x7 ;  /* 0x0000000949097211 */ /* 0x042fe200078e38ff */
[----:B------:R-:W-:Y:S01]  /*c810*/  ULDC.64 UR6, c[0x0][0x498] ;  /* 0x0001260000067ab9 */ /* 0x000fe20000000a00 */
[----:B------:R-:W-:Y:S01]  /*c820*/  IMAD R6, R73, 0x80, R6 ;  /* 0x0000008049067824 */ /* 0x000fe200078e0206 */
[----:B------:R-:W-:Y:S01]  /*c830*/  UIMAD UR20, UR16, UR6, URZ ;  /* 0x00000006101472a4 */ /* 0x000fe2000f8e023f */
[----:B------:R-:W-:Y:S01]  /*c840*/  IMAD.SHL.U32 R12, R3, 0x40, RZ ;  /* 0x00000040030c7824 */ /* 0x000fe200078e00ff */
[----:B------:R-:W-:Y:S01]  /*c850*/  UIADD3 UR15, UR15, UR10, URZ ;  /* 0x0000000a0f0f7290 */ /* 0x000fe2000fffe03f */
[----:B------:R-:W-:Y:S01]  /*c860*/  @P1 IMAD.HI.U32 R5, R9, c[0x0][0x4ec], RZ ;  /* 0x00013b0009051a27 */ /* 0x000fe200078e00ff */
[----:B------:R-:W-:-:S02]  /*c870*/  UIMAD UR7, UR11, UR7, UR20 ;  /* 0x000000070b0772a4 */ /* 0x000fc4000f8e0214 */
[----:B------:R-:W-:Y:S01]  /*c880*/  UIMAD.WIDE.U32 UR14, UR11, UR6, UR14 ;  /* 0x000000060b0e72a5 */ /* 0x000fe2000f8e000e */
[----:B------:R-:W-:Y:S01]  /*c890*/  IMAD.MOV.U32 R16, RZ, RZ, R9 ;  /* 0x000000ffff107224 */ /* 0x000fe200078e0009 */
[----:B------:R-:W-:Y:S01]  /*c8a0*/  @P1 SHF.R.U32.HI R16, RZ, c[0x0][0x4f0], R5 ;  /* 0x00013c00ff101a19 */ /* 0x000fe20000011605 */
[----:B------:R-:W-:Y:S01]  /*c8b0*/  ULDC.64 UR4, c[0x0][0x3e8] ;  /* 0x0000fa0000047ab9 */ /* 0x000fe20000000a00 */
[----:B------:R-:W-:Y:S01]  /*c8c0*/  LEA.HI R5, R2, R0, RZ, 0x6 ;  /* 0x0000000002057211 */ /* 0x000fe200078f30ff */
[----:B------:R-:W-:Y:S01]  /*c8d0*/  IMAD.IADD R0, R0, 0x1, -R10 ;  /* 0x0000000100007824 */ /* 0x000fe200078e0a0a */
[--C-:B------:R-:W-:Y:S01]  /*c8e0*/  SHF.R.S32.HI R10, RZ, 0x1f, R16.reuse ;  /* 0x0000001fff0a7819 */ /* 0x100fe20000011410 */
[----:B------:R-:W-:Y:S01]  /*c8f0*/  IMAD.MOV R2, RZ, RZ, -R16 ;  /* 0x000000ffff027224 */ /* 0x000fe200078e0a10 */
[----:B------:R-:W-:Y:S01]  /*c900*/  IADD3 R16, P0, R16, UR14, RZ ;  /* 0x0000000e10107c10 */ /* 0x000fe2000ff1e0ff */
[----:B------:R-:W-:Y:S01]  /*c910*/  UIMAD UR8, UR8, UR4, URZ ;  /* 0x00000004080872a4 */ /* 0x000fe2000f8e023f */
[----:B------:R-:W-:Y:S01]  /*c920*/  LOP3.LUT R12, R12, 0x1c0, RZ, 0xc0, !PT ;  /* 0x000001c00c0c7812 */ /* 0x000fe200078ec0ff */
[----:B------:R-:W-:Y:S01]  /*c930*/  IMAD R9, R2, c[0x0][0x4e8], R9 ;  /* 0x00013a0002097a24 */ /* 0x000fe200078e0209 */
[----:B------:R-:W-:Y:S01]  /*c940*/  UIADD3 UR19, UR19, UR17, URZ ;  /* 0x0000001113137290 */ /* 0x000fe2000fffe03f */
[----:B------:R-:W-:Y:S01]  /*c950*/  IMAD.U32 R2, RZ, RZ, UR7 ;  /* 0x00000007ff027e24 */ /* 0x000fe2000f8e00ff */
[----:B------:R-:W-:Y:S01]  /*c960*/  UIMAD UR5, UR9, UR5, UR8 ;  /* 0x00000005090572a4 */ /* 0x000fe2000f8e0208 */
[----:B------:R-:W-:Y:S01]  /*c970*/  IMAD.SHL.U32 R5, R5, 0x8, RZ ;  /* 0x0000000805057824 */ /* 0x000fe200078e00ff */
[----:B------:R-:W-:Y:S01]  /*c980*/  SHF.R.S32.HI R11, RZ, 0x1f, R9 ;  /* 0x0000001fff0b7819 */ /* 0x000fe20000011409 */
[----:B------:R-:W-:Y:S01]  /*c990*/  UIMAD.WIDE.U32 UR18, UR9, UR4, UR18 ;  /* 0x00000004091272a5 */ /* 0x000fe2000f8e0012 */
[----:B------:R-:W-:Y:S01]  /*c9a0*/  IADD3.X R17, R10, UR15, R2, P0, !PT ;  /* 0x0000000f0a117c10 */ /* 0x000fe200087fe402 */
[----:B------:R-:W-:Y:S01]  /*c9b0*/  ULDC.64 UR6, c[0x0][0x3f0] ;  /* 0x0000fc0000067ab9 */ /* 0x000fe20000000a00 */
[----:B------:R-:W-:Y:S01]  /*c9c0*/  LEA R2, R0, R3, 0x5 ;  /* 0x0000000300027211 */ /* 0x000fe200078e28ff */
[----:B------:R-:W-:Y:S01]  /*c9d0*/  IMAD R11, R11, c[0x0][0x488], RZ ;  /* 0x000122000b0b7a24 */ /* 0x000fe200078e02ff */
[----:B------:R-:W-:Y:S01]  /*c9e0*/  UIMAD UR16, UR16, UR6, URZ ;  /* 0x00000006101072a4 */ /* 0x000fe2000f8e023f */
[----:B------:R-:W-:Y:S01]  /*c9f0*/  IMAD.WIDE.U32 R16, R9, c[0x0][0x488], R16 ;  /* 0x0001220009107a25 */ /* 0x000fe200078e0010 */
[----:B------:R-:W-:-:S02]  /*ca00*/  UIADD3 UR19, UR19, UR5, URZ ;  /* 0x0000000513137290 */ /* 0x000fc4000fffe03f */
[----:B------:R-:W-:Y:S01]  /*ca10*/  UIMAD UR7, UR11, UR7, UR16 ;  /* 0x000000070b0772a4 */ /* 0x000fe2000f8e0210 */
[----:B------:R-:W-:Y:S01]  /*ca20*/  IMAD R11, R9, c[0x0][0x48c], R11 ;  /* 0x00012300090b7a24 */ /* 0x000fe200078e020b */
[----:B------:R-:W-:Y:S01]  /*ca30*/  LEA R10, P0, R16, c[0x0][0x450], 0x2 ;  /* 0x00011400100a7a11 */ /* 0x000fe200078010ff */
[----:B------:R-:W-:Y:S01]  /*ca40*/  IMAD R2, R73, 0x80, R2 ;  /* 0x0000008049027824 */ /* 0x000fe200078e0202 */
[----:B------:R-:W-:Y:S01]  /*ca50*/  SHF.R.U32.HI R9, RZ, 0x3, R12 ;  /* 0x00000003ff097819 */ /* 0x000fe2000001160c */
[----:B------:R-:W-:Y:S01]  /*ca60*/  IMAD.SHL.U32 R0, R0, 0x8, RZ ;  /* 0x0000000800007824 */ /* 0x000fe200078e00ff */
[----:B------:R-:W-:Y:S01]  /*ca70*/  UIMAD.WIDE.U32 UR18, UR11, UR6, UR18 ;  /* 0x000000060b1272a5 */ /* 0x000fe2000f8e0012 */
[----:B------:R-:W-:Y:S02]  /*ca80*/  IMAD.IADD R11, R17, 0x1, R11 ;  /* 0x00000001110b7824 */ /* 0x000fe400078e020b */
[----:B------:R-:W-:Y:S01]  /*ca90*/  @P1 IMAD.HI.U32 R13, R2, c[0x0][0x4ec], RZ ;  /* 0x00013b00020d1a27 */ /* 0x000fe200078e00ff */
[----:B------:R-:W-:Y:S01]  /*caa0*/  LOP3.LUT R12, R12, 0x38, R0, 0xf8, !PT ;  /* 0x000000380c0c7812 */ /* 0x000fe200078ef800 */
[----:B------:R-:W-:Y:S01]  /*cab0*/  UIADD3 UR7, UR19, UR7, URZ ;  /* 0x0000000713077290 */ /* 0x000fe2000fffe03f */
[----:B------:R-:W-:Y:S01]  /*cac0*/  LEA.HI.X R11, R16, c[0x0][0x454], R11, 0x2, P0 ;  /* 0x00011500100b7a11 */ /* 0x000fe200000f140b */
[----:B------:R-:W-:Y:S01]  /*cad0*/  IMAD.MOV.U32 R14, RZ, RZ, R2 ;  /* 0x000000ffff0e7224 */ /* 0x000fe200078e0002 */
[----:B------:R-:W-:Y:S01]  /*cae0*/  @P1 SHF.R.U32.HI R14, RZ, c[0x0][0x4f0], R13 ;  /* 0x00013c00ff0e1a19 */ /* 0x000fe2000001160d */
[----:B------:R-:W-:Y:S01]  /*caf0*/  IMAD.U32 R19, RZ, RZ, UR19 ;  /* 0x00000013ff137e24 */ /* 0x000fe2000f8e00ff */
[----:B------:R-:W-:Y:S01]  /*cb00*/  LOP3.LUT R9, R12, R9, RZ, 0x3c, !PT ;  /* 0x000000090c097212 */ /* 0x000fe200078e3cff */
[----:B------:R-:W-:Y:S01]  /*cb10*/  SHFL.IDX PT, R13, R11, RZ, 0x1c1f ;  /* 0x001c1fff0b0d7589 */ /* 0x000fe200000e0000 */
[--C-:B------:R-:W-:Y:S01]  /*cb20*/  SHF.R.S32.HI R16, RZ, 0x1f, R14.reuse ;  /* 0x0000001fff107819 */ /* 0x100fe2000001140e */
[----:B------:R-:W-:Y:S01]  /*cb30*/  IMAD.MOV R15, RZ, RZ, -R14 ;  /* 0x000000ffff0f7224 */ /* 0x000fe200078e0a0e */
[----:B------:R-:W-:Y:S01]  /*cb40*/  MOV R18, UR18 ;  /* 0x0000001200127c02 */ /* 0x000fe20008000f00 */
[----:B------:R-:W1:Y:S01]  /*cb50*/  SHFL.IDX PT, R12, R10, RZ, 0x1c1f ;  /* 0x001c1fff0a0c7589 */ /* 0x000e6200000e0000 */
[----:B------:R-:W-:Y:S01]  /*cb60*/  IMAD.U32 R19, RZ, RZ, UR7 ;  /* 0x00000007ff137e24 */ /* 0x000fe2000f8e00ff */
[----:B------:R-:W-:Y:S01]  /*cb70*/  LOP3.LUT R5, R9, 0x7ffffe00, R5, 0xf8, !PT ;  /* 0x7ffffe0009057812 */ /* 0x000fe200078ef805 */
[----:B------:R-:W-:Y:S01]  /*cb80*/  IMAD R15, R15, c[0x0][0x4e8], R2 ;  /* 0x00013a000f0f7a24 */ /* 0x000fe200078e0202 */
[----:B------:R-:W-:Y:S01]  /*cb90*/  SHFL.IDX PT, R10, R10, 0x1, 0x1c1f ;  /* 0x003c1f000a0a7f89 */ /* 0x000fe200000e0000 */
[----:B-----5:R-:W-:Y:S01]  /*cba0*/  IMAD R2, R4, c[0x0][0x4e8], RZ ;  /* 0x00013a0004027a24 */ /* 0x020fe200078e02ff */
[----:B------:R-:W-:Y:S01]  /*cbb0*/  IADD3 R4, R6, 0x8, RZ ;  /* 0x0000000806047810 */ /* 0x000fe20007ffe0ff */
[----:B------:R-:W-:Y:S01]  /*cbc0*/  IMAD R16, R16, c[0x0][0x3e0], RZ ;  /* 0x0000f80010107a24 */ /* 0x000fe200078e02ff */
[----:B------:R-:W2:Y:S01]  /*cbd0*/  SHFL.IDX PT, R11, R11, 0x1, 0x1c1f ;  /* 0x003c1f000b0b7f89 */ /* 0x000ea200000e0000 */
[----:B------:R-:W-:Y:S01]  /*cbe0*/  IMAD.WIDE.U32 R18, R14, c[0x0][0x3e0], R18 ;  /* 0x0000f8000e127a25 */ /* 0x000fe200078e0012 */
[----:B------:R-:W-:-:S02]  /*cbf0*/  ISETP.GE.OR P1, PT, R6, R2, P2 ;  /* 0x000000020600720c */ /* 0x000fc40001726670 */
[----:B------:R-:W-:Y:S01]  /*cc00*/  ISETP.GE.OR P0, PT, R4, R2, P2 ;  /* 0x000000020400720c */ /* 0x000fe20001706670 */
[----:B------:R-:W-:Y:S01]  /*cc10*/  IMAD R16, R14, c[0x0][0x3e4], R16 ;  /* 0x0000f9000e107a24 */ /* 0x000fe200078e0210 */
[----:B------:R-:W-:Y:S01]  /*cc20*/  SHF.R.S32.HI R6, RZ, 0x1f, R15 ;  /* 0x0000001fff067819 */ /* 0x000fe2000001140f */
[----:B------:R-:W-:-:S03]  /*cc30*/  IMAD R73, R73, 0x80, R3 ;  /* 0x0000008049497824 */ /* 0x000fc600078e0203 */
[----:B------:R-:W-:Y:S01]  /*cc40*/  IADD3 R19, R19, R16, RZ ;  /* 0x0000001013137210 */ /* 0x000fe20007ffe0ff */
[----:B------:R-:W-:Y:S02]  /*cc50*/  IMAD R6, R6, c[0x0][0x3d8], RZ ;  /* 0x0000f60006067a24 */ /* 0x000fe400078e02ff */
[----:B------:R-:W-:Y:S02]  /*cc60*/  IMAD.SHL.U32 R16, R5, 0x2, RZ ;  /* 0x0000000205107824 */ /* 0x000fe400078e00ff */
[C---:B------:R-:W-:Y:S01]  /*cc70*/  IMAD R17, R15.reuse, c[0x0][0x3dc], R6 ;  /* 0x0000f7000f117a24 */ /* 0x040fe200078e0206 */
[----:B-1----:R1:W-:Y:S01]  /*cc80*/  @!P1 ST.E [R12.64], R7 ;  /* 0x000000070c009985 */ /* 0x0023e2000c10190c */
[----:B------:R-:W-:-:S04]  /*cc90*/  IMAD.WIDE.U32 R74, R15, c[0x0][0x3d8], R18 ;  /* 0x0000f6000f4a7a25 */ /* 0x000fc800078e0012 */
[----:B------:R-:W-:Y:S01]  /*cca0*/  IMAD.IADD R17, R75, 0x1, R17 ;  /* 0x000000014b117824 */ /* 0x000fe200078e0211 */
[----:B--2---:R1:W-:Y:S01]  /*ccb0*/  @!P0 ST.E [R10.64], R8 ;  /* 0x000000080a008985 */ /* 0x0043e2000c10190c */
        /* <DEDUP_REMOVED lines=27> */
[----:B-1----:R-:W1:Y:S01]  /*ce70*/  LDS.128 R16, [R16+0xc080] ;  /* 0x00c0800010107984 */ /* 0x002e620000000c00 */
[----:B------:R-:W-:-:S07]  /*ce80*/  ISETP.GE.AND P3, PT, R0, c[0x0][0x3c8], PT ;  /* 0x0000f20000007a0c */ /* 0x000fce0003f66270 */
[----:B------:R-:W-:Y:S02]  /*ce90*/  @!P2 SHF.R.S32.HI R71, RZ, 0x1f, R72 ;  /* 0x0000001fff47a819 */ /* 0x000fe40000011448 */
[----:B------:R-:W-:Y:S02]  /*cea0*/  @!P1 SHF.R.S32.HI R69, RZ, 0x1f, R70 ;  /* 0x0000001fff459819 */ /* 0x000fe40000011446 */
[----:B------:R-:W-:Y:S02]  /*ceb0*/  @!P0 SHF.R.S32.HI R3, RZ, 0x1f, R68 ;  /* 0x0000001fff038819 */ /* 0x000fe40000011444 */
[----:B------:R-:W-:Y:S01]  /*cec0*/  @!P2 LEA.HI R71, R71, R72, RZ, 0x3 ;  /* 0x000000484747a211 */ /* 0x000fe200078f18ff */
[----:B------:R-:W-:Y:S01]  /*ced0*/  @!P3 IMAD.WIDE R78, R0, 0x2, R76 ;  /* 0x00000002004eb825 */ /* 0x000fe200078e024c */
[----:B------:R-:W-:Y:S02]  /*cee0*/  @!P1 LEA.HI R69, R69, R70, RZ, 0x3 ;  /* 0x0000004645459211 */ /* 0x000fe400078f18ff */
[----:B------:R-:W-:-:S02]  /*cef0*/  @!P0 LEA.HI R3, R3, R68, RZ, 0x3 ;  /* 0x0000004403038211 */ /* 0x000fc400078f18ff */
[----:B------:R-:W-:Y:S02]  /*cf00*/  @!P2 LOP3.LUT R71, R71, 0xfffffff8, RZ, 0xc0, !PT ;  /* 0xfffffff84747a812 */ /* 0x000fe400078ec0ff */
[----:B------:R-:W-:Y:S02]  /*cf10*/  @!P1 LOP3.LUT R69, R69, 0xfffffff8, RZ, 0xc0, !PT ;  /* 0xfffffff845459812 */ /* 0x000fe400078ec0ff */
[----:B------:R-:W-:Y:S01]  /*cf20*/  @!P0 LOP3.LUT R3, R3, 0xfffffff8, RZ, 0xc0, !PT ;  /* 0xfffffff803038812 */ /* 0x000fe200078ec0ff */
[--C-:B------:R-:W-:Y:S01]  /*cf30*/  @!P2 IMAD.WIDE R70, R71, 0x2, R76.reuse ;  /* 0x000000024746a825 */ /* 0x100fe200078e024c */
[----:B--2---:R2:W-:Y:S03]  /*cf40*/  @!P3 ST.E.128 [R78.64], R64 ;  /* 0x000000404e00b985 */ /* 0x0045e6000c101d0c */
[--C-:B------:R-:W-:Y:S01]  /*cf50*/  @!P1 IMAD.WIDE R68, R69, 0x2, R76.reuse ;  /* 0x0000000245449825 */ /* 0x100fe200078e024c */
[----:B---3--:R2:W-:Y:S03]  /*cf60*/  @!P2 ST.E.128 [R70.64], R48 ;  /* 0x000000304600a985 */ /* 0x0085e6000c101d0c */
[----:B------:R-:W-:Y:S01]  /*cf70*/  @!P0 IMAD.WIDE R76, R3, 0x2, R76 ;  /* 0x00000002034c8825 */ /* 0x000fe200078e024c */
[----:B----4-:R2:W-:Y:S04]  /*cf80*/  @!P1 ST.E.128 [R68.64], R32 ;  /* 0x0000002044009985 */ /* 0x0105e8000c101d0c */
[----:B-1----:R2:W-:Y:S02]  /*cf90*/  @!P0 ST.E.128 [R76.64], R16 ;  /* 0x000000104c008985 */ /* 0x0025e4000c101d0c */
.L_x_808:
[----:B--234-:R-:W-:Y:S05]  /*cfa0*/  BSYNC B0 ;  /* 0x0000000000007941 */ /* 0x01cfea0003800000 */
.L_x_807:
[----:B------:R-:W-:Y:S01]  /*cfb0*/  IADD3 R3, R73, 0x20, RZ ;  /* 0x0000002049037810 */ /* 0x000fe20007ffe0ff */
[----:B------:R2:W3:Y:S01]  /*cfc0*/  SHFL.IDX PT, R35, R74, 0x1, 0x181f ;  /* 0x00381f004a237f89 */ /* 0x0004e200000e0000 */
[----:B------:R-:W-:Y:S02]  /*cfd0*/  BSSY B0, `(.L_x_809) ;  /* 0x000001c000007945 */ /* 0x000fe40003800000 */
[----:B------:R-:W-:Y:S01]  /*cfe0*/  ISETP.GE.AND P0, PT, R3, R2, PT ;  /* 0x000000020300720c */ /* 0x000fe20003f06270 */
[----:B------:R2:W4:-:S12]  /*cff0*/  SHFL.IDX PT, R34, R75, 0x1, 0x181f ;  /* 0x00381f004b227f89 */ /* 0x00051800000e0000 */
[----:B------:R-:W-:Y:S05]  /*d000*/  @P0 BRA `(.L_x_810) ;  /* 0x0000018000000947 */ /* 0x000fea0003800000 */
[C---:B------:R-:W-:Y:S02]  /*d010*/  IADD3 R32, R0.reuse, 0x40, RZ ;  /* 0x0000004000207810 */ /* 0x040fe40007ffe0ff */
[C---:B------:R-:W-:Y:S02]  /*d020*/  IADD3 R18, R0.reuse, 0x80, RZ ;  /* 0x0000008000127810 */ /* 0x040fe40007ffe0ff */
[----:B-1----:R-:W-:Y:S02]  /*d030*/  IADD3 R16, R0, 0xc0, RZ ;  /* 0x000000c000107810 */ /* 0x002fe40007ffe0ff */
        /* <DEDUP_REMOVED lines=21> */
.L_x_810:
[----:B------:R-:W-:Y:S05]  /*d190*/  BSYNC B0 ;  /* 0x0000000000007941 */ /* 0x000fea0003800000 */
.L_x_809:
[----:B------:R-:W-:Y:S01]  /*d1a0*/  IADD3 R3, R73, 0x40, RZ ;  /* 0x0000004049037810 */ /* 0x000fe20007ffe0ff */
[----:B-1----:R1:W2:Y:S01]  /*d1b0*/  SHFL.IDX PT, R19, R74, 0x2, 0x181f ;  /* 0x00581f004a137f89 */ /* 0x0022a200000e0000 */
[----:B------:R-:W-:Y:S02]  /*d1c0*/  BSSY B0, `(.L_x_811) ;  /* 0x000001c000007945 */ /* 0x000fe40003800000 */
[----:B------:R-:W-:Y:S01]  /*d1d0*/  ISETP.GE.AND P0, PT, R3, R2, PT ;  /* 0x000000020300720c */ /* 0x000fe20003f06270 */
[----:B------:R1:W4:-:S12]  /*d1e0*/  SHFL.IDX PT, R18, R75, 0x2, 0x181f ;  /* 0x00581f004b127f89 */ /* 0x00031800000e0000 */
        /* <DEDUP_REMOVED lines=12> */
[----:B--2-4-:R-:W-:Y:S01]  /*d2b0*/  @!P3 IMAD.WIDE R16, R0, 0x2, R18 ;  /* 0x000000020010b825 */ /* 0x014fe200078e0212 */
        /* <DEDUP_REMOVED lines=12> */
.L_x_812:
[----:B------:R-:W-:Y:S05]  /*d380*/  BSYNC B0 ;  /* 0x0000000000007941 */ /* 0x000fea0003800000 */
.L_x_811:
[----:B------:R-:W-:Y:S01]  /*d390*/  IADD3 R73, R73, 0x60, RZ ;  /* 0x0000006049497810 */ /* 0x000fe20007ffe0ff */
[----:B--2---:R2:W1:Y:S03]  /*d3a0*/  SHFL.IDX PT, R11, R74, 0x3, 0x181f ;  /* 0x00781f004a0b7f89 */ /* 0x00446600000e0000 */
[----:B------:R-:W-:Y:S01]  /*d3b0*/  ISETP.GE.AND P0, PT, R73, R2, PT ;  /* 0x000000024900720c */ /* 0x000fe20003f06270 */
[----:B------:R2:W4:-:S12]  /*d3c0*/  SHFL.IDX PT, R10, R75, 0x3, 0x181f ;  /* 0x00781f004b0a7f89 */ /* 0x00051800000e0000 */
[----:B------:R-:W-:Y:S05]  /*d3d0*/  @P0 EXIT ;  /* 0x000000000000094d */ /* 0x000fea0003800000 */
[C---:B------:R-:W-:Y:S02]  /*d3e0*/  IADD3 R9, R0.reuse, 0x40, RZ ;  /* 0x0000004000097810 */ /* 0x040fe40007ffe0ff */
[C---:B------:R-:W-:Y:S02]  /*d3f0*/  IADD3 R3, R0.reuse, 0x80, RZ ;  /* 0x0000008000037810 */ /* 0x040fe40007ffe0ff */
        /* <DEDUP_REMOVED lines=10> */
[----:B------:R-:W-:Y:S02]  /*d4a0*/  @!P2 ST.E.128 [R12.64], R52 ;  /* 0x000000340c00a985 */ /* 0x000fe4000c101d0c */
[----:B------:R-:W-:-:S04]  /*d4b0*/  @!P1 IMAD.WIDE R8, R8, 0x2, R10 ;  /* 0x0000000208089825 */ /* 0x000fc800078e020a */
[----:B------:R-:W-:Y:S01]  /*d4c0*/  @!P0 IMAD.WIDE R2, R2, 0x2, R10 ;  /* 0x0000000202028825 */ /* 0x000fe200078e020a */
[----:B------:R-:W-:Y:S04]  /*d4d0*/  @!P1 ST.E.128 [R8.64], R36 ;  /* 0x0000002408009985 */ /* 0x000fe8000c101d0c */
[----:B------:R1:W-:Y:S02]  /*d4e0*/  @!P0 ST.E.128 [R2.64], R20 ;  /* 0x0000001402008985 */ /* 0x0003e4000c101d0c */
[----:B-1----:R-:W-:-:S04]  /*d4f0*/  IADD3 R2, R0, 0xc0, RZ ;  /* 0x000000c000027810 */ /* 0x002fc80007ffe0ff */
        /* <DEDUP_REMOVED lines=8> */
.L_x_805:
        /* <DEDUP_REMOVED lines=10> */
[----:B-----5:R-:W2:Y:S01]  /*d620*/  @P0 LDG.E R0, [R6.64] ;  /* 0x0000000c06000981 */ /* 0x020ea2000c1e1900 */
        /* <DEDUP_REMOVED lines=20> */
.L_x_813:
        /* <DEDUP_REMOVED lines=43> */
.L_x_815:
[----:B------:R-:W-:Y:S05]  /*da20*/  BSYNC B0 ;  /* 0x0000000000007941 */ /* 0x000fea0003800000 */
.L_x_814:
        /* <DEDUP_REMOVED lines=20> */
[----:B------:R-:W-:Y:S01]  /*db70*/  UIMAD UR7, UR9, UR5, UR7 ;  /* 0x00000005090772a4 */ /* 0x000fe2000f8e0207 */
[C---:B-1----:R-:W-:Y:S02]  /*db80*/  IMAD R4, R0.reuse, 0x80, R4 ;  /* 0x0000008000047824 */ /* 0x042fe400078e0204 */
[----:B------:R-:W-:Y:S01]  /*db90*/  IMAD R3, R0, 0x80, R3 ;  /* 0x0000008000037824 */ /* 0x000fe200078e0203 */
[----:B------:R-:W-:Y:S01]  /*dba0*/  ULDC.64 UR4, c[0x0][0x3f0] ;  /* 0x0000fc0000047ab9 */ /* 0x000fe20000000a00 */
[----:B------:R-:W-:Y:S01]  /*dbb0*/  IADD3 R8, R9, 0x40, RZ ;  /* 0x0000004009087810 */ /* 0x000fe20007ffe0ff */
[----:B------:R-:W-:Y:S01]  /*dbc0*/  UIMAD UR6, UR6, UR4, URZ ;  /* 0x00000004060672a4 */ /* 0x000fe2000f8e023f */
[----:B------:R-:W-:Y:S01]  /*dbd0*/  @P0 IMAD.HI.U32 R2, R3, c[0x0][0x4ec], RZ ;  /* 0x00013b0003020a27 */ /* 0x000fe200078e00ff */
[----:B------:R-:W-:-:S02]  /*dbe0*/  UIADD3 UR17, UR7, UR17, URZ ;  /* 0x0000001107117290 */ /* 0x000fc4000fffe03f */
        /* <DEDUP_REMOVED lines=49> */
.L_x_817:
[----:B------:R-:W-:Y:S05]  /*df00*/  BSYNC B0 ;  /* 0x0000000000007941 */ /* 0x000fea0003800000 */
.L_x_816:
[----:B------:R-:W-:Y:S01]  /*df10*/  IADD3 R0, R4, 0x20, RZ ;  /* 0x0000002004007810 */ /* 0x000fe20007ffe0ff */
[----:B--23--:R2:W3:Y:S01]  /*df20*/  SHFL.IDX PT, R13, R10, 0x1, 0x181f ;  /* 0x00381f000a0d7f89 */ /* 0x00c4e200000e0000 */
        /* <DEDUP_REMOVED lines=25> */
.L_x_819:
[----:B------:R-:W-:Y:S05]  /*e0c0*/  BSYNC B0 ;  /* 0x0000000000007941 */ /* 0x000fea0003800000 */
.L_x_818:
[----:B------:R-:W-:Y:S01]  /*e0d0*/  IADD3 R0, R4, 0x40, RZ ;  /* 0x0000004004007810 */ /* 0x000fe20007ffe0ff */
[----:B---3--:R3:W1:Y:S01]  /*e0e0*/  SHFL.IDX PT, R13, R10, 0x2, 0x181f ;  /* 0x00581f000a0d7f89 */ /* 0x00866200000e0000 */
        /* <DEDUP_REMOVED lines=25> */
.L_x_821:
[----:B------:R-:W-:Y:S05]  /*e280*/  BSYNC B0 ;  /* 0x0000000000007941 */ /* 0x000fea0003800000 */
.L_x_820:
        /* <DEDUP_REMOVED lines=28> */
.L_x_822:
        /* <DEDUP_REMOVED lines=11> */
.L_x_1780:


//--------------------- .text._ZN7cutlass13device_kernelIN5flash19enable_sm80_to_sm89INS1_16FlashAttnFwdSm80INS1_25CollectiveMainloopFwdSm80ILi8ELi1ELb0EN4cute5tupleIJNS5_1CILi128EEENS7_ILi48EEENS7_ILi256EEEEEELi256ENS_10bfloat16_tEfNS_4arch4Sm80ELb0ELb0ELb0ELb1ELb1ELb1ELb1ELb0EEENS1_21CollectiveEpilogueFwdINS6_IJS8_SA_S9_EEENS6_IJNS7_ILi1EEESI_SI_EEESC_SE_Li256ELb1ELb1ELb0ELb0EEENS1_19SingleTileSchedulerILb1ELb0ELb1ELi128EEEEEEEEEvNT_6ParamsE --------------------------
	.section	.text._ZN7cutlass13device_kernelIN5flash19enable_sm80_to_sm89INS1_16FlashAttnFwdSm80INS1_25CollectiveMainloopFwdSm80ILi8ELi1ELb0EN4cute5tupleIJNS5_1CILi128EEENS7_ILi48EEENS7_ILi256EEEEEELi256ENS_10bfloat16_tEfNS_4arch4Sm80ELb0ELb0ELb0ELb1ELb1ELb1ELb1ELb0EEENS1_21CollectiveEpilogueFwdINS6_IJS8_SA_S9_EEENS6_IJNS7_ILi1EEESI_SI_EEESC_SE_Li256ELb1ELb1ELb0ELb0EEENS1_19SingleTileSchedulerILb1ELb0ELb1ELi128EEEEEEEEEvNT_6ParamsE,"ax",@progbits
	.sectioninfo	@"SHI_REGISTERS=248"
	.align	128
.text._ZN7cutlass13device_kernelIN5flash19enable_sm80_to_sm89INS1_16FlashAttnFwdSm80INS1_25CollectiveMainloopFwdSm80ILi8ELi1ELb0EN4cute5tupleIJNS5_1CILi128EEENS7_ILi48EEENS7_ILi256EEEEEELi256ENS_10bfloat16_tEfNS_4arch4Sm80ELb0ELb0ELb0ELb1ELb1ELb1ELb1ELb0EEENS1_21CollectiveEpilogueFwdINS6_IJS8_SA_S9_EEENS6_IJNS7_ILi1EEESI_SI_EEESC_SE_Li256ELb1ELb1ELb0ELb0EEENS1_19SingleTileSchedulerILb1ELb0ELb1ELi128EEEEEEEEEvNT_6ParamsE:
        .type           _ZN7cutlass13device_kernelIN5flash19enable_sm80_to_sm89INS1_16FlashAttnFwdSm80INS1_25CollectiveMainloopFwdSm80ILi8ELi1ELb0EN4cute5tupleIJNS5_1CILi128EEENS7_ILi48EEENS7_ILi256EEEEEELi256ENS_10bfloat16_tEfNS_4arch4Sm80ELb0ELb0ELb0ELb1ELb1ELb1ELb1ELb0EEENS1_21CollectiveEpilogueFwdINS6_IJS8_SA_S9_EEENS6_IJNS7_ILi1EEESI_SI_EEESC_SE_Li256ELb1ELb1ELb0ELb0EEENS1_19SingleTileSchedulerILb1ELb0ELb1ELi128EEEEEEEEEvNT_6ParamsE,@function
        .size           _ZN7cutlass13device_kernelIN5flash19enable_sm80_to_sm89INS1_16FlashAttnFwdSm80INS1_25CollectiveMainloopFwdSm80ILi8ELi1ELb0EN4cute5tupleIJNS5_1CILi128EEENS7_ILi48EEENS7_ILi256EEEEEELi256ENS_10bfloat16_tEfNS_4arch4Sm80ELb0ELb0ELb0ELb1ELb1ELb1ELb1ELb0EEENS1_21CollectiveEpilogueFwdINS6_IJS8_SA_S9_EEENS6_IJNS7_ILi1EEESI_SI_EEESC_SE_Li256ELb1ELb1ELb0ELb0EEENS1_19SingleTileSchedulerILb1ELb0ELb1ELi128EEEEEEEEEvNT_6ParamsE,(.L_x_1781 - _ZN7cutlass13device_kernelIN5flash19enable_sm80_to_sm89INS1_16FlashAttnFwdSm80INS1_25CollectiveMainloopFwdSm80ILi8ELi1ELb0EN4cute5tupleIJNS5_1CILi128EEENS7_ILi48EEENS7_ILi256EEEEEELi256ENS_10bfloat16_tEfNS_4arch4Sm80ELb0ELb0ELb0ELb1ELb1ELb1ELb1ELb0EEENS1_21CollectiveEpilogueFwdINS6_IJS8_SA_S9_EEENS6_IJNS7_ILi1EEESI_SI_EEESC_SE_Li256ELb1ELb1ELb0ELb0EEENS1_19SingleTileSchedulerILb1ELb0ELb1ELi128EEEEEEEEEvNT_6ParamsE)
        .other          _ZN7cutlass13device_kernelIN5flash19enable_sm80_to_sm89INS1_16FlashAttnFwdSm80INS1_25CollectiveMainloopFwdSm80ILi8ELi1ELb0EN4cute5tupleIJNS5_1CILi128EEENS7_ILi48EEENS7_ILi256EEEEEELi256ENS_10bfloat16_tEfNS_4arch4Sm80ELb0ELb0ELb0ELb1ELb1ELb1ELb1ELb0EEENS1_21CollectiveEpilogueFwdINS6_IJS8_SA_S9_EEENS6_IJNS7_ILi1EEESI_SI_EEESC_SE_Li256ELb1ELb1ELb0ELb0EEENS1_19SingleTileSchedulerILb1ELb0ELb1ELi128EEEEEEEEEvNT_6ParamsE,@"STO_CUDA_ENTRY STV_DEFAULT"
_ZN7cutlass13device_kernelIN5flash19enable_sm80_to_sm89INS1_16FlashAttnFwdSm80INS1_25CollectiveMainloopFwdSm80ILi8ELi1ELb0EN4cute5tupleIJNS5_1CILi128EEENS7_ILi48EEENS7_ILi256EEEEEELi256ENS_10bfloat16_tEfNS_4arch4Sm80ELb0ELb0ELb0ELb1ELb1ELb1ELb1ELb0EEENS1_21CollectiveEpilogueFwdINS6_IJS8_SA_S9_EEENS6_IJNS7_ILi1EEESI_SI_EEESC_SE_Li256ELb1ELb1ELb0ELb0EEENS1_19SingleTileSchedulerILb1ELb0ELb1ELi128EEEEEEEEEvNT_6ParamsE:
[----:B------:R-:W-:Y:S02]  /*0000*/  MOV R1, c[0x0][0x28] ;  /* 0x00000a0000017a02 */ /* 0x000fe40000000f00 */
[----:B------:R-:W1:Y:S01]  /*0010*/  S2R R216, SR_TID.X ;  /* 0x0000000000d87919 */ /* 0x000e620000002100 */
[----:B------:R-:W-:Y:S01]  /*0020*/  MOV R7, 0x4 ;  /* 0x0000000400077802 */ /* 0x000fe20000000f00 */
[----:B------:R-:W-:Y:S02]  /*0030*/  ULDC.64 UR16, c[0x0][0x118] ;  /* 0x0000460000107ab9 */ /* 0x000fe40000000a00 */
[----:B------:R-:W2:Y:S04]  /*0040*/  S2R R218, SR_CTAID.Z ;  /* 0x0000000000da7919 */ /* 0x000ea80000002700 */
[----:B------:R-:W3:Y:S01]  /*0050*/  S2R R109, SR_CTAID.X ;  /* 0x00000000006d7919 */ /* 0x000ee20000002500 */
[----:B-1----:R-:W-:Y:S01]  /*0060*/  SHF.R.U32.HI R0, RZ, 0x5, R216 ;  /* 0x00000005ff007819 */ /* 0x002fe200000116d8 */
[----:B--2---:R-:W-:-:S05]  /*0070*/  IMAD.WIDE R2, R218, R7, c[0x0][0x568] ;  /* 0x00015a00da027625 */ /* 0x004fca00078e0207 */
[----:B------:R-:W1:Y:S02]  /*0080*/  SHFL.IDX PT, R0, R0, RZ, 0x1f ;  /* 0x00001fff00007589 */ /* 0x000e6400000e0000 */
[----:B-1----:R-:W-:-:S13]  /*0090*/  ISETP.NE.AND P0, PT, R0, RZ, PT ;  /* 0x000000ff0000720c */ /* 0x002fda0003f05270 */
[----:B------:R-:W-:Y:S05]  /*00a0*/  @!P0 BRA `(.L_x_823) ;  /* 0x0000013000008947 */ /* 0x000fea0003800000 */
[----:B---3--:R-:W-:-:S04]  /*00b0*/  ISETP.NE.U32.AND P0, PT, RZ, c[0x0][0x568], PT ;  /* 0x00015a00ff007a0c */ /* 0x008fc80003f05070 */
[----:B------:R-:W-:-:S13]  /*00c0*/  ISETP.NE.AND.EX P0, PT, RZ, c[0x0][0x56c], PT, P0 ;  /* 0x00015b00ff007a0c */ /* 0x000fda0003f05300 */
[----:B------:R-:W-:Y:S05]  /*00d0*/  @!P0 BRA `(.L_x_824) ;  /* 0x0000002000008947 */ /* 0x000fea0003800000 */
[----:B------:R1:W5:Y:S01]  /*00e0*/  LDG.E R3, [R2.64] ;  /* 0x0000001002037981 */ /* 0x000362000c1e1900 */
[----:B------:R-:W-:Y:S05]  /*00f0*/  BRA `(.L_x_825) ;  /* 0x0000009000007947 */ /* 0x000fea0003800000 */
.L_x_824:
[----:B------:R-:W-:-:S04]  /*0100*/  ISETP.NE.U32.AND P0, PT, RZ, c[0x0][0x560], PT ;  /* 0x00015800ff007a0c */ /* 0x000fc80003f05070 */
[----:B------:R-:W-:-:S13]  /*0110*/  ISETP.NE.AND.EX P0, PT, RZ, c[0x0][0x564], PT, P0 ;  /* 0x00015900ff007a0c */ /* 0x000fda0003f05300 */
[----:B------:R-:W-:Y:S05]  /*0120*/  @!P0 BRA `(.L_x_826) ;  /* 0x0000005000008947 */ /* 0x000fea0003800000 */
[----:B------:R-:W-:-:S05]  /*0130*/  IMAD.WIDE R4, R218, R7, c[0x0][0x560] ;  /* 0x00015800da047625 */ /* 0x000fca00078e0207 */
[----:B------:R-:W2:Y:S04]  /*0140*/  LDG.E R3, [R4.64] ;  /* 0x0000001004037981 */ /* 0x000ea8000c1e1900 */
[----:B------:R-:W2:Y:S02]  /*0150*/  LDG.E R0, [R4.64+0x4] ;  /* 0x0000041004007981 */ /* 0x000ea4000c1e1900 */
[----:B--2---:R-:W-:Y:S01]  /*0160*/  IADD3 R3, -R3, R0, RZ ;  /* 0x0000000003037210 */ /* 0x004fe20007ffe1ff */
[----:B------:R-:W-:Y:S05]  /*0170*/  BRA `(.L_x_825) ;  /* 0x0000001000007947 */ /* 0x000fea0003800000 */
.L_x_826:
[----:B------:R-:W-:-:S05]  /*0180*/  MOV R3, c[0x0][0x54c] ;  /* 0x0001530000037a02 */ /* 0x000fca0000000f00 */
.L_x_825:
[----:B-----5:R-:W-:Y:S01]  /*0190*/  IMAD R3, R3, c[0x0][0x548], RZ ;  /* 0x0001520003037a24 */ /* 0x020fe200078e02ff */
[----:B------:R-:W-:-:S04]  /*01a0*/  SHF.L.U32 R0, R109, 0x7, RZ ;  /* 0x000000076d007819 */ /* 0x000fc800000006ff */
[----:B------:R-:W-:-:S04]  /*01b0*/  ISETP.GE.AND P0, PT, R0, R3, PT ;  /* 0x000000030000720c */ /* 0x000fc80003f06270 */
[----:B------:R-:W-:Y:S01]  /*01c0*/  SEL R218, R218, 0xffffffff, !P0 ;  /* 0xffffffffdada7807 */ /* 0x000fe20004000000 */
[----:B------:R-:W-:Y:S05]  /*01d0*/  BRA `(.L_x_827) ;  /* 0x0000012000007947 */ /* 0x000fea0003800000 */
.L_x_823:
[----:B---3--:R-:W-:-:S04]  /*01e0*/  ISETP.NE.U32.AND P0, PT, RZ, c[0x0][0x568], PT ;  /* 0x00015a00ff007a0c */ /* 0x008fc80003f05070 */
[----:B------:R-:W-:-:S13]  /*01f0*/  ISETP.NE.AND.EX P0, PT, RZ, c[0x0][0x56c], PT, P0 ;  /* 0x00015b00ff007a0c */ /* 0x000fda0003f05300 */
[----:B------:R-:W-:Y:S05]  /*0200*/  @!P0 BRA `(.L_x_828) ;  /* 0x0000002000008947 */ /* 0x000fea0003800000 */
[----:B------:R1:W5:Y:S01]  /*0210*/  LDG.E R3, [R2.64] ;  /* 0x0000001002037981 */ /* 0x000362000c1e1900 */
[----:B------:R-:W-:Y:S05]  /*0220*/  BRA `(.L_x_829) ;  /* 0x0000009000007947 */ /* 0x000fea0003800000 */
.L_x_828:
        /* <DEDUP_REMOVED lines=8> */
.L_x_830:
[----:B------:R-:W-:-:S05]  /*02b0*/  MOV R3, c[0x0][0x54c] ;  /* 0x0001530000037a02 */ /* 0x000fca0000000f00 */
.L_x_829:
[----:B-----5:R-:W-:Y:S01]  /*02c0*/  IMAD R3, R3, c[0x0][0x548], RZ ;  /* 0x0001520003037a24 */ /* 0x020fe200078e02ff */
[----:B------:R-:W-:-:S04]  /*02d0*/  SHF.L.U32 R0, R109, 0x7, RZ ;  /* 0x000000076d007819 */ /* 0x000fc800000006ff */
[----:B------:R-:W-:-:S04]  /*02e0*/  ISETP.GE.AND P0, PT, R0, R3, PT ;  /* 0x000000030000720c */ /* 0x000fc80003f06270 */
[----:B------:R-:W-:-:S04]  /*02f0*/  SEL R218, R218, 0xffffffff, !P0 ;  /* 0xffffffffdada7807 */ /* 0x000fc80004000000 */
.L_x_827:
[----:B------:R-:W-:-:S13]  /*0300*/  ISETP.GE.AND P0, PT, R218, RZ, PT ;  /* 0x000000ffda00720c */ /* 0x000fda0003f06270 */
[----:B------:R-:W-:Y:S05]  /*0310*/  @!P0 EXIT ;  /* 0x000000000000894d */ /* 0x000fea0003800000 */
[----:B------:R-:W-:Y:S01]  /*0320*/  ISETP.NE.U32.AND P0, PT, RZ, c[0x0][0x370], PT ;  /* 0x0000dc00ff007a0c */ /* 0x000fe20003f05070 */
[----:B------:R-:W-:Y:S01]  /*0330*/  IMAD.MOV.U32 R217, RZ, RZ, RZ ;  /* 0x000000ffffd97224 */ /* 0x000fe200078e00ff */
[----:B------:R-:W-:Y:S01]  /*0340*/  ISETP.NE.U32.AND P1, PT, RZ, c[0x0][0x360], PT ;  /* 0x0000d800ff007a0c */ /* 0x000fe20003f25070 */
[----:B------:R-:W-:Y:S01]  /*0350*/  IMAD.MOV.U32 R111, RZ, RZ, c[0x0][0x168] ;  /* 0x00005a00ff6f7624 */ /* 0x000fe200078e00ff */
[----:B------:R-:W-:Y:S01]  /*0360*/  ISETP.NE.AND.EX P2, PT, RZ, c[0x0][0x374], PT, P0 ;  /* 0x0000dd00ff007a0c */ /* 0x000fe20003f45300 */
[----:B------:R-:W-:Y:S01]  /*0370*/  CS2R R112, SRZ ;  /* 0x0000000000707805 */ /* 0x000fe2000001ff00 */
[----:B------:R-:W-:Y:S01]  /*0380*/  ISETP.NE.AND.EX P0, PT, RZ, c[0x0][0x364], PT, P1 ;  /* 0x0000d900ff007a0c */ /* 0x000fe20003f05310 */
[----:B------:R-:W-:Y:S01]  /*0390*/  IMAD.MOV.U32 R4, RZ, RZ, RZ ;  /* 0x000000ffff047224 */ /* 0x000fe200078e00ff */
[----:B------:R-:W-:Y:S01]  /*03a0*/  ISETP.NE.U32.AND P1, PT, RZ, c[0x0][0x348], PT ;  /* 0x0000d200ff007a0c */ /* 0x000fe20003f25070 */
[----:B------:R-:W-:Y:S01]  /*03b0*/  IMAD.WIDE R12, R218, R7, c[0x0][0x348] ;  /* 0x0000d200da0c7625 */ /* 0x000fe200078e0207 */
[----:B------:R-:W-:-:S02]  /*03c0*/  ISETP.NE.U32.AND P3, PT, RZ, c[0x0][0x350], PT ;  /* 0x0000d400ff007a0c */ /* 0x000fc40003f65070 */
[----:B------:R-:W-:Y:S01]  /*03d0*/  ISETP.NE.U32.AND P4, PT, RZ, c[0x0][0x358], PT ;  /* 0x0000d600ff007a0c */ /* 0x000fe20003f85070 */
[CC--:B------:R-:W-:Y:S01]  /*03e0*/  IMAD.WIDE R8, R218.reuse, R7.reuse, c[0x0][0x350] ;  /* 0x0000d400da087625 */ /* 0x0c0fe200078e0207 */
[----:B------:R-:W-:Y:S02]  /*03f0*/  ISETP.NE.AND.EX P1, PT, RZ, c[0x0][0x34c], PT, P1 ;  /* 0x0000d300ff007a0c */ /* 0x000fe40003f25310 */
[----:B------:R-:W-:Y:S01]  /*0400*/  ISETP.NE.AND.EX P3, PT, RZ, c[0x0][0x354], PT, P3 ;  /* 0x0000d500ff007a0c */ /* 0x000fe20003f65330 */
[----:B------:R-:W-:Y:S01]  /*0410*/  @P2 IMAD.WIDE R16, R218, R7, c[0x0][0x370] ;  /* 0x0000dc00da102625 */ /* 0x000fe200078e0207 */
[----:B------:R-:W-:-:S03]  /*0420*/  ISETP.NE.AND.EX P4, PT, RZ, c[0x0][0x35c], PT, P4 ;  /* 0x0000d700ff007a0c */ /* 0x000fc60003f85340 */
[CC--:B------:R-:W-:Y:S01]  /*0430*/  @P0 IMAD.WIDE R14, R218.reuse, R7.reuse, c[0x0][0x360] ;  /* 0x0000d800da0e0625 */ /* 0x0c0fe200078e0207 */
[----:B------:R2:W5:Y:S03]  /*0440*/  @P2 LDG.E R217, [R16.64] ;  /* 0x0000001010d92981 */ /* 0x000566000c1e1900 */
[----:B------:R-:W-:Y:S01]  /*0450*/  IMAD.WIDE R10, R218, R7, c[0x0][0x358] ;  /* 0x0000d600da0a7625 */ /* 0x000fe200078e0207 */
[----:B------:R2:W5:Y:S04]  /*0460*/  @P0 LDG.E R111, [R14.64] ;  /* 0x000000100e6f0981 */ /* 0x000568000c1e1900 */
[----:B------:R2:W5:Y:S04]  /*0470*/  @P1 LDG.E R113, [R12.64] ;  /* 0x000000100c711981 */ /* 0x000568000c1e1900 */
[----:B------:R2:W5:Y:S04]  /*0480*/  @P3 LDG.E R112, [R8.64] ;  /* 0x0000001008703981 */ /* 0x000568000c1e1900 */
[----:B------:R2:W5:Y:S04]  /*0490*/  @P4 LDG.E R4, [R10.64] ;  /* 0x000000100a044981 */ /* 0x000568000c1e1900 */
[----:B------:R-:W3:Y:S01]  /*04a0*/  S2R R215, SR_CTAID.Y ;  /* 0x0000000000d77919 */ /* 0x000ee20000002600 */
[----:B------:R-:W-:-:S02]  /*04b0*/  IMAD.MOV.U32 R5, RZ, RZ, c[0x0][0x2ac] ;  /* 0x0000ab00ff057624 */ /* 0x000fc400078e00ff */
[----:B-1----:R-:W-:Y:S02]  /*04c0*/  IMAD.MOV.U32 R2, RZ, RZ, c[0x0][0x228] ;  /* 0x00008a00ff027624 */ /* 0x002fe400078e00ff */
[----:B------:R-:W-:Y:S01]  /*04d0*/  IMAD R5, R5, c[0x0][0x1d0], RZ ;  /* 0x0000740005057a24 */ /* 0x000fe200078e02ff */
[----:B---3--:R-:W-:Y:S01]  /*04e0*/  SHF.R.S32.HI R108, RZ, 0x1f, R215 ;  /* 0x0000001fff6c7819 */ /* 0x008fe200000114d7 */
[----:B------:R-:W-:Y:S05]  /*04f0*/  @P0 BRA `(.L_x_831) ;  /* 0x0000004000000947 */ /* 0x000fea0003800000 */
[----:B--2---:R-:W-:Y:S05]  /*0500*/  @!P1 BRA `(.L_x_831) ;  /* 0x0000003000009947 */ /* 0x004fea0003800000 */
[----:B-----5:R-:W2:Y:S04]  /*0510*/  LDG.E R111, [R12.64] ;  /* 0x000000100c6f7981 */ /* 0x020ea8000c1e1900 */
[----:B------:R-:W2:Y:S02]  /*0520*/  LDG.E R0, [R12.64+0x4] ;  /* 0x000004100c007981 */ /* 0x000ea4000c1e1900 */
[----:B--2---:R-:W-:-:S02]  /*0530*/  IADD3 R111, -R111, R0, RZ ;  /* 0x000000006f6f7210 */ /* 0x004fc40007ffe1ff */
.L_x_831:
[----:B--2---:R-:W-:-:S04]  /*0540*/  ISETP.NE.U32.AND P0, PT, RZ, c[0x0][0x368], PT ;  /* 0x0000da00ff007a0c */ /* 0x004fc80003f05070 */
[----:B------:R-:W-:-:S13]  /*0550*/  ISETP.NE.AND.EX P0, PT, RZ, c[0x0][0x36c], PT, P0 ;  /* 0x0000db00ff007a0c */ /* 0x000fda0003f05300 */
[----:B------:R-:W-:Y:S05]  /*0560*/  @!P0 BRA `(.L_x_832) ;  /* 0x0000003000008947 */ /* 0x000fea0003800000 */
[----:B------:R-:W-:-:S05]  /*0570*/  IMAD.WIDE R8, R218, R7, c[0x0][0x368] ;  /* 0x0000da00da087625 */ /* 0x000fca00078e0207 */
[----:B------:R1:W5:Y:S01]  /*0580*/  LDG.E R5, [R8.64] ;  /* 0x0000001008057981 */ /* 0x000362000c1e1900 */
[----:B------:R-:W-:Y:S05]  /*0590*/  BRA `(.L_x_833) ;  /* 0x0000004000007947 */ /* 0x000fea0003800000 */
.L_x_832:
[----:B------:R-:W-:Y:S05]  /*05a0*/  @!P3 BRA `(.L_x_833) ;  /* 0x000000300000b947 */ /* 0x000fea0003800000 */
[----:B------:R-:W2:Y:S04]  /*05b0*/  LDG.E R5, [R8.64] ;  /* 0x0000001008057981 */ /* 0x000ea8000c1e1900 */
[----:B------:R-:W2:Y:S02]  /*05c0*/  LDG.E R0, [R8.64+0x4] ;  /* 0x0000041008007981 */ /* 0x000ea4000c1e1900 */
[----:B--2---:R-:W-:Y:S02]  /*05d0*/  IADD3 R5, -R5, R0, RZ ;  /* 0x0000000005057210 */ /* 0x004fe40007ffe1ff */
.L_x_833:
[----:B------:R-:W2:Y:S04]  /*05e0*/  @P4 LDG.E R0, [R10.64] ;  /* 0x000000100a004981 */ /* 0x000ea8000c1e1900 */
[----:B------:R-:W2:Y:S01]  /*05f0*/  @P4 LDG.E R3, [R10.64+0x4] ;  /* 0x000004100a034981 */ /* 0x000ea2000c1e1900 */
[----:B-1---5:R-:W-:Y:S01]  /*0600*/  IMAD.IADD R9, R5, 0x1, -R217 ;  /* 0x0000000105097824 */ /* 0x022fe200078e0ad9 */
[----:B------:R-:W-:Y:S01]  /*0610*/  ISETP.NE.U32.AND P0, PT, RZ, c[0x0][0x378], PT ;  /* 0x0000de00ff007a0c */ /* 0x000fe20003f05070 */
[----:B------:R-:W-:-:S03]  /*0620*/  IMAD.MOV.U32 R110, RZ, RZ, R5 ;  /* 0x000000ffff6e7224 */ /* 0x000fc600078e0005 */
[----:B------:R-:W-:Y:S01]  /*0630*/  ISETP.NE.AND.EX P0, PT, RZ, c[0x0][0x37c], PT, P0 ;  /* 0x0000df00ff007a0c */ /* 0x000fe20003f05300 */
[----:B------:R-:W-:-:S05]  /*0640*/  IMAD.MOV R114, RZ, RZ, -R9 ;  /* 0x000000ffff727224 */ /* 0x000fca00078e0a09 */
[----:B------:R-:W-:-:S07]  /*0650*/  IMNMX R114, RZ, R114, !PT ;  /* 0x00000072ff727217 */ /* 0x000fce0007800200 */
[----:B------:R-:W-:-:S05]  /*0660*/  @P0 IMAD.WIDE R12, R218, R7, c[0x0][0x378] ;  /* 0x0000de00da0c0625 */ /* 0x000fca00078e0207 */
[----:B------:R1:W5:Y:S01]  /*0670*/  @P0 LDG.E R110, [R12.64] ;  /* 0x000000100c6e0981 */ /* 0x000362000c1e1900 */
[----:B--2---:R-:W-:-:S04]  /*0680*/  @P4 IMAD.IADD R2, R3, 0x1, -R0 ;  /* 0x0000000103024824 */ /* 0x004fc800078e0a00 */
[----:B------:R-:W-:-:S05]  /*0690*/  IMAD.IADD R107, R9, 0x1, R2 ;  /* 0x00000001096b7824 */ /* 0x000fca00078e0202 */
[----:B------:R-:W-:-:S05]  /*06a0*/  IADD3 R3, R107, 0x2f, RZ ;  /* 0x0000002f6b037810 */ /* 0x000fca0007ffe0ff */
[----:B------:R-:W-:-:S05]  /*06b0*/  IMAD.HI R3, R3, 0x2aaaaaab, RZ ;  /* 0x2aaaaaab03037827 */ /* 0x000fca00078e02ff */
[----:B------:R-:W-:-:S04]  /*06c0*/  SHF.R.U32.HI R156, RZ, 0x1f, R3 ;  /* 0x0000001fff9c7819 */ /* 0x000fc80000011603 */
[----:B------:R-:W-:-:S05]  /*06d0*/  LEA.HI.SX32 R156, R3, R156, 0x1d ;  /* 0x0000009c039c7211 */ /* 0x000fca00078feaff */
[----:B------:R-:W-:-:S05]  /*06e0*/  IMAD R9, R156, 0x30, -R9 ;  /* 0x000000309c097824 */ /* 0x000fca00078e0a09 */
[----:B------:R-:W-:-:S04]  /*06f0*/  IMNMX R9, R9, R2, PT ;  /* 0x0000000209097217 */ /* 0x000fc80003800200 */
[----:B------:R-:W-:Y:S01]  /*0700*/  ISETP.GT.AND P0, PT, R9, R114, PT ;  /* 0x000000720900720c */ /* 0x000fe20003f04270 */
[----:B------:R-:W-:-:S05]  /*0710*/  IMAD.WIDE.U32 R114, R114, -0x55555555, RZ ;  /* 0xaaaaaaab72727825 */ /* 0x000fca00078e00ff */
[----:B------:R-:W-:-:S05]  /*0720*/  SHF.R.U32.HI R114, RZ, 0x5, R115 ;  /* 0x00000005ff727819 */ /* 0x000fca0000011673 */
[----:B------:R-:W-:Y:S02]  /*0730*/  IMAD.MOV.U32 R3, RZ, RZ, R114 ;  /* 0x000000ffff037224 */ /* 0x000fe400078e0072 */
[----:B------:R-:W-:-:S05]  /*0740*/  @P0 IADD3 R9, R9, 0x2f, RZ ;  /* 0x0000002f09090810 */ /* 0x000fca0007ffe0ff */
[----:B------:R-:W-:-:S05]  /*0750*/  @P0 IMAD.HI R9, R9, 0x2aaaaaab, RZ ;  /* 0x2aaaaaab09090827 */ /* 0x000fca00078e02ff */
[----:B------:R-:W-:-:S04]  /*0760*/  @P0 SHF.R.U32.HI R0, RZ, 0x1f, R9 ;  /* 0x0000001fff000819 */ /* 0x000fc80000011609 */
[----:B------:R-:W-:-:S04]  /*0770*/  @P0 LEA.HI.SX32 R3, R9, R0, 0x1d ;  /* 0x0000000009030211 */ /* 0x000fc800078feaff */
[----:B------:R-:W-:-:S13]  /*0780*/  ISETP.GT.AND P0, PT, R3, R114, PT ;  /* 0x000000720300720c */ /* 0x000fda0003f04270 */
[----:B------:R-:W-:Y:S05]  /*0790*/  @!P0 BRA `(.L_x_834) ;  /* 0x00006d6000008947 */ /* 0x000fea0003800000 */
[----:B-1----:R-:W-:Y:S01]  /*07a0*/  ISETP.NE.U32.AND P1, PT, RZ, c[0x0][0x340], PT ;  /* 0x0000d000ff007a0c */ /* 0x002fe20003f25070 */
[----:B------:R-:W-:Y:S01]  /*07b0*/  UMOV UR7, 0x30 ;  /* 0x0000003000077882 */ /* 0x000fe20000000000 */
[----:B------:R-:W-:Y:S01]  /*07c0*/  IADD3 R61, R3, -0x1, RZ ;  /* 0xffffffff033d7810 */ /* 0x000fe20007ffe0ff */
[----:B------:R-:W-:Y:S01]  /*07d0*/  ULDC.64 UR4, c[0x0][0x238] ;  /* 0x00008e0000047ab9 */ /* 0x000fe20000000a00 */
[----:B------:R-:W-:-:S13]  /*07e0*/  ISETP.NE.AND.EX P1, PT, RZ, c[0x0][0x344], PT, P1 ;  /* 0x0000d100ff007a0c */ /* 0x000fda0003f25310 */
[----:B------:R-:W-:-:S06]  /*07f0*/  @P1 IMAD.WIDE R174, R218, R7, c[0x0][0x340] ;  /* 0x0000d000daae1625 */ /* 0x000fcc00078e0207 */
[----:B------:R-:W2:Y:S01]  /*0800*/  @P1 LDG.E R174, [R174.64] ;  /* 0x00000010aeae1981 */ /* 0x000ea2000c1e1900 */
[----:B------:R-:W-:Y:S01]  /*0810*/  SHF.R.S32.HI R7, RZ, 0x1f, R216 ;  /* 0x0000001fff077819 */ /* 0x000fe200000114d8 */
[----:B------:R-:W-:Y:S01]  /*0820*/  IMAD R162, R108, c[0x0][0x240], RZ ;  /* 0x000090006ca27a24 */ /* 0x000fe200078e02ff */
[----:B------:R-:W-:Y:S01]  /*0830*/  SHF.R.S32.HI R139, RZ, 0x1f, R218 ;  /* 0x0000001fff8b7819 */ /* 0x000fe200000114da */
[----:B------:R-:W-:Y:S01]  /*0840*/  UIMAD.WIDE.U32 UR10, UR7, UR4, URZ ;  /* 0x00000004070a72a5 */ /* 0x000fe2000f8e003f */
[----:B------:R-:W-:Y:S01]  /*0850*/  LEA.HI R9, R7, R216, RZ, 0x3 ;  /* 0x000000d807097211 */ /* 0x000fe200078f18ff */
[----:B------:R-:W-:Y:S01]  /*0860*/  IMAD R162, R215, c[0x0][0x244], R162 ;  /* 0x00009100d7a27a24 */ /* 0x000fe200078e02a2 */
[----:B------:R-:W-:Y:S01]  /*0870*/  SEL R160, R218, RZ, !P4 ;  /* 0x000000ffdaa07207 */ /* 0x000fe20006000000 */
[----:B------:R-:W-:Y:S01]  /*0880*/  UIMAD UR8, UR7, UR5, URZ ;  /* 0x00000005070872a4 */ /* 0x000fe2000f8e023f */
[----:B------:R-:W-:Y:S01]  /*0890*/  SHF.R.S32.HI R17, RZ, 0x3, R9 ;  /* 0x00000003ff117819 */ /* 0x000fe20000011409 */
[----:B------:R-:W-:Y:S01]  /*08a0*/  IMAD.IADD R112, R112, 0x1, R5 ;  /* 0x0000000170707824 */ /* 0x000fe200078e0205 */
[----:B------:R-:W-:Y:S01]  /*08b0*/  LOP3.LUT R9, R9, 0xfffffff8, RZ, 0xc0, !PT ;  /* 0xfffffff809097812 */ /* 0x000fe200078ec0ff */
[----:B------:R-:W-:Y:S01]  /*08c0*/  UIADD3 UR8, UR11, UR8, URZ ;  /* 0x000000080b087290 */ /* 0x000fe2000fffe03f */
[----:B------:R-:W-:Y:S01]  /*08d0*/  SHF.R.S32.HI R170, RZ, 0x1f, R17 ;  /* 0x0000001fffaa7819 */ /* 0x000fe20000011411 */
[C---:B------:R-:W-:Y:S01]  /*08e0*/  IMAD.SHL.U32 R119, R17.reuse, 0x40, RZ ;  /* 0x0000004011777824 */ /* 0x040fe200078e00ff */
[----:B------:R-:W-:Y:S01]  /*08f0*/  IADD3 R158, P0, R17, R4, RZ ;  /* 0x00000004119e7210 */ /* 0x000fe20007f1e0ff */
[----:B------:R-:W-:Y:S01]  /*0900*/  IMAD.IADD R0, R216, 0x1, -R9 ;  /* 0x00000001d8007824 */ /* 0x000fe200078e0a09 */
[----:B------:R-:W-:Y:S01]  /*0910*/  LEA.HI R7, R7, R216, RZ, 0x6 ;  /* 0x000000d807077211 */ /* 0x000fe200078f30ff */
[C---:B------:R-:W-:Y:S01]  /*0920*/  IMAD R3, R61.reuse, UR8, RZ ;  /* 0x000000083d037c24 */ /* 0x040fe2000f8e02ff */
[----:B------:R-:W-:Y:S01]  /*0930*/  LEA.HI.X.SX32 R159, R4, R170, 0x1, P0 ;  /* 0x000000aa049f7211 */ /* 0x000fe200000f0eff */
[C---:B------:R-:W-:Y:S01]  /*0940*/  IMAD.SHL.U32 R18, R0.reuse, 0x8, RZ ;  /* 0x0000000800127824 */ /* 0x040fe200078e00ff */
[----:B------:R-:W-:Y:S01]  /*0950*/  SHF.R.S32.HI R6, RZ, 0x1f, R61 ;  /* 0x0000001fff067819 */ /* 0x000fe2000001143d */
[----:B------:R-:W-:Y:S01]  /*0960*/  IMAD R4, R61, -0x30, R2 ;  /* 0xffffffd03d047824 */ /* 0x000fe200078e0202 */
[----:B------:R-:W-:Y:S01]  /*0970*/  LOP3.LUT R119, R119, 0x1c0, RZ, 0xc0, !PT ;  /* 0x000001c077777812 */ /* 0x000fe200078ec0ff */
[----:B------:R-:W-:Y:S01]  /*0980*/  IMAD R9, R159, c[0x0][0x238], RZ ;  /* 0x00008e009f097a24 */ /* 0x000fe200078e02ff */
[--C-:B------:R-:W-:Y:S01]  /*0990*/  SHF.R.S32.HI R19, RZ, 0x1f, R18.reuse ;  /* 0x0000001fff137819 */ /* 0x100fe20000011412 */
[----:B------:R-:W-:Y:S01]  /*09a0*/  IMAD.SHL.U32 R20, R0, 0x4, RZ ;  /* 0x0000000400147824 */ /* 0x000fe200078e00ff */
[----:B------:R-:W-:Y:S01]  /*09b0*/  IMNMX R4, R4, 0x30, PT ;  /* 0x0000003004047817 */ /* 0x000fe20003800200 */
[----:B------:R-:W-:Y:S01]  /*09c0*/  IMAD R8, R158, c[0x0][0x23c], R9 ;  /* 0x00008f009e087a24 */ /* 0x000fe200078e0209 */
[----:B------:R-:W-:Y:S01]  /*09d0*/  IADD3 R121, R18, 0x80, RZ ;  /* 0x0000008012797810 */ /* 0x000fe20007ffe0ff */
[----:B------:R-:W-:Y:S01]  /*09e0*/  IMAD.WIDE.U32 R10, R158, c[0x0][0x238], R18 ;  /* 0x00008e009e0a7a25 */ /* 0x000fe200078e0012 */
[----:B------:R-:W-:Y:S01]  /*09f0*/  IADD3 R16, R20, 0x40, RZ ;  /* 0x0000004014107810 */ /* 0x000fe20007ffe0ff */
[----:B------:R-:W-:Y:S01]  /*0a00*/  USHF.L.U32 UR12, UR4, 0x5, URZ ;  /* 0x00000005040c7899 */ /* 0x000fe2000800063f */
[----:B------:R-:W-:Y:S01]  /*0a10*/  LOP3.LUT R117, R119, 0x38, R18, 0xf8, !PT ;  /* 0x0000003877757812 */ /* 0x000fe200078ef812 */
[----:B------:R-:W-:Y:S01]  /*0a20*/  IMAD.IADD R9, R11, 0x1, R8 ;  /* 0x000000010b097824 */ /* 0x000fe200078e0208 */
[----:B------:R-:W-:Y:S01]  /*0a30*/  SHF.R.U32.HI R118, RZ, 0x3, R119 ;  /* 0x00000003ff767819 */ /* 0x000fe20000011677 */
[----:B------:R-:W-:Y:S01]  /*0a40*/  IMAD.MOV.U32 R8, RZ, RZ, R10 ;  /* 0x000000ffff087224 */ /* 0x000fe200078e000a */
[----:B------:R-:W-:Y:S01]  /*0a50*/  IADD3 R120, R18, 0xc0, RZ ;  /* 0x000000c012787810 */ /* 0x000fe20007ffe0ff */
[----:B------:R-:W-:Y:S01]  /*0a60*/  IMAD.IADD R4, R4, 0x1, -R17 ;  /* 0x0000000104047824 */ /* 0x000fe200078e0a11 */
[----:B------:R-:W-:Y:S01]  /*0a70*/  ISETP.GE.AND P2, PT, R18, c[0x0][0x1d4], PT ;  /* 0x0000750012007a0c */ /* 0x000fe20003f46270 */
[----:B------:R-:W-:Y:S01]  /*0a80*/  IMAD.WIDE.U32 R8, R215, c[0x0][0x240], R8 ;  /* 0x00009000d7087a25 */ /* 0x000fe200078e0008 */
[----:B------:R-:W-:Y:S01]  /*0a90*/  ISETP.GE.AND P6, PT, R121, c[0x0][0x1d4], PT ;  /* 0x0000750079007a0c */ /* 0x000fe20003fc6270 */
[----:B------:R-:W-:Y:S01]  /*0aa0*/  UMOV UR6, 0x5 ;  /* 0x0000000500067882 */ /* 0x000fe20000000000 */
[C---:B------:R-:W-:Y:S01]  /*0ab0*/  ISETP.GE.AND P0, PT, R4.reuse, 0x1, PT ;  /* 0x000000010400780c */ /* 0x040fe20003f06270 */
[----:B------:R-:W-:Y:S01]  /*0ac0*/  IMAD.IADD R163, R9, 0x1, R162 ;  /* 0x0000000109a37824 */ /* 0x000fe200078e02a2 */
[----:B------:R-:W-:Y:S01]  /*0ad0*/  ISETP.GT.AND P3, PT, R4, 0x20, PT ;  /* 0x000000200400780c */ /* 0x000fe20003f64270 */
[----:B------:R-:W-:Y:S01]  /*0ae0*/  IMAD.MOV.U32 R162, RZ, RZ, R8 ;  /* 0x000000ffffa27224 */ /* 0x000fe200078e0008 */
[----:B------:R-:W-:Y:S01]  /*0af0*/  ISETP.GE.AND P5, PT, R120, c[0x0][0x1d4], PT ;  /* 0x0000750078007a0c */ /* 0x000fe20003fa6270 */
[----:B------:R-:W-:Y:S01]  /*0b00*/  IMAD.SHL.U32 R7, R7, 0x8, RZ ;  /* 0x0000000807077824 */ /* 0x000fe200078e00ff */
[----:B------:R-:W-:Y:S01]  /*0b10*/  USHF.L.U64.HI UR9, UR4, UR6, UR5 ;  /* 0x0000000604097299 */ /* 0x000fe20008010205 */
[----:B------:R-:W-:Y:S01]  /*0b20*/  IMAD.WIDE.U32 R162, R160, c[0x0][0x248], R162 ;  /* 0x00009200a0a27a25 */ /* 0x000fe200078e00a2 */
[----:B------:R-:W-:Y:S01]  /*0b30*/  P2R R125, PR, RZ, 0x4 ;  /* 0x00000004ff7d7803 */ /* 0x000fe20000000000 */
[----:B------:R-:W-:Y:S01]  /*0b40*/  ULDC.64 UR4, c[0x0][0x280] ;  /* 0x0000a00000047ab9 */ /* 0x000fe20000000a00 */
[----:B------:R-:W-:Y:S01]  /*0b50*/  LOP3.LUT R7, R7, 0xfffffe00, RZ, 0xc0, !PT ;  /* 0xfffffe0007077812 */ /* 0x000fe200078ec0ff */
[----:B------:R-:W-:Y:S01]  /*0b60*/  IMAD.IADD R15, R20, 0x1, R16 ;  /* 0x00000001140f7824 */ /* 0x000fe200078e0210 */
[----:B------:R-:W-:Y:S01]  /*0b70*/  MOV R164, R162 ;  /* 0x000000a200a47202 */ /* 0x000fe20000000f00 */
[----:B------:R-:W-:Y:S01]  /*0b80*/  IMAD R3, R6, UR10, R3 ;  /* 0x0000000a06037c24 */ /* 0x000fe2000f8e0203 */
[----:B------:R-:W-:Y:S01]  /*0b90*/  LOP3.LUT R117, R7, R117, R118, 0xf6, !PT ;  /* 0x0000007507757212 */ /* 0x000fe200078ef676 */
[----:B------:R-:W-:Y:S01]  /*0ba0*/  IMAD R22, R108, c[0x0][0x260], RZ ;  /* 0x000098006c167a24 */ /* 0x000fe200078e02ff */
[----:B------:R-:W-:Y:S01]  /*0bb0*/  SHF.R.S32.HI R21, RZ, 0x1f, R20 ;  /* 0x0000001fff157819 */ /* 0x000fe20000011414 */
[----:B------:R-:W-:Y:S01]  /*0bc0*/  IMAD.WIDE.U32 R10, R215, c[0x0][0x260], R18 ;  /* 0x00009800d70a7a25 */ /* 0x000fe200078e0012 */
[----:B------:R-:W-:Y:S01]  /*0bd0*/  IADD3 R116, R17, 0x20, RZ ;  /* 0x0000002011747810 */ /* 0x000fe20007ffe0ff */
[----:B------:R-:W-:Y:S01]  /*0be0*/  USHF.L.U64.HI UR13, UR4, UR6, UR5 ;  /* 0x00000006040d7299 */ /* 0x000fe20008010205 */
[----:B------:R-:W-:Y:S01]  /*0bf0*/  P2R R123, PR, RZ, 0x40 ;  /* 0x00000040ff7b7803 */ /* 0x000fe20000000000 */
[----:B------:R-:W-:Y:S01]  /*0c00*/  IMAD.SHL.U32 R117, R117, 0x2, RZ ;  /* 0x0000000275757824 */ /* 0x000fe200078e00ff */
[----:B------:R-:W-:Y:S01]  /*0c10*/  USHF.L.U32 UR14, UR4, 0x5, URZ ;  /* 0x00000005040e7899 */ /* 0x000fe2000800063f */
[----:B------:R-:W-:Y:S01]  /*0c20*/  IMAD R22, R215, c[0x0][0x264], R22 ;  /* 0x00009900d7167a24 */ /* 0x000fe200078e0216 */
[----:B------:R-:W-:Y:S01]  /*0c30*/  UIMAD.WIDE.U32 UR20, UR4, 0x30, URZ ;  /* 0x00000030041478a5 */ /* 0x000fe2000f8e003f */
[C---:B------:R-:W-:Y:S01]  /*0c40*/  IMAD R172, R170.reuse, c[0x0][0x280], RZ ;  /* 0x0000a000aaac7a24 */ /* 0x040fe200078e02ff */
[----:B------:R-:W-:Y:S01]  /*0c50*/  UIMAD UR15, UR7, UR5, URZ ;  /* 0x00000005070f72a4 */ /* 0x000fe2000f8e023f */
[----:B------:R-:W-:Y:S01]  /*0c60*/  IMAD.IADD R23, R11, 0x1, R22 ;  /* 0x000000010b177824 */ /* 0x000fe200078e0216 */
[----:B------:R-:W-:Y:S01]  /*0c70*/  P2R R122, PR, RZ, 0x20 ;  /* 0x00000020ff7a7803 */ /* 0x000fe20000000000 */
[----:B------:R-:W-:Y:S01]  /*0c80*/  IMAD.MOV.U32 R22, RZ, RZ, R10 ;  /* 0x000000ffff167224 */ /* 0x000fe200078e000a */
[----:B------:R-:W-:Y:S01]  /*0c90*/  ULDC.64 UR4, c[0x0][0x290] ;  /* 0x0000a40000047ab9 */ /* 0x000fe20000000a00 */
[----:B------:R-:W-:Y:S01]  /*0ca0*/  IMAD R170, R170, c[0x0][0x290], RZ ;  /* 0x0000a400aaaa7a24 */ /* 0x000fe200078e02ff */
[----:B------:R-:W-:Y:S01]  /*0cb0*/  USHF.L.U64.HI UR6, UR4, UR6, UR5 ;  /* 0x0000000604067299 */ /* 0x000fe20008010205 */
[C---:B------:R-:W-:Y:S01]  /*0cc0*/  IMAD.WIDE.U32 R8, R17.reuse, c[0x0][0x290], R18 ;  /* 0x0000a40011087a25 */ /* 0x040fe200078e0012 */
[----:B------:R-:W-:Y:S01]  /*0cd0*/  UIMAD.WIDE.U32 UR22, UR4, 0x30, URZ ;  /* 0x00000030041678a5 */ /* 0x000fe2000f8e003f */
[C---:B------:R-:W-:Y:S01]  /*0ce0*/  IADD3 R129, -R17.reuse, 0x30, RZ ;  /* 0x0000003011817810 */ /* 0x040fe20007ffe1ff */
[----:B------:R-:W-:Y:S01]  /*0cf0*/  UIMAD UR5, UR7, UR5, URZ ;  /* 0x00000005070572a4 */ /* 0x000fe2000f8e023f */
[C---:B------:R-:W-:Y:S01]  /*0d00*/  IMAD R170, R17.reuse, c[0x0][0x294], R170 ;  /* 0x0000a50011aa7a24 */ /* 0x040fe200078e02aa */
[----:B------:R-:W-:Y:S01]  /*0d10*/  IADD3 R14, R20, 0x20, RZ ;  /* 0x00000020140e7810 */ /* 0x000fe20007ffe0ff */
[C---:B------:R-:W-:Y:S01]  /*0d20*/  IMAD R172, R17.reuse, c[0x0][0x284], R172 ;  /* 0x0000a10011ac7a24 */ /* 0x040fe200078e02ac */
[----:B------:R-:W-:Y:S01]  /*0d30*/  USHF.L.U32 UR18, UR4, 0x5, URZ ;  /* 0x0000000504127899 */ /* 0x000fe2000800063f */
[----:B------:R-:W-:Y:S01]  /*0d40*/  IMAD.WIDE.U32 R12, R17, c[0x0][0x280], R18 ;  /* 0x0000a000110c7a25 */ /* 0x000fe200078e0012 */
[----:B------:R-:W-:-:S02]  /*0d50*/  UIADD3 UR15, UR21, UR15, URZ ;  /* 0x0000000f150f7290 */ /* 0x000fc4000fffe03f */
[----:B------:R-:W-:Y:S01]  /*0d60*/  UIADD3 UR5, UR23, UR5, URZ ;  /* 0x0000000517057290 */ /* 0x000fe2000fffe03f */
[----:B------:R-:W-:Y:S01]  /*0d70*/  IMAD.IADD R171, R170, 0x1, R9 ;  /* 0x00000001aaab7824 */ /* 0x000fe200078e0209 */
[----:B------:R-:W-:Y:S01]  /*0d80*/  ULDC.U8 UR4, c[0x0][0x298] ;  /* 0x0000a60000047ab9 */ /* 0x000fe20000000000 */
[----:B------:R-:W-:-:S04]  /*0d90*/  IMAD.WIDE.U32 R178, R17, c[0x0][0x280], R20 ;  /* 0x0000a00011b27a25 */ /* 0x000fc800078e0014 */
[----:B------:R-:W-:Y:S01]  /*0da0*/  IMAD.IADD R173, R172, 0x1, R13 ;  /* 0x00000001acad7824 */ /* 0x000fe200078e020d */
[----:B------:R-:W-:Y:S01]  /*0db0*/  SHF.R.S32.HI R13, RZ, 0x1f, R116 ;  /* 0x0000001fff0d7819 */ /* 0x000fe20000011474 */
[----:B------:R-:W-:Y:S02]  /*0dc0*/  IMAD.IADD R179, R179, 0x1, R172 ;  /* 0x00000001b3b37824 */ /* 0x000fe400078e02ac */
[----:B------:R-:W-:Y:S01]  /*0dd0*/  IMAD.MOV.U32 R172, RZ, RZ, R12 ;  /* 0x000000ffffac7224 */ /* 0x000fe200078e000c */
[----:B------:R-:W-:Y:S01]  /*0de0*/  LEA.HI R12, R13, R116, RZ, 0x3 ;  /* 0x000000740d0c7211 */ /* 0x000fe200078f18ff */
[----:B------:R-:W-:Y:S02]  /*0df0*/  IMAD.SHL.U32 R115, R116, 0x40, RZ ;  /* 0x0000004074737824 */ /* 0x000fe400078e00ff */
[----:B------:R-:W-:Y:S01]  /*0e00*/  IMAD.WIDE.U32 R166, R215, c[0x0][0x210], RZ ;  /* 0x00008400d7a67a25 */ /* 0x000fe200078e00ff */
[----:B------:R-:W-:Y:S02]  /*0e10*/  SHF.L.U32 R12, R12, 0x6, RZ ;  /* 0x000000060c0c7819 */ /* 0x000fe400000006ff */
[----:B------:R-:W-:Y:S01]  /*0e20*/  LOP3.LUT R115, R115, 0x1c0, RZ, 0xc0, !PT ;  /* 0x000001c073737812 */ /* 0x000fe200078ec0ff */
[----:B------:R-:W-:Y:S01]  /*0e30*/  IMAD.WIDE.U32 R176, R17, c[0x0][0x290], R20 ;  /* 0x0000a40011b07a25 */ /* 0x000fe200078e0014 */
[----:B------:R-:W-:-:S02]  /*0e40*/  LOP3.LUT R12, R12, 0xfffffe00, RZ, 0xc0, !PT ;  /* 0xfffffe000c0c7812 */ /* 0x000fc400078ec0ff */
[----:B------:R-:W-:Y:S01]  /*0e50*/  SHF.R.U32.HI R126, RZ, 0x3, R115 ;  /* 0x00000003ff7e7819 */ /* 0x000fe20000011673 */
[----:B------:R-:W-:Y:S02]  /*0e60*/  IMAD.MOV.U32 R146, RZ, RZ, c[0x0][0x27c] ;  /* 0x00009f00ff927624 */ /* 0x000fe400078e00ff */
[----:B------:R-:W-:Y:S02]  /*0e70*/  IMAD.IADD R177, R177, 0x1, R170 ;  /* 0x00000001b1b17824 */ /* 0x000fe400078e02aa */
[----:B------:R-:W-:Y:S02]  /*0e80*/  IMAD.MOV.U32 R147, RZ, RZ, c[0x0][0x2b8] ;  /* 0x0000ae00ff937624 */ /* 0x000fe400078e00ff */
[----:B------:R-:W-:Y:S02]  /*0e90*/  IMAD.MOV.U32 R170, RZ, RZ, R8 ;  /* 0x000000ffffaa7224 */ /* 0x000fe400078e0008 */
[----:B-----5:R-:W-:-:S04]  /*0ea0*/  IMAD.WIDE.U32 R178, R110, c[0x0][0x280], R178 ;  /* 0x0000a0006eb27a25 */ /* 0x020fc800078e00b2 */
[----:B------:R-:W-:Y:S02]  /*0eb0*/  IMAD.MOV.U32 R74, RZ, RZ, c[0x0][0x27c] ;  /* 0x00009f00ff4a7624 */ /* 0x000fe400078e00ff */
[----:B------:R-:W-:-:S04]  /*0ec0*/  IMAD.WIDE.U32 R168, R215, c[0x0][0x1e8], RZ ;  /* 0x00007a00d7a87a25 */ /* 0x000fc800078e00ff */
[----:B------:R-:W-:-:S04]  /*0ed0*/  IMAD.WIDE.U32 R176, R110, c[0x0][0x290], R176 ;  /* 0x0000a4006eb07a25 */ /* 0x000fc800078e00b0 */
[----:B------:R-:W-:-:S04]  /*0ee0*/  IMAD.WIDE.U32 R172, R110, c[0x0][0x280], R172 ;  /* 0x0000a0006eac7a25 */ /* 0x000fc800078e00ac */
[----:B------:R-:W-:-:S04]  /*0ef0*/  IMAD.WIDE.U32 R170, R110, c[0x0][0x290], R170 ;  /* 0x0000a4006eaa7a25 */ /* 0x000fc800078e00aa */
[----:B------:R-:W-:Y:S02]  /*0f00*/  IMAD.SHL.U32 R74, R74, 0x2, RZ ;  /* 0x000000024a4a7824 */ /* 0x000fe400078e00ff */
[----:B------:R-:W-:Y:S01]  /*0f10*/  IMAD R0, R0, 0x20, R17 ;  /* 0x0000002000007824 */ /* 0x000fe200078e0211 */
[----:B--2---:R-:W-:Y:S01]  /*0f20*/  @P1 SHF.R.S32.HI R175, RZ, 0x1f, R174 ;  /* 0x0000001fffaf1819 */ /* 0x004fe200000114ae */
[----:B------:R-:W-:Y:S01]  /*0f30*/  @!P1 IMAD.MOV.U32 R175, RZ, RZ, R139 ;  /* 0x000000ffffaf9224 */ /* 0x000fe200078e008b */
[----:B------:R-:W-:Y:S01]  /*0f40*/  SEL R139, R139, RZ, !P4 ;  /* 0x000000ff8b8b7207 */ /* 0x000fe20006000000 */
[----:B------:R-:W-:Y:S01]  /*0f50*/  @!P1 IMAD.MOV.U32 R174, RZ, RZ, R218 ;  /* 0x000000ffffae9224 */ /* 0x000fe200078e00da */
[----:B------:R-:W-:-:S03]  /*0f60*/  ISETP.GE.AND P4, PT, R15, c[0x0][0x1d4], PT ;  /* 0x000075000f007a0c */ /* 0x000fc60003f86270 */
[C---:B------:R-:W-:Y:S01]  /*0f70*/  IMAD R165, R139.reuse, c[0x0][0x248], RZ ;  /* 0x000092008ba57a24 */ /* 0x040fe200078e02ff */
[----:B------:R-:W-:Y:S01]  /*0f80*/  P2R R124, PR, RZ, 0x10 ;  /* 0x00000010ff7c7803 */ /* 0x000fe20000000000 */
[----:B------:R-:W-:Y:S02]  /*0f90*/  IMAD R139, R139, c[0x0][0x268], RZ ;  /* 0x00009a008b8b7a24 */ /* 0x000fe400078e02ff */
[C---:B------:R-:W-:Y:S02]  /*0fa0*/  IMAD R165, R160.reuse, c[0x0][0x24c], R165 ;  /* 0x00009300a0a57a24 */ /* 0x040fe400078e02a5 */
[C---:B------:R-:W-:Y:S02]  /*0fb0*/  IMAD R139, R160.reuse, c[0x0][0x26c], R139 ;  /* 0x00009b00a08b7a24 */ /* 0x040fe400078e028b */
[----:B------:R-:W-:Y:S02]  /*0fc0*/  IMAD.IADD R165, R163, 0x1, R165 ;  /* 0x00000001a3a57824 */ /* 0x000fe400078e02a5 */
[----:B------:R-:W-:-:S04]  /*0fd0*/  IMAD.WIDE.U32 R160, R160, c[0x0][0x268], R22 ;  /* 0x00009a00a0a07a25 */ /* 0x000fc800078e0016 */
[----:B------:R-:W-:-:S04]  /*0fe0*/  IMAD.WIDE.U32 R4, R61, UR10, R164 ;  /* 0x0000000a3d047c25 */ /* 0x000fc8000f8e00a4 */
[----:B------:R-:W-:Y:S01]  /*0ff0*/  IMAD.IADD R3, R5, 0x1, R3 ;  /* 0x0000000105037824 */ /* 0x000fe200078e0203 */
[----:B------:R-:W-:Y:S01]  /*1000*/  @P0 LEA R24, P1, R4, c[0x0][0x220], 0x1 ;  /* 0x0000880004180a11 */ /* 0x000fe200078208ff */
[----:B------:R-:W-:-:S03]  /*1010*/  IMAD.IADD R139, R161, 0x1, R139 ;  /* 0x00000001a18b7824 */ /* 0x000fc600078e028b */
[C---:B------:R-:W-:Y:S02]  /*1020*/  @P0 LEA.HI.X R25, R4.reuse, c[0x0][0x224], R3, 0x1, P1 ;  /* 0x0000890004190a11 */ /* 0x040fe400008f0c03 */
[----:B------:R-:W-:-:S03]  /*1030*/  @P3 IADD3 R4, P1, R4, UR12, RZ ;  /* 0x0000000c04043c10 */ /* 0x000fc6000ff3e0ff */
[----:B------:R-:W-:Y:S01]  /*1040*/  @!PT LDS RZ, [RZ] ;  /* 0x00000000fffff984 */ /* 0x000fe20000000800 */
[----:B------:R-:W-:Y:S01]  /*1050*/  @!PT LDS RZ, [RZ] ;  /* 0x00000000fffff984 */ /* 0x000fe20000000800 */
[----:B------:R-:W-:Y:S01]  /*1060*/  @!PT LDS RZ, [RZ] ;  /* 0x00000000fffff984 */ /* 0x000fe20000000800 */
[----:B------:R1:W-:Y:S01]  /*1070*/  @P0 LDGSTS.E.BYPASS.LTC128B.128 [R117+0xa080], [R24.64], !P2 ;  /* 0x0a08000018750fae */ /* 0x0003e2000d101d50 */
[----:B------:R-:W-:Y:S02]  /*1080*/  @P3 IADD3.X R3, R3, UR9, RZ, P1, !PT ;  /* 0x0000000903033c10 */ /* 0x000fe40008ffe4ff */
[----:B------:R-:W-:Y:S01]  /*1090*/  ISETP.GE.AND P1, PT, R18, c[0x0][0x27c], PT ;  /* 0x00009f0012007a0c */ /* 0x000fe20003f26270 */
[----:B------:R1:W-:Y:S01]  /*10a0*/  @P0 LDGSTS.E.BYPASS.LTC128B.128 [R117+0xb880], [R24.64+0x80], !P4 ;  /* 0x0b88008018750fae */ /* 0x0003e2000e101d50 */
[----:B------:R-:W-:Y:S02]  /*10b0*/  ISETP.GE.AND P2, PT, R15, c[0x0][0x27c], PT ;  /* 0x00009f000f007a0c */ /* 0x000fe40003f46270 */
[----:B------:R-:W-:Y:S01]  /*10c0*/  SEL R5, RZ, c[0x0][0x27c], !P1 ;  /* 0x00009f00ff057a07 */ /* 0x000fe20004800000 */
[----:B------:R1:W-:Y:S01]  /*10d0*/  @P0 LDGSTS.E.BYPASS.LTC128B.128 [R117+0xd080], [R24.64+0x100], !P6 ;  /* 0x0d08010018750fae */ /* 0x0003e2000f101d50 */
[----:B------:R-:W-:-:S03]  /*10e0*/  SEL R6, RZ, c[0x0][0x27c], !P2 ;  /* 0x00009f00ff067a07 */ /* 0x000fc60005000000 */
[----:B------:R1:W-:Y:S01]  /*10f0*/  @P0 LDGSTS.E.BYPASS.LTC128B.128 [R117+0xe880], [R24.64+0x180], !P5 ;  /* 0x0e88018018750fae */ /* 0x0003e2000e901d50 */
[----:B------:R-:W-:Y:S01]  /*1100*/  @P3 LEA R10, P0, R4, c[0x0][0x220], 0x1 ;  /* 0x00008800040a3a11 */ /* 0x000fe200078008ff */
[----:B------:R-:W-:-:S03]  /*1110*/  IMAD.IADD R9, R15, 0x1, R6 ;  /* 0x000000010f097824 */ /* 0x000fc600078e0206 */
[----:B------:R-:W-:Y:S01]  /*1120*/  @P3 LEA.HI.X R11, R4, c[0x0][0x224], R3, 0x1, P0 ;  /* 0x00008900040b3a11 */ /* 0x000fe200000f0c03 */
[----:B------:R-:W-:Y:S01]  /*1130*/  IMAD.IADD R4, R18, 0x1, R5 ;  /* 0x0000000112047824 */ /* 0x000fe200078e0205 */
[----:B------:R-:W-:-:S04]  /*1140*/  ISETP.NE.AND P0, PT, R125, RZ, PT ;  /* 0x000000ff7d00720c */ /* 0x000fc80003f05270 */
[----:B------:R-:W-:-:S04]  /*1150*/  SHF.R.S32.HI R5, RZ, 0x1f, R4 ;  /* 0x0000001fff057819 */ /* 0x000fc80000011404 */
[CC--:B------:R-:W-:Y:S02]  /*1160*/  LEA.HI R3, R5.reuse, R4.reuse, RZ, 0x3 ;  /* 0x0000000405037211 */ /* 0x0c0fe400078f18ff */
[----:B------:R-:W-:Y:S02]  /*1170*/  LEA.HI R5, R5, R4, RZ, 0x6 ;  /* 0x0000000405057211 */ /* 0x000fe400078f30ff */
[----:B------:R-:W-:Y:S01]  /*1180*/  SHF.R.S32.HI R4, RZ, 0x1f, R9 ;  /* 0x0000001fff047819 */ /* 0x000fe20000011409 */
[----:B------:R2:W-:Y:S01]  /*1190*/  @P3 LDGSTS.E.BYPASS.LTC128B.128 [R117+0xb080], [R10.64], !P0 ;  /* 0x0b0800000a753fae */ /* 0x0005e2000c101d50 */
[----:B------:R-:W-:Y:S02]  /*11a0*/  SHF.R.S32.HI R5, RZ, 0x6, R5 ;  /* 0x00000006ff057819 */ /* 0x000fe40000011405 */
[CC--:B------:R-:W-:Y:S01]  /*11b0*/  LEA.HI R76, R4.reuse, R9.reuse, RZ, 0x3 ;  /* 0x00000009044c7211 */ /* 0x0c0fe200078f18ff */
[----:B------:R2:W-:Y:S01]  /*11c0*/  @P3 LDGSTS.E.BYPASS.LTC128B.128 [R117+0xc880], [R10.64+0x80], !P4 ;  /* 0x0c8800800a753fae */ /* 0x0005e2000e101d50 */
[----:B------:R-:W-:Y:S01]  /*11d0*/  LEA.HI R4, R4, R9, RZ, 0x6 ;  /* 0x0000000904047211 */ /* 0x000fe200078f30ff */
[----:B------:R-:W-:Y:S01]  /*11e0*/  IMAD R9, R5, 0xc00, R7 ;  /* 0x00000c0005097824 */ /* 0x000fe200078e0207 */
[----:B------:R-:W-:Y:S01]  /*11f0*/  LOP3.LUT R149, R115, 0x38, R76, 0xf8, !PT ;  /* 0x0000003873957812 */ /* 0x000fe200078ef84c */
[----:B------:R2:W-:Y:S01]  /*1200*/  @P3 LDGSTS.E.BYPASS.LTC128B.128 [R117+0xe080], [R10.64+0x100], !P6 ;  /* 0x0e0801000a753fae */ /* 0x0005e2000f101d50 */
[----:B------:R-:W-:Y:S01]  /*1210*/  SHF.R.S32.HI R4, RZ, 0x6, R4 ;  /* 0x00000006ff047819 */ /* 0x000fe20000011404 */
[--C-:B------:R-:W-:Y:S01]  /*1220*/  IMAD R5, R5, 0xc00, R12.reuse ;  /* 0x00000c0005057824 */ /* 0x100fe200078e020c */
[----:B------:R-:W-:Y:S01]  /*1230*/  LOP3.LUT R23, R119, 0x38, R3, 0xf8, !PT ;  /* 0x0000003877177812 */ /* 0x000fe200078ef803 */
[----:B------:R2:W-:Y:S01]  /*1240*/  @P3 LDGSTS.E.BYPASS.LTC128B.128 [R117+0xf880], [R10.64+0x180], !P5 ;  /* 0x0f8801800a753fae */ /* 0x0005e2000e901d50 */
[----:B------:R-:W-:Y:S01]  /*1250*/  LOP3.LUT R149, R149, R126, RZ, 0x3c, !PT ;  /* 0x0000007e95957212 */ /* 0x000fe200078e3cff */
[C---:B------:R-:W-:Y:S01]  /*1260*/  IMAD R6, R4.reuse, 0xc00, R7 ;  /* 0x00000c0004067824 */ /* 0x040fe200078e0207 */
[----:B------:R-:W-:Y:S01]  /*1270*/  LOP3.LUT R13, R115, 0x38, R3, 0xf8, !PT ;  /* 0x00000038730d7812 */ /* 0x000fe200078ef803 */
[----:B------:R-:W-:Y:S01]  /*1280*/  IMAD R4, R4, 0xc00, R12 ;  /* 0x00000c0004047824 */ /* 0x000fe200078e020c */
[----:B------:R-:W-:Y:S01]  /*1290*/  LOP3.LUT R152, R23, R118, RZ, 0x3c, !PT ;  /* 0x0000007617987212 */ /* 0x000fe200078e3cff */
[----:B------:R-:W0:Y:S01]  /*12a0*/  LDGDEPBAR ;  /* 0x00000000000079af */ /* 0x000e220000000000 */
[----:B------:R-:W-:Y:S01]  /*12b0*/  LOP3.LUT R150, R13, R126, RZ, 0x3c, !PT ;  /* 0x0000007e0d967212 */ /* 0x000fe200078e3cff */
[----:B------:R-:W-:Y:S01]  /*12c0*/  IMAD.IADD R149, R4, 0x1, R149 ;  /* 0x0000000104957824 */ /* 0x000fe200078e0295 */
[----:B------:R-:W-:Y:S01]  /*12d0*/  LOP3.LUT R151, R119, 0x38, R76, 0xf8, !PT ;  /* 0x0000003877977812 */ /* 0x000fe200078ef84c */
[----:B------:R-:W-:Y:S01]  /*12e0*/  IMAD R4, R108, c[0x0][0x210], RZ ;  /* 0x000084006c047a24 */ /* 0x000fe200078e02ff */
[----:B------:R-:W-:Y:S01]  /*12f0*/  ISETP.GE.AND P0, PT, R146, 0x1, PT ;  /* 0x000000019200780c */ /* 0x000fe20003f06270 */
[----:B------:R-:W-:Y:S01]  /*1300*/  IMAD.IADD R152, R9, 0x1, R152 ;  /* 0x0000000109987824 */ /* 0x000fe200078e0298 */
[----:B------:R-:W-:Y:S01]  /*1310*/  LOP3.LUT R151, R151, R118, RZ, 0x3c, !PT ;  /* 0x0000007697977212 */ /* 0x000fe200078e3cff */
[----:B------:R-:W-:Y:S01]  /*1320*/  IMAD R9, R215, c[0x0][0x214], R4 ;  /* 0x00008500d7097a24 */ /* 0x000fe200078e0204 */
[----:B------:R-:W-:Y:S01]  /*1330*/  SHF.R.S32.HI R4, RZ, 0x1f, R121 ;  /* 0x0000001fff047819 */ /* 0x000fe20000011479 */
[----:B------:R-:W-:Y:S01]  /*1340*/  IMAD.IADD R150, R5, 0x1, R150 ;  /* 0x0000000105967824 */ /* 0x000fe200078e0296 */
[----:B------:R-:W-:Y:S01]  /*1350*/  SHF.R.S32.HI R5, RZ, 0x1f, R110 ;  /* 0x0000001fff057819 */ /* 0x000fe2000001146e */
[----:B------:R-:W-:Y:S01]  /*1360*/  IMAD.IADD R128, R167, 0x1, R9 ;  /* 0x00000001a7807824 */ /* 0x000fe200078e0209 */
[----:B------:R-:W-:Y:S01]  /*1370*/  LEA.HI R133, R4, R121, RZ, 0x3 ;  /* 0x0000007904857211 */ /* 0x000fe200078f18ff */
[----:B------:R-:W-:Y:S01]  /*1380*/  IMAD.IADD R151, R6, 0x1, R151 ;  /* 0x0000000106977824 */ /* 0x000fe200078e0297 */
[----:B------:R-:W-:Y:S01]  /*1390*/  SHF.R.S32.HI R4, RZ, 0x1f, R15 ;  /* 0x0000001fff047819 */ /* 0x000fe2000001140f */
[----:B------:R-:W-:Y:S01]  /*13a0*/  IMAD R137, R5, c[0x0][0x280], RZ ;  /* 0x0000a00005897a24 */ /* 0x000fe200078e02ff */
[----:B------:R-:W-:Y:S01]  /*13b0*/  LOP3.LUT R133, R133, 0xfffffff8, RZ, 0xc0, !PT ;  /* 0xfffffff885857812 */ /* 0x000fe200078ec0ff */
[----:B------:R-:W-:Y:S01]  /*13c0*/  IMAD R9, R175, c[0x0][0x2b0], RZ ;  /* 0x0000ac00af097a24 */ /* 0x000fe200078e02ff */
[----:B------:R-:W-:Y:S01]  /*13d0*/  LEA.HI R135, R4, R15, RZ, 0x3 ;  /* 0x0000000f04877211 */ /* 0x000fe200078f18ff */
[----:B------:R-:W-:Y:S01]  /*13e0*/  IMAD R6, R108, c[0x0][0x1e8], RZ ;  /* 0x00007a006c067a24 */ /* 0x000fe200078e02ff */
[----:B--2---:R-:W-:Y:S01]  /*13f0*/  SHF.R.S32.HI R11, RZ, 0x1f, R120 ;  /* 0x0000001fff0b7819 */ /* 0x004fe20000011478 */
[----:B------:R-:W-:Y:S01]  /*1400*/  IMAD R5, R5, c[0x0][0x290], RZ ;  /* 0x0000a40005057a24 */ /* 0x000fe200078e02ff */
[----:B------:R-:W-:Y:S01]  /*1410*/  LOP3.LUT R135, R135, 0xfffffff8, RZ, 0xc0, !PT ;  /* 0xfffffff887877812 */ /* 0x000fe200078ec0ff */
[----:B------:R-:W-:Y:S01]  /*1420*/  IMAD R137, R110, c[0x0][0x284], R137 ;  /* 0x0000a1006e897a24 */ /* 0x000fe200078e0289 */
[----:B------:R-:W-:Y:S01]  /*1430*/  LEA.HI R134, R11, R120, RZ, 0x3 ;  /* 0x000000780b867211 */ /* 0x000fe200078f18ff */
[----:B------:R-:W-:Y:S01]  /*1440*/  IMAD R9, R174, c[0x0][0x2b4], R9 ;  /* 0x0000ad00ae097a24 */ /* 0x000fe200078e0209 */
[----:B------:R-:W-:Y:S01]  /*1450*/  LOP3.LUT R145, R3, 0xfffffff8, RZ, 0xc0, !PT ;  /* 0xfffffff803917812 */ /* 0x000fe200078ec0ff */
[----:B------:R-:W-:Y:S01]  /*1460*/  IMAD R127, R215, c[0x0][0x1ec], R6 ;  /* 0x00007b00d77f7a24 */ /* 0x000fe200078e0206 */
[----:B------:R-:W-:Y:S01]  /*1470*/  LOP3.LUT R134, R134, 0xfffffff8, RZ, 0xc0, !PT ;  /* 0xfffffff886867812 */ /* 0x000fe200078ec0ff */
[----:B------:R-:W-:Y:S01]  /*1480*/  IMAD R5, R110, c[0x0][0x294], R5 ;  /* 0x0000a5006e057a24 */ /* 0x000fe200078e0205 */
[----:B------:R-:W-:Y:S01]  /*1490*/  LOP3.LUT R143, R76, 0xfffffff8, RZ, 0xc0, !PT ;  /* 0xfffffff84c8f7812 */ /* 0x000fe200078ec0ff */
[----:B------:R-:W-:Y:S01]  /*14a0*/  IMAD.WIDE.U32 R174, R174, c[0x0][0x2b0], RZ ;  /* 0x0000ac00aeae7a25 */ /* 0x000fe200078e00ff */
[----:B------:R-:W-:-:S02]  /*14b0*/  ISETP.NE.AND P3, PT, R147, 0x1, PT ;  /* 0x000000019300780c */ /* 0x000fc40003f65270 */
[----:B------:R-:W-:Y:S01]  /*14c0*/  SHF.R.S32.HI R77, RZ, 0x3, R3 ;  /* 0x00000003ff4d7819 */ /* 0x000fe20000011403 */
[----:B------:R-:W-:Y:S01]  /*14d0*/  IMAD.IADD R127, R169, 0x1, R127 ;  /* 0x00000001a97f7824 */ /* 0x000fe200078e027f */
[----:B------:R-:W-:Y:S01]  /*14e0*/  IADD3 R141, R179, R137, RZ ;  /* 0x00000089b38d7210 */ /* 0x000fe20007ffe0ff */
[----:B------:R-:W-:Y:S01]  /*14f0*/  IMAD.IADD R130, R175, 0x1, R9 ;  /* 0x00000001af827824 */ /* 0x000fe200078e0209 */
[----:B------:R-:W-:Y:S01]  /*1500*/  P2R R3, PR, RZ, 0x1 ;  /* 0x00000001ff037803 */ /* 0x000fe20000000000 */
[----:B------:R-:W-:Y:S01]  /*1510*/  IMAD.IADD R137, R137, 0x1, R173 ;  /* 0x0000000189897824 */ /* 0x000fe200078e02ad */
[----:B------:R-:W-:Y:S01]  /*1520*/  IADD3 R13, R20, 0x60, RZ ;  /* 0x00000060140d7810 */ /* 0x000fe20007ffe0ff */
[----:B------:R-:W-:Y:S01]  /*1530*/  IMAD.IADD R140, R177, 0x1, R5 ;  /* 0x00000001b18c7824 */ /* 0x000fe200078e0205 */
[----:B------:R-:W-:Y:S01]  /*1540*/  SHF.R.S32.HI R132, RZ, 0x1f, R133 ;  /* 0x0000001fff847819 */ /* 0x000fe20000011485 */
[----:B------:R-:W-:Y:S01]  /*1550*/  IMAD.IADD R136, R5, 0x1, R171 ;  /* 0x0000000105887824 */ /* 0x000fe200078e02ab */
[----:B------:R-:W-:Y:S01]  /*1560*/  SHF.R.S32.HI R131, RZ, 0x1f, R134 ;  /* 0x0000001fff837819 */ /* 0x000fe20000011486 */
[----:B------:R-:W-:Y:S01]  /*1570*/  IMAD.SHL.U32 R152, R152, 0x2, RZ ;  /* 0x0000000298987824 */ /* 0x000fe200078e00ff */
[----:B------:R-:W-:Y:S01]  /*1580*/  SHF.R.S32.HI R144, RZ, 0x1f, R135 ;  /* 0x0000001fff907819 */ /* 0x000fe20000011487 */
[----:B------:R-:W-:Y:S01]  /*1590*/  IMAD.SHL.U32 R150, R150, 0x2, RZ ;  /* 0x0000000296967824 */ /* 0x000fe200078e00ff */
[----:B------:R-:W-:Y:S01]  /*15a0*/  SHF.R.S32.HI R142, RZ, 0x1f, R145 ;  /* 0x0000001fff8e7819 */ /* 0x000fe20000011491 */
[----:B------:R-:W-:Y:S01]  /*15b0*/  IMAD.SHL.U32 R151, R151, 0x2, RZ ;  /* 0x0000000297977824 */ /* 0x000fe200078e00ff */
[----:B------:R-:W-:Y:S01]  /*15c0*/  SHF.R.S32.HI R76, RZ, 0x3, R76 ;  /* 0x00000003ff4c7819 */ /* 0x000fe2000001144c */
[----:B------:R-:W-:Y:S01]  /*15d0*/  IMAD.SHL.U32 R149, R149, 0x2, RZ ;  /* 0x0000000295957824 */ /* 0x000fe200078e00ff */
[----:B------:R-:W-:-:S02]  /*15e0*/  SHF.R.S32.HI R148, RZ, 0x1f, R143 ;  /* 0x0000001fff947819 */ /* 0x000fc4000001148f */
[----:B------:R-:W-:Y:S01]  /*15f0*/  P2R R3, PR, RZ, 0x8 ;  /* 0x00000008ff037803 */ /* 0x000fe20000000000 */
[----:B-1----:R-:W-:Y:S06]  /*1600*/  BAR.SYNC.DEFER_BLOCKING 0x0 ;  /* 0x0000000000007b1d */ /* 0x002fec0000010000 */
.L_x_874:
[----:B-1----:R-:W-:Y:S01]  /*1610*/  IMAD R3, R61, 0x30, R0 ;  /* 0x000000303d037824 */ /* 0x002fe200078e0200 */
[----:B------:R-:W-:Y:S01]  /*1620*/  ISETP.NE.AND P3, PT, R147, 0x1, PT ;  /* 0x000000019300780c */ /* 0x000fe20003f65270 */
[----:B------:R-:W-:Y:S01]  /*1630*/  IMAD.MOV.U32 R157, RZ, RZ, RZ ;  /* 0x000000ffff9d7224 */ /* 0x000fe200078e00ff */
[----:B------:R-:W-:Y:S04]  /*1640*/  DEPBAR.LE SB0, 0x0 ;  /* 0x000080000000791a */ /* 0x000fe80000000000 */
[----:B------:R-:W-:Y:S01]  /*1650*/  IMAD.IADD R155, R112, 0x1, R3 ;  /* 0x00000001709b7824 */ /* 0x000fe200078e0203 */
[----:B------:R-:W-:Y:S01]  /*1660*/  ISETP.GE.AND P0, PT, R3, R2, PT ;  /* 0x000000020300720c */ /* 0x000fe20003f06270 */
[----:B------:R-:W-:Y:S01]  /*1670*/  BSSY B2, `(.L_x_835) ;  /* 0x0000553000027945 */ /* 0x000fe20003800000 */
[----:B------:R-:W-:Y:S01]  /*1680*/  ISETP.GE.AND P4, PT, R146, 0x1, PT ;  /* 0x000000019200780c */ /* 0x000fe20003f86270 */
[----:B------:R-:W-:Y:S01]  /*1690*/  IMAD.MOV.U32 R5, RZ, RZ, R155 ;  /* 0x000000ffff057224 */ /* 0x000fe200078e009b */
[----:B------:R-:W-:Y:S02]  /*16a0*/  ISETP.GT.OR P0, PT, R0, 0x2f, P0 ;  /* 0x0000002f0000780c */ /* 0x000fe40000704670 */
[----:B--2---:R-:W-:Y:S05]  /*16b0*/  @P3 IMAD.HI.U32 R4, R155, c[0x0][0x2bc], RZ ;  /* 0x0000af009b043a27 */ /* 0x004fea00078e00ff */
[----:B------:R-:W-:Y:S06]  /*16c0*/  @P3 SHF.R.U32.HI R5, RZ, c[0x0][0x2c0], R4 ;  /* 0x0000b000ff053a19 */ /* 0x000fec0000011604 */
[C---:B------:R-:W-:Y:S04]  /*16d0*/  @!P0 IADD3 R9, P3, R5.reuse, R174, RZ ;  /* 0x000000ae05098210 */ /* 0x040fe80007f7e0ff */
[----:B------:R-:W-:Y:S02]  /*16e0*/  @!P0 LEA.HI.X.SX32 R4, R5, R130, 0x1, P3 ;  /* 0x0000008205048211 */ /* 0x000fe400018f0eff */
[C---:B------:R-:W-:Y:S04]  /*16f0*/  @!P0 LEA R10, P3, R9.reuse, c[0x0][0x2a0], 0x2 ;  /* 0x0000a800090a8a11 */ /* 0x040fe800078610ff */
[----:B------:R-:W-:Y:S01]  /*1700*/  @!P0 LEA.HI.X R11, R9, c[0x0][0x2a4], R4, 0x2, P3 ;  /* 0x0000a900090b8a11 */ /* 0x000fe200018f1404 */
[----:B------:R-:W-:Y:S04]  /*1710*/  IMAD.MOV R4, RZ, RZ, -R5 ;  /* 0x000000ffff047224 */ /* 0x000fe800078e0a05 */
[----:B------:R-:W-:Y:S01]  /*1720*/  IMAD R155, R4, c[0x0][0x2b8], R155 ;  /* 0x0000ae00049b7a24 */ /* 0x000fe200078e029b */
[----:B------:R-:W2:Y:S03]  /*1730*/  @!P0 LDG.E R157, [R10.64] ;  /* 0x000000100a9d8981 */ /* 0x000ea6000c1e1900 */
[C---:B------:R-:W-:Y:S01]  /*1740*/  IMAD.WIDE.U32 R8, R155.reuse, c[0x0][0x1e0], RZ ;  /* 0x000078009b087a25 */ /* 0x040fe200078e00ff */
[----:B------:R-:W-:Y:S01]  /*1750*/  SHF.R.S32.HI R154, RZ, 0x1f, R155 ;  /* 0x0000001fff9a7819 */ /* 0x000fe2000001149b */
[----:B------:R-:W-:Y:S04]  /*1760*/  BAR.SYNC.DEFER_BLOCKING 0x0 ;  /* 0x0000000000007b1d */ /* 0x000fe80000010000 */
[----:B------:R-:W-:Y:S04]  /*1770*/  IMAD R4, R154, c[0x0][0x1e0], RZ ;  /* 0x000078009a047a24 */ /* 0x000fe800078e02ff */
[----:B------:R-:W-:Y:S04]  /*1780*/  IMAD R4, R155, c[0x0][0x1e4], R4 ;  /* 0x000079009b047a24 */ /* 0x000fe800078e0204 */
[----:B------:R-:W-:Y:S01]  /*1790*/  IMAD.IADD R9, R9, 0x1, R4 ;  /* 0x0000000109097824 */ /* 0x000fe200078e0204 */
[----:B--2---:R-:W-:Y:S03]  /*17a0*/  SHF.R.S32.HI R153, RZ, 0x1f, R157 ;  /* 0x0000001fff997819 */ /* 0x004fe6000001149d */
[----:B------:R-:W-:Y:S04]  /*17b0*/  IMAD.WIDE.U32 R8, R157, c[0x0][0x1f0], R8 ;  /* 0x00007c009d087a25 */ /* 0x000fe800078e0008 */
[----:B------:R-:W-:Y:S01]  /*17c0*/  IMAD R180, R153, c[0x0][0x1f0], RZ ;  /* 0x00007c0099b47a24 */ /* 0x000fe200078e02ff */
[----:B------:R-:W-:Y:S03]  /*17d0*/  IADD3 R5, P0, R168, R8, RZ ;  /* 0x00000008a8057210 */ /* 0x000fe60007f1e0ff */
[----:B------:R-:W-:Y:S05]  /*17e0*/  IMAD R180, R157, c[0x0][0x1f4], R180 ;  /* 0x00007d009db47a24 */ /* 0x000fea00078e02b4 */
[----:B------:R-:W-:Y:S02]  /*17f0*/  IADD3.X R180, R127, R9, R180, P0, !PT ;  /* 0x000000097fb47210 */ /* 0x000fe400007fe4b4 */
[C---:B----4-:R-:W-:Y:S04]  /*1800*/  LEA R181, P0, R5.reuse, c[0x0][0x1c8], 0x1 ;  /* 0x0000720005b57a11 */ /* 0x050fe800078008ff */
[----:B------:R-:W-:Y:S01]  /*1810*/  LEA.HI.X R180, R5, c[0x0][0x1cc], R180, 0x1, P0 ;  /* 0x0000730005b47a11 */ /* 0x000fe200000f0cb4 */
[----:B------:R-:W-:-:S05]  /*1820*/  @!P4 BRA `(.L_x_836) ;  /* 0x00004ff00000c947 */ /* 0x000fca0003800000 */
[C---:B------:R-:W-:Y:S01]  /*1830*/  IMAD R5, R61.reuse, UR15, RZ ;  /* 0x0000000f3d057c24 */ /* 0x040fe2000f8e02ff */
[----:B------:R-:W-:Y:S01]  /*1840*/  ISETP.NE.AND P0, PT, RZ, UR4, PT ;  /* 0x00000004ff007c0c */ /* 0x000fe2000bf05270 */
[C---:B------:R-:W-:Y:S01]  /*1850*/  IMAD R71, R61.reuse, UR5, RZ ;  /* 0x000000053d477c24 */ /* 0x040fe2000f8e02ff */
[----:B------:R-:W-:Y:S01]  /*1860*/  SHF.R.S32.HI R4, RZ, 0x1f, R61 ;  /* 0x0000001fff047819 */ /* 0x000fe2000001143d */
[C---:B------:R-:W-:Y:S02]  /*1870*/  IMAD R3, R61.reuse, -0x30, R2 ;  /* 0xffffffd03d037824 */ /* 0x040fe400078e0202 */
[----:B------:R-:W-:Y:S03]  /*1880*/  IMAD.WIDE.U32 R98, R61, UR20, RZ ;  /* 0x000000143d627c25 */ /* 0x000fe6000f8e00ff */
[----:B------:R-:W-:Y:S01]  /*1890*/  IMNMX R138, R3, 0x30, PT ;  /* 0x00000030038a7817 */ /* 0x000fe20003800200 */
[C---:B------:R-:W-:Y:S02]  /*18a0*/  IMAD R5, R4.reuse, UR20, R5 ;  /* 0x0000001404057c24 */ /* 0x040fe4000f8e0205 */
        /* <DEDUP_REMOVED lines=15> */
[----:B------:R-:W-:Y:S03]  /*19a0*/  CS2R R56, SRZ ;  /* 0x0000000000387805 */ /* 0x000fe6000001ff00 */
[----:B------:R-:W-:-:S05]  /*19b0*/  @P4 BRA `(.L_x_839) ;  /* 0x0000020000004947 */ /* 0x000fca0003800000 */
[----:B------:R-:W-:Y:S01]  /*19c0*/  IADD3 R4, P0, R178, R98, RZ ;  /* 0x00000062b2047210 */ /* 0x000fe20007f1e0ff */
[----:B------:R-:W-:Y:S01]  /*19d0*/  CS2R R48, SRZ ;  /* 0x0000000000307805 */ /* 0x000fe2000001ff00 */
[----:B------:R-:W-:Y:S01]  /*19e0*/  CS2R R56, SRZ ;  /* 0x0000000000387805 */ /* 0x000fe2000001ff00 */
[----:B------:R-:W-:Y:S01]  /*19f0*/  CS2R R54, SRZ ;  /* 0x0000000000367805 */ /* 0x000fe2000001ff00 */
[----:B------:R-:W-:Y:S01]  /*1a00*/  CS2R R92, SRZ ;  /* 0x00000000005c7805 */ /* 0x000fe2000001ff00 */
[----:B------:R-:W-:Y:S01]  /*1a10*/  IMAD.X R3, R58, 0x1, R141, P0 ;  /* 0x000000013a037824 */ /* 0x000fe200000e068d */
[----:B------:R-:W-:Y:S01]  /*1a20*/  IADD3 R6, P0, R176, R96, RZ ;  /* 0x00000060b0067210 */ /* 0x000fe20007f1e0ff */
[----:B------:R-:W-:Y:S01]  /*1a30*/  CS2R R50, SRZ ;  /* 0x0000000000327805 */ /* 0x000fe2000001ff00 */
[----:B------:R-:W-:Y:S01]  /*1a40*/  CS2R R88, SRZ ;  /* 0x0000000000587805 */ /* 0x000fe2000001ff00 */
[----:B------:R-:W-:Y:S01]  /*1a50*/  CS2R R42, SRZ ;  /* 0x00000000002a7805 */ /* 0x000fe2000001ff00 */
[----:B------:R-:W-:Y:S01]  /*1a60*/  CS2R R84, SRZ ;  /* 0x0000000000547805 */ /* 0x000fe2000001ff00 */
[----:B------:R-:W-:Y:S01]  /*1a70*/  IMAD.X R5, R71, 0x1, R140, P0 ;  /* 0x0000000147057824 */ /* 0x000fe200000e068c */
[C---:B------:R-:W-:Y:S04]  /*1a80*/  LEA R8, P0, R4.reuse, c[0x0][0x270], 0x1 ;  /* 0x00009c0004087a11 */ /* 0x040fe800078008ff */
[----:B------:R-:W-:Y:S02]  /*1a90*/  LEA.HI.X R9, R4, c[0x0][0x274], R3, 0x1, P0 ;  /* 0x00009d0004097a11 */ /* 0x000fe400000f0c03 */
[C---:B------:R-:W-:Y:S04]  /*1aa0*/  LEA R22, P0, R6.reuse, c[0x0][0x288], 0x1 ;  /* 0x0000a20006167a11 */ /* 0x040fe800078008ff */
[----:B------:R-:W-:Y:S02]  /*1ab0*/  LEA.HI.X R23, R6, c[0x0][0x28c], R5, 0x1, P0 ;  /* 0x0000a30006177a11 */ /* 0x000fe400000f0c05 */
[----:B------:R-:W-:Y:S11]  /*1ac0*/  ISETP.GE.AND P0, PT, R20, c[0x0][0x27c], PT ;  /* 0x00009f0014007a0c */ /* 0x000ff60003f06270 */
[----:B------:R-:W-:Y:S02]  /*1ad0*/  @!UPT UIADD3 URZ, URZ, URZ, URZ ;  /* 0x0000003f3f3ff290 */ /* 0x000fe4000fffe03f */
[----:B------:R1:W5:Y:S04]  /*1ae0*/  @!P0 LDG.E.64 R48, [R8.64] ;  /* 0x0000001008308981 */ /* 0x000368000c1e1b00 */
[----:B------:R1:W5:Y:S01]  /*1af0*/  @!P0 LDG.E.64 R56, [R22.64] ;  /* 0x0000001016388981 */ /* 0x000362000c1e1b00 */
[----:B------:R-:W-:Y:S11]  /*1b00*/  ISETP.GE.AND P0, PT, R14, c[0x0][0x27c], PT ;  /* 0x00009f000e007a0c */ /* 0x000ff60003f06270 */
[----:B------:R-:W-:Y:S02]  /*1b10*/  @!UPT UIADD3 URZ, URZ, URZ, URZ ;  /* 0x0000003f3f3ff290 */ /* 0x000fe4000fffe03f */
[----:B------:R1:W5:Y:S04]  /*1b20*/  @!P0 LDG.E.64 R54, [R8.64+0x40] ;  /* 0x0000401008368981 */ /* 0x000368000c1e1b00 */
[----:B------:R1:W5:Y:S01]  /*1b30*/  @!P0 LDG.E.64 R92, [R22.64+0x40] ;  /* 0x00004010165c8981 */ /* 0x000362000c1e1b00 */
[----:B------:R-:W-:Y:S11]  /*1b40*/  ISETP.GE.AND P0, PT, R16, c[0x0][0x27c], PT ;  /* 0x00009f0010007a0c */ /* 0x000ff60003f06270 */
[----:B------:R-:W-:Y:S02]  /*1b50*/  @!UPT UIADD3 URZ, URZ, URZ, URZ ;  /* 0x0000003f3f3ff290 */ /* 0x000fe4000fffe03f */
[----:B------:R1:W5:Y:S04]  /*1b60*/  @!P0 LDG.E.64 R50, [R8.64+0x80] ;  /* 0x0000801008328981 */ /* 0x000368000c1e1b00 */
[----:B------:R1:W5:Y:S01]  /*1b70*/  @!P0 LDG.E.64 R88, [R22.64+0x80] ;  /* 0x0000801016588981 */ /* 0x000362000c1e1b00 */
[----:B------:R-:W-:Y:S11]  /*1b80*/  ISETP.GE.AND P0, PT, R13, c[0x0][0x27c], PT ;  /* 0x00009f000d007a0c */ /* 0x000ff60003f06270 */
[----:B------:R-:W-:Y:S02]  /*1b90*/  @!UPT UIADD3 URZ, URZ, URZ, URZ ;  /* 0x0000003f3f3ff290 */ /* 0x000fe4000fffe03f */
[----:B------:R1:W5:Y:S04]  /*1ba0*/  @!P0 LDG.E.64 R42, [R8.64+0xc0] ;  /* 0x0000c010082a8981 */ /* 0x000368000c1e1b00 */
[----:B------:R1:W5:Y:S02]  /*1bb0*/  @!P0 LDG.E.64 R84, [R22.64+0xc0] ;  /* 0x0000c01016548981 */ /* 0x000364000c1e1b00 */
.L_x_839:
[----:B------:R-:W-:Y:S05]  /*1bc0*/  BSYNC B0 ;  /* 0x0000000000007941 */ /* 0x000fea0003800000 */
.L_x_838:
[----:B------:R-:W-:Y:S01]  /*1bd0*/  ISETP.GE.AND P5, PT, R116, R138, PT ;  /* 0x0000008a7400720c */ /* 0x000fe20003fa6270 */
[----:B-----5:R-:W-:Y:S01]  /*1be0*/  IMAD.MOV.U32 R6, RZ, RZ, R42 ;  /* 0x000000ffff067224 */ /* 0x020fe200078e002a */
[----:B------:R-:W-:Y:S01]  /*1bf0*/  BSSY B0, `(.L_x_840) ;  /* 0x0000048000007945 */ /* 0x000fe20003800000 */
[----:B------:R-:W-:Y:S01]  /*1c00*/  IMAD.MOV.U32 R5, RZ, RZ, R43 ;  /* 0x000000ffff057224 */ /* 0x000fe200078e002b */
[----:B------:R-:W-:Y:S01]  /*1c10*/  CS2R R34, SRZ ;  /* 0x0000000000227805 */ /* 0x000fe2000001ff00 */
[----:B------:R-:W-:Y:S01]  /*1c20*/  IMAD.MOV.U32 R4, RZ, RZ, R50 ;  /* 0x000000ffff047224 */ /* 0x000fe200078e0032 */
[----:B------:R-:W-:Y:S01]  /*1c30*/  PRMT R33, R6, 0x7610, R33 ;  /* 0x0000761006217816 */ /* 0x000fe20000000021 */
[----:B------:R-:W-:Y:S01]  /*1c40*/  IMAD.MOV.U32 R3, RZ, RZ, R51 ;  /* 0x000000ffff037224 */ /* 0x000fe200078e0033 */
[----:B------:R-:W-:Y:S01]  /*1c50*/  PRMT R32, R5, 0x7610, R32 ;  /* 0x0000761005207816 */ /* 0x000fe20000000020 */
        /* <DEDUP_REMOVED lines=29> */
[----:B------:R-:W-:Y:S01]  /*1e30*/  CS2R R68, SRZ ;  /* 0x0000000000447805 */ /* 0x000fe2000001ff00 */
[----:B------:R-:W-:Y:S01]  /*1e40*/  CS2R R72, SRZ ;  /* 0x0000000000487805 */ /* 0x000fe2000001ff00 */
[----:B------:R-:W-:Y:S01]  /*1e50*/  CS2R R80, SRZ ;  /* 0x0000000000507805 */ /* 0x000fe2000001ff00 */
[----:B------:R-:W-:-:S05]  /*1e60*/  @P5 BRA `(.L_x_841) ;  /* 0x0000020000005947 */ /* 0x000fca0003800000 */
[----:B------:R-:W-:Y:S01]  /*1e70*/  IADD3 R98, P3, P0, R178, UR14, R98 ;  /* 0x0000000eb2627c10 */ /* 0x000fe2000f87e062 */
[----:B------:R-:W-:Y:S01]  /*1e80*/  CS2R R40, SRZ ;  /* 0x0000000000287805 */ /* 0x000fe2000001ff00 */
[----:B------:R-:W-:Y:S01]  /*1e90*/  CS2R R80, SRZ ;  /* 0x0000000000507805 */ /* 0x000fe2000001ff00 */
[----:B------:R-:W-:Y:S01]  /*1ea0*/  CS2R R36, SRZ ;  /* 0x0000000000247805 */ /* 0x000fe2000001ff00 */
[----:B------:R-:W-:Y:S01]  /*1eb0*/  IADD3.X R3, R141, UR13, R58, P3, P0 ;  /* 0x0000000d8d037c10 */ /* 0x000fe20009fe043a */
[----:B------:R-:W-:Y:S01]  /*1ec0*/  CS2R R72, SRZ ;  /* 0x0000000000487805 */ /* 0x000fe2000001ff00 */
[----:B------:R-:W-:Y:S01]  /*1ed0*/  IADD3 R96, P3, P0, R176, UR18, R96 ;  /* 0x00000012b0607c10 */ /* 0x000fe2000f87e060 */
[----:B------:R-:W-:Y:S01]  /*1ee0*/  CS2R R34, SRZ ;  /* 0x0000000000227805 */ /* 0x000fe2000001ff00 */
[----:B------:R-:W-:Y:S01]  /*1ef0*/  CS2R R68, SRZ ;  /* 0x0000000000447805 */ /* 0x000fe2000001ff00 */
[----:B------:R-:W-:Y:S01]  /*1f00*/  CS2R R10, SRZ ;  /* 0x00000000000a7805 */ /* 0x000fe2000001ff00 */
[----:B------:R-:W-:Y:S01]  /*1f10*/  IADD3.X R71, R140, UR6, R71, P3, P0 ;  /* 0x000000068c477c10 */ /* 0x000fe20009fe0447 */
[----:B------:R-:W-:Y:S01]  /*1f20*/  CS2R R64, SRZ ;  /* 0x0000000000407805 */ /* 0x000fe2000001ff00 */
        /* <DEDUP_REMOVED lines=20> */
.L_x_841:
[----:B------:R-:W-:Y:S05]  /*2070*/  BSYNC B0 ;  /* 0x0000000000007941 */ /* 0x000fea0003800000 */
.L_x_840:
[----:B------:R2:W3:Y:S01]  /*2080*/  SHFL.IDX PT, R95, R180, RZ, 0x181f ;  /* 0x00181fffb45f7589 */ /* 0x0004e200000e0000 */
[----:B-1---5:R-:W-:Y:S01]  /*2090*/  IMAD.MOV.U32 R4, RZ, RZ, R11 ;  /* 0x000000ffff047224 */ /* 0x022fe200078e000b */
[----:B------:R-:W-:Y:S01]  /*20a0*/  BSSY B1, `(.L_x_842) ;  /* 0x000010c000017945 */ /* 0x000fe20003800000 */
[----:B------:R-:W-:Y:S02]  /*20b0*/  IMAD.MOV.U32 R3, RZ, RZ, R34 ;  /* 0x000000ffff037224 */ /* 0x000fe400078e0022 */
[----:B------:R-:W-:Y:S01]  /*20c0*/  IMAD.MOV.U32 R5, RZ, RZ, R10 ;  /* 0x000000ffff057224 */ /* 0x000fe200078e000a */
[----:B------:R-:W-:Y:S01]  /*20d0*/  PRMT R8, R4, 0x7610, R8 ;  /* 0x0000761004087816 */ /* 0x000fe20000000008 */
[----:B------:R-:W-:Y:S01]  /*20e0*/  IMAD.MOV.U32 R4, RZ, RZ, R35 ;  /* 0x000000ffff047224 */ /* 0x000fe200078e0023 */
[----:B------:R-:W-:Y:S01]  /*20f0*/  PRMT R23, R3, 0x7610, R23 ;  /* 0x0000761003177816 */ /* 0x000fe20000000017 */
[----:B------:R2:W1:Y:S01]  /*2100*/  SHFL.IDX PT, R91, R181, RZ, 0x181f ;  /* 0x00181fffb55b7589 */ /* 0x00046200000e0000 */
[----:B------:R-:W-:Y:S01]  /*2110*/  PRMT R9, R5, 0x7610, R9 ;  /* 0x0000761005097816 */ /* 0x000fe20000000009 */
[----:B------:R-:W-:Y:S01]  /*2120*/  IMAD.MOV.U32 R3, RZ, RZ, R37 ;  /* 0x000000ffff037224 */ /* 0x000fe200078e0025 */
[----:B------:R-:W-:Y:S01]  /*2130*/  PRMT R22, R4, 0x7610, R22 ;  /* 0x0000761004167816 */ /* 0x000fe20000000016 */
        /* <DEDUP_REMOVED lines=24> */
[----:B-123--:R-:W-:Y:S01]  /*22c0*/  ISETP.GE.AND P0, PT, R18, c[0x0][0x1d4], PT ;  /* 0x0000750012007a0c */ /* 0x00efe20003f06270 */
[----:B------:R-:W-:Y:S01]  /*22d0*/  @!UPT UIADD3 URZ, URZ, URZ, URZ ;  /* 0x0000003f3f3ff290 */ /* 0x000fe2000fffe03f */
[----:B------:R-:W-:Y:S11]  /*22e0*/  BSSY B0, `(.L_x_844) ;  /* 0x0000038000007945 */ /* 0x000ff60003800000 */
[----:B------:R-:W-:-:S05]  /*22f0*/  @P0 BRA `(.L_x_845) ;  /* 0x0000036000000947 */ /* 0x000fca0003800000 */
[C---:B------:R-:W-:Y:S01]  /*2300*/  LEA R100, P0, R18.reuse, R91, 0x1 ;  /* 0x0000005b12647211 */ /* 0x040fe200078008ff */
[----:B------:R-:W1:Y:S03]  /*2310*/  LDS.128 R24, [R117+0xa080] ;  /* 0x00a0800075187984 */ /* 0x000e660000000c00 */
[----:B------:R-:W-:Y:S02]  /*2320*/  LEA.HI.X R101, R18, R95, R19, 0x1, P0 ;  /* 0x0000005f12657211 */ /* 0x000fe400000f0c13 */
[----:B------:R-:W-:Y:S11]  /*2330*/  ISETP.GE.AND P0, PT, R20, c[0x0][0x27c], PT ;  /* 0x00009f0014007a0c */ /* 0x000ff60003f06270 */
[----:B------:R-:W-:Y:S02]  /*2340*/  @!UPT UIADD3 URZ, URZ, URZ, URZ ;  /* 0x0000003f3f3ff290 */ /* 0x000fe4000fffe03f */
[----:B------:R-:W-:Y:S02]  /*2350*/  @!P0 SHF.R.U64 R58, R56, 0x10, R57 ;  /* 0x00000010383a8819 */ /* 0x000fe40000001239 */
[----:B------:R-:W-:Y:S02]  /*2360*/  @!P0 SHF.R.U64 R48, R48, 0x10, R49 ;  /* 0x0000001030308819 */ /* 0x000fe40000001231 */
[----:B------:R-:W-:Y:S02]  /*2370*/  @!P0 SHF.R.U32.HI R56, RZ, 0x10, R57 ;  /* 0x00000010ff388819 */ /* 0x000fe40000011639 */
[----:B------:R-:W-:Y:S02]  /*2380*/  @!P0 PRMT R57, R53, 0x5410, R58 ;  /* 0x0000541035398816 */ /* 0x000fe4000000003a */
[----:B------:R-:W-:Y:S02]  /*2390*/  @!P0 SHF.R.U32.HI R49, RZ, 0x10, R49 ;  /* 0x00000010ff318819 */ /* 0x000fe40000011631 */
[----:B------:R-:W-:Y:S02]  /*23a0*/  @!P0 PRMT R47, R47, 0x5410, R48 ;  /* 0x000054102f2f8816 */ /* 0x000fe40000000030 */
[----:B------:R-:W-:Y:S02]  /*23b0*/  @!P0 PRMT R46, R46, 0x5410, R49 ;  /* 0x000054102e2e8816 */ /* 0x000fe40000000031 */
[----:B------:R-:W-:Y:S01]  /*23c0*/  @!P0 PRMT R59, R59, 0x5410, R56 ;  /* 0x000054103b3b8816 */ /* 0x000fe20000000038 */
[C---:B------:R-:W-:Y:S01]  /*23d0*/  @!P0 IMAD.U32 R56, R57.reuse, 0x10000, RZ ;  /* 0x0001000039388824 */ /* 0x040fe200078e00ff */
[----:B------:R-:W-:Y:S01]  /*23e0*/  @!P0 LOP3.LUT R57, R57, 0xffff0000, RZ, 0xc0, !PT ;  /* 0xffff000039398812 */ /* 0x000fe200078ec0ff */
[C---:B------:R-:W-:Y:S01]  /*23f0*/  @!P0 IMAD.U32 R48, R47.reuse, 0x10000, RZ ;  /* 0x000100002f308824 */ /* 0x040fe200078e00ff */
        /* <DEDUP_REMOVED lines=17> */
[C---:B------:R-:W-:Y:S01]  /*2510*/  @!P0 IMAD.U32 R53, R59.reuse, 0x10000, RZ ;  /* 0x000100003b358824 */ /* 0x040fe200078e00ff */
[----:B------:R-:W-:Y:S01]  /*2520*/  @!P0 LOP3.LUT R59, R59, 0xffff0000, RZ, 0xc0, !PT ;  /* 0xffff00003b3b8812 */ /* 0x000fe200078ec0ff */
        /* <DEDUP_REMOVED lines=19> */
.L_x_845:
[----:B------:R-:W-:Y:S05]  /*2660*/  BSYNC B0 ;  /* 0x0000000000007941 */ /* 0x000fea0003800000 */
.L_x_844:
[----:B------:R-:W-:Y:S01]  /*2670*/  ISETP.GE.AND P0, PT, R15, c[0x0][0x1d4], PT ;  /* 0x000075000f007a0c */ /* 0x000fe20003f06270 */
[----:B------:R-:W-:Y:S01]  /*2680*/  @!UPT UIADD3 URZ, URZ, URZ, URZ ;  /* 0x0000003f3f3ff290 */ /* 0x000fe2000fffe03f */
[----:B------:R-:W-:Y:S11]  /*2690*/  BSSY B0, `(.L_x_846) ;  /* 0x0000038000007945 */ /* 0x000ff60003800000 */
[----:B------:R-:W-:-:S05]  /*26a0*/  @P0 BRA `(.L_x_847) ;  /* 0x0000036000000947 */ /* 0x000fca0003800000 */
[C---:B------:R-:W-:Y:S01]  /*26b0*/  LEA R98, P0, R135.reuse, R91, 0x1 ;  /* 0x0000005b87627211 */ /* 0x040fe200078008ff */
[----:B-1----:R-:W1:Y:S03]  /*26c0*/  LDS.128 R24, [R117+0xb880] ;  /* 0x00b8800075187984 */ /* 0x002e660000000c00 */
[----:B------:R-:W-:Y:S02]  /*26d0*/  LEA.HI.X R99, R135, R95, R144, 0x1, P0 ;  /* 0x0000005f87637211 */ /* 0x000fe400000f0c90 */
[----:B------:R-:W-:Y:S11]  /*26e0*/  ISETP.GE.AND P0, PT, R14, c[0x0][0x27c], PT ;  /* 0x00009f000e007a0c */ /* 0x000ff60003f06270 */
[----:B------:R-:W-:Y:S02]  /*26f0*/  @!UPT UIADD3 URZ, URZ, URZ, URZ ;  /* 0x0000003f3f3ff290 */ /* 0x000fe4000fffe03f */
        /* <DEDUP_REMOVED lines=11> */
[----:B------:R-:W-:Y:S01]  /*27b0*/  @!P0 PRMT R87, R87, 0x5410, R92 ;  /* 0x0000541057578816 */ /* 0x000fe2000000005c */
[C---:B-1----:R-:W-:Y:S01]  /*27c0*/  @!P0 IMAD.U32 R49, R24.reuse, 0x10000, RZ ;  /* 0x0001000018318824 */ /* 0x042fe200078e00ff */
[----:B------:R-:W-:Y:S01]  /*27d0*/  @!P0 LOP3.LUT R47, R24, 0xffff0000, RZ, 0xc0, !PT ;  /* 0xffff0000182f8812 */ /* 0x000fe200078ec0ff */
[----:B------:R-:W-:Y:S01]  /*27e0*/  @!P0 IMAD.U32 R59, R27, 0x10000, RZ ;  /* 0x000100001b3b8824 */ /* 0x000fe200078e00ff */
[C---:B------:R-:W-:Y:S02]  /*27f0*/  @!P0 LOP3.LUT R48, R25.reuse, 0xffff0000, RZ, 0xc0, !PT ;  /* 0xffff000019308812 */ /* 0x040fe400078ec0ff */
[----:B------:R-:W-:Y:S01]  /*2800*/  @!P0 SHF.L.U32 R56, R25, 0x10, RZ ;  /* 0x0000001019388819 */ /* 0x000fe200000006ff */
[----:B------:R-:W-:Y:S01]  /*2810*/  @!P0 FMUL.FTZ R58, R47, R52 ;  /* 0x000000342f3a8220 */ /* 0x000fe20000410000 */
[----:B------:R-:W-:Y:S01]  /*2820*/  @!P0 LOP3.LUT R57, R87, 0xffff0000, RZ, 0xc0, !PT ;  /* 0xffff000057398812 */ /* 0x000fe200078ec0ff */
        /* <DEDUP_REMOVED lines=30> */
.L_x_847:
[----:B------:R-:W-:Y:S05]  /*2a10*/  BSYNC B0 ;  /* 0x0000000000007941 */ /* 0x000fea0003800000 */
.L_x_846:
        /* <DEDUP_REMOVED lines=58> */
.L_x_849:
[----:B------:R-:W-:Y:S05]  /*2dc0*/  BSYNC B0 ;  /* 0x0000000000007941 */ /* 0x000fea0003800000 */
.L_x_848:
[----:B------:R-:W-:Y:S11]  /*2dd0*/  ISETP.GE.AND P0, PT, R120, c[0x0][0x1d4], PT ;  /* 0x0000750078007a0c */ /* 0x000ff60003f06270 */
[----:B------:R-:W-:Y:S02]  /*2de0*/  @!UPT UIADD3 URZ, URZ, URZ, URZ ;  /* 0x0000003f3f3ff290 */ /* 0x000fe4000fffe03f */
        /* <DEDUP_REMOVED lines=21> */
[----:B------:R-:W-:Y:S01]  /*2f40*/  @!P0 LOP3.LUT R42, R25, 0xffff0000, RZ, 0xc0, !PT ;  /* 0xffff0000192a8812 */ /* 0x000fe200078ec0ff */
[----:B------:R-:W-:Y:S01]  /*2f50*/  @!P0 IMAD.U32 R49, R27, 0x10000, RZ ;  /* 0x000100001b318824 */ /* 0x000fe200078e00ff */
        /* <DEDUP_REMOVED lines=11> */
[C---:B------:R-:W-:Y:S01]  /*3010*/  @!P0 LOP3.LUT R45, R79.reuse, 0xffff0000, RZ, 0xc0, !PT ;  /* 0xffff00004f2d8812 */ /* 0x040fe200078ec0ff */
[----:B------:R-:W-:Y:S01]  /*3020*/  @!P0 IMAD.U32 R44, R79, 0x10000, RZ ;  /* 0x000100004f2c8824 */ /* 0x000fe200078e00ff */
[----:B------:R-:W-:Y:S01]  /*3030*/  @!P0 LOP3.LUT R32, R32, 0xffff0000, RZ, 0xc0, !PT ;  /* 0xffff000020208812 */ /* 0x000fe200078ec0ff */
[C---:B------:R-:W-:Y:S01]  /*3040*/  @!P0 FMUL.FTZ R5, R38.reuse, R33 ;  /* 0x0000002126058220 */ /* 0x040fe20000410000 */
[----:B------:R-:W-:Y:S01]  /*3050*/  @!P0 F2FP.BF16.PACK_AB R50, R3, R50 ;  /* 0x000000320332823e */ /* 0x000fe200000010ff */
        /* <DEDUP_REMOVED lines=16> */
.L_x_843:
[----:B-123--:R-:W-:Y:S05]  /*3160*/  BSYNC B1 ;  /* 0x0000000000017941 */ /* 0x00efea0003800000 */
.L_x_842:
[----:B------:R1:W2:Y:S04]  /*3170*/  SHFL.IDX PT, R49, R180, 0x1, 0x181f ;  /* 0x00381f00b4317f89 */ /* 0x0002a800000e0000 */
[----:B------:R-:W3:Y:S01]  /*3180*/  SHFL.IDX PT, R181, R181, 0x1, 0x181f ;  /* 0x00381f00b5b57f89 */ /* 0x000ee200000e0000 */
[----:B------:R-:W-:-:S05]  /*3190*/  @P5 BRA `(.L_x_850) ;  /* 0x00003a0000005947 */ /* 0x000fca0003800000 */
[----:B------:R-:W-:Y:S01]  /*31a0*/  ISETP.GE.AND P0, PT, R18, c[0x0][0x1d4], PT ;  /* 0x0000750012007a0c */ /* 0x000fe20003f06270 */
[----:B------:R-:W-:Y:S01]  /*31b0*/  @!UPT UIADD3 URZ, URZ, URZ, URZ ;  /* 0x0000003f3f3ff290 */ /* 0x000fe2000fffe03f */
[----:B------:R-:W-:Y:S11]  /*31c0*/  BSSY B0, `(.L_x_851) ;  /* 0x0000038000007945 */ /* 0x000ff60003800000 */
[----:B------:R-:W-:-:S05]  /*31d0*/  @P0 BRA `(.L_x_852) ;  /* 0x0000036000000947 */ /* 0x000fca0003800000 */
[C---:B---3--:R-:W-:Y:S01]  /*31e0*/  LEA R52, P0, R18.reuse, R181, 0x1 ;  /* 0x000000b512347211 */ /* 0x048fe200078008ff */
[----:B------:R-:W3:Y:S03]  /*31f0*/  LDS.128 R24, [R117+0xb080] ;  /* 0x00b0800075187984 */ /* 0x000ee60000000c00 */
[----:B--2---:R-:W-:Y:S02]  /*3200*/  LEA.HI.X R53, R18, R49, R19, 0x1, P0 ;  /* 0x0000003112357211 */ /* 0x004fe400000f0c13 */
        /* <DEDUP_REMOVED lines=14> */
[C---:B---3--:R-:W-:Y:S01]  /*32f0*/  @!P0 IMAD.U32 R39, R24.reuse, 0x10000, RZ ;  /* 0x0001000018278824 */ /* 0x048fe200078e00ff */
        /* <DEDUP_REMOVED lines=36> */
.L_x_852:
[----:B------:R-:W-:Y:S05]  /*3540*/  BSYNC B0 ;  /* 0x0000000000007941 */ /* 0x000fea0003800000 */
.L_x_851:
[----:B------:R-:W-:Y:S01]  /*3550*/  ISETP.GE.AND P0, PT, R15, c[0x0][0x1d4], PT ;  /* 0x000075000f007a0c */ /* 0x000fe20003f06270 */
[----:B------:R-:W-:Y:S01]  /*3560*/  @!UPT UIADD3 URZ, URZ, URZ, URZ ;  /* 0x0000003f3f3ff290 */ /* 0x000fe2000fffe03f */
[----:B------:R-:W-:Y:S11]  /*3570*/  BSSY B0, `(.L_x_853) ;  /* 0x0000038000007945 */ /* 0x000ff60003800000 */
[----:B------:R-:W-:-:S05]  /*3580*/  @P0 BRA `(.L_x_854) ;  /* 0x0000036000000947 */ /* 0x000fca0003800000 */
[C---:B---3--:R-:W-:Y:S01]  /*3590*/  LEA R46, P0, R135.reuse, R181, 0x1 ;  /* 0x000000b5872e7211 */ /* 0x048fe200078008ff */
[----:B--2---:R-:W2:Y:S03]  /*35a0*/  LDS.128 R24, [R117+0xc880] ;  /* 0x00c8800075187984 */ /* 0x004ea60000000c00 */
[----:B------:R-:W-:Y:S02]  /*35b0*/  LEA.HI.X R47, R135, R49, R144, 0x1, P0 ;  /* 0x00000031872f7211 */ /* 0x000fe400000f0c90 */
[----:B------:R-:W-:Y:S11]  /*35c0*/  ISETP.GE.AND P0, PT, R14, c[0x0][0x27c], PT ;  /* 0x00009f000e007a0c */ /* 0x000ff60003f06270 */
[----:B------:R-:W-:Y:S02]  /*35d0*/  @!UPT UIADD3 URZ, URZ, URZ, URZ ;  /* 0x0000003f3f3ff290 */ /* 0x000fe4000fffe03f */
[----:B------:R-:W-:Y:S02]  /*35e0*/  @!P0 SHF.R.U64 R38, R72, 0x10, R73 ;  /* 0x0000001048268819 */ /* 0x000fe40000001249 */
[--C-:B------:R-:W-:Y:S02]  /*35f0*/  @!P0 SHF.R.U64 R30, R36, 0x10, R37.reuse ;  /* 0x00000010241e8819 */ /* 0x100fe40000001225 */
        /* <DEDUP_REMOVED lines=10> */
[C---:B--2---:R-:W-:Y:S01]  /*36a0*/  @!P0 IMAD.U32 R33, R24.reuse, 0x10000, RZ ;  /* 0x0001000018218824 */ /* 0x044fe200078e00ff */
[----:B------:R-:W-:Y:S01]  /*36b0*/  @!P0 LOP3.LUT R31, R24, 0xffff0000, RZ, 0xc0, !PT ;  /* 0xffff0000181f8812 */ /* 0x000fe200078ec0ff */
[----:B------:R-:W-:Y:S01]  /*36c0*/  @!P0 IMAD.U32 R43, R27, 0x10000, RZ ;  /* 0x000100001b2b8824 */ /* 0x000fe200078e00ff */
[C---:B------:R-:W-:Y:S02]  /*36d0*/  @!P0 LOP3.LUT R32, R25.reuse, 0xffff0000, RZ, 0xc0, !PT ;  /* 0xffff000019208812 */ /* 0x040fe400078ec0ff */
[----:B------:R-:W-:Y:S01]  /*36e0*/  @!P0 SHF.L.U32 R40, R25, 0x10, RZ ;  /* 0x0000001019288819 */ /* 0x000fe200000006ff */
[C---:B------:R-:W-:Y:S01]  /*36f0*/  @!P0 FMUL.FTZ R42, R31.reuse, R38 ;  /* 0x000000261f2a8220 */ /* 0x040fe20000410000 */
        /* <DEDUP_REMOVED lines=31> */
.L_x_854:
[----:B------:R-:W-:Y:S05]  /*38f0*/  BSYNC B0 ;  /* 0x0000000000007941 */ /* 0x000fea0003800000 */
.L_x_853:
        /* <DEDUP_REMOVED lines=58> */
.L_x_856:
[----:B------:R-:W-:Y:S05]  /*3ca0*/  BSYNC B0 ;  /* 0x0000000000007941 */ /* 0x000fea0003800000 */
.L_x_855:
[----:B------:R-:W-:Y:S11]  /*3cb0*/  ISETP.GE.AND P0, PT, R120, c[0x0][0x1d4], PT ;  /* 0x0000750078007a0c */ /* 0x000ff60003f06270 */
[----:B------:R-:W-:Y:S02]  /*3cc0*/  @!UPT UIADD3 URZ, URZ, URZ, URZ ;  /* 0x0000003f3f3ff290 */ /* 0x000fe4000fffe03f */
        /* <DEDUP_REMOVED lines=8> */
[----:B------:R-:W-:Y:S02]  /*3d50*/  @!P0 SHF.R.U32.HI R11, RZ, 0x10, R11 ;  /* 0x00000010ff0b8819 */ /* 0x000fe4000001160b */
[----:B------:R-:W-:Y:S02]  /*3d60*/  @!P0 PRMT R62, R62, 0x5410, R23 ;  /* 0x000054103e3e8816 */ /* 0x000fe40000000017 */
[----:B------:R-:W-:Y:S02]  /*3d70*/  @!P0 PRMT R9, R9, 0x5410, R10 ;  /* 0x0000541009098816 */ /* 0x000fe4000000000a */
[----:B------:R-:W-:Y:S01]  /*3d80*/  @!P0 PRMT R8, R8, 0x5410, R11 ;  /* 0x0000541008088816 */ /* 0x000fe2000000000b */
[C---:B------:R-:W-:Y:S01]  /*3d90*/  @!P0 IMAD.U32 R28, R62.reuse, 0x10000, RZ ;  /* 0x000100003e1c8824 */ /* 0x040fe200078e00ff */
[----:B------:R-:W-:Y:S01]  /*3da0*/  @!P0 LOP3.LUT R29, R62, 0xffff0000, RZ, 0xc0, !PT ;  /* 0xffff00003e1d8812 */ /* 0x000fe200078ec0ff */
[C---:B------:R-:W-:Y:S01]  /*3db0*/  @!P0 IMAD.U32 R10, R9.reuse, 0x10000, RZ ;  /* 0x00010000090a8824 */ /* 0x040fe200078e00ff */
[----:B------:R-:W-:Y:S02]  /*3dc0*/  @!P0 SHF.R.U32.HI R65, RZ, 0x10, R65 ;  /* 0x00000010ff418819 */ /* 0x000fe40000011641 */
[----:B------:R-:W-:Y:S02]  /*3dd0*/  @!P0 LOP3.LUT R9, R9, 0xffff0000, RZ, 0xc0, !PT ;  /* 0xffff000009098812 */ /* 0x000fe400078ec0ff */
        /* <DEDUP_REMOVED lines=39> */
.L_x_837:
        /* <DEDUP_REMOVED lines=30> */
[----:B------:R1:W5:Y:S04]  /*4230*/  @!P0 LDG.E.128 R48, [R8.64] ;  /* 0x0000001008308981 */ /* 0x000368000c1e1d00 */
[----:B------:R1:W5:Y:S01]  /*4240*/  @!P0 LDG.E.128 R64, [R4.64] ;  /* 0x0000001004408981 */ /* 0x000362000c1e1d00 */
[----:B------:R-:W-:Y:S11]  /*4250*/  ISETP.GE.AND P0, PT, R15, c[0x0][0x27c], PT ;  /* 0x00009f000f007a0c */ /* 0x000ff60003f06270 */
[----:B------:R-:W-:Y:S02]  /*4260*/  @!UPT UIADD3 URZ, URZ, URZ, URZ ;  /* 0x0000003f3f3ff290 */ /* 0x000fe4000fffe03f */
[----:B------:R1:W5:Y:S04]  /*4270*/  @!P0 LDG.E.128 R36, [R8.64+0x80] ;  /* 0x0000801008248981 */ /* 0x000368000c1e1d00 */
[----:B------:R1:W5:Y:S02]  /*4280*/  @!P0 LDG.E.128 R92, [R4.64+0x80] ;  /* 0x00008010045c8981 */ /* 0x000364000c1e1d00 */
.L_x_858:
[----:B------:R-:W-:Y:S05]  /*4290*/  BSYNC B0 ;  /* 0x0000000000007941 */ /* 0x000fea0003800000 */
.L_x_857:
[----:B------:R-:W-:Y:S01]  /*42a0*/  ISETP.GE.AND P5, PT, R116, R138, PT ;  /* 0x0000008a7400720c */ /* 0x000fe20003fa6270 */
[----:B-----5:R-:W-:Y:S01]  /*42b0*/  IMAD.MOV.U32 R6, RZ, RZ, R38 ;  /* 0x000000ffff067224 */ /* 0x020fe200078e0026 */
[----:B------:R-:W-:Y:S01]  /*42c0*/  BSSY B0, `(.L_x_859) ;  /* 0x0000040000007945 */ /* 0x000fe20003800000 */
[----:B-1----:R-:W-:Y:S01]  /*42d0*/  IMAD.MOV.U32 R5, RZ, RZ, R39 ;  /* 0x000000ffff057224 */ /* 0x002fe200078e0027 */
[----:B------:R-:W-:Y:S01]  /*42e0*/  CS2R R24, SRZ ;  /* 0x0000000000187805 */ /* 0x000fe2000001ff00 */
        /* <DEDUP_REMOVED lines=61> */
.L_x_860:
[----:B------:R-:W-:Y:S05]  /*46c0*/  BSYNC B0 ;  /* 0x0000000000007941 */ /* 0x000fea0003800000 */
.L_x_859:
[----:B------:R-:W-:Y:S01]  /*46d0*/  IADD3 R91, -R74, c[0x0][0x1d4], RZ ;  /* 0x000075004a5b7a10 */ /* 0x000fe20007ffe1ff */
[----:B------:R2:W3:Y:S01]  /*46e0*/  SHFL.IDX PT, R183, R180, RZ, 0x181f ;  /* 0x00181fffb4b77589 */ /* 0x0004e200000e0000 */
[----:B-----5:R-:W-:Y:S01]  /*46f0*/  IMAD.MOV.U32 R6, RZ, RZ, R26 ;  /* 0x000000ffff067224 */ /* 0x020fe200078e001a */
[----:B------:R-:W-:Y:S01]  /*4700*/  BSSY B1, `(.L_x_861) ;  /* 0x0000116000017945 */ /* 0x000fe20003800000 */
[----:B-1----:R-:W-:Y:S02]  /*4710*/  IMAD.MOV.U32 R5, RZ, RZ, R27 ;  /* 0x000000ffff057224 */ /* 0x002fe400078e001b */
        /* <DEDUP_REMOVED lines=36> */
[----:B------:R-:W-:Y:S01]  /*4960*/  SEL R69, R74, R91, !P1 ;  /* 0x0000005b4a457207 */ /* 0x000fe20004800000 */
[----:B------:R-:W1:Y:S01]  /*4970*/  LDS.128 R96, [R152+0xa080] ;  /* 0x00a0800098607984 */ /* 0x000e620000000c00 */
[----:B------:R-:W-:Y:S02]  /*4980*/  ISETP.GE.AND P0, PT, R18, c[0x0][0x27c], PT ;  /* 0x00009f0012007a0c */ /* 0x000fe40003f06270 */
[----:B------:R-:W-:Y:S04]  /*4990*/  SHF.R.S32.HI R60, RZ, 0x1f, R69 ;  /* 0x0000001fff3c7819 */ /* 0x000fe80000011445 */
[----:B------:R-:W-:Y:S04]  /*49a0*/  LEA.HI R60, R60, R69, RZ, 0x4 ;  /* 0x000000453c3c7211 */ /* 0x000fe800078f20ff */
[----:B------:R-:W-:Y:S03]  /*49b0*/  LEA.HI.SX32 R69, R60, R77, 0x1c ;  /* 0x0000004d3c457211 */ /* 0x000fe600078fe2ff */
[----:B------:R-:W-:Y:S02]  /*49c0*/  @!P0 SHF.R.U64 R48, R48, 0x10, R49 ;  /* 0x0000001030308819 */ /* 0x000fe40000001231 */
[----:B------:R-:W-:Y:S01]  /*49d0*/  IMAD.SHL.U32 R184, R69, 0x8, RZ ;  /* 0x0000000845b87824 */ /* 0x000fe200078e00ff */
[----:B------:R-:W-:Y:S02]  /*49e0*/  SHF.R.S32.HI R60, RZ, 0x1f, R69 ;  /* 0x0000001fff3c7819 */ /* 0x000fe40000011445 */
[----:B------:R-:W-:Y:S02]  /*49f0*/  @!P0 SHF.R.U32.HI R49, RZ, 0x10, R49 ;  /* 0x00000010ff318819 */ /* 0x000fe40000011631 */
[----:B------:R-:W-:Y:S02]  /*4a00*/  LEA.HI R60, R60, R69, RZ, 0x3 ;  /* 0x000000453c3c7211 */ /* 0x000fe400078f18ff */
[----:B------:R-:W-:Y:S02]  /*4a10*/  LOP3.LUT R187, R119, 0x38, R184, 0xf8, !PT ;  /* 0x0000003877bb7812 */ /* 0x000fe400078ef8b8 */
[----:B------:R-:W-:Y:S02]  /*4a20*/  SHF.R.S32.HI R60, RZ, 0x3, R60 ;  /* 0x00000003ff3c7819 */ /* 0x000fe4000001143c */
[----:B------:R-:W-:Y:S02]  /*4a30*/  LOP3.LUT R187, R187, R118, RZ, 0x3c, !PT ;  /* 0x00000076bbbb7212 */ /* 0x000fe400078e3cff */
[----:B------:R-:W-:Y:S01]  /*4a40*/  @!P0 SHF.R.U32.HI R71, RZ, 0x10, R67 ;  /* 0x00000010ff478819 */ /* 0x000fe20000011643 */
[----:B------:R-:W-:Y:S01]  /*4a50*/  IMAD R58, R60, 0xc00, R7 ;  /* 0x00000c003c3a7824 */ /* 0x000fe200078e0207 */
[--C-:B------:R-:W-:Y:S02]  /*4a60*/  @!P0 SHF.R.U64 R60, R64, 0x10, R65.reuse ;  /* 0x00000010403c8819 */ /* 0x100fe40000001241 */
[----:B------:R-:W-:Y:S01]  /*4a70*/  @!P0 SHF.R.U32.HI R65, RZ, 0x10, R65 ;  /* 0x00000010ff418819 */ /* 0x000fe20000011641 */
[----:B------:R-:W-:Y:S01]  /*4a80*/  IMAD.IADD R187, R58, 0x1, R187 ;  /* 0x000000013abb7824 */ /* 0x000fe200078e02bb */
[----:B------:R-:W-:Y:S02]  /*4a90*/  @!P0 SHF.R.U64 R69, R66, 0x10, R67 ;  /* 0x0000001042458819 */ /* 0x000fe40000001243 */
[----:B------:R-:W-:Y:S01]  /*4aa0*/  @!P0 PRMT R67, R62, 0x5410, R65 ;  /* 0x000054103e438816 */ /* 0x000fe20000000041 */
[----:B------:R-:W-:Y:S01]  /*4ab0*/  IMAD.SHL.U32 R185, R187, 0x2, RZ ;  /* 0x00000002bbb97824 */ /* 0x000fe200078e00ff */
[----:B------:R-:W-:Y:S01]  /*4ac0*/  @!P0 SHF.R.U64 R50, R50, 0x10, R51 ;  /* 0x0000001032328819 */ /* 0x000fe20000001233 */
[----:B-1----:R-:W-:Y:S01]  /*4ad0*/  @!P0 IMAD.U32 R62, R96, 0x10000, RZ ;  /* 0x00010000603e8824 */ /* 0x002fe200078e00ff */
[----:B------:R-:W-:Y:S01]  /*4ae0*/  @!P0 PRMT R63, R63, 0x5410, R60 ;  /* 0x000054103f3f8816 */ /* 0x000fe2000000003c */
[----:B------:R-:W-:Y:S01]  /*4af0*/  @!P0 IMAD.U32 R64, R67, 0x10000, RZ ;  /* 0x0001000043408824 */ /* 0x000fe200078e00ff */
[----:B------:R-:W1:Y:S01]  /*4b00*/  LDS.128 R32, [R185+0xa080] ;  /* 0x00a08000b9207984 */ /* 0x000e620000000c00 */
[----:B------:R-:W-:Y:S01]  /*4b10*/  @!P0 IMAD.U32 R70, R99, 0x10000, RZ ;  /* 0x0001000063468824 */ /* 0x000fe200078e00ff */
[----:B------:R-:W-:Y:S01]  /*4b20*/  @!P0 PRMT R55, R55, 0x5410, R48 ;  /* 0x0000541037378816 */ /* 0x000fe20000000030 */
[----:B------:R-:W-:Y:S01]  /*4b30*/  @!P0 IMAD.U32 R60, R63, 0x10000, RZ ;  /* 0x000100003f3c8824 */ /* 0x000fe200078e00ff */
[----:B------:R-:W-:Y:S02]  /*4b40*/  @!P0 PRMT R54, R54, 0x5410, R49 ;  /* 0x0000541036368816 */ /* 0x000fe40000000031 */
[----:B------:R-:W-:Y:S01]  /*4b50*/  @!P0 SHF.R.U32.HI R59, RZ, 0x10, R51 ;  /* 0x00000010ff3b8819 */ /* 0x000fe20000011633 */
[----:B------:R-:W-:Y:S01]  /*4b60*/  @!P0 IMAD.U32 R49, R55, 0x10000, RZ ;  /* 0x0001000037318824 */ /* 0x000fe200078e00ff */
[----:B------:R-:W-:Y:S01]  /*4b70*/  @!P0 PRMT R57, R57, 0x5410, R50 ;  /* 0x0000541039398816 */ /* 0x000fe20000000032 */
[----:B------:R-:W-:Y:S01]  /*4b80*/  @!P0 IMAD.U32 R48, R54, 0x10000, RZ ;  /* 0x0001000036308824 */ /* 0x000fe200078e00ff */
[----:B------:R-:W-:Y:S02]  /*4b90*/  @!P0 SHF.L.U32 R65, R97, 0x10, RZ ;  /* 0x0000001061418819 */ /* 0x000fe400000006ff */
[----:B------:R-:W-:Y:S02]  /*4ba0*/  @!P0 LOP3.LUT R63, R63, 0xffff0000, RZ, 0xc0, !PT ;  /* 0xffff00003f3f8812 */ /* 0x000fe400078ec0ff */
[----:B------:R-:W-:Y:S02]  /*4bb0*/  @!P0 PRMT R72, R72, 0x5410, R71 ;  /* 0x0000541048488816 */ /* 0x000fe40000000047 */
[----:B------:R-:W-:Y:S02]  /*4bc0*/  @!P0 LOP3.LUT R67, R67, 0xffff0000, RZ, 0xc0, !PT ;  /* 0xffff000043438812 */ /* 0x000fe400078ec0ff */
[----:B------:R-:W-:Y:S01]  /*4bd0*/  @!P0 PRMT R56, R56, 0x5410, R59 ;  /* 0x0000541038388816 */ /* 0x000fe2000000003b */
[C---:B------:R-:W-:Y:S01]  /*4be0*/  @!P0 IMAD.U32 R73, R72.reuse, 0x10000, RZ ;  /* 0x0001000048498824 */ /* 0x040fe200078e00ff */
[----:B------:R-:W-:Y:S02]  /*4bf0*/  @!P0 LOP3.LUT R72, R72, 0xffff0000, RZ, 0xc0, !PT ;  /* 0xffff000048488812 */ /* 0x000fe400078ec0ff */
[----:B------:R-:W-:Y:S02]  /*4c00*/  @!P0 LOP3.LUT R75, R99, 0xffff0000, RZ, 0xc0, !PT ;  /* 0xffff0000634b8812 */ /* 0x000fe400078ec0ff */
[----:B------:R-:W-:Y:S02]  /*4c10*/  @!P0 PRMT R68, R68, 0x5410, R69 ;  /* 0x0000541044448816 */ /* 0x000fe40000000045 */
[C---:B------:R-:W-:Y:S02]  /*4c20*/  @!P0 SHF.L.U32 R66, R98.reuse, 0x10, RZ ;  /* 0x0000001062428819 */ /* 0x040fe400000006ff */
[----:B------:R-:W-:Y:S01]  /*4c30*/  @!P0 LOP3.LUT R71, R98, 0xffff0000, RZ, 0xc0, !PT ;  /* 0xffff000062478812 */ /* 0x000fe200078ec0ff */
[C---:B------:R-:W-:Y:S01]  /*4c40*/  @!P0 IMAD.U32 R69, R68.reuse, 0x10000, RZ ;  /* 0x0001000044458824 */ /* 0x040fe200078e00ff */
[----:B------:R-:W-:Y:S01]  /*4c50*/  @!P0 LOP3.LUT R68, R68, 0xffff0000, RZ, 0xc0, !PT ;  /* 0xffff000044448812 */ /* 0x000fe200078ec0ff */
[----:B-1----:R-:W-:Y:S01]  /*4c60*/  @!P0 IMAD.U32 R51, R33, 0x10000, RZ ;  /* 0x0001000021338824 */ /* 0x002fe200078e00ff */
[----:B------:R-:W-:Y:S03]  /*4c70*/  @!P0 SHF.L.U32 R50, R32, 0x10, RZ ;  /* 0x0000001020328819 */ /* 0x000fe600000006ff */
[----:B------:R-:W-:Y:S02]  /*4c80*/  @!P0 FMUL.FTZ R186, R51, R64 ;  /* 0x0000004033ba8220 */ /* 0x000fe40000410000 */
[C---:B------:R-:W-:Y:S02]  /*4c90*/  @!P0 FMUL.FTZ R185, R50.reuse, R60 ;  /* 0x0000003c32b98220 */ /* 0x040fe40000410000 */
[-C--:B------:R-:W-:Y:S01]  /*4ca0*/  @!P0 FMUL.FTZ R3, R50, R49.reuse ;  /* 0x0000003132038220 */ /* 0x080fe20000410000 */
[----:B------:R-:W-:Y:S01]  /*4cb0*/  @!P0 LOP3.LUT R50, R33, 0xffff0000, RZ, 0xc0, !PT ;  /* 0xffff000021328812 */ /* 0x000fe200078ec0ff */
[-C--:B------:R-:W-:Y:S01]  /*4cc0*/  @!P0 FMUL.FTZ R5, R51, R48.reuse ;  /* 0x0000003033058220 */ /* 0x080fe20000410000 */
[----:B------:R-:W-:Y:S01]  /*4cd0*/  @!P0 LOP3.LUT R51, R55, 0xffff0000, RZ, 0xc0, !PT ;  /* 0xffff000037338812 */ /* 0x000fe200078ec0ff */
[----:B------:R-:W-:Y:S01]  /*4ce0*/  @!P0 FFMA.FTZ R186, R65, R48, -R186 ;  /* 0x0000003041ba8223 */ /* 0x000fe200000108ba */
[----:B------:R-:W-:Y:S01]  /*4cf0*/  @!P0 LOP3.LUT R48, R32, 0xffff0000, RZ, 0xc0, !PT ;  /* 0xffff000020308812 */ /* 0x000fe200078ec0ff */
[----:B------:R-:W-:Y:S01]  /*4d00*/  @!P0 FFMA.FTZ R185, R62, R49, -R185 ;  /* 0x000000313eb98223 */ /* 0x000fe200000108b9 */
[----:B------:R-:W-:Y:S01]  /*4d10*/  @!P0 LOP3.LUT R49, R54, 0xffff0000, RZ, 0xc0, !PT ;  /* 0xffff000036318812 */ /* 0x000fe200078ec0ff */
[----:B------:R-:W-:Y:S01]  /*4d20*/  @!P0 FFMA.FTZ R3, R60, R62, R3 ;  /* 0x0000003e3c038223 */ /* 0x000fe20000010003 */
[----:B------:R-:W-:Y:S01]  /*4d30*/  @!P0 LOP3.LUT R60, R96, 0xffff0000, RZ, 0xc0, !PT ;  /* 0xffff0000603c8812 */ /* 0x000fe200078ec0ff */
[----:B------:R-:W-:Y:S01]  /*4d40*/  @!P0 FMUL.FTZ R188, R48, R63 ;  /* 0x0000003f30bc8220 */ /* 0x000fe20000410000 */
[----:B------:R-:W-:Y:S01]  /*4d50*/  @!P0 LOP3.LUT R62, R97, 0xffff0000, RZ, 0xc0, !PT ;  /* 0xffff0000613e8812 */ /* 0x000fe200078ec0ff */
[C---:B------:R-:W-:Y:S02]  /*4d60*/  @!P0 FMUL.FTZ R187, R50.reuse, R67 ;  /* 0x0000004332bb8220 */ /* 0x040fe40000410000 */
[----:B------:R-:W-:Y:S02]  /*4d70*/  @!P0 FMUL.FTZ R6, R50, R49 ;  /* 0x0000003132068220 */ /* 0x000fe40000410000 */
[-C--:B------:R-:W-:Y:S01]  /*4d80*/  @!P0 FMUL.FTZ R4, R48, R51.reuse ;  /* 0x0000003330048220 */ /* 0x080fe20000410000 */
[----:B------:R-:W-:Y:S01]  /*4d90*/  @!P0 LOP3.LUT R48, R56, 0xffff0000, RZ, 0xc0, !PT ;  /* 0xffff000038308812 */ /* 0x000fe200078ec0ff */
[----:B------:R-:W-:Y:S01]  /*4da0*/  @!P0 FFMA.FTZ R188, R60, R51, -R188 ;  /* 0x000000333cbc8223 */ /* 0x000fe200000108bc */
[C---:B------:R-:W-:Y:S01]  /*4db0*/  @!P0 LOP3.LUT R51, R35.reuse, 0xffff0000, RZ, 0xc0, !PT ;  /* 0xffff000023338812 */ /* 0x040fe200078ec0ff */
[----:B------:R-:W-:Y:S02]  /*4dc0*/  @!P0 IMAD.U32 R50, R35, 0x10000, RZ ;  /* 0x0001000023328824 */ /* 0x000fe400078e00ff */
[----:B------:R-:W-:Y:S01]  /*4dd0*/  @!P0 FFMA.FTZ R187, R62, R49, -R187 ;  /* 0x000000313ebb8223 */ /* 0x000fe200000108bb */
[----:B------:R-:W-:Y:S01]  /*4de0*/  @!P0 F2FP.BF16.PACK_AB R185, R188, R185 ;  /* 0x000000b9bcb9823e */ /* 0x000fe200000010ff */
[----:B------:R-:W-:Y:S02]  /*4df0*/  @!P0 IMAD.U32 R49, R56, 0x10000, RZ ;  /* 0x0001000038318824 */ /* 0x000fe400078e00ff */
[C---:B------:R-:W-:Y:S01]  /*4e00*/  @!P0 FMUL.FTZ R189, R50.reuse, R73 ;  /* 0x0000004932bd8220 */ /* 0x040fe20000410000 */
[----:B------:R-:W-:Y:S01]  /*4e10*/  @!P0 F2FP.BF16.PACK_AB R186, R187, R186 ;  /* 0x000000babbba823e */ /* 0x000fe200000010ff */
[----:B------:R-:W-:Y:S02]  /*4e20*/  @!P0 FMUL.FTZ R192, R51, R72 ;  /* 0x0000004833c08220 */ /* 0x000fe40000410000 */
[-C--:B------:R-:W-:Y:S01]  /*4e30*/  @!P0 FMUL.FTZ R10, R50, R49.reuse ;  /* 0x00000031320a8220 */ /* 0x080fe20000410000 */
[----:B------:R-:W-:Y:S01]  /*4e40*/  @!P0 MOV R97, R186 ;  /* 0x000000ba00618202 */ /* 0x000fe20000000f00 */
[----:B------:R-:W-:Y:S02]  /*4e50*/  @!P0 FFMA.FTZ R189, R70, R49, -R189 ;  /* 0x0000003146bd8223 */ /* 0x000fe400000108bd */
[C---:B------:R-:W-:Y:S02]  /*4e60*/  @!P0 IMAD.U32 R50, R34.reuse, 0x10000, RZ ;  /* 0x0001000022328824 */ /* 0x040fe400078e00ff */
[----:B------:R-:W-:Y:S02]  /*4e70*/  @!P0 IMAD.U32 R49, R57, 0x10000, RZ ;  /* 0x0001000039318824 */ /* 0x000fe400078e00ff */
[-C--:B------:R-:W-:Y:S01]  /*4e80*/  @!P0 FMUL.FTZ R11, R51, R48.reuse ;  /* 0x00000030330b8220 */ /* 0x080fe20000410000 */
[----:B------:R-:W-:Y:S01]  /*4e90*/  @!P0 LOP3.LUT R51, R34, 0xffff0000, RZ, 0xc0, !PT ;  /* 0xffff000022338812 */ /* 0x000fe200078ec0ff */
[----:B------:R-:W-:Y:S01]  /*4ea0*/  @!P0 FFMA.FTZ R192, R75, R48, -R192 ;  /* 0x000000304bc08223 */ /* 0x000fe200000108c0 */
[----:B------:R-:W-:Y:S01]  /*4eb0*/  @!P0 LOP3.LUT R48, R57, 0xffff0000, RZ, 0xc0, !PT ;  /* 0xffff000039308812 */ /* 0x000fe200078ec0ff */
[----:B------:R-:W-:Y:S02]  /*4ec0*/  @!P0 FFMA.FTZ R4, R63, R60, R4 ;  /* 0x0000003c3f048223 */ /* 0x000fe40000010004 */
[----:B------:R-:W-:Y:S01]  /*4ed0*/  @!P0 FMUL.FTZ R8, R50, R49 ;  /* 0x0000003132088220 */ /* 0x000fe20000410000 */
[----:B------:R-:W-:Y:S01]  /*4ee0*/  @!P0 F2FP.BF16.PACK_AB R189, R192, R189 ;  /* 0x000000bdc0bd823e */ /* 0x000fe200000010ff */
[----:B------:R-:W-:Y:S01]  /*4ef0*/  @!P0 FFMA.FTZ R5, R64, R65, R5 ;  /* 0x0000004140058223 */ /* 0x000fe20000010005 */
[----:B------:R-:W-:Y:S01]  /*4f00*/  @!P0 F2FP.BF16.PACK_AB R187, R4, R3 ;  /* 0x0000000304bb823e */ /* 0x000fe200000010ff */
[----:B------:R-:W-:Y:S02]  /*4f10*/  @!P0 FMUL.FTZ R9, R51, R48 ;  /* 0x0000003033098220 */ /* 0x000fe40000410000 */
[----:B------:R-:W-:Y:S02]  /*4f20*/  @!P0 FFMA.FTZ R6, R67, R62, R6 ;  /* 0x0000003e43068223 */ /* 0x000fe40000010006 */
[----:B------:R-:W-:Y:S02]  /*4f30*/  @!P0 FFMA.FTZ R8, R69, R66, R8 ;  /* 0x0000004245088223 */ /* 0x000fe40000010008 */
[----:B------:R-:W-:Y:S01]  /*4f40*/  @!P0 FMUL.FTZ R190, R50, R69 ;  /* 0x0000004532be8220 */ /* 0x000fe20000410000 */
[----:B------:R-:W-:Y:S01]  /*4f50*/  @!P0 F2FP.BF16.PACK_AB R188, R6, R5 ;  /* 0x0000000506bc823e */ /* 0x000fe200000010ff */
[----:B------:R-:W-:Y:S02]  /*4f60*/  @!P0 FMUL.FTZ R191, R51, R68 ;  /* 0x0000004433bf8220 */ /* 0x000fe40000410000 */
[----:B------:R-:W-:Y:S01]  /*4f70*/  @!P0 FFMA.FTZ R9, R68, R71, R9 ;  /* 0x0000004744098223 */ /* 0x000fe20000010009 */
[----:B------:R-:W-:Y:S01]  /*4f80*/  @!P0 MOV R33, R188 ;  /* 0x000000bc00218202 */ /* 0x000fe20000000f00 */
[----:B------:R-:W-:Y:S02]  /*4f90*/  @!P0 FFMA.FTZ R10, R73, R70, R10 ;  /* 0x00000046490a8223 */ /* 0x000fe4000001000a */
[----:B------:R-:W-:Y:S02]  /*4fa0*/  @!P0 FFMA.FTZ R190, R66, R49, -R190 ;  /* 0x0000003142be8223 */ /* 0x000fe400000108be */
[----:B------:R-:W-:Y:S02]  /*4fb0*/  @!P0 FFMA.FTZ R191, R71, R48, -R191 ;  /* 0x0000003047bf8223 */ /* 0x000fe400000108bf */
[----:B------:R-:W-:Y:S02]  /*4fc0*/  @!P0 FFMA.FTZ R11, R72, R75, R11 ;  /* 0x0000004b480b8223 */ /* 0x000fe4000001000b */
[----:B------:R-:W-:Y:S01]  /*4fd0*/  @!P0 IMAD.MOV.U32 R96, RZ, RZ, R185 ;  /* 0x000000ffff608224 */ /* 0x000fe200078e00b9 */
[----:B------:R-:W-:Y:S01]  /*4fe0*/  @!P0 F2FP.BF16.PACK_AB R190, R191, R190 ;  /* 0x000000bebfbe823e */ /* 0x000fe200000010ff */
[----:B------:R-:W-:Y:S01]  /*4ff0*/  @!P0 IMAD.MOV.U32 R99, RZ, RZ, R189 ;  /* 0x000000ffff638224 */ /* 0x000fe200078e00bd */
[----:B------:R-:W-:Y:S01]  /*5000*/  @!P0 F2FP.BF16.PACK_AB R191, R9, R8 ;  /* 0x0000000809bf823e */ /* 0x000fe200000010ff */
[----:B------:R-:W-:Y:S01]  /*5010*/  @!P0 IMAD.MOV.U32 R32, RZ, RZ, R187 ;  /* 0x000000ffff208224 */ /* 0x000fe200078e00bb */
[----:B------:R-:W-:Y:S01]  /*5020*/  @!P0 F2FP.BF16.PACK_AB R192, R11, R10 ;  /* 0x0000000a0bc0823e */ /* 0x000fe200000010ff */
[----:B------:R-:W-:Y:S02]  /*5030*/  @!P0 IMAD.MOV.U32 R98, RZ, RZ, R190 ;  /* 0x000000ffff628224 */ /* 0x000fe400078e00be */
[----:B------:R-:W-:Y:S02]  /*5040*/  @!P0 IMAD.MOV.U32 R34, RZ, RZ, R191 ;  /* 0x000000ffff228224 */ /* 0x000fe400078e00bf */
[----:B------:R-:W-:Y:S01]  /*5050*/  @!P0 IMAD.MOV.U32 R35, RZ, RZ, R192 ;  /* 0x000000ffff238224 */ /* 0x000fe200078e00c0 */
[C---:B------:R-:W-:Y:S04]  /*5060*/  LEA R186, P0, R145.reuse, R182, 0x1 ;  /* 0x000000b691ba7211 */ /* 0x040fe800078008ff */
[----:B------:R-:W-:Y:S02]  /*5070*/  LEA.HI.X R187, R145, R183, R142, 0x1, P0 ;  /* 0x000000b791bb7211 */ /* 0x000fe400000f0c8e */
[C---:B------:R-:W-:Y:S03]  /*5080*/  ISETP.GE.AND P0, PT, R184.reuse, c[0x0][0x1d4], PT ;  /* 0x00007500b8007a0c */ /* 0x040fe60003f06270 */
[----:B------:R1:W-:Y:S10]  /*5090*/  ST.E.128 [R186.64], R96 ;  /* 0x00000060ba007985 */ /* 0x0003f4000c101d10 */
[----:B------:R-:W-:Y:S05]  /*50a0*/  @!P0 IMAD.WIDE R184, R184, 0x2, R182 ;  /* 0x00000002b8b88825 */ /* 0x000fea00078e02b6 */
[----:B------:R1:W-:Y:S02]  /*50b0*/  @!P0 ST.E.128 [R184.64], R32 ;  /* 0x00000020b8008985 */ /* 0x0003e4000c101d10 */
.L_x_864:
[----:B------:R-:W-:Y:S05]  /*50c0*/  BSYNC B0 ;  /* 0x0000000000007941 */ /* 0x000fea0003800000 */
.L_x_863:
        /* <DEDUP_REMOVED lines=17> */
[----:B------:R-:W-:Y:S01]  /*51e0*/  @!P0 SHF.R.U64 R51, R92, 0x10, R93 ;  /* 0x000000105c338819 */ /* 0x000fe2000000125d */
[----:B------:R-:W-:Y:S01]  /*51f0*/  IMAD R48, R50, 0xc00, R7 ;  /* 0x00000c0032307824 */ /* 0x000fe200078e0207 */
[----:B------:R-:W-:Y:S02]  /*5200*/  @!P0 SHF.R.U32.HI R92, RZ, 0x10, R93 ;  /* 0x00000010ff5c8819 */ /* 0x000fe4000001165d */
[----:B------:R-:W-:Y:S01]  /*5210*/  @!P0 SHF.R.U32.HI R55, RZ, 0x10, R95 ;  /* 0x00000010ff378819 */ /* 0x000fe2000001165f */
[----:B------:R-:W-:Y:S01]  /*5220*/  IMAD.IADD R73, R48, 0x1, R73 ;  /* 0x0000000130497824 */ /* 0x000fe200078e0249 */
[----:B------:R-:W-:Y:S02]  /*5230*/  @!P0 PRMT R105, R105, 0x5410, R92 ;  /* 0x0000541069698816 */ /* 0x000fe4000000005c */
[----:B------:R-:W-:Y:S01]  /*5240*/  @!P0 SHF.R.U64 R38, R38, 0x10, R39 ;  /* 0x0000001026268819 */ /* 0x000fe20000001227 */
[----:B------:R-:W-:Y:S01]  /*5250*/  IMAD.SHL.U32 R72, R73, 0x2, RZ ;  /* 0x0000000249487824 */ /* 0x000fe200078e00ff */
[----:B------:R-:W-:Y:S01]  /*5260*/  @!P0 PRMT R106, R106, 0x5410, R51 ;  /* 0x000054106a6a8816 */ /* 0x000fe20000000033 */
[----:B------:R-:W-:Y:S01]  /*5270*/  @!P0 IMAD.U32 R56, R105, 0x10000, RZ ;  /* 0x0001000069388824 */ /* 0x000fe200078e00ff */
[----:B------:R-:W-:Y:S01]  /*5280*/  @!P0 PRMT R47, R47, 0x5410, R36 ;  /* 0x000054102f2f8816 */ /* 0x000fe20000000024 */
[----:B--2---:R-:W-:Y:S01]  /*5290*/  @!P0 IMAD.U32 R54, R68, 0x10000, RZ ;  /* 0x0001000044368824 */ /* 0x004fe200078e00ff */
[----:B-1----:R-:W1:Y:S01]  /*52a0*/  LDS.128 R32, [R72+0xa080] ;  /* 0x00a0800048207984 */ /* 0x002e620000000c00 */
[----:B------:R-:W-:Y:S01]  /*52b0*/  @!P0 IMAD.U32 R50, R106, 0x10000, RZ ;  /* 0x000100006a328824 */ /* 0x000fe200078e00ff */
[----:B------:R-:W-:Y:S01]  /*52c0*/  @!P0 PRMT R46, R46, 0x5410, R37 ;  /* 0x000054102e2e8816 */ /* 0x000fe20000000025 */
[----:B------:R-:W-:Y:S01]  /*52d0*/  @!P0 IMAD.U32 R37, R47, 0x10000, RZ ;  /* 0x000100002f258824 */ /* 0x000fe200078e00ff */
[----:B------:R-:W-:Y:S01]  /*52e0*/  @!P0 SHF.R.U32.HI R49, RZ, 0x10, R39 ;  /* 0x00000010ff318819 */ /* 0x000fe20000011627 */
[----:B------:R-:W-:Y:S01]  /*52f0*/  @!P0 IMAD.U32 R62, R71, 0x10000, RZ ;  /* 0x00010000473e8824 */ /* 0x000fe200078e00ff */
[----:B------:R-:W-:Y:S01]  /*5300*/  @!P0 PRMT R104, R104, 0x5410, R55 ;  /* 0x0000541068688816 */ /* 0x000fe20000000037 */
[----:B------:R-:W-:Y:S01]  /*5310*/  @!P0 IMAD.U32 R36, R46, 0x10000, RZ ;  /* 0x000100002e248824 */ /* 0x000fe200078e00ff */
[----:B------:R-:W-:Y:S02]  /*5320*/  @!P0 PRMT R53, R53, 0x5410, R38 ;  /* 0x0000541035358816 */ /* 0x000fe40000000026 */
[----:B------:R-:W-:Y:S01]  /*5330*/  @!P0 SHF.L.U32 R55, R69, 0x10, RZ ;  /* 0x0000001045378819 */ /* 0x000fe200000006ff */
[----:B------:R-:W-:Y:S01]  /*5340*/  @!P0 IMAD.U32 R65, R104, 0x10000, RZ ;  /* 0x0001000068418824 */ /* 0x000fe200078e00ff */
[----:B------:R-:W-:Y:S02]  /*5350*/  @!P0 LOP3.LUT R51, R106, 0xffff0000, RZ, 0xc0, !PT ;  /* 0xffff00006a338812 */ /* 0x000fe400078ec0ff */
[----:B------:R-:W-:Y:S02]  /*5360*/  @!P0 LOP3.LUT R57, R105, 0xffff0000, RZ, 0xc0, !PT ;  /* 0xffff000069398812 */ /* 0x000fe400078ec0ff */
[----:B------:R-:W-:Y:S02]  /*5370*/  @!P0 PRMT R52, R52, 0x5410, R49 ;  /* 0x0000541034348816 */ /* 0x000fe40000000031 */
[----:B------:R-:W-:Y:S02]  /*5380*/  @!P0 LOP3.LUT R64, R104, 0xffff0000, RZ, 0xc0, !PT ;  /* 0xffff000068408812 */ /* 0x000fe400078ec0ff */
[----:B------:R-:W-:Y:S02]  /*5390*/  @!P0 SHF.R.U64 R94, R94, 0x10, R95 ;  /* 0x000000105e5e8819 */ /* 0x000fe4000000125f */
[----:B------:R-:W-:Y:S02]  /*53a0*/  @!P0 LOP3.LUT R67, R71, 0xffff0000, RZ, 0xc0, !PT ;  /* 0xffff000047438812 */ /* 0x000fe400078ec0ff */
[----:B------:R-:W-:Y:S02]  /*53b0*/  @!P0 PRMT R103, R103, 0x5410, R94 ;  /* 0x0000541067678816 */ /* 0x000fe4000000005e */
[C---:B------:R-:W-:Y:S02]  /*53c0*/  @!P0 SHF.L.U32 R58, R70.reuse, 0x10, RZ ;  /* 0x00000010463a8819 */ /* 0x040fe400000006ff */
[C---:B------:R-:W-:Y:S01]  /*53d0*/  @!P0 LOP3.LUT R60, R103.reuse, 0xffff0000, RZ, 0xc0, !PT ;  /* 0xffff0000673c8812 */ /* 0x040fe200078ec0ff */
[----:B------:R-:W-:Y:S01]  /*53e0*/  @!P0 IMAD.U32 R59, R103, 0x10000, RZ ;  /* 0x00010000673b8824 */ /* 0x000fe200078e00ff */
        /* <DEDUP_REMOVED lines=27> */
[----:B------:R-:W-:Y:S01]  /*55a0*/  @!P0 FMUL.FTZ R97, R38, R65 ;  /* 0x0000004126618220 */ /* 0x000fe20000410000 */
[----:B------:R-:W-:Y:S01]  /*55b0*/  @!P0 F2FP.BF16.PACK_AB R73, R96, R73 ;  /* 0x000000496049823e */ /* 0x000fe200000010ff */
[----:B------:R-:W-:Y:S02]  /*55c0*/  @!P0 FMUL.FTZ R184, R39, R64 ;  /* 0x0000004027b88220 */ /* 0x000fe40000410000 */
[----:B------:R-:W-:Y:S01]  /*55d0*/  @!P0 FMUL.FTZ R10, R38, R37 ;  /* 0x00000025260a8220 */ /* 0x000fe20000410000 */
        /* <DEDUP_REMOVED lines=40> */
.L_x_862:
[----:B-123--:R-:W-:Y:S05]  /*5860*/  BSYNC B1 ;  /* 0x0000000000017941 */ /* 0x00efea0003800000 */
.L_x_861:
[----:B------:R1:W2:Y:S04]  /*5870*/  SHFL.IDX PT, R59, R180, 0x1, 0x181f ;  /* 0x00381f00b43b7f89 */ /* 0x0002a800000e0000 */
[----:B------:R1:W3:Y:S01]  /*5880*/  SHFL.IDX PT, R58, R181, 0x1, 0x181f ;  /* 0x00381f00b53a7f89 */ /* 0x0002e200000e0000 */
[----:B------:R-:W-:-:S05]  /*5890*/  @P5 BRA `(.L_x_850) ;  /* 0x0000130000005947 */ /* 0x000fca0003800000 */
[----:B------:R-:W-:Y:S01]  /*58a0*/  ISETP.GE.AND P0, PT, R18, c[0x0][0x1d4], PT ;  /* 0x0000750012007a0c */ /* 0x000fe20003f06270 */
[----:B------:R-:W-:Y:S01]  /*58b0*/  @!UPT UIADD3 URZ, URZ, URZ, URZ ;  /* 0x0000003f3f3ff290 */ /* 0x000fe2000fffe03f */
[----:B------:R-:W-:Y:S11]  /*58c0*/  BSSY B0, `(.L_x_865) ;  /* 0x0000078000007945 */ /* 0x000ff60003800000 */
[----:B------:R-:W-:-:S05]  /*58d0*/  @P0 BRA `(.L_x_866) ;  /* 0x0000076000000947 */ /* 0x000fca0003800000 */
[----:B------:R-:W-:Y:S01]  /*58e0*/  SEL R39, R74, R91, !P1 ;  /* 0x0000005b4a277207 */ /* 0x000fe20004800000 */
[----:B------:R-:W4:Y:S01]  /*58f0*/  LDS.128 R64, [R150+0xa080] ;  /* 0x00a0800096407984 */ /* 0x000f220000000c00 */
[----:B------:R-:W-:Y:S02]  /*5900*/  ISETP.GE.AND P0, PT, R18, c[0x0][0x27c], PT ;  /* 0x00009f0012007a0c */ /* 0x000fe40003f06270 */
[----:B------:R-:W-:Y:S04]  /*5910*/  SHF.R.S32.HI R38, RZ, 0x1f, R39 ;  /* 0x0000001fff267819 */ /* 0x000fe80000011427 */
[----:B------:R-:W-:Y:S04]  /*5920*/  LEA.HI R38, R38, R39, RZ, 0x4 ;  /* 0x0000002726267211 */ /* 0x000fe800078f20ff */
[----:B------:R-:W-:Y:S03]  /*5930*/  LEA.HI.SX32 R38, R38, R77, 0x1c ;  /* 0x0000004d26267211 */ /* 0x000fe600078fe2ff */
[--C-:B------:R-:W-:Y:S02]  /*5940*/  @!P0 SHF.R.U64 R28, R28, 0x10, R29.reuse ;  /* 0x000000101c1c8819 */ /* 0x100fe4000000121d */
        /* <DEDUP_REMOVED lines=15> */
[----:B------:R-:W-:Y:S01]  /*5a40*/  @!P0 PRMT R102, R102, 0x5410, R39 ;  /* 0x0000541066668816 */ /* 0x000fe20000000027 */
[----:B----4-:R-:W-:Y:S01]  /*5a50*/  @!P0 IMAD.U32 R46, R64, 0x10000, RZ ;  /* 0x00010000402e8824 */ /* 0x010fe200078e00ff */
[----:B------:R-:W-:Y:S01]  /*5a60*/  @!P0 PRMT R43, R43, 0x5410, R28 ;  /* 0x000054102b2b8816 */ /* 0x000fe2000000001c */
[----:B------:R-:W-:Y:S01]  /*5a70*/  @!P0 IMAD.U32 R48, R101, 0x10000, RZ ;  /* 0x0001000065308824 */ /* 0x000fe200078e00ff */
[----:B------:R-:W4:Y:S01]  /*5a80*/  LDS.128 R32, [R62+0xa080] ;  /* 0x00a080003e207984 */ /* 0x000f220000000c00 */
        /* <DEDUP_REMOVED lines=17> */
[----:B------:R-:W-:Y:S02]  /*5ba0*/  @!P0 SHF.L.U32 R50, R66, 0x10, RZ ;  /* 0x0000001042328819 */ /* 0x000fe400000006ff */
[C---:B------:R-:W-:Y:S01]  /*5bb0*/  @!P0 LOP3.LUT R52, R90.reuse, 0xffff0000, RZ, 0xc0, !PT ;  /* 0xffff00005a348812 */ /* 0x040fe200078ec0ff */
[----:B------:R-:W-:Y:S01]  /*5bc0*/  @!P0 IMAD.U32 R51, R90, 0x10000, RZ ;  /* 0x000100005a338824 */ /* 0x000fe200078e00ff */
[----:B------:R-:W-:Y:S01]  /*5bd0*/  @!P0 LOP3.LUT R53, R66, 0xffff0000, RZ, 0xc0, !PT ;  /* 0xffff000042358812 */ /* 0x000fe200078ec0ff */
[----:B----4-:R-:W-:Y:S01]  /*5be0*/  @!P0 IMAD.U32 R31, R33, 0x10000, RZ ;  /* 0x00010000211f8824 */ /* 0x010fe200078e00ff */
        /* <DEDUP_REMOVED lines=63> */
[C---:B---3--:R-:W-:Y:S04]  /*5fe0*/  LEA R62, P0, R145.reuse, R58, 0x1 ;  /* 0x0000003a913e7211 */ /* 0x048fe800078008ff */
[----:B--2---:R-:W-:Y:S02]  /*5ff0*/  LEA.HI.X R63, R145, R59, R142, 0x1, P0 ;  /* 0x0000003b913f7211 */ /* 0x004fe400000f0c8e */
[C---:B------:R-:W-:Y:S03]  /*6000*/  ISETP.GE.AND P0, PT, R60.reuse, c[0x0][0x1d4], PT ;  /* 0x000075003c007a0c */ /* 0x040fe60003f06270 */
[----:B------:R2:W-:Y:S10]  /*6010*/  ST.E.128 [R62.64], R64 ;  /* 0x000000403e007985 */ /* 0x0005f4000c101d10 */
[----:B------:R-:W-:Y:S05]  /*6020*/  @!P0 IMAD.WIDE R68, R60, 0x2, R58 ;  /* 0x000000023c448825 */ /* 0x000fea00078e023a */
[----:B------:R2:W-:Y:S02]  /*6030*/  @!P0 ST.E.128 [R68.64], R32 ;  /* 0x0000002044008985 */ /* 0x0005e4000c101d10 */
.L_x_866:
[----:B------:R-:W-:Y:S05]  /*6040*/  BSYNC B0 ;  /* 0x0000000000007941 */ /* 0x000fea0003800000 */
.L_x_865:
[----:B------:R-:W-:Y:S11]  /*6050*/  ISETP.GE.AND P0, PT, R15, c[0x0][0x1d4], PT ;  /* 0x000075000f007a0c */ /* 0x000ff60003f06270 */
[----:B------:R-:W-:Y:S02]  /*6060*/  @!UPT UIADD3 URZ, URZ, URZ, URZ ;  /* 0x0000003f3f3ff290 */ /* 0x000fe4000fffe03f */
[----:B------:R-:W-:-:S05]  /*6070*/  @P0 BRA `(.L_x_850) ;  /* 0x00000b2000000947 */ /* 0x000fca0003800000 */
[----:B------:R-:W-:Y:S01]  /*6080*/  SEL R91, R74, R91, !P2 ;  /* 0x0000005b4a5b7207 */ /* 0x000fe20005000000 */
[----:B------:R-:W4:Y:S01]  /*6090*/  LDS.128 R52, [R149+0xa080] ;  /* 0x00a0800095347984 */ /* 0x000f220000000c00 */
[C---:B---3--:R-:W-:Y:S02]  /*60a0*/  LEA R56, P0, R143.reuse, R58, 0x1 ;  /* 0x0000003a8f387211 */ /* 0x048fe400078008ff */
[----:B--2---:R-:W-:Y:S02]  /*60b0*/  SHF.R.S32.HI R34, RZ, 0x1f, R91 ;  /* 0x0000001fff227819 */ /* 0x004fe4000001145b */
[----:B------:R-:W-:Y:S02]  /*60c0*/  LEA.HI.X R57, R143, R59, R148, 0x1, P0 ;  /* 0x0000003b8f397211 */ /* 0x000fe400000f0c94 */
[----:B------:R-:W-:Y:S02]  /*60d0*/  LEA.HI R91, R34, R91, RZ, 0x4 ;  /* 0x0000005b225b7211 */ /* 0x000fe400078f20ff */
[----:B------:R-:W-:Y:S02]  /*60e0*/  ISETP.GE.AND P0, PT, R15, c[0x0][0x27c], PT ;  /* 0x00009f000f007a0c */ /* 0x000fe40003f06270 */
[----:B------:R-:W-:Y:S04]  /*60f0*/  LEA.HI.SX32 R34, R91, R76, 0x1c ;  /* 0x0000004c5b227211 */ /* 0x000fe800078fe2ff */
[----:B------:R-:W-:Y:S01]  /*6100*/  SHF.R.S32.HI R35, RZ, 0x1f, R34 ;  /* 0x0000001fff237819 */ /* 0x000fe20000011422 */
[----:B------:R-:W-:Y:S03]  /*6110*/  IMAD.SHL.U32 R51, R34, 0x8, RZ ;  /* 0x0000000822337824 */ /* 0x000fe600078e00ff */
[----:B------:R-:W-:Y:S02]  /*6120*/  LEA.HI R35, R35, R34, RZ, 0x3 ;  /* 0x0000002223237211 */ /* 0x000fe400078f18ff */
[----:B------:R-:W-:Y:S02]  /*6130*/  LOP3.LUT R63, R115, 0x38, R51, 0xf8, !PT ;  /* 0x00000038733f7812 */ /* 0x000fe400078ef833 */
[----:B------:R-:W-:Y:S02]  /*6140*/  SHF.R.S32.HI R35, RZ, 0x3, R35 ;  /* 0x00000003ff237819 */ /* 0x000fe40000011423 */
[----:B------:R-:W-:Y:S02]  /*6150*/  LOP3.LUT R63, R63, R126, RZ, 0x3c, !PT ;  /* 0x0000007e3f3f7212 */ /* 0x000fe400078e3cff */
[----:B------:R-:W-:Y:S01]  /*6160*/  @!P0 SHF.R.U32.HI R36, RZ, 0x10, R83 ;  /* 0x00000010ff248819 */ /* 0x000fe20000011653 */
[----:B------:R-:W-:Y:S01]  /*6170*/  IMAD R32, R35, 0xc00, R12 ;  /* 0x00000c0023207824 */ /* 0x000fe200078e020c */
[----:B------:R-:W-:Y:S02]  /*6180*/  @!P0 SHF.R.U64 R34, R80, 0x10, R81 ;  /* 0x0000001050228819 */ /* 0x000fe40000001251 */
[----:B------:R-:W-:Y:S01]  /*6190*/  @!P0 PRMT R79, R79, 0x5410, R36 ;  /* 0x000054104f4f8816 */ /* 0x000fe20000000024 */
[----:B------:R-:W-:Y:S01]  /*61a0*/  IMAD.IADD R63, R32, 0x1, R63 ;  /* 0x00000001203f7824 */ /* 0x000fe200078e023f */
[----:B------:R-:W-:Y:S02]  /*61b0*/  @!P0 PRMT R89, R89, 0x5410, R34 ;  /* 0x0000541059598816 */ /* 0x000fe40000000022 */
[----:B------:R-:W-:Y:S01]  /*61c0*/  @!P0 SHF.R.U64 R24, R24, 0x10, R25 ;  /* 0x0000001018188819 */ /* 0x000fe20000001219 */
[----:B------:R-:W-:Y:S01]  /*61d0*/  IMAD.SHL.U32 R50, R63, 0x2, RZ ;  /* 0x000000023f327824 */ /* 0x000fe200078e00ff */
[----:B------:R-:W-:Y:S01]  /*61e0*/  @!P0 SHF.R.U64 R26, R26, 0x10, R27 ;  /* 0x000000101a1a8819 */ /* 0x000fe2000000121b */
[----:B------:R-:W-:Y:S01]  /*61f0*/  @!P0 IMAD.U32 R34, R89, 0x10000, RZ ;  /* 0x0001000059228824 */ /* 0x000fe200078e00ff */
[----:B------:R-:W-:Y:S01]  /*6200*/  @!P0 PRMT R23, R23, 0x5410, R24 ;  /* 0x0000541017178816 */ /* 0x000fe20000000018 */
[----:B----4-:R-:W-:Y:S01]  /*6210*/  @!P0 IMAD.U32 R36, R52, 0x10000, RZ ;  /* 0x0001000034248824 */ /* 0x010fe200078e00ff */
[----:B------:R-:W2:Y:S01]  /*6220*/  LDS.128 R28, [R50+0xa080] ;  /* 0x00a08000321c7984 */ /* 0x000ea20000000c00 */
[----:B------:R-:W-:Y:S01]  /*6230*/  @!P0 IMAD.U32 R47, R79, 0x10000, RZ ;  /* 0x000100004f2f8824 */ /* 0x000fe200078e00ff */
[----:B------:R-:W-:Y:S01]  /*6240*/  @!P0 SHF.L.U32 R37, R53, 0x10, RZ ;  /* 0x0000001035258819 */ /* 0x000fe200000006ff */
[----:B------:R-:W-:Y:S01]  /*6250*/  @!P0 IMAD.U32 R46, R55, 0x10000, RZ ;  /* 0x00010000372e8824 */ /* 0x000fe200078e00ff */
[----:B------:R-:W-:Y:S02]  /*6260*/  @!P0 LOP3.LUT R39, R53, 0xffff0000, RZ, 0xc0, !PT ;  /* 0xffff000035278812 */ /* 0x000fe400078ec0ff */
[----:B------:R-:W-:Y:S02]  /*6270*/  @!P0 LOP3.LUT R49, R55, 0xffff0000, RZ, 0xc0, !PT ;  /* 0xffff000037318812 */ /* 0x000fe400078ec0ff */
[C---:B------:R-:W-:Y:S02]  /*6280*/  @!P0 SHF.L.U32 R42, R54.reuse, 0x10, RZ ;  /* 0x00000010362a8819 */ /* 0x040fe400000006ff */
[----:B------:R-:W-:Y:S02]  /*6290*/  @!P0 LOP3.LUT R45, R54, 0xffff0000, RZ, 0xc0, !PT ;  /* 0xffff0000362d8812 */ /* 0x000fe400078ec0ff */
[----:B------:R-:W-:Y:S02]  /*62a0*/  @!P0 SHF.R.U32.HI R25, RZ, 0x10, R25 ;  /* 0x00000010ff198819 */ /* 0x000fe40000011619 */
[----:B------:R-:W-:Y:S02]  /*62b0*/  @!P0 PRMT R41, R41, 0x5410, R26 ;  /* 0x0000541029298816 */ /* 0x000fe4000000001a */
[----:B------:R-:W-:Y:S01]  /*62c0*/  @!P0 PRMT R22, R22, 0x5410, R25 ;  /* 0x0000541016168816 */ /* 0x000fe20000000019 */
[C---:B------:R-:W-:Y:S01]  /*62d0*/  @!P0 IMAD.U32 R25, R23.reuse, 0x10000, RZ ;  /* 0x0001000017198824 */ /* 0x040fe200078e00ff */
[----:B------:R-:W-:Y:S02]  /*62e0*/  @!P0 LOP3.LUT R23, R23, 0xffff0000, RZ, 0xc0, !PT ;  /* 0xffff000017178812 */ /* 0x000fe400078ec0ff */
[----:B------:R-:W-:Y:S01]  /*62f0*/  @!P0 LOP3.LUT R35, R89, 0xffff0000, RZ, 0xc0, !PT ;  /* 0xffff000059238812 */ /* 0x000fe200078ec0ff */
[C---:B------:R-:W-:Y:S01]  /*6300*/  @!P0 IMAD.U32 R24, R22.reuse, 0x10000, RZ ;  /* 0x0001000016188824 */ /* 0x040fe200078e00ff */
[----:B------:R-:W-:Y:S02]  /*6310*/  @!P0 LOP3.LUT R22, R22, 0xffff0000, RZ, 0xc0, !PT ;  /* 0xffff000016168812 */ /* 0x000fe400078ec0ff */
[----:B------:R-:W-:Y:S02]  /*6320*/  @!P0 LOP3.LUT R48, R79, 0xffff0000, RZ, 0xc0, !PT ;  /* 0xffff00004f308812 */ /* 0x000fe400078ec0ff */
[----:B------:R-:W-:Y:S02]  /*6330*/  @!P0 SHF.R.U32.HI R33, RZ, 0x10, R27 ;  /* 0x00000010ff218819 */ /* 0x000fe4000001161b */
[----:B------:R-:W-:Y:S02]  /*6340*/  @!P0 SHF.R.U32.HI R81, RZ, 0x10, R81 ;  /* 0x00000010ff518819 */ /* 0x000fe40000011651 */
[----:B------:R-:W-:Y:S02]  /*6350*/  @!P0 PRMT R40, R40, 0x5410, R33 ;  /* 0x0000541028288816 */ /* 0x000fe40000000021 */
[----:B------:R-:W-:Y:S02]  /*6360*/  @!P0 PRMT R88, R88, 0x5410, R81 ;  /* 0x0000541058588816 */ /* 0x000fe40000000051 */
[----:B------:R-:W-:Y:S03]  /*6370*/  @!P0 SHF.R.U64 R83, R82, 0x10, R83 ;  /* 0x0000001052538819 */ /* 0x000fe60000001253 */
[----:B------:R-:W-:Y:S01]  /*6380*/  @!P0 IMAD.U32 R38, R88, 0x10000, RZ ;  /* 0x0001000058268824 */ /* 0x000fe200078e00ff */
[----:B------:R-:W-:Y:S01]  /*6390*/  @!P0 PRMT R78, R78, 0x5410, R83 ;  /* 0x000054104e4e8816 */ /* 0x000fe20000000053 */
[----:B--2---:R-:W-:Y:S01]  /*63a0*/  @!P0 IMAD.U32 R27, R29, 0x10000, RZ ;  /* 0x000100001d1b8824 */ /* 0x004fe200078e00ff */
[----:B------:R-:W-:Y:S03]  /*63b0*/  @!P0 SHF.L.U32 R26, R28, 0x10, RZ ;  /* 0x000000101c1a8819 */ /* 0x000fe600000006ff */
[C---:B------:R-:W-:Y:S01]  /*63c0*/  @!P0 IMAD.U32 R43, R78.reuse, 0x10000, RZ ;  /* 0x000100004e2b8824 */ /* 0x040fe200078e00ff */
[----:B------:R-:W-:Y:S01]  /*63d0*/  @!P0 LOP3.LUT R44, R78, 0xffff0000, RZ, 0xc0, !PT ;  /* 0xffff00004e2c8812 */ /* 0x000fe200078ec0ff */
[----:B------:R-:W-:Y:S02]  /*63e0*/  @!P0 FMUL.FTZ R60, R27, R38 ;  /* 0x000000261b3c8220 */ /* 0x000fe40000410000 */
[C---:B------:R-:W-:Y:S02]  /*63f0*/  @!P0 FMUL.FTZ R50, R26.reuse, R34 ;  /* 0x000000221a328220 */ /* 0x040fe40000410000 */
[-C--:B------:R-:W-:Y:S02]  /*6400*/  @!P0 FMUL.FTZ R3, R26, R25.reuse ;  /* 0x000000191a038220 */ /* 0x080fe40000410000 */
[----:B------:R-:W-:Y:S01]  /*6410*/  @!P0 FFMA.FTZ R50, R36, R25, -R50 ;  /* 0x0000001924328223 */ /* 0x000fe20000010832 */
[----:B------:R-:W-:Y:S01]  /*6420*/  @!P0 LOP3.LUT R25, R29, 0xffff0000, RZ, 0xc0, !PT ;  /* 0xffff00001d198812 */ /* 0x000fe200078ec0ff */
[----:B------:R-:W-:Y:S01]  /*6430*/  @!P0 FFMA.FTZ R3, R34, R36, R3 ;  /* 0x0000002422038223 */ /* 0x000fe20000010003 */
[----:B------:R-:W-:Y:S01]  /*6440*/  @!P0 LOP3.LUT R34, R52, 0xffff0000, RZ, 0xc0, !PT ;  /* 0xffff000034228812 */ /* 0x000fe200078ec0ff */
[-C--:B------:R-:W-:Y:S01]  /*6450*/  @!P0 FMUL.FTZ R5, R27, R24.reuse ;  /* 0x000000181b058220 */ /* 0x080fe20000410000 */
[----:B------:R-:W-:Y:S01]  /*6460*/  @!P0 LOP3.LUT R36, R88, 0xffff0000, RZ, 0xc0, !PT ;  /* 0xffff000058248812 */ /* 0x000fe200078ec0ff */
[----:B------:R-:W-:Y:S01]  /*6470*/  @!P0 FFMA.FTZ R60, R37, R24, -R60 ;  /* 0x00000018253c8223 */ /* 0x000fe2000001083c */
[----:B------:R-:W-:Y:S01]  /*6480*/  @!P0 LOP3.LUT R24, R28, 0xffff0000, RZ, 0xc0, !PT ;  /* 0xffff00001c188812 */ /* 0x000fe200078ec0ff */
[C---:B------:R-:W-:Y:S02]  /*6490*/  @!P0 FMUL.FTZ R6, R25.reuse, R22 ;  /* 0x0000001619068220 */ /* 0x040fe40000410000 */
[----:B------:R-:W-:Y:S01]  /*64a0*/  @!P0 FMUL.FTZ R63, R25, R36 ;  /* 0x00000024193f8220 */ /* 0x000fe20000410000 */
[----:B------:R-:W-:Y:S01]  /*64b0*/  @!P0 LOP3.LUT R25, R31, 0xffff0000, RZ, 0xc0, !PT ;  /* 0xffff00001f198812 */ /* 0x000fe200078ec0ff */
[----:B------:R-:W-:Y:S02]  /*64c0*/  @!P0 FMUL.FTZ R65, R24, R35 ;  /* 0x0000002318418220 */ /* 0x000fe40000410000 */
[----:B------:R-:W-:Y:S01]  /*64d0*/  @!P0 FFMA.FTZ R63, R39, R22, -R63 ;  /* 0x00000016273f8223 */ /* 0x000fe2000001083f */
[----:B------:R-:W-:Y:S01]  /*64e0*/  @!P0 LOP3.LUT R22, R40, 0xffff0000, RZ, 0xc0, !PT ;  /* 0xffff000028168812 */ /* 0x000fe200078ec0ff */
[-C--:B------:R-:W-:Y:S02]  /*64f0*/  @!P0 FMUL.FTZ R4, R24, R23.reuse ;  /* 0x0000001718048220 */ /* 0x080fe40000410000 */
[----:B------:R-:W-:Y:S01]  /*6500*/  @!P0 FFMA.FTZ R65, R34, R23, -R65 ;  /* 0x0000001722418223 */ /* 0x000fe20000010841 */
[----:B------:R-:W-:Y:S01]  /*6510*/  @!P0 F2FP.BF16.PACK_AB R60, R63, R60 ;  /* 0x0000003c3f3c823e */ /* 0x000fe200000010ff */
[----:B------:R-:W-:Y:S02]  /*6520*/  @!P0 IMAD.U32 R24, R31, 0x10000, RZ ;  /* 0x000100001f188824 */ /* 0x000fe400078e00ff */
[----:B------:R-:W-:Y:S01]  /*6530*/  @!P0 IMAD.U32 R23, R40, 0x10000, RZ ;  /* 0x0001000028178824 */ /* 0x000fe200078e00ff */
[----:B------:R-:W-:Y:S01]  /*6540*/  @!P0 MOV R53, R60 ;  /* 0x0000003c00358202 */ /* 0x000fe20000000f00 */
[----:B------:R-:W-:Y:S01]  /*6550*/  @!P0 FMUL.FTZ R67, R25, R48 ;  /* 0x0000003019438220 */ /* 0x000fe20000410000 */
[----:B------:R-:W-:Y:S01]  /*6560*/  @!P0 F2FP.BF16.PACK_AB R65, R65, R50 ;  /* 0x000000324141823e */ /* 0x000fe200000010ff */
[-C--:B------:R-:W-:Y:S01]  /*6570*/  @!P0 FMUL.FTZ R11, R25, R22.reuse ;  /* 0x00000016190b8220 */ /* 0x080fe20000410000 */
[----:B------:R-:W-:Y:S01]  /*6580*/  @!P0 LOP3.LUT R25, R30, 0xffff0000, RZ, 0xc0, !PT ;  /* 0xffff00001e198812 */ /* 0x000fe200078ec0ff */
[C---:B------:R-:W-:Y:S02]  /*6590*/  @!P0 FMUL.FTZ R62, R24.reuse, R47 ;  /* 0x0000002f183e8220 */ /* 0x040fe40000410000 */
[-C--:B------:R-:W-:Y:S02]  /*65a0*/  @!P0 FMUL.FTZ R10, R24, R23.reuse ;  /* 0x00000017180a8220 */ /* 0x080fe40000410000 */
[----:B------:R-:W-:Y:S02]  /*65b0*/  @!P0 IMAD.U32 R24, R30, 0x10000, RZ ;  /* 0x000100001e188824 */ /* 0x000fe400078e00ff */
[----:B------:R-:W-:Y:S01]  /*65c0*/  @!P0 FFMA.FTZ R67, R49, R22, -R67 ;  /* 0x0000001631438223 */ /* 0x000fe20000010843 */
[C---:B------:R-:W-:Y:S01]  /*65d0*/  @!P0 LOP3.LUT R22, R41.reuse, 0xffff0000, RZ, 0xc0, !PT ;  /* 0xffff000029168812 */ /* 0x040fe200078ec0ff */
[----:B------:R-:W-:Y:S02]  /*65e0*/  @!P0 FFMA.FTZ R62, R46, R23, -R62 ;  /* 0x000000172e3e8223 */ /* 0x000fe4000001083e */
[----:B------:R-:W-:Y:S02]  /*65f0*/  @!P0 IMAD.U32 R23, R41, 0x10000, RZ ;  /* 0x0001000029178824 */ /* 0x000fe400078e00ff */
[C---:B------:R-:W-:Y:S01]  /*6600*/  @!P0 FMUL.FTZ R64, R24.reuse, R43 ;  /* 0x0000002b18408220 */ /* 0x040fe20000410000 */
[----:B------:R-:W-:Y:S01]  /*6610*/  @!P0 F2FP.BF16.PACK_AB R62, R67, R62 ;  /* 0x0000003e433e823e */ /* 0x000fe200000010ff */
[----:B------:R-:W-:Y:S02]  /*6620*/  @!P0 FMUL.FTZ R69, R25, R44 ;  /* 0x0000002c19458220 */ /* 0x000fe40000410000 */
[----:B------:R-:W-:Y:S02]  /*6630*/  @!P0 FFMA.FTZ R4, R35, R34, R4 ;  /* 0x0000002223048223 */ /* 0x000fe40000010004 */
[-C--:B------:R-:W-:Y:S02]  /*6640*/  @!P0 FMUL.FTZ R8, R24, R23.reuse ;  /* 0x0000001718088220 */ /* 0x080fe40000410000 */
[----:B------:R-:W-:Y:S01]  /*6650*/  @!P0 FFMA.FTZ R64, R42, R23, -R64 ;  /* 0x000000172a408223 */ /* 0x000fe20000010840 */
[----:B------:R-:W-:Y:S01]  /*6660*/  @!P0 F2FP.BF16.PACK_AB R50, R4, R3 ;  /* 0x000000030432823e */ /* 0x000fe200000010ff */
[-C--:B------:R-:W-:Y:S02]  /*6670*/  @!P0 FFMA.FTZ R69, R45, R22.reuse, -R69 ;  /* 0x000000162d458223 */ /* 0x080fe40000010845 */
[----:B------:R-:W-:Y:S02]  /*6680*/  @!P0 FFMA.FTZ R5, R38, R37, R5 ;  /* 0x0000002526058223 */ /* 0x000fe40000010005 */
[----:B------:R-:W-:Y:S01]  /*6690*/  @!P0 FMUL.FTZ R9, R25, R22 ;  /* 0x0000001619098220 */ /* 0x000fe20000410000 */
[----:B------:R-:W-:Y:S01]  /*66a0*/  @!P0 F2FP.BF16.PACK_AB R69, R69, R64 ;  /* 0x000000404545823e */ /* 0x000fe200000010ff */
[----:B------:R-:W-:Y:S02]  /*66b0*/  @!P0 FFMA.FTZ R6, R36, R39, R6 ;  /* 0x0000002724068223 */ /* 0x000fe40000010006 */
[----:B------:R-:W-:Y:S02]  /*66c0*/  @!P0 FFMA.FTZ R8, R43, R42, R8 ;  /* 0x0000002a2b088223 */ /* 0x000fe40000010008 */
[----:B------:R-:W-:Y:S01]  /*66d0*/  @!P0 FFMA.FTZ R9, R44, R45, R9 ;  /* 0x0000002d2c098223 */ /* 0x000fe20000010009 */
[----:B------:R-:W-:Y:S01]  /*66e0*/  @!P0 F2FP.BF16.PACK_AB R63, R6, R5 ;  /* 0x00000005063f823e */ /* 0x000fe200000010ff */
[----:B------:R-:W-:Y:S02]  /*66f0*/  @!P0 FFMA.FTZ R10, R47, R46, R10 ;  /* 0x0000002e2f0a8223 */ /* 0x000fe4000001000a */
[----:B------:R-:W-:Y:S01]  /*6700*/  @!P0 FFMA.FTZ R11, R48, R49, R11 ;  /* 0x00000031300b8223 */ /* 0x000fe2000001000b */
[----:B------:R-:W-:Y:S01]  /*6710*/  @!P0 F2FP.BF16.PACK_AB R64, R9, R8 ;  /* 0x000000080940823e */ /* 0x000fe200000010ff */
[----:B------:R-:W-:Y:S01]  /*6720*/  @!P0 IMAD.MOV.U32 R52, RZ, RZ, R65 ;  /* 0x000000ffff348224 */ /* 0x000fe200078e0041 */
[----:B------:R-:W-:Y:S01]  /*6730*/  @!P0 MOV R29, R63 ;  /* 0x0000003f001d8202 */ /* 0x000fe20000000f00 */
[----:B------:R-:W-:Y:S01]  /*6740*/  @!P0 IMAD.MOV.U32 R54, RZ, RZ, R69 ;  /* 0x000000ffff368224 */ /* 0x000fe200078e0045 */
[----:B------:R-:W-:Y:S01]  /*6750*/  @!P0 F2FP.BF16.PACK_AB R67, R11, R10 ;  /* 0x0000000a0b43823e */ /* 0x000fe200000010ff */
[----:B------:R-:W-:Y:S02]  /*6760*/  @!P0 IMAD.MOV.U32 R55, RZ, RZ, R62 ;  /* 0x000000ffff378224 */ /* 0x000fe400078e003e */
[----:B------:R-:W-:Y:S02]  /*6770*/  @!P0 IMAD.MOV.U32 R28, RZ, RZ, R50 ;  /* 0x000000ffff1c8224 */ /* 0x000fe400078e0032 */
[----:B------:R-:W-:Y:S01]  /*6780*/  @!P0 IMAD.MOV.U32 R30, RZ, RZ, R64 ;  /* 0x000000ffff1e8224 */ /* 0x000fe200078e0040 */
[----:B------:R2:W-:Y:S01]  /*6790*/  ST.E.128 [R56.64], R52 ;  /* 0x0000003438007985 */ /* 0x0005e2000c101d10 */
[----:B------:R-:W-:Y:S01]  /*67a0*/  @!P0 IMAD.MOV.U32 R31, RZ, RZ, R67 ;  /* 0x000000ffff1f8224 */ /* 0x000fe200078e0043 */
[----:B------:R-:W-:Y:S11]  /*67b0*/  ISETP.GE.AND P0, PT, R51, c[0x0][0x1d4], PT ;  /* 0x0000750033007a0c */ /* 0x000ff60003f06270 */
[----:B------:R-:W-:Y:S02]  /*67c0*/  @!UPT UIADD3 URZ, URZ, URZ, URZ ;  /* 0x0000003f3f3ff290 */ /* 0x000fe4000fffe03f */
[----:B------:R-:W-:-:S05]  /*67d0*/  @P0 BRA `(.L_x_850) ;  /* 0x000003c000000947 */ /* 0x000fca0003800000 */
[C---:B------:R-:W-:Y:S04]  /*67e0*/  LEA R4, P0, R51.reuse, R58, 0x1 ;  /* 0x0000003a33047211 */ /* 0x040fe800078008ff */
[----:B------:R-:W-:Y:S05]  /*67f0*/  LEA.HI.X.SX32 R5, R51, R59, 0x1, P0 ;  /* 0x0000003b33057211 */ /* 0x000fea00000f0eff */
[----:B------:R3:W-:Y:S01]  /*6800*/  ST.E.128 [R4.64], R28 ;  /* 0x0000001c04007985 */ /* 0x0007e2000c101d10 */
[----:B------:R-:W-:-:S05]  /*6810*/  BRA `(.L_x_850) ;  /* 0x0000038000007947 */ /* 0x000fca0003800000 */
.L_x_836:
[----:B------:R1:W2:Y:S01]  /*6820*/  SHFL.IDX PT, R9, R180, RZ, 0x181f ;  /* 0x00181fffb4097589 */ /* 0x0002a200000e0000 */
[----:B------:R-:W-:Y:S01]  /*6830*/  IMAD R3, R61, -0x30, R2 ;  /* 0xffffffd03d037824 */ /* 0x000fe200078e0202 */
[----:B------:R-:W-:Y:S02]  /*6840*/  BSSY B0, `(.L_x_867) ;  /* 0x000001c000007945 */ /* 0x000fe40003800000 */
[----:B------:R1:W3:Y:S02]  /*6850*/  SHFL.IDX PT, R5, R181, RZ, 0x181f ;  /* 0x00181fffb5057589 */ /* 0x0002e400000e0000 */
[----:B------:R-:W-:Y:S04]  /*6860*/  IMNMX R138, R3, 0x30, PT ;  /* 0x00000030038a7817 */ /* 0x000fe80003800200 */
[----:B------:R-:W-:Y:S04]  /*6870*/  IADD3 R4, -R17, R138, RZ ;  /* 0x0000008a11047210 */ /* 0x000fe80007ffe1ff */
[----:B------:R-:W-:Y:S11]  /*6880*/  ISETP.GE.AND P0, PT, R4, 0x1, PT ;  /* 0x000000010400780c */ /* 0x000ff60003f06270 */
[----:B------:R-:W-:Y:S02]  /*6890*/  @!UPT UIADD3 URZ, URZ, URZ, URZ ;  /* 0x0000003f3f3ff290 */ /* 0x000fe4000fffe03f */
[----:B------:R-:W-:-:S05]  /*68a0*/  @!P0 BRA `(.L_x_868) ;  /* 0x0000015000008947 */ /* 0x000fca0003800000 */
[C---:B-12---:R-:W-:Y:S02]  /*68b0*/  ISETP.GE.AND P0, PT, R18.reuse, c[0x0][0x1d4], PT ;  /* 0x0000750012007a0c */ /* 0x046fe40003f06270 */
[----:B------:R-:W-:Y:S11]  /*68c0*/  ISETP.GE.AND P4, PT, R15, c[0x0][0x1d4], PT ;  /* 0x000075000f007a0c */ /* 0x000ff60003f86270 */
[----:B------:R-:W1:Y:S01]  /*68d0*/  @!P0 LDS.128 R32, [R117+0xa080] ;  /* 0x00a0800075208984 */ /* 0x000e620000000c00 */
[C---:B---3--:R-:W-:Y:S04]  /*68e0*/  @!P0 LEA R40, P3, R18.reuse, R5, 0x1 ;  /* 0x0000000512288211 */ /* 0x048fe800078608ff */
[----:B------:R-:W-:Y:S02]  /*68f0*/  @!P0 LEA.HI.X R41, R18, R9, R19, 0x1, P3 ;  /* 0x0000000912298211 */ /* 0x000fe400018f0c13 */
[C---:B------:R-:W-:Y:S04]  /*6900*/  @!P4 LEA R38, P3, R135.reuse, R5, 0x1 ;  /* 0x000000058726c211 */ /* 0x040fe800078608ff */
[----:B------:R-:W-:Y:S02]  /*6910*/  @!P4 LEA.HI.X R39, R135, R9, R144, 0x1, P3 ;  /* 0x000000098727c211 */ /* 0x000fe400018f0c90 */
[----:B------:R-:W-:Y:S11]  /*6920*/  ISETP.GE.AND P3, PT, R121, c[0x0][0x1d4], PT ;  /* 0x0000750079007a0c */ /* 0x000ff60003f66270 */
[----:B------:R-:W-:Y:S02]  /*6930*/  @!UPT UIADD3 URZ, URZ, URZ, URZ ;  /* 0x0000003f3f3ff290 */ /* 0x000fe4000fffe03f */
[C---:B------:R-:W-:Y:S04]  /*6940*/  @!P3 LEA R22, P5, R133.reuse, R5, 0x1 ;  /* 0x000000058516b211 */ /* 0x040fe800078a08ff */
[----:B------:R-:W-:Y:S01]  /*6950*/  @!P3 LEA.HI.X R23, R133, R9, R132, 0x1, P5 ;  /* 0x000000098517b211 */ /* 0x000fe200028f0c84 */
[----:B-1----:R-:W-:Y:S01]  /*6960*/  @!P0 ST.E.128 [R40.64], R32 ;  /* 0x0000002028008985 */ /* 0x002fe2000c101d10 */
[----:B------:R-:W-:Y:S03]  /*6970*/  ISETP.GE.AND P0, PT, R120, c[0x0][0x1d4], PT ;  /* 0x0000750078007a0c */ /* 0x000fe60003f06270 */
[----:B------:R-:W1:Y:S10]  /*6980*/  @!P4 LDS.128 R28, [R117+0xb880] ;  /* 0x00b88000751cc984 */ /* 0x000e740000000c00 */
[C---:B------:R-:W-:Y:S04]  /*6990*/  @!P0 LEA R36, P5, R134.reuse, R5, 0x1 ;  /* 0x0000000586248211 */ /* 0x040fe800078a08ff */
[----:B------:R-:W-:Y:S01]  /*69a0*/  @!P0 LEA.HI.X R37, R134, R9, R131, 0x1, P5 ;  /* 0x0000000986258211 */ /* 0x000fe200028f0c83 */
[----:B-1----:R-:W-:Y:S04]  /*69b0*/  @!P4 ST.E.128 [R38.64], R28 ;  /* 0x0000001c2600c985 */ /* 0x002fe8000c101d10 */
[----:B------:R-:W1:Y:S04]  /*69c0*/  @!P3 LDS.128 R24, [R117+0xd080] ;  /* 0x00d080007518b984 */ /* 0x000e680000000c00 */
[----:B-1----:R-:W-:Y:S04]  /*69d0*/  @!P3 ST.E.128 [R22.64], R24 ;  /* 0x000000181600b985 */ /* 0x002fe8000c101d10 */
[----:B------:R-:W1:Y:S04]  /*69e0*/  @!P0 LDS.128 R8, [R117+0xe880] ;  /* 0x00e8800075088984 */ /* 0x000e680000000c00 */
[----:B-1----:R1:W-:Y:S02]  /*69f0*/  @!P0 ST.E.128 [R36.64], R8 ;  /* 0x0000000824008985 */ /* 0x0023e4000c101d10 */
.L_x_868:
[----:B-12---:R-:W-:Y:S05]  /*6a00*/  BSYNC B0 ;  /* 0x0000000000007941 */ /* 0x006fea0003800000 */
.L_x_867:
[----:B------:R1:W2:Y:S01]  /*6a10*/  SHFL.IDX PT, R3, R180, 0x1, 0x181f ;  /* 0x00381f00b4037f89 */ /* 0x0002a200000e0000 */
[----:B------:R-:W-:Y:S03]  /*6a20*/  ISETP.GE.AND P0, PT, R4, 0x21, PT ;  /* 0x000000210400780c */ /* 0x000fe60003f06270 */
[----:B------:R-:W4:Y:S10]  /*6a30*/  SHFL.IDX PT, R181, R181, 0x1, 0x181f ;  /* 0x00381f00b5b57f89 */ /* 0x000f3400000e0000 */
[----:B------:R-:W-:-:S05]  /*6a40*/  @!P0 BRA `(.L_x_850) ;  /* 0x0000015000008947 */ /* 0x000fca0003800000 */
[C---:B------:R-:W-:Y:S02]  /*6a50*/  ISETP.GE.AND P0, PT, R18.reuse, c[0x0][0x1d4], PT ;  /* 0x0000750012007a0c */ /* 0x040fe40003f06270 */
[----:B------:R-:W-:Y:S11]  /*6a60*/  ISETP.GE.AND P4, PT, R15, c[0x0][0x1d4], PT ;  /* 0x000075000f007a0c */ /* 0x000ff60003f86270 */
[----:B------:R-:W5:Y:S01]  /*6a70*/  @!P0 LDS.128 R32, [R117+0xb080] ;  /* 0x00b0800075208984 */ /* 0x000f620000000c00 */
[C---:B----4-:R-:W-:Y:S04]  /*6a80*/  @!P0 LEA R38, P3, R18.reuse, R181, 0x1 ;  /* 0x000000b512268211 */ /* 0x050fe800078608ff */
[----:B--2---:R-:W-:Y:S02]  /*6a90*/  @!P0 LEA.HI.X R39, R18, R3, R19, 0x1, P3 ;  /* 0x0000000312278211 */ /* 0x004fe400018f0c13 */
[C---:B------:R-:W-:Y:S04]  /*6aa0*/  @!P4 LEA R36, P3, R135.reuse, R181, 0x1 ;  /* 0x000000b58724c211 */ /* 0x040fe800078608ff */
[----:B------:R-:W-:Y:S02]  /*6ab0*/  @!P4 LEA.HI.X R37, R135, R3, R144, 0x1, P3 ;  /* 0x000000038725c211 */ /* 0x000fe400018f0c90 */
[----:B------:R-:W-:Y:S11]  /*6ac0*/  ISETP.GE.AND P3, PT, R121, c[0x0][0x1d4], PT ;  /* 0x0000750079007a0c */ /* 0x000ff60003f66270 */
[----:B------:R-:W-:Y:S02]  /*6ad0*/  @!UPT UIADD3 URZ, URZ, URZ, URZ ;  /* 0x0000003f3f3ff290 */ /* 0x000fe4000fffe03f */
[C---:B------:R-:W-:Y:S04]  /*6ae0*/  @!P3 LEA R4, P5, R133.reuse, R181, 0x1 ;  /* 0x000000b58504b211 */ /* 0x040fe800078a08ff */
[----:B---3--:R-:W-:Y:S01]  /*6af0*/  @!P3 LEA.HI.X R5, R133, R3, R132, 0x1, P5 ;  /* 0x000000038505b211 */ /* 0x008fe200028f0c84 */
[----:B-----5:R-:W-:Y:S01]  /*6b00*/  @!P0 ST.E.128 [R38.64], R32 ;  /* 0x0000002026008985 */ /* 0x020fe2000c101d10 */
[----:B------:R-:W-:Y:S03]  /*6b10*/  ISETP.GE.AND P0, PT, R120, c[0x0][0x1d4], PT ;  /* 0x0000750078007a0c */ /* 0x000fe60003f06270 */
[----:B------:R-:W2:Y:S10]  /*6b20*/  @!P4 LDS.128 R28, [R117+0xc880] ;  /* 0x00c88000751cc984 */ /* 0x000eb40000000c00 */
[C---:B------:R-:W-:Y:S04]  /*6b30*/  @!P0 LEA R22, P5, R134.reuse, R181, 0x1 ;  /* 0x000000b586168211 */ /* 0x040fe800078a08ff */
[----:B------:R-:W-:Y:S01]  /*6b40*/  @!P0 LEA.HI.X R23, R134, R3, R131, 0x1, P5 ;  /* 0x0000000386178211 */ /* 0x000fe200028f0c83 */
[----:B--2---:R-:W-:Y:S04]  /*6b50*/  @!P4 ST.E.128 [R36.64], R28 ;  /* 0x0000001c2400c985 */ /* 0x004fe8000c101d10 */
[----:B------:R-:W2:Y:S04]  /*6b60*/  @!P3 LDS.128 R24, [R117+0xe080] ;  /* 0x00e080007518b984 */ /* 0x000ea80000000c00 */
[----:B--2---:R-:W-:Y:S04]  /*6b70*/  @!P3 ST.E.128 [R4.64], R24 ;  /* 0x000000180400b985 */ /* 0x004fe8000c101d10 */
[----:B------:R-:W2:Y:S04]  /*6b80*/  @!P0 LDS.128 R8, [R117+0xf880] ;  /* 0x00f8800075088984 */ /* 0x000ea80000000c00 */
[----:B--2---:R2:W-:Y:S02]  /*6b90*/  @!P0 ST.E.128 [R22.64], R8 ;  /* 0x0000000816008985 */ /* 0x0045e4000c101d10 */
.L_x_850:
[----:B------:R-:W-:Y:S05]  /*6ba0*/  BSYNC B2 ;  /* 0x0000000000027941 */ /* 0x000fea0003800000 */
.L_x_835:
[----:B------:R-:W-:Y:S01]  /*6bb0*/  IMAD.IADD R138, R138, 0x1, -R17 ;  /* 0x000000018a8a7824 */ /* 0x000fe200078e0a11 */
[----:B---3--:R-:W-:Y:S01]  /*6bc0*/  P2R R5, PR, RZ, 0x2 ;  /* 0x00000002ff057803 */ /* 0x008fe20000000000 */
[----:B--2---:R-:W-:Y:S01]  /*6bd0*/  IMAD.WIDE R22, R61, 0x30, R158 ;  /* 0x000000303d167825 */ /* 0x004fe200078e029e */
[----:B------:R-:W-:Y:S01]  /*6be0*/  ISETP.NE.AND P1, PT, R125, RZ, PT ;  /* 0x000000ff7d00720c */ /* 0x000fe20003f25270 */
[----:B------:R-:W-:Y:S01]  /*6bf0*/  BSSY B0, `(.L_x_869) ;  /* 0x0000049000007945 */ /* 0x000fe20003800000 */
[----:B------:R-:W-:Y:S01]  /*6c00*/  ISETP.GE.AND P3, PT, R138, 0x21, PT ;  /* 0x000000218a00780c */ /* 0x000fe20003f66270 */
[----:B------:R-:W-:Y:S01]  /*6c10*/  IMAD.WIDE.U32 R24, R155, c[0x0][0x208], RZ ;  /* 0x000082009b187a25 */ /* 0x000fe200078e00ff */
[----:B------:R-:W-:Y:S02]  /*6c20*/  ISETP.NE.AND P6, PT, R123, RZ, PT ;  /* 0x000000ff7b00720c */ /* 0x000fe40003fc5270 */
[----:B------:R-:W-:Y:S09]  /*6c30*/  ISETP.NE.AND P5, PT, R122, RZ, PT ;  /* 0x000000ff7a00720c */ /* 0x000ff20003fa5270 */
[----:B------:R-:W-:Y:S05]  /*6c40*/  @P3 IADD3 R9, P0, R22, 0x20, RZ ;  /* 0x0000002016093810 */ /* 0x000fea0007f1e0ff */
[----:B------:R-:W-:Y:S01]  /*6c50*/  @P3 IMAD.X R3, RZ, RZ, R23, P0 ;  /* 0x000000ffff033224 */ /* 0x000fe200000e0617 */
[----:B------:R-:W-:Y:S11]  /*6c60*/  ISETP.GE.AND P0, PT, R138, 0x1, PT ;  /* 0x000000018a00780c */ /* 0x000ff60003f06270 */
[----:B------:R-:W-:Y:S02]  /*6c70*/  @!UPT UIADD3 URZ, URZ, URZ, URZ ;  /* 0x0000003f3f3ff290 */ /* 0x000fe4000fffe03f */
[----:B------:R-:W-:Y:S01]  /*6c80*/  @P0 MOV R138, R160 ;  /* 0x000000a0008a0202 */ /* 0x000fe20000000f00 */
[----:B------:R-:W-:Y:S04]  /*6c90*/  @P0 IMAD R4, R23, c[0x0][0x258], RZ ;  /* 0x0000960017040a24 */ /* 0x000fe800078e02ff */
[C---:B------:R-:W-:Y:S04]  /*6ca0*/  @P0 IMAD.WIDE.U32 R10, R22.reuse, c[0x0][0x258], R138 ;  /* 0x00009600160a0a25 */ /* 0x040fe800078e008a */
[----:B------:R-:W-:Y:S01]  /*6cb0*/  @P0 IMAD R4, R22, c[0x0][0x25c], R4 ;  /* 0x0000970016040a24 */ /* 0x000fe200078e0204 */
[C---:B------:R-:W-:Y:S01]  /*6cc0*/  @P0 LEA R22, P4, R10.reuse, c[0x0][0x250], 0x1 ;  /* 0x000094000a160a11 */ /* 0x040fe200078808ff */
[----:B------:R-:W-:Y:S02]  /*6cd0*/  @P3 IMAD.MOV.U32 R138, RZ, RZ, R160 ;  /* 0x000000ffff8a3224 */ /* 0x000fe400078e00a0 */
[----:B------:R-:W-:Y:S05]  /*6ce0*/  @P0 IMAD.IADD R4, R11, 0x1, R4 ;  /* 0x000000010b040824 */ /* 0x000fea00078e0204 */
[----:B------:R-:W-:Y:S01]  /*6cf0*/  @P0 LEA.HI.X R23, R10, c[0x0][0x254], R4, 0x1, P4 ;  /* 0x000095000a170a11 */ /* 0x000fe200020f0c04 */
[----:B------:R-:W-:Y:S04]  /*6d00*/  IMAD R4, R154, c[0x0][0x208], RZ ;  /* 0x000082009a047a24 */ /* 0x000fe800078e02ff */
[----:B------:R-:W-:Y:S01]  /*6d10*/  @!PT LDS RZ, [RZ] ;  /* 0x00000000fffff984 */ /* 0x000fe20000000800 */
[----:B------:R-:W-:Y:S01]  /*6d20*/  @!PT LDS RZ, [RZ] ;  /* 0x00000000fffff984 */ /* 0x000fe20000000800 */
[----:B------:R-:W-:Y:S01]  /*6d30*/  @!PT LDS RZ, [RZ] ;  /* 0x00000000fffff984 */ /* 0x000fe20000000800 */
[----:B------:R2:W-:Y:S01]  /*6d40*/  @P0 LDGSTS.E.BYPASS.LTC128B.128 [R117+0x4080], [R22.64], !P1 ;  /* 0x0408000016750fae */ /* 0x0005e2000c901d50 */
[----:B------:R-:W-:Y:S05]  /*6d50*/  IMAD R4, R155, c[0x0][0x20c], R4 ;  /* 0x000083009b047a24 */ /* 0x000fea00078e0204 */
[----:B------:R-:W-:Y:S01]  /*6d60*/  IADD3 R25, R25, R4, RZ ;  /* 0x0000000419197210 */ /* 0x000fe20007ffe0ff */
[----:B------:R-:W-:Y:S04]  /*6d70*/  IMAD R4, R153, c[0x0][0x218], RZ ;  /* 0x0000860099047a24 */ /* 0x000fe800078e02ff */
[C---:B------:R-:W-:Y:S04]  /*6d80*/  IMAD.WIDE.U32 R24, R157.reuse, c[0x0][0x218], R24 ;  /* 0x000086009d187a25 */ /* 0x040fe800078e0018 */
[----:B------:R-:W-:Y:S01]  /*6d90*/  IMAD R157, R157, c[0x0][0x21c], R4 ;  /* 0x000087009d9d7a24 */ /* 0x000fe200078e0204 */
[----:B------:R-:W-:Y:S01]  /*6da0*/  IADD3 R11, P4, R166, R24, RZ ;  /* 0x00000018a60b7210 */ /* 0x000fe20007f9e0ff */
[----:B------:R-:W-:Y:S03]  /*6db0*/  @P3 IMAD R4, R3, c[0x0][0x258], RZ ;  /* 0x0000960003043a24 */ /* 0x000fe600078e02ff */
[----:B------:R-:W-:Y:S01]  /*6dc0*/  IADD3.X R6, R128, R25, R157, P4, !PT ;  /* 0x0000001980067210 */ /* 0x000fe200027fe49d */
[C---:B------:R-:W-:Y:S04]  /*6dd0*/  @P3 IMAD.WIDE.U32 R24, R9.reuse, c[0x0][0x258], R138 ;  /* 0x0000960009183a25 */ /* 0x040fe800078e008a */
[----:B------:R-:W-:Y:S01]  /*6de0*/  @P3 IMAD R4, R9, c[0x0][0x25c], R4 ;  /* 0x0000970009043a24 */ /* 0x000fe200078e0204 */
[C---:B------:R-:W-:Y:S04]  /*6df0*/  @P3 LEA R26, P4, R24.reuse, c[0x0][0x250], 0x1 ;  /* 0x00009400181a3a11 */ /* 0x040fe800078808ff */
[----:B------:R-:W-:Y:S04]  /*6e00*/  @P3 IADD3 R4, R25, R4, RZ ;  /* 0x0000000419043210 */ /* 0x000fe80007ffe0ff */
[----:B------:R-:W-:Y:S02]  /*6e10*/  @P3 LEA.HI.X R27, R24, c[0x0][0x254], R4, 0x1, P4 ;  /* 0x00009500181b3a11 */ /* 0x000fe400020f0c04 */
[C---:B------:R-:W-:Y:S04]  /*6e20*/  LEA R4, P4, R11.reuse, c[0x0][0x1f8], 0x1 ;  /* 0x00007e000b047a11 */ /* 0x040fe800078808ff */
[----:B------:R-:W-:Y:S02]  /*6e30*/  LEA.HI.X R3, R11, c[0x0][0x1fc], R6, 0x1, P4 ;  /* 0x00007f000b037a11 */ /* 0x000fe400020f0c06 */
[----:B------:R-:W-:Y:S03]  /*6e40*/  ISETP.NE.AND P4, PT, R124, RZ, PT ;  /* 0x000000ff7c00720c */ /* 0x000fe60003f85270 */
[----:B------:R2:W3:Y:S10]  /*6e50*/  SHFL.IDX PT, R9, R3, RZ, 0x181f ;  /* 0x00181fff03097589 */ /* 0x0004f400000e0000 */
[----:B------:R2:W-:Y:S04]  /*6e60*/  @P0 LDGSTS.E.BYPASS.LTC128B.128 [R117+0x5880], [R22.64+0x80], !P4 ;  /* 0x0588008016750fae */ /* 0x0005e8000e101d50 */
[----:B------:R2:W-:Y:S04]  /*6e70*/  @P0 LDGSTS.E.BYPASS.LTC128B.128 [R117+0x7080], [R22.64+0x100], !P6 ;  /* 0x0708010016750fae */ /* 0x0005e8000f101d50 */
[----:B------:R2:W-:Y:S04]  /*6e80*/  @P0 LDGSTS.E.BYPASS.LTC128B.128 [R117+0x8880], [R22.64+0x180], !P5 ;  /* 0x0888018016750fae */ /* 0x0005e8000e901d50 */
[----:B------:R2:W-:Y:S01]  /*6e90*/  @P3 LDGSTS.E.BYPASS.LTC128B.128 [R117+0x5080], [R26.64], !P1 ;  /* 0x050800001a753fae */ /* 0x0005e2000c901d50 */
[----:B------:R-:W-:Y:S03]  /*6ea0*/  ISETP.NE.AND P1, PT, R5, RZ, PT ;  /* 0x000000ff0500720c */ /* 0x000fe60003f25270 */
[----:B------:R2:W-:Y:S04]  /*6eb0*/  @P3 LDGSTS.E.BYPASS.LTC128B.128 [R117+0x6880], [R26.64+0x80], !P4 ;  /* 0x068800801a753fae */ /* 0x0005e8000e101d50 */
[----:B------:R2:W-:Y:S04]  /*6ec0*/  @P3 LDGSTS.E.BYPASS.LTC128B.128 [R117+0x8080], [R26.64+0x100], !P6 ;  /* 0x080801001a753fae */ /* 0x0005e8000f101d50 */
[----:B------:R2:W-:Y:S04]  /*6ed0*/  @P3 LDGSTS.E.BYPASS.LTC128B.128 [R117+0x9880], [R26.64+0x180], !P5 ;  /* 0x098801801a753fae */ /* 0x0005e8000e901d50 */
[----:B------:R-:W0:Y:S04]  /*6ee0*/  LDGDEPBAR ;  /* 0x00000000000079af */ /* 0x000e280000000000 */
[----:B------:R2:W1:Y:S01]  /*6ef0*/  SHFL.IDX PT, R5, R4, RZ, 0x181f ;  /* 0x00181fff04057589 */ /* 0x00046200000e0000 */
[----:B------:R-:W-:Y:S04]  /*6f00*/  DEPBAR.LE SB0, 0x0 ;  /* 0x000080000000791a */ /* 0x000fe80000000000 */
[----:B------:R-:W-:Y:S06]  /*6f10*/  BAR.SYNC.DEFER_BLOCKING 0x0 ;  /* 0x0000000000007b1d */ /* 0x000fec0000010000 */
[----:B------:R-:W-:-:S05]  /*6f20*/  @!P0 BRA `(.L_x_870) ;  /* 0x0000015000008947 */ /* 0x000fca0003800000 */
[C---:B-123--:R-:W-:Y:S02]  /*6f30*/  ISETP.GE.AND P0, PT, R18.reuse, c[0x0][0x1d4], PT ;  /* 0x0000750012007a0c */ /* 0x04efe40003f06270 */
[----:B------:R-:W-:Y:S11]  /*6f40*/  ISETP.GE.AND P5, PT, R15, c[0x0][0x1d4], PT ;  /* 0x000075000f007a0c */ /* 0x000ff60003fa6270 */
[----:B------:R-:W1:Y:S01]  /*6f50*/  @!P0 LDS.128 R32, [R117+0x4080] ;  /* 0x0040800075208984 */ /* 0x000e620000000c00 */
[C---:B------:R-:W-:Y:S04]  /*6f60*/  @!P0 LEA R40, P4, R18.reuse, R5, 0x1 ;  /* 0x0000000512288211 */ /* 0x040fe800078808ff */
        /* <DEDUP_REMOVED lines=17> */
.L_x_870:
[----:B-123--:R-:W-:Y:S05]  /*7080*/  BSYNC B0 ;  /* 0x0000000000007941 */ /* 0x00efea0003800000 */
.L_x_869:
[----:B------:R-:W1:Y:S01]  /*7090*/  SHFL.IDX PT, R3, R3, 0x1, 0x181f ;  /* 0x00381f0003037f89 */ /* 0x000e6200000e0000 */
[----:B------:R-:W-:Y:S03]  /*70a0*/  BSSY B0, `(.L_x_871) ;  /* 0x0000018000007945 */ /* 0x000fe60003800000 */
[----:B------:R-:W2:Y:S01]  /*70b0*/  SHFL.IDX PT, R4, R4, 0x1, 0x181f ;  /* 0x00381f0004047f89 */ /* 0x000ea200000e0000 */
[----:B------:R-:W-:-:S05]  /*70c0*/  @!P3 BRA `(.L_x_872) ;  /* 0x000001500000b947 */ /* 0x000fca0003800000 */
[C---:B------:R-:W-:Y:S02]  /*70d0*/  ISETP.GE.AND P0, PT, R18.reuse, c[0x0][0x1d4], PT ;  /* 0x0000750012007a0c */ /* 0x040fe40003f06270 */
[----:B------:R-:W-:Y:S11]  /*70e0*/  ISETP.GE.AND P4, PT, R15, c[0x0][0x1d4], PT ;  /* 0x000075000f007a0c */ /* 0x000ff60003f86270 */
[----:B------:R-:W3:Y:S01]  /*70f0*/  @!P0 LDS.128 R32, [R117+0x5080] ;  /* 0x0050800075208984 */ /* 0x000ee20000000c00 */
[CC--:B--2---:R-:W-:Y:S04]  /*7100*/  @!P0 LEA R38, P3, R18.reuse, R4.reuse, 0x1 ;  /* 0x0000000412268211 */ /* 0x0c4fe800078608ff */
[-C--:B-1----:R-:W-:Y:S02]  /*7110*/  @!P0 LEA.HI.X R39, R18, R3.reuse, R19, 0x1, P3 ;  /* 0x0000000312278211 */ /* 0x082fe400018f0c13 */
[CC--:B------:R-:W-:Y:S04]  /*7120*/  @!P4 LEA R36, P3, R135.reuse, R4.reuse, 0x1 ;  /* 0x000000048724c211 */ /* 0x0c0fe800078608ff */
[-C--:B------:R-:W-:Y:S02]  /*7130*/  @!P4 LEA.HI.X R37, R135, R3.reuse, R144, 0x1, P3 ;  /* 0x000000038725c211 */ /* 0x080fe400018f0c90 */
[----:B------:R-:W-:Y:S11]  /*7140*/  ISETP.GE.AND P3, PT, R121, c[0x0][0x1d4], PT ;  /* 0x0000750079007a0c */ /* 0x000ff60003f66270 */
[----:B------:R-:W-:Y:S02]  /*7150*/  @!UPT UIADD3 URZ, URZ, URZ, URZ ;  /* 0x0000003f3f3ff290 */ /* 0x000fe4000fffe03f */
[CC--:B------:R-:W-:Y:S04]  /*7160*/  @!P3 LEA R22, P5, R133.reuse, R4.reuse, 0x1 ;  /* 0x000000048516b211 */ /* 0x0c0fe800078a08ff */
[-C--:B------:R-:W-:Y:S01]  /*7170*/  @!P3 LEA.HI.X R23, R133, R3.reuse, R132, 0x1, P5 ;  /* 0x000000038517b211 */ /* 0x080fe200028f0c84 */
[----:B---3--:R-:W-:Y:S01]  /*7180*/  @!P0 ST.E.128 [R38.64], R32 ;  /* 0x0000002026008985 */ /* 0x008fe2000c101d10 */
        /* <DEDUP_REMOVED lines=9> */
.L_x_872:
[----:B------:R-:W-:Y:S05]  /*7220*/  BSYNC B0 ;  /* 0x0000000000007941 */ /* 0x000fea0003800000 */
.L_x_871:
[----:B------:R-:W-:Y:S11]  /*7230*/  ISETP.GT.AND P5, PT, R61, R114, PT ;  /* 0x000000723d00720c */ /* 0x000ff60003fa4270 */
[----:B------:R-:W-:Y:S02]  /*7240*/  @!UPT UIADD3 URZ, URZ, URZ, URZ ;  /* 0x0000003f3f3ff290 */ /* 0x000fe4000fffe03f */
[----:B------:R-:W-:-:S05]  /*7250*/  @!P5 BRA `(.L_x_873) ;  /* 0x000002600000d947 */ /* 0x000fca0003800000 */
[----:B-1----:R-:W-:Y:S01]  /*7260*/  IADD3 R5, R61, -0x1, RZ ;  /* 0xffffffff3d057810 */ /* 0x002fe20007ffe0ff */
[----:B------:R-:W-:Y:S01]  /*7270*/  IMAD.MOV.U32 R10, RZ, RZ, R162 ;  /* 0x000000ffff0a7224 */ /* 0x000fe200078e00a2 */
[----:B------:R-:W-:Y:S01]  /*7280*/  ISETP.GE.AND P3, PT, R129, 0x1, PT ;  /* 0x000000018100780c */ /* 0x000fe20003f66270 */
[----:B------:R-:W-:Y:S01]  /*7290*/  IMAD.MOV.U32 R11, RZ, RZ, R165 ;  /* 0x000000ffff0b7224 */ /* 0x000fe200078e00a5 */
[----:B--2---:R-:W-:Y:S01]  /*72a0*/  SHF.R.S32.HI R4, RZ, 0x1f, R5 ;  /* 0x0000001fff047819 */ /* 0x004fe20000011405 */
[C---:B------:R-:W-:Y:S01]  /*72b0*/  IMAD R3, R5.reuse, UR8, RZ ;  /* 0x0000000805037c24 */ /* 0x040fe2000f8e02ff */
[----:B------:R-:W-:Y:S01]  /*72c0*/  P2R R8, PR, RZ, 0x4 ;  /* 0x00000004ff087803 */ /* 0x000fe20000000000 */
[----:B------:R-:W-:Y:S01]  /*72d0*/  IMAD.WIDE.U32 R10, R5, UR10, R10 ;  /* 0x0000000a050a7c25 */ /* 0x000fe2000f8e000a */
[----:B------:R-:W-:Y:S02]  /*72e0*/  ISETP.NE.AND P2, PT, R125, RZ, PT ;  /* 0x000000ff7d00720c */ /* 0x000fe40003f45270 */
[----:B------:R-:W-:Y:S01]  /*72f0*/  P2R R6, PR, RZ, 0x2 ;  /* 0x00000002ff067803 */ /* 0x000fe20000000000 */
[----:B------:R-:W-:Y:S01]  /*7300*/  IMAD R3, R4, UR10, R3 ;  /* 0x0000000a04037c24 */ /* 0x000fe2000f8e0203 */
[----:B------:R-:W-:Y:S02]  /*7310*/  ISETP.NE.AND P1, PT, R124, RZ, PT ;  /* 0x000000ff7c00720c */ /* 0x000fe40003f25270 */
[----:B------:R-:W-:Y:S01]  /*7320*/  ISETP.NE.AND P6, PT, R122, RZ, PT ;  /* 0x000000ff7a00720c */ /* 0x000fe20003fc5270 */
[----:B------:R-:W-:Y:S01]  /*7330*/  IMAD.IADD R3, R11, 0x1, R3 ;  /* 0x000000010b037824 */ /* 0x000fe200078e0203 */
[C---:B------:R-:W-:Y:S04]  /*7340*/  @P3 LEA R22, P0, R10.reuse, c[0x0][0x220], 0x1 ;  /* 0x000088000a163a11 */ /* 0x040fe800078008ff */
[----:B------:R-:W-:Y:S02]  /*7350*/  @P3 LEA.HI.X R23, R10, c[0x0][0x224], R3, 0x1, P0 ;  /* 0x000089000a173a11 */ /* 0x000fe400000f0c03 */
[----:B------:R-:W-:Y:S03]  /*7360*/  ISETP.GE.AND P0, PT, R129, 0x21, PT ;  /* 0x000000218100780c */ /* 0x000fe60003f06270 */
[----:B------:R-:W-:Y:S01]  /*7370*/  @!PT LDS RZ, [RZ] ;  /* 0x00000000fffff984 */ /* 0x000fe20000000800 */
[----:B------:R-:W-:Y:S01]  /*7380*/  @!PT LDS RZ, [RZ] ;  /* 0x00000000fffff984 */ /* 0x000fe20000000800 */
[----:B------:R-:W-:Y:S01]  /*7390*/  @!PT LDS RZ, [RZ] ;  /* 0x00000000fffff984 */ /* 0x000fe20000000800 */
[----:B------:R1:W-:Y:S01]  /*73a0*/  @P3 LDGSTS.E.BYPASS.LTC128B.128 [R117+0xa080], [R22.64], !P2 ;  /* 0x0a08000016753fae */ /* 0x0003e2000d101d50 */
[----:B------:R-:W-:Y:S03]  /*73b0*/  ISETP.NE.AND P2, PT, R8, RZ, PT ;  /* 0x000000ff0800720c */ /* 0x000fe60003f45270 */
[----:B------:R1:W-:Y:S06]  /*73c0*/  @P3 LDGSTS.E.BYPASS.LTC128B.128 [R117+0xb880], [R22.64+0x80], !P1 ;  /* 0x0b88008016753fae */ /* 0x0003ec000c901d50 */
[----:B------:R-:W-:Y:S04]  /*73d0*/  @P0 IADD3 R4, P4, R10, UR12, RZ ;  /* 0x0000000c0a040c10 */ /* 0x000fe8000ff9e0ff */
[----:B------:R-:W-:Y:S02]  /*73e0*/  @P0 IADD3.X R3, R3, UR9, RZ, P4, !PT ;  /* 0x0000000903030c10 */ /* 0x000fe4000a7fe4ff */
[C---:B------:R-:W-:Y:S04]  /*73f0*/  @P0 LEA R10, P4, R4.reuse, c[0x0][0x220], 0x1 ;  /* 0x00008800040a0a11 */ /* 0x040fe800078808ff */
[----:B------:R-:W-:Y:S02]  /*7400*/  @P0 LEA.HI.X R11, R4, c[0x0][0x224], R3, 0x1, P4 ;  /* 0x00008900040b0a11 */ /* 0x000fe400020f0c03 */
[----:B------:R-:W-:Y:S11]  /*7410*/  ISETP.NE.AND P4, PT, R123, RZ, PT ;  /* 0x000000ff7b00720c */ /* 0x000ff60003f85270 */
[----:B------:R-:W-:Y:S02]  /*7420*/  @!UPT UIADD3 URZ, URZ, URZ, URZ ;  /* 0x0000003f3f3ff290 */ /* 0x000fe4000fffe03f */
[----:B------:R1:W-:Y:S04]  /*7430*/  @P3 LDGSTS.E.BYPASS.LTC128B.128 [R117+0xd080], [R22.64+0x100], !P4 ;  /* 0x0d08010016753fae */ /* 0x0003e8000e101d50 */
[----:B------:R1:W-:Y:S01]  /*7440*/  @P3 LDGSTS.E.BYPASS.LTC128B.128 [R117+0xe880], [R22.64+0x180], !P6 ;  /* 0x0e88018016753fae */ /* 0x0003e2000f101d50 */
[----:B------:R-:W-:Y:S11]  /*7450*/  ISETP.NE.AND P3, PT, R125, RZ, PT ;  /* 0x000000ff7d00720c */ /* 0x000ff60003f65270 */
[----:B------:R-:W-:Y:S02]  /*7460*/  @!UPT UIADD3 URZ, URZ, URZ, URZ ;  /* 0x0000003f3f3ff290 */ /* 0x000fe4000fffe03f */
[----:B------:R1:W-:Y:S04]  /*7470*/  @P0 LDGSTS.E.BYPASS.LTC128B.128 [R117+0xb080], [R10.64], !P3 ;  /* 0x0b0800000a750fae */ /* 0x0003e8000d901d50 */
[----:B------:R1:W-:Y:S01]  /*7480*/  @P0 LDGSTS.E.BYPASS.LTC128B.128 [R117+0xc880], [R10.64+0x80], !P1 ;  /* 0x0c8800800a750fae */ /* 0x0003e2000c901d50 */
[----:B------:R-:W-:Y:S03]  /*7490*/  ISETP.NE.AND P1, PT, R6, RZ, PT ;  /* 0x000000ff0600720c */ /* 0x000fe60003f25270 */
[----:B------:R1:W-:Y:S04]  /*74a0*/  @P0 LDGSTS.E.BYPASS.LTC128B.128 [R117+0xe080], [R10.64+0x100], !P4 ;  /* 0x0e0801000a750fae */ /* 0x0003e8000e101d50 */
[----:B------:R1:W-:Y:S04]  /*74b0*/  @P0 LDGSTS.E.BYPASS.LTC128B.128 [R117+0xf880], [R10.64+0x180], !P6 ;  /* 0x0f8801800a750fae */ /* 0x0003e8000f101d50 */
.L_x_873:
[----:B------:R-:W0:Y:S01]  /*74c0*/  LDGDEPBAR ;  /* 0x00000000000079af */ /* 0x000e220000000000 */
[----:B------:R-:W-:Y:S01]  /*74d0*/  IADD3 R61, R61, -0x1, RZ ;  /* 0xffffffff3d3d7810 */ /* 0x000fe20007ffe0ff */
[----:B------:R-:W-:-:S05]  /*74e0*/  @P5 BRA `(.L_x_874) ;  /* 0xffffa12000005947 */ /* 0x000fca000383ffff */
[----:B------:R-:W-:Y:S06]  /*74f0*/  BAR.SYNC.DEFER_BLOCKING 0x0 ;  /* 0x0000000000007b1d */ /* 0x000fec0000010000 */
.L_x_834:
[----:B-1----:R-:W-:Y:S01]  /*7500*/  ISETP.GE.AND P0, PT, R107, 0x1, PT ;  /* 0x000000016b00780c */ /* 0x002fe20003f06270 */
[----:B------:R-:W-:Y:S01]  /*7510*/  CS2R R142, SRZ ;  /* 0x00000000008e7805 */ /* 0x000fe2000001ff00 */
[----:B------:R-:W-:Y:S01]  /*7520*/  PLOP3.LUT P2, PT, PT, PT, PT, 0x80, 0x0 ;  /* 0x000000000000781c */ /* 0x000fe20003f4f070 */
        /* <DEDUP_REMOVED lines=20> */
[----:B--2---:R-:W-:Y:S01]  /*7670*/  MOV R4, RZ ;  /* 0x000000ff00047202 */ /* 0x004fe20000000f00 */
[----:B------:R-:W-:Y:S01]  /*7680*/  IMAD.MOV.U32 R13, RZ, RZ, RZ ;  /* 0x000000ffff0d7224 */ /* 0x000fe200078e00ff */
        /* <DEDUP_REMOVED lines=46> */
[----:B------:R-:W-:-:S04]  /*7970*/  ISETP.NE.U32.AND P0, PT, RZ, c[0x0][0x340], PT ;  /* 0x0000d000ff007a0c */ /* 0x000fc80003f05070 */
[----:B------:R-:W-:-:S13]  /*7980*/  ISETP.NE.AND.EX P2, PT, RZ, c[0x0][0x344], PT, P0 ;  /* 0x0000d100ff007a0c */ /* 0x000fda0003f45300 */
[----:B------:R-:W-:-:S04]  /*7990*/  @P2 IMAD.MOV.U32 R229, RZ, RZ, 0x4 ;  /* 0x00000004ffe52424 */ /* 0x000fc800078e00ff */
[----:B------:R-:W-:-:S06]  /*79a0*/  @P2 IMAD.WIDE R228, R218, R229, c[0x0][0x340] ;  /* 0x0000d000dae42625 */ /* 0x000fcc00078e02e5 */
[----:B------:R1:W5:Y:S01]  /*79b0*/  @P2 LDG.E R228, [R228.64] ;  /* 0x00000010e4e42981 */ /* 0x000362000c1e1900 */
[----:B------:R-:W-:Y:S01]  /*79c0*/  SHF.R.S32.HI R0, RZ, 0x1f, R113 ;  /* 0x0000001fff007819 */ /* 0x000fe20000011471 */
[----:B------:R-:W-:Y:S01]  /*79d0*/  IMAD.WIDE.U32 R4, R113, c[0x0][0x178], RZ ;  /* 0x00005e0071047a25 */ /* 0x000fe200078e00ff */
[----:B------:R-:W-:Y:S01]  /*79e0*/  SHF.R.S32.HI R17, RZ, 0x1f, R216 ;  /* 0x0000001fff117819 */ /* 0x000fe200000114d8 */
[----:B------:R-:W-:Y:S01]  /*79f0*/  BSSY B0, `(.L_x_876) ;  /* 0x0000064000007945 */ /* 0x000fe20003800000 */
[----:B------:R-:W-:Y:S01]  /*7a00*/  ISETP.NE.U32.AND P0, PT, RZ, c[0x0][0x348], PT ;  /* 0x0000d200ff007a0c */ /* 0x000fe20003f05070 */
[----:B------:R-:W-:Y:S01]  /*7a10*/  IMAD R0, R0, c[0x0][0x178], RZ ;  /* 0x00005e0000007a24 */ /* 0x000fe200078e02ff */
[-C--:B------:R-:W-:Y:S01]  /*7a20*/  LEA.HI R2, R17, R216.reuse, RZ, 0x3 ;  /* 0x000000d811027211 */ /* 0x080fe200078f18ff */
[----:B------:R-:W-:Y:S01]  /*7a30*/  IMAD R26, R111, c[0x0][0x2c4], RZ ;  /* 0x0000b1006f1a7a24 */ /* 0x000fe200078e02ff */
[----:B------:R-:W-:Y:S01]  /*7a40*/  SHF.R.S32.HI R9, RZ, 0x1f, R218 ;  /* 0x0000001fff097819 */ /* 0x000fe200000114da */
[----:B------:R-:W-:Y:S01]  /*7a50*/  IMAD R113, R113, c[0x0][0x17c], R0 ;  /* 0x00005f0071717a24 */ /* 0x000fe200078e0200 */
[----:B------:R-:W-:Y:S01]  /*7a60*/  LOP3.LUT R13, R2, 0xfffffff8, RZ, 0xc0, !PT ;  /* 0xfffffff8020d7812 */ /* 0x000fe200078ec0ff */
[----:B------:R-:W-:Y:S01]  /*7a70*/  IMAD.MOV.U32 R0, RZ, RZ, c[0x0][0x2c4] ;  /* 0x0000b100ff007624 */ /* 0x000fe200078e00ff */
[----:B------:R-:W-:Y:S01]  /*7a80*/  SHF.R.S32.HI R2, RZ, 0x3, R2 ;  /* 0x00000003ff027819 */ /* 0x000fe20000011402 */
[----:B------:R-:W-:Y:S01]  /*7a90*/  IMAD.IADD R5, R5, 0x1, R113 ;  /* 0x0000000105057824 */ /* 0x000fe200078e0271 */
[----:B------:R-:W-:Y:S01]  /*7aa0*/  ISETP.NE.AND.EX P0, PT, RZ, c[0x0][0x34c], PT, P0 ;  /* 0x0000d300ff007a0c */ /* 0x000fe20003f05300 */
[----:B------:R-:W-:Y:S01]  /*7ab0*/  IMAD.IADD R13, R216, 0x1, -R13 ;  /* 0x00000001d80d7824 */ /* 0x000fe200078e0a0d */
[----:B------:R-:W-:Y:S01]  /*7ac0*/  ISETP.NE.AND P1, PT, R0, 0x1, PT ;  /* 0x000000010000780c */ /* 0x000fe20003f25270 */
[----:B------:R-:W-:Y:S01]  /*7ad0*/  IMAD R0, R108, c[0x0][0x1b8], RZ ;  /* 0x00006e006c007a24 */ /* 0x000fe200078e02ff */
[----:B------:R-:W-:Y:S01]  /*7ae0*/  SEL R9, R9, RZ, !P0 ;  /* 0x000000ff09097207 */ /* 0x000fe20004000000 */
[----:B------:R-:W-:Y:S01]  /*7af0*/  IMAD R220, R13, 0x20, R2 ;  /* 0x000000200ddc7824 */ /* 0x000fe200078e0202 */
[----:B------:R-:W-:Y:S01]  /*7b00*/  SEL R6, R218, RZ, !P0 ;  /* 0x000000ffda067207 */ /* 0x000fe20004000000 */
[----:B------:R-:W-:Y:S01]  /*7b10*/  IMAD R7, R215, c[0x0][0x1bc], R0 ;  /* 0x00006f00d7077a24 */ /* 0x000fe200078e0200 */
[-C--:B------:R-:W-:Y:S01]  /*7b20*/  LEA.HI R19, R17, R216.reuse, RZ, 0x4 ;  /* 0x000000d811137211 */ /* 0x080fe200078f20ff */
[----:B------:R-:W-:Y:S01]  /*7b30*/  IMAD R3, R109, 0x80, R220 ;  /* 0x000000806d037824 */ /* 0x000fe200078e02dc */
[----:B------:R-:W-:Y:S01]  /*7b40*/  LEA.HI R43, R17, R216, RZ, 0x6 ;  /* 0x000000d8112b7211 */ /* 0x000fe200078f30ff */
[----:B------:R-:W-:-:S04]  /*7b50*/  IMAD.WIDE.U32 R4, R215, c[0x0][0x1b8], R4 ;  /* 0x00006e00d7047a25 */ /* 0x000fc800078e0004 */
[----:B------:R-:W-:-:S04]  /*7b60*/  @P1 IMAD.HI.U32 R0, R3, c[0x0][0x2c8], RZ ;  /* 0x0000b20003001a27 */ /* 0x000fc800078e00ff */
[----:B------:R-:W-:Y:S01]  /*7b70*/  IMAD.MOV.U32 R8, RZ, RZ, R3 ;  /* 0x000000ffff087224 */ /* 0x000fe200078e0003 */
[----:B------:R-:W-:Y:S01]  /*7b80*/  @P1 SHF.R.U32.HI R8, RZ, c[0x0][0x2cc], R0 ;  /* 0x0000b300ff081a19 */ /* 0x000fe20000011600 */
[----:B------:R-:W-:Y:S02]  /*7b90*/  IMAD R9, R9, c[0x0][0x1c0], RZ ;  /* 0x0000700009097a24 */ /* 0x000fe400078e02ff */
[----:B------:R-:W-:Y:S02]  /*7ba0*/  IMAD.IADD R5, R5, 0x1, R7 ;  /* 0x0000000105057824 */ /* 0x000fe400078e0207 */
[C---:B------:R-:W-:Y:S02]  /*7bb0*/  IMAD R9, R6.reuse, c[0x0][0x1c4], R9 ;  /* 0x0000710006097a24 */ /* 0x040fe400078e0209 */
[----:B------:R-:W-:Y:S01]  /*7bc0*/  IMAD.WIDE.U32 R6, R6, c[0x0][0x1c0], R4 ;  /* 0x0000700006067a25 */ /* 0x000fe200078e0004 */
[----:B------:R-:W-:-:S03]  /*7bd0*/  SHF.R.S32.HI R5, RZ, 0x1f, R8 ;  /* 0x0000001fff057819 */ /* 0x000fc60000011408 */
[----:B------:R-:W-:Y:S02]  /*7be0*/  IMAD.MOV R4, RZ, RZ, -R8 ;  /* 0x000000ffff047224 */ /* 0x000fe400078e0a08 */
[----:B------:R-:W-:Y:S02]  /*7bf0*/  IMAD R5, R5, c[0x0][0x1b0], RZ ;  /* 0x00006c0005057a24 */ /* 0x000fe400078e02ff */
[----:B------:R-:W-:Y:S01]  /*7c00*/  IMAD R4, R4, c[0x0][0x2c4], R3 ;  /* 0x0000b10004047a24 */ /* 0x000fe200078e0203 */
[----:B------:R-:W-:Y:S01]  /*7c10*/  LOP3.LUT R3, R19, 0xfffffff0, RZ, 0xc0, !PT ;  /* 0xfffffff013037812 */ /* 0x000fe200078ec0ff */
[----:B------:R-:W-:Y:S02]  /*7c20*/  IMAD.IADD R7, R7, 0x1, R9 ;  /* 0x0000000107077824 */ /* 0x000fe400078e0209 */
[C---:B------:R-:W-:Y:S02]  /*7c30*/  IMAD R5, R8.reuse, c[0x0][0x1b4], R5 ;  /* 0x00006d0008057a24 */ /* 0x040fe400078e0205 */
        /* <DEDUP_REMOVED lines=9> */
[----:B------:R-:W-:Y:S01]  /*7cd0*/  IMAD.SHL.U32 R46, R2, 0x40, RZ ;  /* 0x00000040022e7824 */ /* 0x000fe200078e00ff */
[----:B------:R-:W-:Y:S01]  /*7ce0*/  LOP3.LUT R18, R0, 0xfffffff8, RZ, 0xc0, !PT ;  /* 0xfffffff800127812 */ /* 0x000fe200078ec0ff */
[----:B------:R-:W-:Y:S01]  /*7cf0*/  IMAD.SHL.U32 R43, R43, 0x8, RZ ;  /* 0x000000082b2b7824 */ /* 0x000fe200078e00ff */
[----:B------:R-:W-:Y:S01]  /*7d00*/  IADD3 R7, R5, R7, RZ ;  /* 0x0000000705077210 */ /* 0x000fe20007ffe0ff */
[----:B------:R-:W-:Y:S01]  /*7d10*/  IMAD R5, R109, 0x80, R2 ;  /* 0x000000806d057824 */ /* 0x000fe200078e0202 */
[----:B------:R-:W-:Y:S01]  /*7d20*/  LEA R6, P0, R4, c[0x0][0x160], 0x1 ;  /* 0x0000580004067a11 */ /* 0x000fe200078008ff */
[----:B------:R-:W-:Y:S01]  /*7d30*/  IMAD.IADD R18, R3, 0x1, -R18 ;  /* 0x0000000103127824 */ /* 0x000fe200078e0a12 */
[----:B------:R-:W-:Y:S01]  /*7d40*/  LOP3.LUT R46, R46, 0x1c0, RZ, 0xc0, !PT ;  /* 0x000001c02e2e7812 */ /* 0x000fe200078ec0ff */
[----:B------:R-:W-:Y:S01]  /*7d50*/  IMAD.SHL.U32 R3, R13, 0x8, RZ ;  /* 0x000000080d037824 */ /* 0x000fe200078e00ff */
[----:B------:R-:W-:Y:S01]  /*7d60*/  LEA.HI.X R7, R4, c[0x0][0x164], R7, 0x1, P0 ;  /* 0x0000590004077a11 */ /* 0x000fe200000f0c07 */
[----:B------:R-:W-:Y:S01]  /*7d70*/  IMAD.MOV.U32 R213, RZ, RZ, 0x10 ;  /* 0x00000010ffd57424 */ /* 0x000fe200078e00ff */
[----:B------:R-:W-:Y:S01]  /*7d80*/  ISETP.GE.AND P0, PT, R5, R26, PT ;  /* 0x0000001a0500720c */ /* 0x000fe20003f06270 */
[----:B------:R-:W-:Y:S01]  /*7d90*/  IMAD.MOV.U32 R211, RZ, RZ, 0x20 ;  /* 0x00000020ffd37424 */ /* 0x000fe200078e00ff */
[C---:B------:R-:W-:Y:S01]  /*7da0*/  IADD3 R221, R3.reuse, 0x40, RZ ;  /* 0x0000004003dd7810 */ /* 0x040fe20007ffe0ff */
[----:B------:R1:W2:Y:S01]  /*7db0*/  SHFL.IDX PT, R8, R6, RZ, 0x181f ;  /* 0x00181fff06087589 */ /* 0x0002a200000e0000 */
[C---:B------:R-:W-:Y:S01]  /*7dc0*/  IADD3 R15, R3.reuse, 0x80, RZ ;  /* 0x00000080030f7810 */ /* 0x040fe20007ffe0ff */
[----:B------:R-:W-:Y:S01]  /*7dd0*/  IMAD.MOV.U32 R222, RZ, RZ, 0x181f ;  /* 0x0000181fffde7424 */ /* 0x000fe200078e00ff */
[C---:B------:R-:W-:Y:S01]  /*7de0*/  IADD3 R14, R3.reuse, 0xc0, RZ ;  /* 0x000000c0030e7810 */ /* 0x040fe20007ffe0ff */
[----:B------:R1:W3:Y:S01]  /*7df0*/  SHFL.IDX PT, R9, R7, RZ, 0x181f ;  /* 0x00181fff07097589 */ /* 0x0002e200000e0000 */
[----:B------:R-:W-:Y:S01]  /*7e00*/  ISETP.GE.AND P3, PT, R3, c[0x0][0x198], PT ;  /* 0x0000660003007a0c */ /* 0x000fe20003f66270 */
[----:B------:R-:W-:Y:S01]  /*7e10*/  IMAD.MOV.U32 R219, RZ, RZ, -0x1 ;  /* 0xffffffffffdb7424 */ /* 0x000fe200078e00ff */
[----:B------:R-:W-:-:S02]  /*7e20*/  SHF.R.U32.HI R44, RZ, 0x3, R46 ;  /* 0x00000003ff2c7819 */ /* 0x000fc4000001162e */
[----:B------:R-:W-:Y:S02]  /*7e30*/  LOP3.LUT R11, R46, 0x38, R3, 0xf8, !PT ;  /* 0x000000382e0b7812 */ /* 0x000fe400078ef803 */
[----:B------:R-:W-:Y:S02]  /*7e40*/  ISETP.GE.AND P4, PT, R221, c[0x0][0x198], PT ;  /* 0x00006600dd007a0c */ /* 0x000fe40003f86270 */
[----:B------:R-:W-:Y:S02]  /*7e50*/  ISETP.GE.AND P6, PT, R14, c[0x0][0x198], PT ;  /* 0x000066000e007a0c */ /* 0x000fe40003fc6270 */
[----:B------:R-:W-:Y:S02]  /*7e60*/  ISETP.GE.AND P5, PT, R15, c[0x0][0x198], PT ;  /* 0x000066000f007a0c */ /* 0x000fe40003fa6270 */
[----:B------:R-:W-:Y:S02]  /*7e70*/  LOP3.LUT R43, R43, 0xfffffe00, RZ, 0xc0, !PT ;  /* 0xfffffe002b2b7812 */ /* 0x000fe400078ec0ff */
[----:B------:R-:W-:-:S02]  /*7e80*/  LOP3.LUT R16, R11, R44, RZ, 0x3c, !PT ;  /* 0x0000002c0b107212 */ /* 0x000fc400078e3cff */
[----:B------:R-:W-:-:S03]  /*7e90*/  P2R R4, PR, RZ, 0x1 ;  /* 0x00000001ff047803 */ /* 0x000fc60000000000 */
[----:B------:R-:W-:Y:S01]  /*7ea0*/  IMAD.IADD R16, R16, 0x1, R43 ;  /* 0x0000000110107824 */ /* 0x000fe200078e022b */
[----:B------:R-:W-:Y:S02]  /*7eb0*/  @!P2 MOV R228, R218 ;  /* 0x000000da00e4a202 */ /* 0x000fe40000000f00 */
[----:B------:R-:W-:-:S05]  /*7ec0*/  R2P PR, R18, 0x6 ;  /* 0x0000000612007804 */ /* 0x000fca0000000000 */
[----:B------:R-:W-:Y:S02]  /*7ed0*/  SEL R213, R213, 0xfffffff0, !P1 ;  /* 0xfffffff0d5d57807 */ /* 0x000fe40004800000 */
[----:B------:R-:W-:Y:S01]  /*7ee0*/  SEL R211, R211, 0xffffffe0, !P2 ;  /* 0xffffffe0d3d37807 */ /* 0x000fe20005000000 */
[----:B------:R-:W-:Y:S05]  /*7ef0*/  @P0 BRA `(.L_x_877) ;  /* 0x0000013000000947 */ /* 0x000fea0003800000 */
[----:B-123--:R-:W-:Y:S01]  /*7f00*/  SHF.R.S32.HI R12, RZ, 0x1f, R221 ;  /* 0x0000001fff0c7819 */ /* 0x00efe200000114dd */
[----:B------:R-:W-:Y:S01]  /*7f10*/  IMAD.WIDE R24, R3, 0x2, R8 ;  /* 0x0000000203187825 */ /* 0x000fe200078e0208 */
[----:B------:R-:W-:Y:S02]  /*7f20*/  SHF.R.S32.HI R10, RZ, 0x1f, R15 ;  /* 0x0000001fff0a7819 */ /* 0x000fe4000001140f */
[----:B------:R-:W-:Y:S02]  /*7f30*/  SHF.R.S32.HI R11, RZ, 0x1f, R14 ;  /* 0x0000001fff0b7819 */ /* 0x000fe4000001140e */
[----:B------:R-:W-:Y:S02]  /*7f40*/  LEA.HI R23, R12, R221, RZ, 0x3 ;  /* 0x000000dd0c177211 */ /* 0x000fe400078f18ff */
[----:B------:R-:W-:Y:S01]  /*7f50*/  LEA.HI R21, R10, R15, RZ, 0x3 ;  /* 0x0000000f0a157211 */ /* 0x000fe200078f18ff */
[----:B------:R-:W-:Y:S01]  /*7f60*/  IMAD.SHL.U32 R10, R16, 0x2, RZ ;  /* 0x00000002100a7824 */ /* 0x000fe200078e00ff */
[----:B------:R-:W-:-:S02]  /*7f70*/  LEA.HI R11, R11, R14, RZ, 0x3 ;  /* 0x0000000e0b0b7211 */ /* 0x000fc400078f18ff */
[----:B------:R-:W-:Y:S02]  /*7f80*/  LOP3.LUT R23, R23, 0xfffffff8, RZ, 0xc0, !PT ;  /* 0xfffffff817177812 */ /* 0x000fe400078ec0ff */
[----:B------:R-:W-:Y:S01]  /*7f90*/  LOP3.LUT R21, R21, 0xfffffff8, RZ, 0xc0, !PT ;  /* 0xfffffff815157812 */ /* 0x000fe200078ec0ff */
[----:B------:R-:W-:Y:S01]  /*7fa0*/  @!PT LDS RZ, [RZ] ;  /* 0x00000000fffff984 */ /* 0x000fe20000000800 */
[----:B------:R1:W-:Y:S01]  /*7fb0*/  LDGSTS.E.BYPASS.LTC128B.128 [R10+0x10080], [R24.64], !P3 ;  /* 0x10080000180a7fae */ /* 0x0003e2000d901d50 */
[----:B------:R-:W-:Y:S01]  /*7fc0*/  LOP3.LUT R11, R11, 0xfffffff8, RZ, 0xc0, !PT ;  /* 0xfffffff80b0b7812 */ /* 0x000fe200078ec0ff */
[----:B------:R-:W-:-:S04]  /*7fd0*/  IMAD.WIDE R22, R23, 0x2, R8 ;  /* 0x0000000217167825 */ /* 0x000fc800078e0208 */
[--C-:B------:R-:W-:Y:S01]  /*7fe0*/  IMAD.WIDE R20, R21, 0x2, R8.reuse ;  /* 0x0000000215147825 */ /* 0x100fe200078e0208 */
[----:B------:R1:W-:Y:S03]  /*7ff0*/  LDGSTS.E.BYPASS.LTC128B.128 [R10+0x14080], [R22.64], !P4 ;  /* 0x14080000160a7fae */ /* 0x0003e6000e101d50 */
[----:B------:R-:W-:Y:S01]  /*8000*/  IMAD.WIDE R8, R11, 0x2, R8 ;  /* 0x000000020b087825 */ /* 0x000fe200078e0208 */
[----:B------:R1:W-:Y:S04]  /*8010*/  LDGSTS.E.BYPASS.LTC128B.128 [R10+0x18080], [R20.64], !P5 ;  /* 0x18080000140a7fae */ /* 0x0003e8000e901d50 */
[----:B------:R1:W-:Y:S02]  /*8020*/  LDGSTS.E.BYPASS.LTC128B.128 [R10+0x1c080], [R8.64], !P6 ;  /* 0x1c080000080a7fae */ /* 0x0003e4000f101d50 */
.L_x_877:
[----:B-123--:R-:W-:Y:S05]  /*8030*/  BSYNC B0 ;  /* 0x0000000000007941 */ /* 0x00efea0003800000 */
.L_x_876:
[----:B------:R-:W-:Y:S01]  /*8040*/  IADD3 R9, R5, 0x20, RZ ;  /* 0x0000002005097810 */ /* 0x000fe20007ffe0ff */
[----:B------:R1:W2:Y:S01]  /*8050*/  SHFL.IDX PT, R21, R7, 0x1, 0x181f ;  /* 0x00381f0007157f89 */ /* 0x0002a200000e0000 */
[----:B------:R-:W-:Y:S02]  /*8060*/  BSSY B0, `(.L_x_878) ;  /* 0x0000017000007945 */ /* 0x000fe40003800000 */
[----:B------:R-:W-:Y:S01]  /*8070*/  ISETP.GE.AND P0, PT, R9, R26, PT ;  /* 0x0000001a0900720c */ /* 0x000fe20003f06270 */
[----:B------:R1:W3:-:S12]  /*8080*/  SHFL.IDX PT, R20, R6, 0x1, 0x181f ;  /* 0x00381f0006147f89 */ /* 0x0002d800000e0000 */
        /* <DEDUP_REMOVED lines=20> */
.L_x_879:
[----:B------:R-:W-:Y:S05]  /*81d0*/  BSYNC B0 ;  /* 0x0000000000007941 */ /* 0x000fea0003800000 */
.L_x_878:
[----:B--2---:R-:W-:Y:S01]  /*81e0*/  IADD3 R9, R5, 0x40, RZ ;  /* 0x0000004005097810 */ /* 0x004fe20007ffe0ff */
[----:B------:R2:W1:Y:S01]  /*81f0*/  SHFL.IDX PT, R21, R7, 0x2, 0x181f ;  /* 0x00581f0007157f89 */ /* 0x00046200000e0000 */
[----:B------:R-:W-:Y:S02]  /*8200*/  BSSY B0, `(.L_x_880) ;  /* 0x0000017000007945 */ /* 0x000fe40003800000 */
[----:B------:R-:W-:Y:S01]  /*8210*/  ISETP.GE.AND P0, PT, R9, R26, PT ;  /* 0x0000001a0900720c */ /* 0x000fe20003f06270 */
[----:B---3--:R2:W3:-:S12]  /*8220*/  SHFL.IDX PT, R20, R6, 0x2, 0x181f ;  /* 0x00581f0006147f89 */ /* 0x0084d800000e0000 */
[----:B------:R-:W-:Y:S05]  /*8230*/  @P0 BRA `(.L_x_881) ;  /* 0x0000013000000947 */ /* 0x000fea0003800000 */
[----:B------:R-:W-:Y:S01]  /*8240*/  SHF.R.S32.HI R10, RZ, 0x1f, R221 ;  /* 0x0000001fff0a7819 */ /* 0x000fe200000114dd */
[----:B-1-3--:R-:W-:Y:S01]  /*8250*/  IMAD.WIDE R22, R3, 0x2, R20 ;  /* 0x0000000203167825 */ /* 0x00afe200078e0214 */
        /* <DEDUP_REMOVED lines=17> */
.L_x_881:
[----:B------:R-:W-:Y:S05]  /*8370*/  BSYNC B0 ;  /* 0x0000000000007941 */ /* 0x000fea0003800000 */
.L_x_880:
[----:B---3--:R3:W-:Y:S01]  /*8380*/  SHFL.IDX PT, R20, R6, 0x3, 0x181f ;  /* 0x00781f0006147f89 */ /* 0x0087e200000e0000 */
[----:B------:R-:W-:Y:S01]  /*8390*/  IADD3 R5, R5, 0x60, RZ ;  /* 0x0000006005057810 */ /* 0x000fe20007ffe0ff */
[----:B------:R-:W-:Y:S01]  /*83a0*/  IMAD.MOV.U32 R63, RZ, RZ, 0x30 ;  /* 0x00000030ff3f7424 */ /* 0x000fe200078e00ff */
[----:B-1---5:R-:W-:Y:S01]  /*83b0*/  SHF.R.S32.HI R9, RZ, 0x1f, R228 ;  /* 0x0000001fff097819 */ /* 0x022fe200000114e4 */
[----:B------:R-:W1:Y:S01]  /*83c0*/  SHFL.IDX PT, R21, R7, 0x3, 0x181f ;  /* 0x00781f0007157f89 */ /* 0x000e6200000e0000 */
[----:B------:R-:W-:Y:S01]  /*83d0*/  ISETP.GE.AND P0, PT, R5, R26, PT ;  /* 0x0000001a0500720c */ /* 0x000fe20003f06270 */
[----:B------:R-:W-:Y:S01]  /*83e0*/  IMAD.MOV.U32 R223, RZ, RZ, c[0x0][0x2b8] ;  /* 0x0000ae00ffdf7624 */ /* 0x000fe200078e00ff */
[----:B------:R-:W-:Y:S01]  /*83f0*/  LOP3.LUT R12, R12, 0xffffffef, RZ, 0xc0, !PT ;  /* 0xffffffef0c0c7812 */ /* 0x000fe200078ec0ff */
[----:B------:R-:W-:-:S02]  /*8400*/  IMAD R63, R156, R63, -0x30 ;  /* 0xffffffd09c3f7424 */ /* 0x000fc400078e023f */
[----:B------:R-:W-:Y:S01]  /*8410*/  IMAD R9, R9, c[0x0][0x2b0], RZ ;  /* 0x0000ac0009097a24 */ /* 0x000fe200078e02ff */
[----:B------:R-:W-:Y:S01]  /*8420*/  ISETP.NE.AND P2, PT, R223, 0x1, PT ;  /* 0x00000001df00780c */ /* 0x000fe20003f45270 */
[----:B------:R-:W-:Y:S02]  /*8430*/  IMAD.IADD R226, R220, 0x1, R63 ;  /* 0x00000001dce27824 */ /* 0x000fe400078e023f */
[C---:B------:R-:W-:Y:S02]  /*8440*/  IMAD R9, R228.reuse, c[0x0][0x2b4], R9 ;  /* 0x0000ad00e4097a24 */ /* 0x040fe400078e0209 */
[----:B------:R-:W-:Y:S01]  /*8450*/  IMAD.WIDE.U32 R228, R228, c[0x0][0x2b0], RZ ;  /* 0x0000ac00e4e47a25 */ /* 0x000fe200078e00ff */
[----:B------:R-:W-:-:S03]  /*8460*/  ISETP.GE.AND P1, PT, R226, R107, PT ;  /* 0x0000006be200720c */ /* 0x000fc60003f26270 */
[----:B------:R-:W-:Y:S01]  /*8470*/  @!P0 IMAD.SHL.U32 R5, R16, 0x2, RZ ;  /* 0x0000000210058824 */ /* 0x000fe200078e00ff */
[----:B------:R-:W-:Y:S01]  /*8480*/  ISETP.GT.OR P1, PT, R220, 0x2f, P1 ;  /* 0x0000002fdc00780c */ /* 0x000fe20000f24670 */
[----:B------:R-:W-:Y:S01]  /*8490*/  IMAD.IADD R226, R226, 0x1, R217 ;  /* 0x00000001e2e27824 */ /* 0x000fe200078e02d9 */
[----:B--23--:R-:W-:Y:S01]  /*84a0*/  @!P0 SHF.R.S32.HI R6, RZ, 0x1f, R221 ;  /* 0x0000001fff068819 */ /* 0x00cfe200000114dd */
[----:B------:R-:W-:Y:S01]  /*84b0*/  IMAD.IADD R224, R229, 0x1, R9 ;  /* 0x00000001e5e07824 */ /* 0x000fe200078e0209 */
[----:B------:R-:W-:Y:S01]  /*84c0*/  @P2 LOP3.LUT R12, R12, 0x10, RZ, 0xfc, !PT ;  /* 0x000000100c0c2812 */ /* 0x000fe200078efcff */
[----:B------:R-:W-:Y:S01]  /*84d0*/  @P2 IMAD.HI.U32 R8, R226, c[0x0][0x2bc], RZ ;  /* 0x0000af00e2082a27 */ /* 0x000fe200078e00ff */
[----:B------:R-:W-:Y:S02]  /*84e0*/  @!P0 LEA.HI R23, R6, R221, RZ, 0x3 ;  /* 0x000000dd06178211 */ /* 0x000fe400078f18ff */
[----:B------:R-:W-:Y:S01]  /*84f0*/  @!P0 SHF.R.S32.HI R6, RZ, 0x1f, R15 ;  /* 0x0000001fff068819 */ /* 0x000fe2000001140f */
[----:B-1----:R-:W-:Y:S01]  /*8500*/  @!P0 IMAD.WIDE R10, R3, 0x2, R20 ;  /* 0x00000002030a8825 */ /* 0x002fe200078e0214 */
[----:B------:R-:W-:-:S02]  /*8510*/  @!P0 LOP3.LUT R23, R23, 0xfffffff8, RZ, 0xc0, !PT ;  /* 0xfffffff817178812 */ /* 0x000fc400078ec0ff */
[----:B------:R-:W-:Y:S01]  /*8520*/  @!P0 LEA.HI R6, R6, R15, RZ, 0x3 ;  /* 0x0000000f06068211 */ /* 0x000fe200078f18ff */
[----:B------:R-:W-:Y:S01]  /*8530*/  IMAD.MOV.U32 R7, RZ, RZ, R226 ;  /* 0x000000ffff077224 */ /* 0x000fe200078e00e2 */
[----:B------:R-:W-:Y:S01]  /*8540*/  @!PT LDS RZ, [RZ] ;  /* 0x00000000fffff984 */ /* 0x000fe20000000800 */
[----:B------:R1:W-:Y:S01]  /*8550*/  @!P0 LDGSTS.E.BYPASS.LTC128B.128 [R5+0x13080], [R10.64], !P3 ;  /* 0x130800000a058fae */ /* 0x0003e2000d901d50 */
[----:B------:R-:W-:Y:S01]  /*8560*/  @!P0 IMAD.WIDE R22, R23, 0x2, R20 ;  /* 0x0000000217168825 */ /* 0x000fe200078e0214 */
[----:B------:R-:W-:Y:S02]  /*8570*/  @!P0 LOP3.LUT R25, R6, 0xfffffff8, RZ, 0xc0, !PT ;  /* 0xfffffff806198812 */ /* 0x000fe400078ec0ff */
[----:B------:R-:W-:Y:S01]  /*8580*/  @P2 SHF.R.U32.HI R7, RZ, c[0x0][0x2c0], R8 ;  /* 0x0000b000ff072a19 */ /* 0x000fe20000011608 */
[----:B------:R-:W-:Y:S01]  /*8590*/  IMAD.MOV.U32 R225, RZ, RZ, RZ ;  /* 0x000000ffffe17224 */ /* 0x000fe200078e00ff */
[----:B------:R2:W-:Y:S01]  /*85a0*/  @!P0 LDGSTS.E.BYPASS.LTC128B.128 [R5+0x17080], [R22.64], !P4 ;  /* 0x1708000016058fae */ /* 0x0005e2000e101d50 */
[----:B------:R-:W-:Y:S01]  /*85b0*/  @!P0 IMAD.WIDE R24, R25, 0x2, R20 ;  /* 0x0000000219188825 */ /* 0x000fe200078e0214 */
[----:B------:R-:W-:-:S04]  /*85c0*/  @!P1 IADD3 R6, P2, R7, R228, RZ ;  /* 0x000000e407069210 */ /* 0x000fc80007f5e0ff */
[----:B------:R2:W-:Y:S01]  /*85d0*/  @!P0 LDGSTS.E.BYPASS.LTC128B.128 [R5+0x1b080], [R24.64], !P5 ;  /* 0x1b08000018058fae */ /* 0x0005e2000e901d50 */
[----:B------:R-:W-:Y:S02]  /*85e0*/  @!P1 LEA.HI.X.SX32 R9, R7, R224, 0x1, P2 ;  /* 0x000000e007099211 */ /* 0x000fe400010f0eff */
[----:B------:R-:W-:-:S04]  /*85f0*/  @!P1 LEA R8, P2, R6, c[0x0][0x2a0], 0x2 ;  /* 0x0000a80006089a11 */ /* 0x000fc800078410ff */
[----:B------:R-:W-:Y:S02]  /*8600*/  @!P1 LEA.HI.X R9, R6, c[0x0][0x2a4], R9, 0x2, P2 ;  /* 0x0000a90006099a11 */ /* 0x000fe400010f1409 */
[----:B-1----:R-:W-:-:S04]  /*8610*/  @!P0 SHF.R.S32.HI R11, RZ, 0x1f, R14 ;  /* 0x0000001fff0b8819 */ /* 0x002fc8000001140e */
[----:B------:R-:W-:-:S04]  /*8620*/  @!P0 LEA.HI R11, R11, R14, RZ, 0x3 ;  /* 0x0000000e0b0b8211 */ /* 0x000fc800078f18ff */
[----:B------:R-:W-:-:S05]  /*8630*/  @!P0 LOP3.LUT R11, R11, 0xfffffff8, RZ, 0xc0, !PT ;  /* 0xfffffff80b0b8812 */ /* 0x000fca00078ec0ff */
[----:B------:R-:W-:-:S05]  /*8640*/  @!P0 IMAD.WIDE R20, R11, 0x2, R20 ;  /* 0x000000020b148825 */ /* 0x000fca00078e0214 */
[----:B------:R2:W-:Y:S04]  /*8650*/  @!P0 LDGSTS.E.BYPASS.LTC128B.128 [R5+0x1f080], [R20.64], !P6 ;  /* 0x1f08000014058fae */ /* 0x0005e8000f101d50 */
[----:B------:R-:W0:Y:S04]  /*8660*/  LDGDEPBAR ;  /* 0x00000000000079af */ /* 0x000e280000000000 */
[----:B------:R-:W-:Y:S06]  /*8670*/  BAR.SYNC.DEFER_BLOCKING 0x0 ;  /* 0x0000000000007b1d */ /* 0x000fec0000010000 */
[----:B------:R1:W3:Y:S01]  /*8680*/  @!P1 LDG.E R225, [R8.64] ;  /* 0x0000001008e19981 */ /* 0x0002e2000c1e1900 */
[----:B------:R-:W-:Y:S01]  /*8690*/  IMAD.MOV R7, RZ, RZ, -R7 ;  /* 0x000000ffff077224 */ /* 0x000fe200078e0a07 */
[----:B------:R-:W-:Y:S01]  /*86a0*/  ISETP.GE.AND P6, PT, R3, c[0x0][0x1d4], PT ;  /* 0x0000750003007a0c */ /* 0x000fe20003fc6270 */
[----:B------:R-:W-:Y:S01]  /*86b0*/  IMAD R6, R108, c[0x0][0x1e8], RZ ;  /* 0x00007a006c067a24 */ /* 0x000fe200078e02ff */
[----:B------:R-:W-:Y:S01]  /*86c0*/  ISETP.GE.AND P3, PT, R221, c[0x0][0x1d4], PT ;  /* 0x00007500dd007a0c */ /* 0x000fe20003f66270 */
[----:B------:R-:W-:Y:S01]  /*86d0*/  IMAD R226, R7, c[0x0][0x2b8], R226 ;  /* 0x0000ae0007e27a24 */ /* 0x000fe200078e02e2 */
[----:B------:R-:W-:Y:S01]  /*86e0*/  ISETP.GE.AND P5, PT, R15, c[0x0][0x1d4], PT ;  /* 0x000075000f007a0c */ /* 0x000fe20003fa6270 */
[----:B--2---:R-:W-:Y:S01]  /*86f0*/  IMAD R5, R215, c[0x0][0x1ec], R6 ;  /* 0x00007b00d7057a24 */ /* 0x004fe200078e0206 */
[----:B------:R-:W-:Y:S01]  /*8700*/  ISETP.GE.AND P4, PT, R14, c[0x0][0x1d4], PT ;  /* 0x000075000e007a0c */ /* 0x000fe20003f86270 */
[----:B------:R-:W-:Y:S01]  /*8710*/  IMAD.WIDE.U32 R28, R226, c[0x0][0x1e0], RZ ;  /* 0x00007800e21c7a25 */ /* 0x000fe200078e00ff */
[----:B------:R-:W-:-:S02]  /*8720*/  SHF.R.S32.HI R22, RZ, 0x1f, R226 ;  /* 0x0000001fff167819 */ /* 0x000fc400000114e2 */
[----:B------:R-:W-:Y:S01]  /*8730*/  LOP3.LUT R12, R12, 0xfffffffe, RZ, 0xc0, !PT ;  /* 0xfffffffe0c0c7812 */ /* 0x000fe200078ec0ff */
[----:B------:R-:W-:-:S04]  /*8740*/  IMAD.WIDE.U32 R64, R215, c[0x0][0x1e8], RZ ;  /* 0x00007a00d7407a25 */ /* 0x000fc800078e00ff */
[----:B------:R-:W-:Y:S01]  /*8750*/  IMAD R7, R22, c[0x0][0x1e0], RZ ;  /* 0x0000780016077a24 */ /* 0x000fe200078e02ff */
[----:B------:R-:W-:Y:S01]  /*8760*/  @P3 LOP3.LUT R12, R12, 0x1, RZ, 0xfc, !PT ;  /* 0x000000010c0c3812 */ /* 0x000fe200078efcff */
[----:B------:R-:W-:Y:S02]  /*8770*/  IMAD.IADD R60, R65, 0x1, R5 ;  /* 0x00000001413c7824 */ /* 0x000fe400078e0205 */
[----:B------:R-:W-:Y:S02]  /*8780*/  IMAD R10, R226, c[0x0][0x1e4], R7 ;  /* 0x00007900e20a7a24 */ /* 0x000fe400078e0207 */
[----:B------:R-:W-:Y:S02]  /*8790*/  IMAD R108, R108, c[0x0][0x210], RZ ;  /* 0x000084006c6c7a24 */ /* 0x000fe400078e02ff */
[----:B------:R-:W-:Y:S01]  /*87a0*/  IMAD.IADD R11, R29, 0x1, R10 ;  /* 0x000000011d0b7824 */ /* 0x000fe200078e020a */
[----:B-1----:R-:W-:Y:S01]  /*87b0*/  IADD3 R8, R156, -0x1, RZ ;  /* 0xffffffff9c087810 */ /* 0x002fe20007ffe0ff */
[----:B------:R-:W-:-:S04]  /*87c0*/  IMAD.MOV.U32 R10, RZ, RZ, R28 ;  /* 0x000000ffff0a7224 */ /* 0x000fc800078e001c */
[----:B------:R-:W-:-:S05]  /*87d0*/  IMAD R61, R8, -0x30, R107 ;  /* 0xffffffd0083d7824 */ /* 0x000fca00078e026b */
[----:B------:R-:W-:-:S05]  /*87e0*/  IMNMX R9, R61, 0x30, PT ;  /* 0x000000303d097817 */ /* 0x000fca0003800200 */
[----:B------:R-:W-:Y:S01]  /*87f0*/  IMAD.IADD R9, R9, 0x1, -R2 ;  /* 0x0000000109097824 */ /* 0x000fe200078e0a02 */
[----:B---3--:R-:W-:Y:S01]  /*8800*/  SHF.R.S32.HI R21, RZ, 0x1f, R225 ;  /* 0x0000001fff157819 */ /* 0x008fe200000114e1 */
[----:B------:R-:W-:-:S04]  /*8810*/  IMAD.WIDE.U32 R10, R225, c[0x0][0x1f0], R10 ;  /* 0x00007c00e10a7a25 */ /* 0x000fc800078e000a */
[----:B------:R-:W-:Y:S01]  /*8820*/  IMAD R6, R21, c[0x0][0x1f0], RZ ;  /* 0x00007c0015067a24 */ /* 0x000fe200078e02ff */
[----:B------:R-:W-:-:S03]  /*8830*/  IADD3 R5, P0, R64, R10, RZ ;  /* 0x0000000a40057210 */ /* 0x000fc60007f1e0ff */
[----:B------:R-:W-:-:S05]  /*8840*/  IMAD R7, R225, c[0x0][0x1f4], R6 ;  /* 0x00007d00e1077a24 */ /* 0x000fca00078e0206 */
[----:B------:R-:W-:Y:S02]  /*8850*/  IADD3.X R10, R60, R11, R7, P0, !PT ;  /* 0x0000000b3c0a7210 */ /* 0x000fe400007fe407 */
[----:B------:R-:W-:-:S04]  /*8860*/  LEA R11, P0, R5, c[0x0][0x1c8], 0x1 ;  /* 0x00007200050b7a11 */ /* 0x000fc800078008ff */
[----:B------:R-:W-:Y:S01]  /*8870*/  LEA.HI.X R10, R5, c[0x0][0x1cc], R10, 0x1, P0 ;  /* 0x00007300050a7a11 */ /* 0x000fe200000f0c0a */
[----:B------:R-:W-:Y:S01]  /*8880*/  SHFL.IDX PT, R24, R11, RZ, 0x181f ;  /* 0x00181fff0b187589 */ /* 0x000fe200000e0000 */
[----:B------:R-:W-:-:S03]  /*8890*/  ISETP.GE.AND P0, PT, R9, 0x1, PT ;  /* 0x000000010900780c */ /* 0x000fc60003f06270 */
[----:B------:R-:W1:Y:S10]  /*88a0*/  SHFL.IDX PT, R25, R10, RZ, 0x181f ;  /* 0x00181fff0a197589 */ /* 0x000e7400000e0000 */
[----:B------:R-:W-:-:S02]  /*88b0*/  @P0 SHF.R.S32.HI R8, RZ, 0x1f, R221 ;  /* 0x0000001fff080819 */ /* 0x000fc400000114dd */
[----:B------:R-:W-:Y:S02]  /*88c0*/  @P0 SHF.R.S32.HI R6, RZ, 0x1f, R15 ;  /* 0x0000001fff060819 */ /* 0x000fe4000001140f */
[----:B------:R-:W-:Y:S02]  /*88d0*/  @P0 SHF.R.S32.HI R5, RZ, 0x1f, R14 ;  /* 0x0000001fff050819 */ /* 0x000fe4000001140e */
[----:B------:R-:W-:Y:S01]  /*88e0*/  @P0 LEA.HI R7, R8, R221, RZ, 0x3 ;  /* 0x000000dd08070211 */ /* 0x000fe200078f18ff */
[----:B------:R-:W-:Y:S01]  /*88f0*/  @P0 IMAD.SHL.U32 R8, R16, 0x2, RZ ;  /* 0x0000000210080824 */ /* 0x000fe200078e00ff */
[----:B------:R-:W-:Y:S02]  /*8900*/  @P0 LEA.HI R6, R6, R15, RZ, 0x3 ;  /* 0x0000000f06060211 */ /* 0x000fe400078f18ff */
[----:B------:R-:W-:Y:S02]  /*8910*/  @P0 LEA.HI R5, R5, R14, RZ, 0x3 ;  /* 0x0000000e05050211 */ /* 0x000fe400078f18ff */
[----:B------:R-:W-:-:S02]  /*8920*/  @P0 LOP3.LUT R7, R7, 0xfffffff8, RZ, 0xc0, !PT ;  /* 0xfffffff807070812 */ /* 0x000fc400078ec0ff */
[----:B------:R-:W-:Y:S01]  /*8930*/  @P0 LOP3.LUT R6, R6, 0xfffffff8, RZ, 0xc0, !PT ;  /* 0xfffffff806060812 */ /* 0x000fe200078ec0ff */
[----:B-1----:R-:W-:Y:S01]  /*8940*/  @P0 IMAD.WIDE R28, R3, 0x2, R24 ;  /* 0x00000002031c0825 */ /* 0x002fe200078e0218 */
[----:B------:R-:W-:-:S03]  /*8950*/  @P0 LOP3.LUT R5, R5, 0xfffffff8, RZ, 0xc0, !PT ;  /* 0xfffffff805050812 */ /* 0x000fc600078ec0ff */
        /* <DEDUP_REMOVED lines=8> */
[----:B------:R-:W-:-:S03]  /*89e0*/  ISETP.GE.AND P0, PT, R9, 0x21, PT ;  /* 0x000000210900780c */ /* 0x000fc60003f06270 */
[----:B------:R-:W-:Y:S04]  /*89f0*/  SHFL.IDX PT, R24, R11, 0x1, 0x181f ;  /* 0x00381f000b187f89 */ /* 0x000fe800000e0000 */
[----:B------:R-:W1:Y:S06]  /*8a00*/  SHFL.IDX PT, R25, R10, 0x1, 0x181f ;  /* 0x00381f000a197f89 */ /* 0x000e6c00000e0000 */
[----:B------:R-:W-:Y:S01]  /*8a10*/  @P0 SHF.R.S32.HI R34, RZ, 0x1f, R221 ;  /* 0x0000001fff220819 */ /* 0x000fe200000114dd */
[----:B------:R-:W-:Y:S01]  /*8a20*/  @P0 IMAD.SHL.U32 R9, R16, 0x2, RZ ;  /* 0x0000000210090824 */ /* 0x000fe200078e00ff */
[----:B------:R-:W-:-:S02]  /*8a30*/  @P0 SHF.R.S32.HI R20, RZ, 0x1f, R15 ;  /* 0x0000001fff140819 */ /* 0x000fc4000001140f */
[----:B------:R-:W-:Y:S02]  /*8a40*/  @P0 SHF.R.S32.HI R5, RZ, 0x1f, R14 ;  /* 0x0000001fff050819 */ /* 0x000fe4000001140e */
[----:B------:R-:W-:Y:S02]  /*8a50*/  @P0 LEA.HI R23, R34, R221, RZ, 0x3 ;  /* 0x000000dd22170211 */ /* 0x000fe400078f18ff */
[----:B------:R-:W-:Y:S02]  /*8a60*/  @P0 LEA.HI R20, R20, R15, RZ, 0x3 ;  /* 0x0000000f14140211 */ /* 0x000fe400078f18ff */
[----:B------:R-:W-:Y:S02]  /*8a70*/  @P0 LEA.HI R5, R5, R14, RZ, 0x3 ;  /* 0x0000000e05050211 */ /* 0x000fe400078f18ff */
[----:B---3--:R-:W-:Y:S02]  /*8a80*/  @P0 LOP3.LUT R7, R23, 0xfffffff8, RZ, 0xc0, !PT ;  /* 0xfffffff817070812 */ /* 0x008fe400078ec0ff */
[----:B------:R-:W-:-:S02]  /*8a90*/  @P0 LOP3.LUT R6, R20, 0xfffffff8, RZ, 0xc0, !PT ;  /* 0xfffffff814060812 */ /* 0x000fc400078ec0ff */
[----:B------:R-:W-:Y:S01]  /*8aa0*/  @P0 LOP3.LUT R5, R5, 0xfffffff8, RZ, 0xc0, !PT ;  /* 0xfffffff805050812 */ /* 0x000fe200078ec0ff */
[----:B-1----:R-:W-:-:S04]  /*8ab0*/  @P0 IMAD.WIDE R10, R3, 0x2, R24 ;  /* 0x00000002030a0825 */ /* 0x002fc800078e0218 */
[--C-:B------:R-:W-:Y:S01]  /*8ac0*/  @P0 IMAD.WIDE R28, R7, 0x2, R24.reuse ;  /* 0x00000002071c0825 */ /* 0x100fe200078e0218 */
[----:B------:R4:W-:Y:S03]  /*8ad0*/  @P0 LDGSTS.E.BYPASS.LTC128B.128 [R9+0xb080], [R10.64], !P6 ;  /* 0x0b0800000a090fae */ /* 0x0009e6000f101d50 */
[--C-:B------:R-:W-:Y:S01]  /*8ae0*/  @P0 IMAD.WIDE R6, R6, 0x2, R24.reuse ;  /* 0x0000000206060825 */ /* 0x100fe200078e0218 */
[----:B------:R4:W-:Y:S01]  /*8af0*/  @P0 LDGSTS.E.BYPASS.LTC128B.128 [R9+0xc880], [R28.64], !P3 ;  /* 0x0c8800001c090fae */ /* 0x0009e2000d901d50 */
[----:B------:R-:W-:Y:S02]  /*8b00*/  ISETP.GT.AND P3, PT, R220, 0x2f, PT ;  /* 0x0000002fdc00780c */ /* 0x000fe40003f64270 */
[----:B--2---:R-:W-:Y:S01]  /*8b10*/  @P0 IMAD.WIDE R30, R5, 0x2, R24 ;  /* 0x00000002051e0825 */ /* 0x004fe200078e0218 */
[----:B------:R4:W-:Y:S03]  /*8b20*/  @P0 LDGSTS.E.BYPASS.LTC128B.128 [R9+0xe080], [R6.64], !P5 ;  /* 0x0e08000006090fae */ /* 0x0009e6000e901d50 */
[----:B------:R-:W-:Y:S01]  /*8b30*/  IMAD.WIDE.U32 R24, R215, c[0x0][0x210], RZ ;  /* 0x00008400d7187a25 */ /* 0x000fe200078e00ff */
[----:B------:R4:W-:Y:S01]  /*8b40*/  @P0 LDGSTS.E.BYPASS.LTC128B.128 [R9+0xf880], [R30.64], !P4 ;  /* 0x0f8800001e090fae */ /* 0x0009e2000e101d50 */
[----:B------:R-:W-:-:S02]  /*8b50*/  ISETP.LT.AND P0, PT, RZ, c[0x0][0x27c], PT ;  /* 0x00009f00ff007a0c */ /* 0x000fc40003f01270 */
[----:B------:R-:W-:Y:S01]  /*8b60*/  IMAD R5, R215, c[0x0][0x214], R108 ;  /* 0x00008500d7057a24 */ /* 0x000fe200078e026c */
[----:B------:R-:W0:Y:S03]  /*8b70*/  LDGDEPBAR ;  /* 0x00000000000079af */ /* 0x000e260000000000 */
[----:B------:R-:W-:-:S07]  /*8b80*/  IMAD.IADD R20, R25, 0x1, R5 ;  /* 0x0000000119147824 */ /* 0x000fce00078e0205 */
[----:B------:R-:W-:Y:S05]  /*8b90*/  @P0 BRA `(.L_x_882) ;  /* 0x0000002000000947 */ /* 0x000fea0003800000 */
[----:B------:R-:W-:-:S04]  /*8ba0*/  DEPBAR.LE SB0, 0x1 ;  /* 0x000080400000791a */ /* 0x000fc80000000000 */
[----:B------:R-:W-:Y:S05]  /*8bb0*/  BRA `(.L_x_883) ;  /* 0x00006bf000007947 */ /* 0x000fea0003800000 */
.L_x_882:
[----:B------:R-:W-:Y:S01]  /*8bc0*/  SHF.R.S32.HI R5, RZ, 0x1f, R110 ;  /* 0x0000001fff057819 */ /* 0x000fe2000001146e */
[----:B----4-:R-:W-:Y:S01]  /*8bd0*/  IMAD.WIDE.U32 R8, R110, c[0x0][0x280], RZ ;  /* 0x0000a0006e087a25 */ /* 0x010fe200078e00ff */
[----:B------:R-:W-:Y:S01]  /*8be0*/  ULDC.U8 UR4, c[0x0][0x298] ;  /* 0x0000a60000047ab9 */ /* 0x000fe20000000000 */
[----:B------:R-:W-:Y:S01]  /*8bf0*/  BSSY B2, `(.L_x_883) ;  /* 0x00006bb000027945 */ /* 0x000fe20003800000 */
[----:B------:R-:W-:Y:S01]  /*8c00*/  SHF.L.U32 R23, R16, 0x1, RZ ;  /* 0x0000000110177819 */ /* 0x000fe200000006ff */
[C---:B------:R-:W-:Y:S01]  /*8c10*/  IMAD R7, R5.reuse, c[0x0][0x280], RZ ;  /* 0x0000a00005077a24 */ /* 0x040fe200078e02ff */
[----:B------:R-:W-:Y:S01]  /*8c20*/  LEA R36, P0, R8, c[0x0][0x270], 0x1 ;  /* 0x00009c0008247a11 */ /* 0x000fe200078008ff */
[----:B------:R-:W-:Y:S02]  /*8c30*/  IMAD R5, R5, c[0x0][0x290], RZ ;  /* 0x0000a40005057a24 */ /* 0x000fe400078e02ff */
[C---:B------:R-:W-:Y:S02]  /*8c40*/  IMAD R6, R110.reuse, c[0x0][0x284], R7 ;  /* 0x0000a1006e067a24 */ /* 0x040fe400078e0207 */
[----:B------:R-:W-:-:S03]  /*8c50*/  IMAD R5, R110, c[0x0][0x294], R5 ;  /* 0x0000a5006e057a24 */ /* 0x000fc600078e0205 */
[----:B------:R-:W-:-:S04]  /*8c60*/  IADD3 R6, R6, R9, RZ ;  /* 0x0000000906067210 */ /* 0x000fc80007ffe0ff */
[----:B------:R-:W-:Y:S01]  /*8c70*/  LEA.HI.X R37, R8, c[0x0][0x274], R6, 0x1, P0 ;  /* 0x00009d0008257a11 */ /* 0x000fe200000f0c06 */
[----:B------:R-:W-:-:S05]  /*8c80*/  IMAD.WIDE.U32 R6, R110, c[0x0][0x290], RZ ;  /* 0x0000a4006e067a25 */ /* 0x000fca00078e00ff */
[----:B------:R-:W-:Y:S02]  /*8c90*/  IADD3 R5, R5, R7, RZ ;  /* 0x0000000705057210 */ /* 0x000fe40007ffe0ff */
[----:B------:R-:W-:-:S04]  /*8ca0*/  LEA R38, P0, R6, c[0x0][0x288], 0x1 ;  /* 0x0000a20006267a11 */ /* 0x000fc800078008ff */
        /* <DEDUP_REMOVED lines=55> */
.L_x_886:
[----:B------:R-:W-:Y:S05]  /*9020*/  BSYNC B0 ;  /* 0x0000000000007941 */ /* 0x000fea0003800000 */
.L_x_885:
[----:B-----5:R-:W-:Y:S01]  /*9030*/  IMAD.MOV.U32 R49, RZ, RZ, R30 ;  /* 0x000000ffff317224 */ /* 0x020fe200078e001e */
[----:B----4-:R-:W-:Y:S01]  /*9040*/  SHF.R.U64 R34, R30, 0x10, R31 ;  /* 0x000000101e227819 */ /* 0x010fe2000000121f */
[----:B------:R-:W-:Y:S01]  /*9050*/  IMAD.MOV.U32 R35, RZ, RZ, R28 ;  /* 0x000000ffff237224 */ /* 0x000fe200078e001c */
[----:B------:R-:W-:Y:S01]  /*9060*/  SHF.R.U64 R30, R28, 0x10, R29 ;  /* 0x000000101c1e7819 */ /* 0x000fe2000000121d */
[----:B------:R-:W-:Y:S01]  /*9070*/  IMAD R26, R109, -0x80, R26 ;  /* 0xffffff806d1a7824 */ /* 0x000fe200078e021a */
[--C-:B------:R-:W-:Y:S01]  /*9080*/  SHF.R.U64 R39, R32, 0x10, R33.reuse ;  /* 0x0000001020277819 */ /* 0x100fe20000001221 */
[----:B------:R-:W-:Y:S01]  /*9090*/  IMAD.MOV.U32 R51, RZ, RZ, R33 ;  /* 0x000000ffff337224 */ /* 0x000fe200078e0021 */
[----:B------:R-:W-:Y:S01]  /*90a0*/  PRMT R30, R35, 0x5410, R30 ;  /* 0x00005410231e7816 */ /* 0x000fe2000000001e */
[----:B------:R-:W-:Y:S01]  /*90b0*/  IMAD.MOV.U32 R50, RZ, RZ, R32 ;  /* 0x000000ffff327224 */ /* 0x000fe200078e0020 */
[----:B------:R-:W-:Y:S01]  /*90c0*/  IMNMX R35, R26, 0x80, PT ;  /* 0x000000801a237817 */ /* 0x000fe20003800200 */
[----:B------:R-:W-:Y:S01]  /*90d0*/  IMAD.MOV.U32 R48, RZ, RZ, R31 ;  /* 0x000000ffff307224 */ /* 0x000fe200078e001f */
[----:B------:R-:W-:Y:S01]  /*90e0*/  SHF.R.U32.HI R38, RZ, 0x10, R33 ;  /* 0x00000010ff267819 */ /* 0x000fe20000011621 */
[----:B------:R-:W-:Y:S01]  /*90f0*/  IMAD.MOV.U32 R42, RZ, RZ, R40 ;  /* 0x000000ffff2a7224 */ /* 0x000fe200078e0028 */
[----:B------:R-:W-:Y:S01]  /*9100*/  ISETP.GE.AND P0, PT, R2, R35, PT ;  /* 0x000000230200720c */ /* 0x000fe20003f06270 */
[----:B------:R-:W-:Y:S01]  /*9110*/  IMAD.MOV.U32 R43, RZ, RZ, R41 ;  /* 0x000000ffff2b7224 */ /* 0x000fe200078e0029 */
[----:B------:R-:W-:Y:S01]  /*9120*/  SHF.R.U32.HI R33, RZ, 0x10, R31 ;  /* 0x00000010ff217819 */ /* 0x000fe2000001161f */
[----:B------:R-:W-:Y:S01]  /*9130*/  IMAD.MOV.U32 R47, RZ, RZ, R29 ;  /* 0x000000ffff2f7224 */ /* 0x000fe200078e001d */
[----:B------:R-:W-:Y:S01]  /*9140*/  SHF.R.U64 R37, R40, 0x10, R41 ;  /* 0x0000001028257819 */ /* 0x000fe20000001229 */
[----:B------:R-:W-:Y:S01]  /*9150*/  IMAD.MOV.U32 R40, RZ, RZ, R7 ;  /* 0x000000ffff287224 */ /* 0x000fe200078e0007 */
[----:B------:R-:W-:Y:S01]  /*9160*/  SHF.R.U32.HI R36, RZ, 0x10, R41 ;  /* 0x00000010ff247819 */ /* 0x000fe20000011629 */
[----:B------:R-:W-:Y:S01]  /*9170*/  IMAD.MOV.U32 R41, RZ, RZ, R6 ;  /* 0x000000ffff297224 */ /* 0x000fe200078e0006 */
[----:B------:R-:W-:Y:S01]  /*9180*/  SHF.R.U64 R32, R6, 0x10, R7 ;  /* 0x0000001006207819 */ /* 0x000fe20000001207 */
[----:B------:R-:W-:Y:S01]  /*9190*/  IMAD.MOV.U32 R6, RZ, RZ, R5 ;  /* 0x000000ffff067224 */ /* 0x000fe200078e0005 */
[----:B------:R-:W-:Y:S01]  /*91a0*/  SHF.R.U32.HI R31, RZ, 0x10, R7 ;  /* 0x00000010ff1f7819 */ /* 0x000fe20000011607 */
[----:B------:R-:W-:Y:S01]  /*91b0*/  IMAD.MOV.U32 R7, RZ, RZ, R4 ;  /* 0x000000ffff077224 */ /* 0x000fe200078e0004 */
[--C-:B------:R-:W-:Y:S01]  /*91c0*/  SHF.R.U64 R28, R4, 0x10, R5.reuse ;  /* 0x00000010041c7819 */ /* 0x100fe20000001205 */
[----:B------:R-:W-:Y:S01]  /*91d0*/  IMAD.MOV.U32 R46, RZ, RZ, R10 ;  /* 0x000000ffff2e7224 */ /* 0x000fe200078e000a */
[----:B------:R-:W-:Y:S01]  /*91e0*/  SHF.R.U32.HI R27, RZ, 0x10, R5 ;  /* 0x00000010ff1b7819 */ /* 0x000fe20000011605 */
[--C-:B------:R-:W-:Y:S01]  /*91f0*/  IMAD.MOV.U32 R44, RZ, RZ, R11.reuse ;  /* 0x000000ffff2c7224 */ /* 0x100fe200078e000b */
[----:B------:R-:W-:Y:S01]  /*9200*/  SHF.R.U64 R45, R10, 0x10, R11 ;  /* 0x000000100a2d7819 */ /* 0x000fe2000000120b */
[----:B------:R-:W-:Y:S01]  /*9210*/  IMAD.MOV.U32 R5, RZ, RZ, R52 ;  /* 0x000000ffff057224 */ /* 0x000fe200078e0034 */
[----:B------:R-:W-:Y:S01]  /*9220*/  SHF.R.U32.HI R29, RZ, 0x10, R29 ;  /* 0x00000010ff1d7819 */ /* 0x000fe2000001161d */
[----:B------:R-:W-:Y:S01]  /*9230*/  IMAD.MOV.U32 R4, RZ, RZ, R53 ;  /* 0x000000ffff047224 */ /* 0x000fe200078e0035 */
[----:B------:R-:W-:Y:S01]  /*9240*/  SHF.R.U32.HI R11, RZ, 0x10, R11 ;  /* 0x00000010ff0b7819 */ /* 0x000fe2000001160b */
[----:B------:R-:W-:-:S04]  /*9250*/  DEPBAR.LE SB0, 0x1 ;  /* 0x000080400000791a */ /* 0x000fc80000000000 */
[--C-:B------:R-:W-:Y:S01]  /*9260*/  SHF.R.U64 R10, R52, 0x10, R53.reuse ;  /* 0x00000010340a7819 */ /* 0x100fe20000001235 */
[----:B------:R-:W-:Y:S01]  /*9270*/  BSSY B1, `(.L_x_887) ;  /* 0x00000bc000017945 */ /* 0x000fe20003800000 */
[----:B------:R-:W-:Y:S02]  /*9280*/  SHF.R.U32.HI R9, RZ, 0x10, R53 ;  /* 0x00000010ff097819 */ /* 0x000fe40000011635 */
        /* <DEDUP_REMOVED lines=24> */
[C---:B-1----:R-:W-:Y:S01]  /*9410*/  SHF.L.U32 R41, R4.reuse, 0x10, RZ ;  /* 0x0000001004297819 */ /* 0x042fe200000006ff */
[----:B------:R-:W-:Y:S01]  /*9420*/  IMAD.U32 R44, R7, 0x10000, RZ ;  /* 0x00010000072c7824 */ /* 0x000fe200078e00ff */
[----:B------:R-:W-:Y:S02]  /*9430*/  LOP3.LUT R40, R4, 0xffff0000, RZ, 0xc0, !PT ;  /* 0xffff000004287812 */ /* 0x000fe400078ec0ff */
[C---:B------:R-:W-:Y:S02]  /*9440*/  SHF.L.U32 R4, R5.reuse, 0x10, RZ ;  /* 0x0000001005047819 */ /* 0x040fe400000006ff */
[----:B------:R-:W-:-:S02]  /*9450*/  LOP3.LUT R48, R5, 0xffff0000, RZ, 0xc0, !PT ;  /* 0xffff000005307812 */ /* 0x000fc400078ec0ff */
[----:B------:R-:W-:Y:S02]  /*9460*/  LOP3.LUT R5, R37, 0xffff0000, RZ, 0xc0, !PT ;  /* 0xffff000025057812 */ /* 0x000fe400078ec0ff */
[C---:B------:R-:W-:Y:S02]  /*9470*/  SHF.L.U32 R47, R6.reuse, 0x10, RZ ;  /* 0x00000010062f7819 */ /* 0x040fe400000006ff */
[----:B------:R-:W-:Y:S01]  /*9480*/  LOP3.LUT R46, R6, 0xffff0000, RZ, 0xc0, !PT ;  /* 0xffff0000062e7812 */ /* 0x000fe200078ec0ff */
[CC--:B------:R-:W-:Y:S01]  /*9490*/  FMUL.FTZ R6, R40.reuse, R42.reuse ;  /* 0x0000002a28067220 */ /* 0x0c0fe20000410000 */
[----:B------:R-:W-:Y:S01]  /*94a0*/  LOP3.LUT R49, R7, 0xffff0000, RZ, 0xc0, !PT ;  /* 0xffff000007317812 */ /* 0x000fe200078ec0ff */
[----:B------:R-:W-:Y:S02]  /*94b0*/  FMUL.FTZ R40, R40, R45 ;  /* 0x0000002d28287220 */ /* 0x000fe40000410000 */
[----:B------:R-:W-:Y:S02]  /*94c0*/  FMUL.FTZ R7, R48, R5 ;  /* 0x0000000530077220 */ /* 0x000fe40000410000 */
[C---:B------:R-:W-:Y:S01]  /*94d0*/  FFMA.FTZ R6, R41.reuse, R45, -R6 ;  /* 0x0000002d29067223 */ /* 0x040fe20000010806 */
[----:B------:R-:W-:Y:S01]  /*94e0*/  SHF.L.U32 R45, R38, 0x10, RZ ;  /* 0x00000010262d7819 */ /* 0x000fe200000006ff */
[----:B------:R-:W-:Y:S01]  /*94f0*/  FFMA.FTZ R41, R41, R42, R40 ;  /* 0x0000002a29297223 */ /* 0x000fe20000010028 */
[----:B------:R-:W-:Y:S01]  /*9500*/  SHF.L.U32 R42, R36, 0x10, RZ ;  /* 0x00000010242a7819 */ /* 0x000fe200000006ff */
[-C--:B------:R-:W-:Y:S01]  /*9510*/  FMUL.FTZ R48, R48, R43.reuse ;  /* 0x0000002b30307220 */ /* 0x080fe20000410000 */
[----:B------:R-:W-:Y:S01]  /*9520*/  LOP3.LUT R40, R36, 0xffff0000, RZ, 0xc0, !PT ;  /* 0xffff000024287812 */ /* 0x000fe200078ec0ff */
[----:B------:R-:W-:Y:S01]  /*9530*/  FFMA.FTZ R7, R4, R43, -R7 ;  /* 0x0000002b04077223 */ /* 0x000fe20000010807 */
[----:B------:R-:W-:Y:S01]  /*9540*/  LOP3.LUT R43, R38, 0xffff0000, RZ, 0xc0, !PT ;  /* 0xffff0000262b7812 */ /* 0x000fe200078ec0ff */
[----:B------:R-:W-:-:S02]  /*9550*/  FFMA.FTZ R48, R4, R5, R48 ;  /* 0x0000000504307223 */ /* 0x000fc40000010030 */
[C---:B------:R-:W-:Y:S02]  /*9560*/  FMUL.FTZ R4, R46.reuse, R42 ;  /* 0x0000002a2e047220 */ /* 0x040fe40000410000 */
[C---:B------:R-:W-:Y:S02]  /*9570*/  FMUL.FTZ R5, R49.reuse, R40 ;  /* 0x0000002831057220 */ /* 0x040fe40000410000 */
[----:B------:R-:W-:Y:S02]  /*9580*/  FMUL.FTZ R46, R46, R45 ;  /* 0x0000002d2e2e7220 */ /* 0x000fe40000410000 */
[----:B------:R-:W-:Y:S02]  /*9590*/  FMUL.FTZ R49, R49, R43 ;  /* 0x0000002b31317220 */ /* 0x000fe40000410000 */
[----:B------:R-:W-:Y:S01]  /*95a0*/  FFMA.FTZ R45, R47, R45, -R4 ;  /* 0x0000002d2f2d7223 */ /* 0x000fe20000010804 */
[----:B------:R-:W-:Y:S01]  /*95b0*/  F2FP.BF16.PACK_AB R4, R41, R6 ;  /* 0x000000062904723e */ /* 0x000fe200000010ff */
[----:B------:R-:W-:-:S02]  /*95c0*/  FFMA.FTZ R46, R47, R42, R46 ;  /* 0x0000002a2f2e7223 */ /* 0x000fc4000001002e */
[----:B------:R-:W-:Y:S01]  /*95d0*/  FFMA.FTZ R43, R44, R43, -R5 ;  /* 0x0000002b2c2b7223 */ /* 0x000fe20000010805 */
[----:B------:R-:W-:Y:S01]  /*95e0*/  F2FP.BF16.PACK_AB R5, R48, R7 ;  /* 0x000000073005723e */ /* 0x000fe200000010ff */
[----:B------:R-:W-:Y:S01]  /*95f0*/  FFMA.FTZ R40, R44, R40, R49 ;  /* 0x000000282c287223 */ /* 0x000fe20000010031 */
[----:B------:R-:W-:-:S04]  /*9600*/  F2FP.BF16.PACK_AB R6, R46, R45 ;  /* 0x0000002d2e06723e */ /* 0x000fc800000010ff */
[----:B------:R-:W-:-:S05]  /*9610*/  F2FP.BF16.PACK_AB R7, R40, R43 ;  /* 0x0000002b2807723e */ /* 0x000fca00000010ff */
[----:B------:R1:W-:Y:S02]  /*9620*/  STS.128 [R23+0x10080], R4 ;  /* 0x0100800417007388 */ /* 0x0003e40000000c00 */
.L_x_890:
[----:B------:R-:W-:Y:S05]  /*9630*/  BSYNC B0 ;  /* 0x0000000000007941 */ /* 0x000fea0003800000 */
.L_x_889:
        /* <DEDUP_REMOVED lines=19> */
[C---:B------:R-:W-:Y:S02]  /*9770*/  FMUL.FTZ R7, R48.reuse, R5 ;  /* 0x0000000530077220 */ /* 0x040fe40000410000 */
[----:B------:R-:W-:Y:S01]  /*9780*/  FFMA.FTZ R6, R41, R45, -R6 ;  /* 0x0000002d29067223 */ /* 0x000fe20000010806 */
        /* <DEDUP_REMOVED lines=21> */
.L_x_892:
[----:B------:R-:W-:Y:S05]  /*98e0*/  BSYNC B0 ;  /* 0x0000000000007941 */ /* 0x000fea0003800000 */
.L_x_891:
        /* <DEDUP_REMOVED lines=42> */
.L_x_894:
[----:B------:R-:W-:Y:S05]  /*9b90*/  BSYNC B0 ;  /* 0x0000000000007941 */ /* 0x000fea0003800000 */
.L_x_893:
[----:B-1----:R-:W-:-:S04]  /*9ba0*/  IADD3 R4, R8, 0x60, RZ ;  /* 0x0000006008047810 */ /* 0x002fc80007ffe0ff */
        /* <DEDUP_REMOVED lines=40> */
.L_x_888:
[----:B------:R-:W-:Y:S05]  /*9e30*/  BSYNC B1 ;  /* 0x0000000000017941 */ /* 0x000fea0003800000 */
.L_x_887:
[----:B-1----:R-:W-:Y:S01]  /*9e40*/  IADD3 R4, R2, 0x20, RZ ;  /* 0x0000002002047810 */ /* 0x002fe20007ffe0ff */
[----:B------:R-:W-:Y:S03]  /*9e50*/  BSSY B1, `(.L_x_895) ;  /* 0x00000ac000017945 */ /* 0x000fe60003800000 */
[----:B------:R-:W-:-:S13]  /*9e60*/  ISETP.GE.AND P0, PT, R4, R35, PT ;  /* 0x000000230400720c */ /* 0x000fda0003f06270 */
        /* <DEDUP_REMOVED lines=16> */
[-C--:B------:R-:W-:Y:S01]  /*9f70*/  FMUL.FTZ R6, R42, R40.reuse ;  /* 0x000000282a067220 */ /* 0x080fe20000410000 */
[----:B------:R-:W-:Y:S01]  /*9f80*/  LOP3.LUT R49, R7, 0xffff0000, RZ, 0xc0, !PT ;  /* 0xffff000007317812 */ /* 0x000fe200078ec0ff */
[C---:B------:R-:W-:Y:S02]  /*9f90*/  FMUL.FTZ R40, R44.reuse, R40 ;  /* 0x000000282c287220 */ /* 0x040fe40000410000 */
[-C--:B------:R-:W-:Y:S02]  /*9fa0*/  FMUL.FTZ R7, R5, R48.reuse ;  /* 0x0000003005077220 */ /* 0x080fe40000410000 */
[-C--:B------:R-:W-:Y:S01]  /*9fb0*/  FFMA.FTZ R6, R44, R41.reuse, -R6 ;  /* 0x000000292c067223 */ /* 0x080fe20000010806 */
[----:B------:R-:W-:Y:S01]  /*9fc0*/  LOP3.LUT R44, R38, 0xffff0000, RZ, 0xc0, !PT ;  /* 0xffff0000262c7812 */ /* 0x000fe200078ec0ff */
[----:B------:R-:W-:Y:S01]  /*9fd0*/  FFMA.FTZ R41, R42, R41, R40 ;  /* 0x000000292a297223 */ /* 0x000fe20000010028 */
[C---:B------:R-:W-:Y:S01]  /*9fe0*/  SHF.L.U32 R42, R36.reuse, 0x10, RZ ;  /* 0x00000010242a7819 */ /* 0x040fe200000006ff */
[C---:B------:R-:W-:Y:S01]  /*9ff0*/  FMUL.FTZ R48, R43.reuse, R48 ;  /* 0x000000302b307220 */ /* 0x040fe20000410000 */
        /* <DEDUP_REMOVED lines=17> */
.L_x_898:
[----:B------:R-:W-:Y:S05]  /*a110*/  BSYNC B0 ;  /* 0x0000000000007941 */ /* 0x000fea0003800000 */
.L_x_897:
        /* <DEDUP_REMOVED lines=42> */
.L_x_900:
[----:B------:R-:W-:Y:S05]  /*a3c0*/  BSYNC B0 ;  /* 0x0000000000007941 */ /* 0x000fea0003800000 */
.L_x_899:
        /* <DEDUP_REMOVED lines=42> */
.L_x_902:
[----:B------:R-:W-:Y:S05]  /*a670*/  BSYNC B0 ;  /* 0x0000000000007941 */ /* 0x000fea0003800000 */
.L_x_901:
        /* <DEDUP_REMOVED lines=41> */
.L_x_896:
[----:B------:R-:W-:Y:S05]  /*a910*/  BSYNC B1 ;  /* 0x0000000000017941 */ /* 0x000fea0003800000 */
.L_x_895:
        /* <DEDUP_REMOVED lines=45> */
.L_x_906:
[----:B------:R-:W-:Y:S05]  /*abf0*/  BSYNC B0 ;  /* 0x0000000000007941 */ /* 0x000fea0003800000 */
.L_x_905:
        /* <DEDUP_REMOVED lines=42> */
.L_x_908:
[----:B------:R-:W-:Y:S05]  /*aea0*/  BSYNC B0 ;  /* 0x0000000000007941 */ /* 0x000fea0003800000 */
.L_x_907:
        /* <DEDUP_REMOVED lines=42> */
.L_x_910:
[----:B------:R-:W-:Y:S05]  /*b150*/  BSYNC B0 ;  /* 0x0000000000007941 */ /* 0x000fea0003800000 */
.L_x_909:
        /* <DEDUP_REMOVED lines=41> */
.L_x_904:
[----:B------:R-:W-:Y:S05]  /*b3f0*/  BSYNC B1 ;  /* 0x0000000000017941 */ /* 0x000fea0003800000 */
.L_x_903:
[----:B-1----:R-:W-:-:S04]  /*b400*/  IADD3 R4, R2, 0x60, RZ ;  /* 0x0000006002047810 */ /* 0x002fc80007ffe0ff */
[----:B------:R-:W-:-:S13]  /*b410*/  ISETP.GE.AND P0, PT, R4, R35, PT ;  /* 0x000000230400720c */ /* 0x000fda0003f06270 */
        /* <DEDUP_REMOVED lines=34> */
[----:B------:R-:W-:-:S02]  /*b640*/  FFMA.FTZ R44, R7, R45, R44 ;  /* 0x0000002d072c7223 */ /* 0x000fc4000001002c */
[----:B------:R-:W-:Y:S01]  /*b650*/  FFMA.FTZ R39, R39, R45, -R4 ;  /* 0x0000002d27277223 */ /* 0x000fe20000010804 */
[----:B------:R-:W-:Y:S01]  /*b660*/  F2FP.BF16.PACK_AB R4, R35, R6 ;  /* 0x000000062304723e */ /* 0x000fe200000010ff */
[-C--:B------:R-:W-:Y:S02]  /*b670*/  FFMA.FTZ R7, R38, R43.reuse, -R37 ;  /* 0x0000002b26077223 */ /* 0x080fe40000010825 */
[----:B------:R-:W-:Y:S01]  /*b680*/  FFMA.FTZ R46, R36, R43, R46 ;  /* 0x0000002b242e7223 */ /* 0x000fe2000001002e */
[----:B------:R-:W-:-:S04]  /*b690*/  F2FP.BF16.PACK_AB R6, R44, R39 ;  /* 0x000000272c06723e */ /* 0x000fc800000010ff */
[----:B------:R-:W-:-:S05]  /*b6a0*/  F2FP.BF16.PACK_AB R7, R46, R7 ;  /* 0x000000072e07723e */ /* 0x000fca00000010ff */
[----:B------:R1:W-:Y:S02]  /*b6b0*/  STS.128 [R23+0x13080], R4 ;  /* 0x0130800417007388 */ /* 0x0003e40000000c00 */
.L_x_913:
[----:B------:R-:W-:Y:S05]  /*b6c0*/  BSYNC B0 ;  /* 0x0000000000007941 */ /* 0x000fea0003800000 */
.L_x_912:
        /* <DEDUP_REMOVED lines=42> */
.L_x_915:
[----:B------:R-:W-:Y:S05]  /*b970*/  BSYNC B0 ;  /* 0x0000000000007941 */ /* 0x000fea0003800000 */
.L_x_914:
        /* <DEDUP_REMOVED lines=42> */
.L_x_917:
[----:B------:R-:W-:Y:S05]  /*bc20*/  BSYNC B0 ;  /* 0x0000000000007941 */ /* 0x000fea0003800000 */
.L_x_916:
        /* <DEDUP_REMOVED lines=42> */
.L_x_884:
        /* <DEDUP_REMOVED lines=28> */
.L_x_919:
[----:B------:R-:W-:Y:S05]  /*c090*/  BSYNC B0 ;  /* 0x0000000000007941 */ /* 0x000fea0003800000 */
.L_x_918:
[----:B-----5:R-:W-:Y:S01]  /*c0a0*/  IMAD.MOV.U32 R53, RZ, RZ, R30 ;  /* 0x000000ffff357224 */ /* 0x020fe200078e001e */
[--C-:B-1----:R-:W-:Y:S01]  /*c0b0*/  SHF.R.U64 R40, R30, 0x10, R31.reuse ;  /* 0x000000101e287819 */ /* 0x102fe2000000121f */
[--C-:B------:R-:W-:Y:S01]  /*c0c0*/  IMAD.MOV.U32 R39, RZ, RZ, R31.reuse ;  /* 0x000000ffff277224 */ /* 0x100fe200078e001f */
[----:B------:R-:W-:Y:S01]  /*c0d0*/  SHF.R.U32.HI R56, RZ, 0x10, R31 ;  /* 0x00000010ff387819 */ /* 0x000fe2000001161f */
[--C-:B------:R-:W-:Y:S01]  /*c0e0*/  IMAD.MOV.U32 R30, RZ, RZ, R35.reuse ;  /* 0x000000ffff1e7224 */ /* 0x100fe200078e0023 */
[----:B------:R-:W-:Y:S01]  /*c0f0*/  SHF.R.U64 R31, R34, 0x10, R35 ;  /* 0x00000010221f7819 */ /* 0x000fe20000001223 */
[----:B------:R-:W-:Y:S01]  /*c100*/  IMAD.MOV.U32 R41, RZ, RZ, R29 ;  /* 0x000000ffff297224 */ /* 0x000fe200078e001d */
[----:B------:R-:W-:Y:S01]  /*c110*/  SHF.R.U32.HI R49, RZ, 0x10, R35 ;  /* 0x00000010ff317819 */ /* 0x000fe20000011623 */
[----:B------:R-:W-:Y:S01]  /*c120*/  IMAD R35, R109, -0x80, R26 ;  /* 0xffffff806d237824 */ /* 0x000fe200078e021a */
[--C-:B------:R-:W-:Y:S01]  /*c130*/  SHF.R.U64 R42, R28, 0x10, R29.reuse ;  /* 0x000000101c2a7819 */ /* 0x100fe2000000121d */
[----:B------:R-:W-:Y:S01]  /*c140*/  IMAD.MOV.U32 R55, RZ, RZ, R32 ;  /* 0x000000ffff377224 */ /* 0x000fe200078e0020 */
[----:B------:R-:W-:Y:S01]  /*c150*/  SHF.R.U32.HI R54, RZ, 0x10, R29 ;  /* 0x00000010ff367819 */ /* 0x000fe2000001161d */
[----:B------:R-:W-:Y:S01]  /*c160*/  IMAD.MOV.U32 R47, RZ, RZ, R6 ;  /* 0x000000ffff2f7224 */ /* 0x000fe200078e0006 */
[----:B------:R-:W-:Y:S01]  /*c170*/  IMNMX R35, R35, 0x80, PT ;  /* 0x0000008023237817 */ /* 0x000fe20003800200 */
[----:B------:R-:W-:Y:S01]  /*c180*/  IMAD.MOV.U32 R51, RZ, RZ, R28 ;  /* 0x000000ffff337224 */ /* 0x000fe200078e001c */
[----:B------:R-:W-:Y:S01]  /*c190*/  SHF.R.U64 R36, R6, 0x10, R7 ;  /* 0x0000001006247819 */ /* 0x000fe20000001207 */
[--C-:B------:R-:W-:Y:S01]  /*c1a0*/  IMAD.MOV.U32 R27, RZ, RZ, R33.reuse ;  /* 0x000000ffff1b7224 */ /* 0x100fe200078e0021 */
[----:B------:R-:W-:Y:S01]  /*c1b0*/  ISETP.GE.AND P0, PT, R2, R35, PT ;  /* 0x000000230200720c */ /* 0x000fe20003f06270 */
[----:B------:R-:W-:Y:S01]  /*c1c0*/  IMAD.MOV.U32 R48, RZ, RZ, R34 ;  /* 0x000000ffff307224 */ /* 0x000fe200078e0022 */
[----:B------:R-:W-:Y:S01]  /*c1d0*/  SHF.R.U64 R32, R32, 0x10, R33 ;  /* 0x0000001020207819 */ /* 0x000fe20000001221 */
[----:B------:R-:W-:Y:S01]  /*c1e0*/  IMAD.MOV.U32 R45, RZ, RZ, R4 ;  /* 0x000000ffff2d7224 */ /* 0x000fe200078e0004 */
[--C-:B------:R-:W-:Y:S01]  /*c1f0*/  SHF.R.U64 R38, R4, 0x10, R5.reuse ;  /* 0x0000001004267819 */ /* 0x100fe20000001205 */
[--C-:B------:R-:W-:Y:S01]  /*c200*/  IMAD.MOV.U32 R37, RZ, RZ, R5.reuse ;  /* 0x000000ffff257224 */ /* 0x100fe200078e0005 */
        /* <DEDUP_REMOVED lines=11> */
[----:B------:R-:W-:-:S04]  /*c2c0*/  DEPBAR.LE SB0, 0x1 ;  /* 0x000080400000791a */ /* 0x000fc80000000000 */
        /* <DEDUP_REMOVED lines=28> */
[----:B------:R-:W-:Y:S02]  /*c490*/  SHF.L.U32 R57, R36, 0x10, RZ ;  /* 0x0000001024397819 */ /* 0x000fe400000006ff */
[----:B------:R-:W-:Y:S01]  /*c4a0*/  SHF.R.S32.HI R4, RZ, 0x1f, R7 ;  /* 0x0000001fff047819 */ /* 0x000fe20000011407 */
[----:B------:R-:W-:Y:S01]  /*c4b0*/  IMAD.SHL.U32 R5, R7, 0x8, RZ ;  /* 0x0000000807057824 */ /* 0x000fe200078e00ff */
[----:B------:R-:W-:-:S02]  /*c4c0*/  LOP3.LUT R67, R41, 0xffff0000, RZ, 0xc0, !PT ;  /* 0xffff000029437812 */ /* 0x000fc400078ec0ff */
        /* <DEDUP_REMOVED lines=20> */
[C---:B------:R-:W-:Y:S01]  /*c610*/  FMUL.FTZ R54, R53.reuse, R56 ;  /* 0x0000003835367220 */ /* 0x040fe20000410000 */
        /* <DEDUP_REMOVED lines=13> */
[----:B------:R-:W-:Y:S02]  /*c6f0*/  FFMA.FTZ R51, R52, R6, -R55 ;  /* 0x0000000634337223 */ /* 0x000fe40000010837 */
[C---:B------:R-:W-:Y:S02]  /*c700*/  FMUL.FTZ R55, R4.reuse, R5 ;  /* 0x0000000504377220 */ /* 0x040fe40000410000 */
[----:B------:R-:W-:Y:S02]  /*c710*/  FMUL.FTZ R6, R4, R53 ;  /* 0x0000003504067220 */ /* 0x000fe40000410000 */
[----:B------:R-:W-:Y:S01]  /*c720*/  FFMA.FTZ R4, R52, R7, R56 ;  /* 0x0000000734047223 */ /* 0x000fe20000010038 */
[----:B------:R-:W-:Y:S01]  /*c730*/  SHF.L.U32 R7, R34, 0x10, RZ ;  /* 0x0000001022077819 */ /* 0x000fe200000006ff */
[----:B------:R-:W-:Y:S01]  /*c740*/  FFMA.FTZ R52, R50, R53, -R55 ;  /* 0x0000003532347223 */ /* 0x000fe20000010837 */
[C---:B------:R-:W-:Y:S01]  /*c750*/  LOP3.LUT R55, R40.reuse, 0xffff0000, RZ, 0xc0, !PT ;  /* 0xffff000028377812 */ /* 0x040fe200078ec0ff */
        /* <DEDUP_REMOVED lines=17> */
[----:B------:R-:W-:Y:S01]  /*c870*/  FFMA.FTZ R48, R9, R5, -R68 ;  /* 0x0000000509307223 */ /* 0x000fe20000010844 */
[----:B------:R-:W-:Y:S01]  /*c880*/  LOP3.LUT R5, R37, 0xffff0000, RZ, 0xc0, !PT ;  /* 0xffff000025057812 */ /* 0x000fe200078ec0ff */
[----:B------:R-:W-:Y:S01]  /*c890*/  FFMA.FTZ R7, R9, R7, R66 ;  /* 0x0000000709077223 */ /* 0x000fe20000010042 */
[----:B------:R-:W-:Y:S01]  /*c8a0*/  F2FP.BF16.PACK_AB R6, R6, R49 ;  /* 0x000000310606723e */ /* 0x000fe200000010ff */
[----:B------:R-:W-:-:S02]  /*c8b0*/  FMUL.FTZ R59, R58, R67 ;  /* 0x000000433a3b7220 */ /* 0x000fc40000410000 */
[----:B------:R-:W-:Y:S02]  /*c8c0*/  FMUL.FTZ R9, R58, R5 ;  /* 0x000000053a097220 */ /* 0x000fe40000410000 */
[C---:B------:R-:W-:Y:S02]  /*c8d0*/  FMUL.FTZ R58, R62.reuse, R55 ;  /* 0x000000373e3a7220 */ /* 0x040fe40000410000 */
        /* <DEDUP_REMOVED lines=13> */
.L_x_923:
[----:B------:R-:W-:Y:S05]  /*c9b0*/  BSYNC B0 ;  /* 0x0000000000007941 */ /* 0x000fea0003800000 */
.L_x_922:
[----:B------:R-:W-:-:S13]  /*c9c0*/  ISETP.GE.AND P0, PT, R221, c[0x0][0x27c], PT ;  /* 0x00009f00dd007a0c */ /* 0x000fda0003f06270 */
[----:B------:R-:W-:Y:S05]  /*c9d0*/  @P0 BRA `(.L_x_921) ;  /* 0x0000061000000947 */ /* 0x000fea0003800000 */
[----:B-1----:R-:W-:Y:S01]  /*c9e0*/  SHF.R.S32.HI R8, RZ, 0x1f, R221 ;  /* 0x0000001fff087819 */ /* 0x002fe200000114dd */
[----:B------:R-:W-:Y:S01]  /*c9f0*/  IMAD.MOV.U32 R7, RZ, RZ, c[0x0][0x27c] ;  /* 0x00009f00ff077624 */ /* 0x000fe200078e00ff */
[----:B------:R-:W-:Y:S01]  /*ca00*/  SHF.L.U32 R58, R33, 0x10, RZ ;  /* 0x00000010213a7819 */ /* 0x000fe200000006ff */
[----:B------:R-:W-:Y:S01]  /*ca10*/  IMAD.U32 R50, R29, 0x10000, RZ ;  /* 0x000100001d327824 */ /* 0x000fe200078e00ff */
[CC--:B------:R-:W-:Y:S02]  /*ca20*/  LEA.HI R5, R8.reuse, R221.reuse, RZ, 0x3 ;  /* 0x000000dd08057211 */ /* 0x0c0fe400078f18ff */
[----:B------:R-:W-:Y:S02]  /*ca30*/  LEA.HI R8, R8, R221, RZ, 0x6 ;  /* 0x000000dd08087211 */ /* 0x000fe400078f30ff */
[--C-:B------:R-:W-:Y:S02]  /*ca40*/  SHF.R.S32.HI R4, RZ, 0x3, R5.reuse ;  /* 0x00000003ff047819 */ /* 0x100fe40000011405 */
[----:B------:R-:W-:Y:S01]  /*ca50*/  LOP3.LUT R5, R46, 0x38, R5, 0xf8, !PT ;  /* 0x000000382e057812 */ /* 0x000fe200078ef805 */
[----:B------:R-:W-:Y:S01]  /*ca60*/  IMAD.SHL.U32 R8, R8, 0x80, RZ ;  /* 0x0000008008087824 */ /* 0x000fe200078e00ff */
[----:B------:R-:W-:-:S02]  /*ca70*/  LEA.HI R7, R7, R4, RZ, 0x1d ;  /* 0x0000000407077211 */ /* 0x000fc400078fe8ff */
[-C--:B------:R-:W-:Y:S02]  /*ca80*/  LOP3.LUT R6, R5, R44.reuse, RZ, 0x3c, !PT ;  /* 0x0000002c05067212 */ /* 0x080fe400078e3cff */
        /* <DEDUP_REMOVED lines=14> */
[----:B------:R-:W1:Y:S04]  /*cb70*/  LDS.128 R8, [R23+0x10080] ;  /* 0x0100800017087984 */ /* 0x000e680000000c00 */
[----:B------:R-:W2:Y:S01]  /*cb80*/  LDS.128 R4, [R43+0x10080] ;  /* 0x010080002b047984 */ /* 0x000ea20000000c00 */
[C---:B-1----:R-:W-:Y:S01]  /*cb90*/  IMAD.U32 R45, R8.reuse, 0x10000, RZ ;  /* 0x00010000082d7824 */ /* 0x042fe200078e00ff */
[----:B------:R-:W-:Y:S01]  /*cba0*/  LOP3.LUT R48, R8, 0xffff0000, RZ, 0xc0, !PT ;  /* 0xffff000008307812 */ /* 0x000fe200078ec0ff */
[C---:B------:R-:W-:Y:S01]  /*cbb0*/  IMAD.U32 R46, R9.reuse, 0x10000, RZ ;  /* 0x00010000092e7824 */ /* 0x040fe200078e00ff */
[----:B------:R-:W-:Y:S01]  /*cbc0*/  LOP3.LUT R8, R9, 0xffff0000, RZ, 0xc0, !PT ;  /* 0xffff000009087812 */ /* 0x000fe200078ec0ff */
[----:B--2---:R-:W-:Y:S01]  /*cbd0*/  IMAD.U32 R51, R4, 0x10000, RZ ;  /* 0x0001000004337824 */ /* 0x004fe200078e00ff */
[C---:B------:R-:W-:Y:S01]  /*cbe0*/  LOP3.LUT R55, R6.reuse, 0xffff0000, RZ, 0xc0, !PT ;  /* 0xffff000006377812 */ /* 0x040fe200078ec0ff */
[----:B------:R-:W-:Y:S01]  /*cbf0*/  IMAD.U32 R49, R6, 0x10000, RZ ;  /* 0x0001000006317824 */ /* 0x000fe200078e00ff */
[C---:B------:R-:W-:Y:S01]  /*cc00*/  SHF.L.U32 R47, R10.reuse, 0x10, RZ ;  /* 0x000000100a2f7819 */ /* 0x040fe200000006ff */
[C---:B------:R-:W-:Y:S01]  /*cc10*/  FMUL.FTZ R52, R51.reuse, R50 ;  /* 0x0000003233347220 */ /* 0x040fe20000410000 */
[----:B------:R-:W-:Y:S01]  /*cc20*/  LOP3.LUT R44, R10, 0xffff0000, RZ, 0xc0, !PT ;  /* 0xffff00000a2c7812 */ /* 0x000fe200078ec0ff */
[-C--:B------:R-:W-:Y:S01]  /*cc30*/  FMUL.FTZ R6, R51, R58.reuse ;  /* 0x0000003a33067220 */ /* 0x080fe20000410000 */
[----:B------:R-:W-:Y:S01]  /*cc40*/  LOP3.LUT R4, R4, 0xffff0000, RZ, 0xc0, !PT ;  /* 0xffff000004047812 */ /* 0x000fe200078ec0ff */
[C---:B------:R-:W-:Y:S01]  /*cc50*/  IMAD.U32 R9, R11.reuse, 0x10000, RZ ;  /* 0x000100000b097824 */ /* 0x040fe200078e00ff */
[----:B------:R-:W-:Y:S01]  /*cc60*/  LOP3.LUT R10, R11, 0xffff0000, RZ, 0xc0, !PT ;  /* 0xffff00000b0a7812 */ /* 0x000fe200078ec0ff */
[----:B------:R-:W-:Y:S01]  /*cc70*/  FFMA.FTZ R52, R45, R58, -R52 ;  /* 0x0000003a2d347223 */ /* 0x000fe20000010834 */
[----:B------:R-:W-:Y:S01]  /*cc80*/  SHF.L.U32 R11, R5, 0x10, RZ ;  /* 0x00000010050b7819 */ /* 0x000fe200000006ff */
[----:B------:R-:W-:Y:S01]  /*cc90*/  FFMA.FTZ R45, R45, R50, R6 ;  /* 0x000000322d2d7223 */ /* 0x000fe20000010006 */
[----:B------:R-:W-:Y:S01]  /*cca0*/  LOP3.LUT R56, R5, 0xffff0000, RZ, 0xc0, !PT ;  /* 0xffff000005387812 */ /* 0x000fe200078ec0ff */
[----:B------:R-:W-:Y:S01]  /*ccb0*/  IMAD.U32 R58, R27, 0x10000, RZ ;  /* 0x000100001b3a7824 */ /* 0x000fe200078e00ff */
[C---:B------:R-:W-:Y:S01]  /*ccc0*/  SHF.L.U32 R5, R7.reuse, 0x10, RZ ;  /* 0x0000001007057819 */ /* 0x040fe200000006ff */
[----:B------:R-:W-:Y:S01]  /*ccd0*/  FMUL.FTZ R51, R4, R53 ;  /* 0x0000003504337220 */ /* 0x000fe20000410000 */
[----:B------:R-:W-:Y:S01]  /*cce0*/  LOP3.LUT R54, R7, 0xffff0000, RZ, 0xc0, !PT ;  /* 0xffff000007367812 */ /* 0x000fe200078ec0ff */
[----:B------:R-:W-:Y:S01]  /*ccf0*/  FMUL.FTZ R57, R49, R58 ;  /* 0x0000003a31397220 */ /* 0x000fe20000410000 */
[----:B------:R-:W-:-:S02]  /*cd00*/  LOP3.LUT R7, R33, 0xffff0000, RZ, 0xc0, !PT ;  /* 0xffff000021077812 */ /* 0x000fc400078ec0ff */
[----:B------:R-:W-:Y:S02]  /*cd10*/  SHF.L.U32 R50, R31, 0x10, RZ ;  /* 0x000000101f327819 */ /* 0x000fe400000006ff */
[----:B------:R-:W-:Y:S01]  /*cd20*/  LOP3.LUT R6, R27, 0xffff0000, RZ, 0xc0, !PT ;  /* 0xffff00001b067812 */ /* 0x000fe200078ec0ff */
[-C--:B------:R-:W-:Y:S02]  /*cd30*/  FMUL.FTZ R4, R4, R7.reuse ;  /* 0x0000000704047220 */ /* 0x080fe40000410000 */
[----:B------:R-:W-:Y:S02]  /*cd40*/  FFMA.FTZ R51, R48, R7, -R51 ;  /* 0x0000000730337223 */ /* 0x000fe40000010833 */
[-C--:B------:R-:W-:Y:S01]  /*cd50*/  FMUL.FTZ R7, R49, R50.reuse ;  /* 0x0000003231077220 */ /* 0x080fe20000410000 */
[----:B------:R-:W-:Y:S01]  /*cd60*/  LOP3.LUT R49, R31, 0xffff0000, RZ, 0xc0, !PT ;  /* 0xffff00001f317812 */ /* 0x000fe200078ec0ff */
[----:B------:R-:W-:Y:S01]  /*cd70*/  FFMA.FTZ R50, R47, R50, -R57 ;  /* 0x000000322f327223 */ /* 0x000fe20000010839 */
[----:B------:R-:W-:Y:S01]  /*cd80*/  LOP3.LUT R57, R32, 0xffff0000, RZ, 0xc0, !PT ;  /* 0xffff000020397812 */ /* 0x000fe200078ec0ff */
[----:B------:R-:W-:-:S02]  /*cd90*/  FFMA.FTZ R4, R48, R53, R4 ;  /* 0x0000003530047223 */ /* 0x000fc40000010004 */
[----:B------:R-:W-:Y:S01]  /*cda0*/  FFMA.FTZ R47, R47, R58, R7 ;  /* 0x0000003a2f2f7223 */ /* 0x000fe20000010007 */
[----:B------:R-:W-:Y:S01]  /*cdb0*/  SHF.L.U32 R7, R28, 0x10, RZ ;  /* 0x000000101c077819 */ /* 0x000fe200000006ff */
[C---:B------:R-:W-:Y:S01]  /*cdc0*/  FMUL.FTZ R53, R55.reuse, R6 ;  /* 0x0000000637357220 */ /* 0x040fe20000410000 */
[----:B------:R-:W-:Y:S01]  /*cdd0*/  F2FP.BF16.PACK_AB R4, R4, R45 ;  /* 0x0000002d0404723e */ /* 0x000fe200000010ff */
[----:B------:R-:W-:Y:S02]  /*cde0*/  IMAD.U32 R48, R32, 0x10000, RZ ;  /* 0x0001000020307824 */ /* 0x000fe400078e00ff */
[-C--:B------:R-:W-:Y:S02]  /*cdf0*/  FMUL.FTZ R55, R55, R49.reuse ;  /* 0x0000003137377220 */ /* 0x080fe40000410000 */
[----:B------:R-:W-:Y:S02]  /*ce00*/  FFMA.FTZ R49, R44, R49, -R53 ;  /* 0x000000312c317223 */ /* 0x000fe40000010835 */
[----:B------:R-:W-:-:S02]  /*ce10*/  FMUL.FTZ R53, R11, R7 ;  /* 0x000000070b357220 */ /* 0x000fc40000410000 */
[-C--:B------:R-:W-:Y:S02]  /*ce20*/  FMUL.FTZ R11, R11, R48.reuse ;  /* 0x000000300b0b7220 */ /* 0x080fe40000410000 */
[----:B------:R-:W-:Y:S02]  /*ce30*/  IMAD.U32 R58, R26, 0x10000, RZ ;  /* 0x000100001a3a7824 */ /* 0x000fe400078e00ff */
        /* <DEDUP_REMOVED lines=27> */
.L_x_921:
[----:B------:R-:W-:Y:S05]  /*cff0*/  BSYNC B1 ;  /* 0x0000000000017941 */ /* 0x000fea0003800000 */
.L_x_920:
[----:B------:R-:W-:Y:S01]  /*d000*/  IADD3 R44, R2, 0x20, RZ ;  /* 0x00000020022c7810 */ /* 0x000fe20007ffe0ff */
[----:B------:R-:W-:Y:S03]  /*d010*/  BSSY B1, `(.L_x_924) ;  /* 0x00000d2000017945 */ /* 0x000fe60003800000 */
[----:B------:R-:W-:-:S13]  /*d020*/  ISETP.GE.AND P0, PT, R44, R35, PT ;  /* 0x000000232c00720c */ /* 0x000fda0003f06270 */
[----:B------:R-:W-:Y:S05]  /*d030*/  @P0 BRA `(.L_x_925) ;  /* 0x00000cf000000947 */ /* 0x000fea0003800000 */
[----:B------:R-:W-:Y:S01]  /*d040*/  ISETP.GE.AND P0, PT, R3, c[0x0][0x27c], PT ;  /* 0x00009f0003007a0c */ /* 0x000fe20003f06270 */
[----:B------:R-:W-:-:S12]  /*d050*/  BSSY B0, `(.L_x_926) ;  /* 0x0000063000007945 */ /* 0x000fd80003800000 */
[----:B------:R-:W-:Y:S05]  /*d060*/  @P0 BRA `(.L_x_927) ;  /* 0x0000061000000947 */ /* 0x000fea0003800000 */
[----:B-1----:R-:W-:Y:S01]  /*d070*/  IMAD.MOV.U32 R8, RZ, RZ, c[0x0][0x27c] ;  /* 0x00009f00ff087624 */ /* 0x002fe200078e00ff */
[----:B------:R-:W-:Y:S01]  /*d080*/  SHF.R.S32.HI R5, RZ, 0x1f, R44 ;  /* 0x0000001fff057819 */ /* 0x000fe2000001142c */
[----:B------:R-:W-:Y:S01]  /*d090*/  IMAD.SHL.U32 R9, R44, 0x40, RZ ;  /* 0x000000402c097824 */ /* 0x000fe200078e00ff */
[----:B------:R-:W-:Y:S01]  /*d0a0*/  LOP3.LUT R66, R40, 0xffff0000, RZ, 0xc0, !PT ;  /* 0xffff000028427812 */ /* 0x000fe200078ec0ff */
        /* <DEDUP_REMOVED lines=10> */
[----:B------:R-:W-:Y:S01]  /*d150*/  SHF.R.U32.HI R7, RZ, 0x3, R9 ;  /* 0x00000003ff077819 */ /* 0x000fe20000011609 */
[----:B------:R-:W-:Y:S01]  /*d160*/  IMAD.SHL.U32 R5, R5, 0x400, RZ ;  /* 0x0000040005057824 */ /* 0x000fe200078e00ff */
[----:B------:R-:W-:Y:S02]  /*d170*/  LOP3.LUT R6, R9, 0x38, R6, 0xf8, !PT ;  /* 0x0000003809067812 */ /* 0x000fe400078ef806 */
[----:B------:R-:W-:Y:S02]  /*d180*/  LOP3.LUT R4, R4, 0xfffffe00, RZ, 0xc0, !PT ;  /* 0xfffffe0004047812 */ /* 0x000fe400078ec0ff */
[----:B------:R-:W-:-:S02]  /*d190*/  LOP3.LUT R23, R6, R7, RZ, 0x3c, !PT ;  /* 0x0000000706177212 */ /* 0x000fc400078e3cff */
[----:B------:R-:W-:Y:S02]  /*d1a0*/  LOP3.LUT R5, R5, 0x7fffe000, RZ, 0xc0, !PT ;  /* 0x7fffe00005057812 */ /* 0x000fe400078ec0ff */
[----:B------:R-:W-:Y:S02]  /*d1b0*/  LOP3.LUT R10, R9, 0x38, R3, 0xf8, !PT ;  /* 0x00000038090a7812 */ /* 0x000fe400078ef803 */
[----:B------:R-:W-:Y:S02]  /*d1c0*/  IADD3 R23, R23, R5, R4 ;  /* 0x0000000517177210 */ /* 0x000fe40007ffe004 */
[----:B------:R-:W-:-:S03]  /*d1d0*/  LOP3.LUT R10, R4, R10, R7, 0xf6, !PT ;  /* 0x0000000a040a7212 */ /* 0x000fc600078ef607 */
[----:B------:R-:W-:Y:S01]  /*d1e0*/  IMAD.SHL.U32 R23, R23, 0x2, RZ ;  /* 0x0000000217177824 */ /* 0x000fe200078e00ff */
[----:B------:R-:W-:-:S04]  /*d1f0*/  SHF.L.U32 R43, R10, 0x1, RZ ;  /* 0x000000010a2b7819 */ /* 0x000fc800000006ff */
[----:B------:R-:W1:Y:S04]  /*d200*/  LDS.128 R4, [R23+0x10080] ;  /* 0x0100800017047984 */ /* 0x000e680000000c00 */
[----:B------:R-:W2:Y:S01]  /*d210*/  LDS.128 R8, [R43+0x10080] ;  /* 0x010080002b087984 */ /* 0x000ea20000000c00 */
[----:B-1----:R-:W-:Y:S02]  /*d220*/  SHF.L.U32 R53, R6, 0x10, RZ ;  /* 0x0000001006357819 */ /* 0x002fe400000006ff */
[----:B------:R-:W-:Y:S01]  /*d230*/  LOP3.LUT R50, R4, 0xffff0000, RZ, 0xc0, !PT ;  /* 0xffff000004327812 */ /* 0x000fe200078ec0ff */
[C---:B--2---:R-:W-:Y:S01]  /*d240*/  IMAD.U32 R45, R8.reuse, 0x10000, RZ ;  /* 0x00010000082d7824 */ /* 0x044fe200078e00ff */
[----:B------:R-:W-:Y:S01]  /*d250*/  LOP3.LUT R46, R8, 0xffff0000, RZ, 0xc0, !PT ;  /* 0xffff0000082e7812 */ /* 0x000fe200078ec0ff */
[----:B------:R-:W-:Y:S01]  /*d260*/  IMAD.U32 R49, R10, 0x10000, RZ ;  /* 0x000100000a317824 */ /* 0x000fe200078e00ff */
[C---:B------:R-:W-:Y:S01]  /*d270*/  SHF.L.U32 R48, R9.reuse, 0x10, RZ ;  /* 0x0000001009307819 */ /* 0x040fe200000006ff */
[----:B------:R-:W-:Y:S01]  /*d280*/  FMUL.FTZ R55, R52, R53 ;  /* 0x0000003534377220 */ /* 0x000fe20000410000 */
[----:B------:R-:W-:-:S02]  /*d290*/  LOP3.LUT R8, R9, 0xffff0000, RZ, 0xc0, !PT ;  /* 0xffff000009087812 */ /* 0x000fc400078ec0ff */
[----:B------:R-:W-:Y:S02]  /*d2a0*/  LOP3.LUT R47, R10, 0xffff0000, RZ, 0xc0, !PT ;  /* 0xffff00000a2f7812 */ /* 0x000fe400078ec0ff */
[C---:B------:R-:W-:Y:S02]  /*d2b0*/  SHF.L.U32 R9, R11.reuse, 0x10, RZ ;  /* 0x000000100b097819 */ /* 0x040fe400000006ff */
[----:B------:R-:W-:Y:S01]  /*d2c0*/  LOP3.LUT R10, R11, 0xffff0000, RZ, 0xc0, !PT ;  /* 0xffff00000b0a7812 */ /* 0x000fe200078ec0ff */
[----:B------:R-:W-:Y:S01]  /*d2d0*/  IMAD.U32 R11, R4, 0x10000, RZ ;  /* 0x00010000040b7824 */ /* 0x000fe200078e00ff */
[C---:B------:R-:W-:Y:S02]  /*d2e0*/  SHF.L.U32 R4, R5.reuse, 0x10, RZ ;  /* 0x0000001005047819 */ /* 0x040fe400000006ff */
[----:B------:R-:W-:Y:S02]  /*d2f0*/  LOP3.LUT R58, R5, 0xffff0000, RZ, 0xc0, !PT ;  /* 0xffff0000053a7812 */ /* 0x000fe400078ec0ff */
[----:B------:R-:W-:-:S02]  /*d300*/  SHF.L.U32 R5, R7, 0x10, RZ ;  /* 0x0000001007057819 */ /* 0x000fc400000006ff */
[----:B------:R-:W-:Y:S01]  /*d310*/  LOP3.LUT R62, R7, 0xffff0000, RZ, 0xc0, !PT ;  /* 0xffff0000073e7812 */ /* 0x000fe200078ec0ff */
[----:B------:R-:W-:Y:S01]  /*d320*/  FMUL.FTZ R7, R54, R53 ;  /* 0x0000003536077220 */ /* 0x000fe20000410000 */
[----:B------:R-:W-:Y:S01]  /*d330*/  LOP3.LUT R51, R6, 0xffff0000, RZ, 0xc0, !PT ;  /* 0xffff000006337812 */ /* 0x000fe200078ec0ff */
[-C--:B------:R-:W-:Y:S01]  /*d340*/  FFMA.FTZ R54, R54, R49.reuse, -R55 ;  /* 0x0000003136367223 */ /* 0x080fe20000010837 */
[----:B------:R-:W-:Y:S01]  /*d350*/  LOP3.LUT R6, R36, 0xffff0000, RZ, 0xc0, !PT ;  /* 0xffff000024067812 */ /* 0x000fe200078ec0ff */
[----:B------:R-:W-:Y:S01]  /*d360*/  FFMA.FTZ R49, R52, R49, R7 ;  /* 0x0000003134317223 */ /* 0x000fe20000010007 */
[----:B------:R-:W-:Y:S01]  /*d370*/  SHF.L.U32 R52, R42, 0x10, RZ ;  /* 0x000000102a347819 */ /* 0x000fe200000006ff */
[----:B------:R-:W-:Y:S01]  /*d380*/  FMUL.FTZ R7, R56, R11 ;  /* 0x0000000b38077220 */ /* 0x000fe20000410000 */
[----:B------:R-:W-:Y:S01]  /*d390*/  LOP3.LUT R55, R38, 0xffff0000, RZ, 0xc0, !PT ;  /* 0xffff000026377812 */ /* 0x000fe200078ec0ff */
[-C--:B------:R-:W-:Y:S02]  /*d3a0*/  FMUL.FTZ R53, R6, R51.reuse ;  /* 0x0000003306357220 */ /* 0x080fe40000410000 */
[----:B------:R-:W-:-:S02]  /*d3b0*/  FMUL.FTZ R51, R66, R51 ;  /* 0x0000003342337220 */ /* 0x000fc40000410000 */
[----:B------:R-:W-:Y:S02]  /*d3c0*/  FMUL.FTZ R11, R52, R11 ;  /* 0x0000000b340b7220 */ /* 0x000fe40000410000 */
[-C--:B------:R-:W-:Y:S01]  /*d3d0*/  FFMA.FTZ R53, R66, R47.reuse, -R53 ;  /* 0x0000002f42357223 */ /* 0x080fe20000010835 */
[----:B------:R-:W-:Y:S01]  /*d3e0*/  SHF.L.U32 R66, R39, 0x10, RZ ;  /* 0x0000001027427819 */ /* 0x000fe200000006ff */
        /* <DEDUP_REMOVED lines=21> */
[C---:B------:R-:W-:Y:S01]  /*d540*/  FMUL.FTZ R7, R66.reuse, R5 ;  /* 0x0000000542077220 */ /* 0x040fe20000410000 */
        /* <DEDUP_REMOVED lines=19> */
.L_x_927:
[----:B------:R-:W-:Y:S05]  /*d680*/  BSYNC B0 ;  /* 0x0000000000007941 */ /* 0x000fea0003800000 */
.L_x_926:
        /* <DEDUP_REMOVED lines=30> */
[----:B------:R-:W-:-:S03]  /*d870*/  SHF.L.U32 R23, R23, 0x1, RZ ;  /* 0x0000000117177819 */ /* 0x000fc600000006ff */
[----:B------:R-:W-:Y:S02]  /*d880*/  IMAD.SHL.U32 R43, R8, 0x2, RZ ;  /* 0x00000002082b7824 */ /* 0x000fe400078e00ff */
[----:B------:R-:W1:Y:S04]  /*d890*/  LDS.128 R4, [R23+0x10080] ;  /* 0x0100800017047984 */ /* 0x000e680000000c00 */
[----:B------:R-:W2:Y:S01]  /*d8a0*/  LDS.128 R8, [R43+0x10080] ;  /* 0x010080002b087984 */ /* 0x000ea20000000c00 */
[C---:B-1----:R-:W-:Y:S01]  /*d8b0*/  IMAD.U32 R56, R4.reuse, 0x10000, RZ ;  /* 0x0001000004387824 */ /* 0x042fe200078e00ff */
[----:B------:R-:W-:Y:S01]  /*d8c0*/  LOP3.LUT R49, R4, 0xffff0000, RZ, 0xc0, !PT ;  /* 0xffff000004317812 */ /* 0x000fe200078ec0ff */
[----:B------:R-:W-:Y:S01]  /*d8d0*/  IMAD.U32 R45, R7, 0x10000, RZ ;  /* 0x00010000072d7824 */ /* 0x000fe200078e00ff */
[C---:B------:R-:W-:Y:S01]  /*d8e0*/  SHF.L.U32 R4, R5.reuse, 0x10, RZ ;  /* 0x0000001005047819 */ /* 0x040fe200000006ff */
[----:B--2---:R-:W-:Y:S01]  /*d8f0*/  IMAD.U32 R46, R8, 0x10000, RZ ;  /* 0x00010000082e7824 */ /* 0x004fe200078e00ff */
[----:B------:R-:W-:Y:S01]  /*d900*/  LOP3.LUT R47, R5, 0xffff0000, RZ, 0xc0, !PT ;  /* 0xffff0000052f7812 */ /* 0x000fe200078ec0ff */
[----:B------:R-:W-:Y:S01]  /*d910*/  FMUL.FTZ R51, R55, R56 ;  /* 0x0000003837337220 */ /* 0x000fe20000410000 */
[----:B------:R-:W-:-:S02]  /*d920*/  LOP3.LUT R5, R29, 0xffff0000, RZ, 0xc0, !PT ;  /* 0xffff00001d057812 */ /* 0x000fc400078ec0ff */
[C---:B------:R-:W-:Y:S02]  /*d930*/  SHF.L.U32 R52, R6.reuse, 0x10, RZ ;  /* 0x0000001006347819 */ /* 0x040fe400000006ff */
[----:B------:R-:W-:Y:S01]  /*d940*/  LOP3.LUT R54, R6, 0xffff0000, RZ, 0xc0, !PT ;  /* 0xffff000006367812 */ /* 0x000fe200078ec0ff */
[----:B------:R-:W-:Y:S01]  /*d950*/  FMUL.FTZ R6, R57, R56 ;  /* 0x0000003839067220 */ /* 0x000fe20000410000 */
[----:B------:R-:W-:Y:S01]  /*d960*/  LOP3.LUT R56, R33, 0xffff0000, RZ, 0xc0, !PT ;  /* 0xffff000021387812 */ /* 0x000fe200078ec0ff */
[-C--:B------:R-:W-:Y:S01]  /*d970*/  FFMA.FTZ R57, R57, R46.reuse, -R51 ;  /* 0x0000002e39397223 */ /* 0x080fe20000010833 */
[----:B------:R-:W-:Y:S01]  /*d980*/  LOP3.LUT R48, R8, 0xffff0000, RZ, 0xc0, !PT ;  /* 0xffff000008307812 */ /* 0x000fe200078ec0ff */
[-C--:B------:R-:W-:Y:S01]  /*d990*/  FMUL.FTZ R53, R5, R49.reuse ;  /* 0x0000003105357220 */ /* 0x080fe20000410000 */
[----:B------:R-:W-:Y:S01]  /*d9a0*/  LOP3.LUT R58, R7, 0xffff0000, RZ, 0xc0, !PT ;  /* 0xffff0000073a7812 */ /* 0x000fe200078ec0ff */
[----:B------:R-:W-:Y:S01]  /*d9b0*/  IMAD.U32 R51, R27, 0x10000, RZ ;  /* 0x000100001b337824 */ /* 0x000fe200078e00ff */
[----:B------:R-:W-:Y:S01]  /*d9c0*/  SHF.L.U32 R7, R31, 0x10, RZ ;  /* 0x000000101f077819 */ /* 0x000fe200000006ff */
[----:B------:R-:W-:Y:S01]  /*d9d0*/  FFMA.FTZ R46, R55, R46, R6 ;  /* 0x0000002e372e7223 */ /* 0x000fe20000010006 */
[----:B------:R-:W-:Y:S01]  /*d9e0*/  SHF.L.U32 R50, R10, 0x10, RZ ;  /* 0x000000100a327819 */ /* 0x000fe200000006ff */
[C---:B------:R-:W-:Y:S01]  /*d9f0*/  FMUL.FTZ R55, R56.reuse, R49 ;  /* 0x0000003138377220 */ /* 0x040fe20000410000 */
[----:B------:R-:W-:Y:S01]  /*da00*/  LOP3.LUT R49, R27, 0xffff0000, RZ, 0xc0, !PT ;  /* 0xffff00001b317812 */ /* 0x000fe200078ec0ff */
[----:B------:R-:W-:Y:S01]  /*da10*/  FFMA.FTZ R56, R56, R48, -R53 ;  /* 0x0000003038387223 */ /* 0x000fe20000010835 */
[----:B------:R-:W-:Y:S01]  /*da20*/  LOP3.LUT R10, R10, 0xffff0000, RZ, 0xc0, !PT ;  /* 0xffff00000a0a7812 */ /* 0x000fe200078ec0ff */
[-C--:B------:R-:W-:Y:S01]  /*da30*/  FMUL.FTZ R53, R51, R52.reuse ;  /* 0x0000003433357220 */ /* 0x080fe20000410000 */
[----:B------:R-:W-:Y:S01]  /*da40*/  LOP3.LUT R44, R9, 0xffff0000, RZ, 0xc0, !PT ;  /* 0xffff0000092c7812 */ /* 0x000fe200078ec0ff */
[----:B------:R-:W-:-:S02]  /*da50*/  FMUL.FTZ R6, R7, R52 ;  /* 0x0000003407067220 */ /* 0x000fc40000410000 */
[----:B------:R-:W-:Y:S02]  /*da60*/  FFMA.FTZ R5, R5, R48, R55 ;  /* 0x0000003005057223 */ /* 0x000fe40000010037 */
[-C--:B------:R-:W-:Y:S01]  /*da70*/  FFMA.FTZ R48, R7, R50.reuse, -R53 ;  /* 0x0000003207307223 */ /* 0x080fe20000010835 */
[----:B------:R-:W-:Y:S01]  /*da80*/  LOP3.LUT R7, R31, 0xffff0000, RZ, 0xc0, !PT ;  /* 0xffff00001f077812 */ /* 0x000fe200078ec0ff */
[----:B------:R-:W-:Y:S02]  /*da90*/  FFMA.FTZ R6, R51, R50, R6 ;  /* 0x0000003233067223 */ /* 0x000fe40000010006 */
[-C--:B------:R-:W-:Y:S02]  /*daa0*/  FMUL.FTZ R50, R49, R54.reuse ;  /* 0x0000003631327220 */ /* 0x080fe40000410000 */
[----:B------:R-:W-:Y:S02]  /*dab0*/  IMAD.U32 R51, R28, 0x10000, RZ ;  /* 0x000100001c337824 */ /* 0x000fe400078e00ff */
[----:B------:R-:W-:-:S02]  /*dac0*/  FMUL.FTZ R54, R7, R54 ;  /* 0x0000003607367220 */ /* 0x000fc40000410000 */
[----:B------:R-:W-:Y:S02]  /*dad0*/  IMAD.U32 R53, R32, 0x10000, RZ ;  /* 0x0001000020357824 */ /* 0x000fe400078e00ff */
[----:B------:R-:W-:Y:S01]  /*dae0*/  FFMA.FTZ R7, R7, R10, -R50 ;  /* 0x0000000a07077223 */ /* 0x000fe20000010832 */
[----:B------:R-:W-:Y:S01]  /*daf0*/  SHF.L.U32 R50, R26, 0x10, RZ ;  /* 0x000000101a327819 */ /* 0x000fe200000006ff */
[-C--:B------:R-:W-:Y:S02]  /*db00*/  FMUL.FTZ R55, R51, R4.reuse ;  /* 0x0000000433377220 */ /* 0x080fe40000410000 */
[----:B------:R-:W-:Y:S02]  /*db10*/  IMAD.U32 R8, R9, 0x10000, RZ ;  /* 0x0001000009087824 */ /* 0x000fe400078e00ff */
[----:B------:R-:W-:Y:S02]  /*db20*/  FMUL.FTZ R4, R53, R4 ;  /* 0x0000000435047220 */ /* 0x000fe40000410000 */
[----:B------:R-:W-:-:S02]  /*db30*/  IMAD.U32 R52, R30, 0x10000, RZ ;  /* 0x000100001e347824 */ /* 0x000fc400078e00ff */
[----:B------:R-:W-:Y:S02]  /*db40*/  FFMA.FTZ R49, R49, R10, R54 ;  /* 0x0000000a31317223 */ /* 0x000fe40000010036 */
[C---:B------:R-:W-:Y:S01]  /*db50*/  IMAD.U32 R9, R11.reuse, 0x10000, RZ ;  /* 0x000100000b097824 */ /* 0x040fe200078e00ff */
[----:B------:R-:W-:Y:S01]  /*db60*/  LOP3.LUT R11, R11, 0xffff0000, RZ, 0xc0, !PT ;  /* 0xffff00000b0b7812 */ /* 0x000fe200078ec0ff */
[-C--:B------:R-:W-:Y:S01]  /*db70*/  FMUL.FTZ R10, R50, R45.reuse ;  /* 0x0000002d320a7220 */ /* 0x080fe20000410000 */
[----:B------:R-:W-:Y:S01]  /*db80*/  F2FP.BF16.PACK_AB R6, R49, R6 ;  /* 0x000000063106723e */ /* 0x000fe200000010ff */
[-C--:B------:R-:W-:Y:S01]  /*db90*/  FFMA.FTZ R55, R53, R8.reuse, -R55 ;  /* 0x0000000835377223 */ /* 0x080fe20000010837 */
[----:B------:R-:W-:Y:S01]  /*dba0*/  LOP3.LUT R53, R32, 0xffff0000, RZ, 0xc0, !PT ;  /* 0xffff000020357812 */ /* 0x000fe200078ec0ff */
[----:B------:R-:W-:Y:S01]  /*dbb0*/  FFMA.FTZ R51, R51, R8, R4 ;  /* 0x0000000833337223 */ /* 0x000fe20000010004 */
[----:B------:R-:W-:Y:S01]  /*dbc0*/  LOP3.LUT R8, R28, 0xffff0000, RZ, 0xc0, !PT ;  /* 0xffff00001c087812 */ /* 0x000fe200078ec0ff */
[----:B------:R-:W-:Y:S01]  /*dbd0*/  FMUL.FTZ R45, R52, R45 ;  /* 0x0000002d342d7220 */ /* 0x000fe20000410000 */
[----:B------:R-:W-:Y:S01]  /*dbe0*/  LOP3.LUT R4, R26, 0xffff0000, RZ, 0xc0, !PT ;  /* 0xffff00001a047812 */ /* 0x000fe200078ec0ff */
[-C--:B------:R-:W-:Y:S01]  /*dbf0*/  FFMA.FTZ R52, R52, R9.reuse, -R10 ;  /* 0x0000000934347223 */ /* 0x080fe2000001080a */
[----:B------:R-:W-:Y:S01]  /*dc00*/  LOP3.LUT R10, R30, 0xffff0000, RZ, 0xc0, !PT ;  /* 0xffff00001e0a7812 */ /* 0x000fe200078ec0ff */
[----:B------:R-:W-:-:S02]  /*dc10*/  FFMA.FTZ R50, R50, R9, R45 ;  /* 0x0000000932327223 */ /* 0x000fc4000001002d */
[-C--:B------:R-:W-:Y:S02]  /*dc20*/  FMUL.FTZ R54, R8, R47.reuse ;  /* 0x0000002f08367220 */ /* 0x080fe40000410000 */
[C---:B------:R-:W-:Y:S02]  /*dc30*/  FMUL.FTZ R47, R53.reuse, R47 ;  /* 0x0000002f352f7220 */ /* 0x040fe40000410000 */
        /* <DEDUP_REMOVED lines=15> */
.L_x_925:
[----:B------:R-:W-:Y:S05]  /*dd30*/  BSYNC B1 ;  /* 0x0000000000017941 */ /* 0x000fea0003800000 */
.L_x_924:
        /* <DEDUP_REMOVED lines=104> */
.L_x_931:
[----:B------:R-:W-:Y:S05]  /*e3c0*/  BSYNC B0 ;  /* 0x0000000000007941 */ /* 0x000fea0003800000 */
.L_x_930:
        /* <DEDUP_REMOVED lines=106> */
.L_x_929:
[----:B------:R-:W-:Y:S05]  /*ea70*/  BSYNC B1 ;  /* 0x0000000000017941 */ /* 0x000fea0003800000 */
.L_x_928:
[----:B------:R-:W-:-:S04]  /*ea80*/  IADD3 R44, R2, 0x60, RZ ;  /* 0x00000060022c7810 */ /* 0x000fc80007ffe0ff */
[----:B------:R-:W-:-:S13]  /*ea90*/  ISETP.GE.AND P0, PT, R44, R35, PT ;  /* 0x000000232c00720c */ /* 0x000fda0003f06270 */
[----:B------:R-:W-:Y:S05]  /*eaa0*/  @P0 BRA `(.L_x_911) ;  /* 0x00000cf000000947 */ /* 0x000fea0003800000 */
[----:B------:R-:W-:Y:S01]  /*eab0*/  ISETP.GE.AND P0, PT, R3, c[0x0][0x27c], PT ;  /* 0x00009f0003007a0c */ /* 0x000fe20003f06270 */
[----:B------:R-:W-:-:S12]  /*eac0*/  BSSY B0, `(.L_x_932) ;  /* 0x0000063000007945 */ /* 0x000fd80003800000 */
[----:B------:R-:W-:Y:S05]  /*ead0*/  @P0 BRA `(.L_x_933) ;  /* 0x0000061000000947 */ /* 0x000fea0003800000 */
[----:B-1----:R-:W-:Y:S01]  /*eae0*/  IMAD.MOV.U32 R8, RZ, RZ, c[0x0][0x27c] ;  /* 0x00009f00ff087624 */ /* 0x002fe200078e00ff */
        /* <DEDUP_REMOVED lines=9> */
[----:B------:R-:W-:Y:S01]  /*eb80*/  SHF.R.U32.HI R7, RZ, 0x3, R10 ;  /* 0x00000003ff077819 */ /* 0x000fe2000001160a */
[----:B------:R-:W-:Y:S01]  /*eb90*/  IMAD.SHL.U32 R5, R5, 0x400, RZ ;  /* 0x0000040005057824 */ /* 0x000fe200078e00ff */
[C---:B------:R-:W-:Y:S02]  /*eba0*/  LOP3.LUT R6, R10.reuse, 0x38, R6, 0xf8, !PT ;  /* 0x000000380a067812 */ /* 0x040fe400078ef806 */
[----:B------:R-:W-:Y:S02]  /*ebb0*/  LOP3.LUT R9, R10, 0x38, R3, 0xf8, !PT ;  /* 0x000000380a097812 */ /* 0x000fe400078ef803 */
[----:B------:R-:W-:Y:S02]  /*ebc0*/  LOP3.LUT R4, R4, 0xfffffe00, RZ, 0xc0, !PT ;  /* 0xfffffe0004047812 */ /* 0x000fe400078ec0ff */
[----:B------:R-:W-:Y:S02]  /*ebd0*/  LOP3.LUT R23, R6, R7, RZ, 0x3c, !PT ;  /* 0x0000000706177212 */ /* 0x000fe400078e3cff */
[----:B------:R-:W-:-:S02]  /*ebe0*/  LOP3.LUT R5, R5, 0x7fffe000, RZ, 0xc0, !PT ;  /* 0x7fffe00005057812 */ /* 0x000fc400078ec0ff */
[----:B------:R-:W-:Y:S02]  /*ebf0*/  LOP3.LUT R9, R4, R9, R7, 0xf6, !PT ;  /* 0x0000000904097212 */ /* 0x000fe400078ef607 */
        /* <DEDUP_REMOVED lines=10> */
[----:B------:R-:W-:-:S02]  /*eca0*/  LOP3.LUT R47, R9, 0xffff0000, RZ, 0xc0, !PT ;  /* 0xffff0000092f7812 */ /* 0x000fc400078ec0ff */
[C---:B------:R-:W-:Y:S02]  /*ecb0*/  SHF.L.U32 R9, R11.reuse, 0x10, RZ ;  /* 0x000000100b097819 */ /* 0x040fe400000006ff */
[----:B------:R-:W-:Y:S01]  /*ecc0*/  LOP3.LUT R51, R11, 0xffff0000, RZ, 0xc0, !PT ;  /* 0xffff00000b337812 */ /* 0x000fe200078ec0ff */
[----:B------:R-:W-:Y:S01]  /*ecd0*/  IMAD.U32 R11, R36, 0x10000, RZ ;  /* 0x00010000240b7824 */ /* 0x000fe200078e00ff */
[----:B------:R-:W-:Y:S02]  /*ece0*/  SHF.L.U32 R48, R6, 0x10, RZ ;  /* 0x0000001006307819 */ /* 0x000fe400000006ff */
[----:B------:R-:W-:Y:S02]  /*ecf0*/  LOP3.LUT R49, R4, 0xffff0000, RZ, 0xc0, !PT ;  /* 0xffff000004317812 */ /* 0x000fe400078ec0ff */
[C---:B------:R-:W-:Y:S02]  /*ed00*/  SHF.L.U32 R4, R5.reuse, 0x10, RZ ;  /* 0x0000001005047819 */ /* 0x040fe400000006ff */
[----:B------:R-:W-:Y:S01]  /*ed10*/  LOP3.LUT R54, R5, 0xffff0000, RZ, 0xc0, !PT ;  /* 0xffff000005367812 */ /* 0x000fe200078ec0ff */
        /* <DEDUP_REMOVED lines=8> */
[-C--:B------:R-:W-:Y:S01]  /*eda0*/  FMUL.FTZ R55, R36, R53.reuse ;  /* 0x0000003524377220 */ /* 0x080fe20000410000 */
[----:B------:R-:W-:Y:S01]  /*edb0*/  SHF.L.U32 R52, R7, 0x10, RZ ;  /* 0x0000001007347819 */ /* 0x000fe200000006ff */
[----:B------:R-:W-:Y:S01]  /*edc0*/  FFMA.FTZ R48, R11, R46, R48 ;  /* 0x0000002e0b307223 */ /* 0x000fe20000010030 */
[----:B------:R-:W-:Y:S01]  /*edd0*/  SHF.L.U32 R11, R42, 0x10, RZ ;  /* 0x000000102a0b7819 */ /* 0x000fe200000006ff */
[C---:B------:R-:W-:Y:S01]  /*ede0*/  IMAD.U32 R5, R38.reuse, 0x10000, RZ ;  /* 0x0001000026057824 */ /* 0x040fe200078e00ff */
[----:B------:R-:W-:Y:S01]  /*edf0*/  LOP3.LUT R38, R38, 0xffff0000, RZ, 0xc0, !PT ;  /* 0xffff000026267812 */ /* 0x000fe200078ec0ff */
[----:B------:R-:W-:Y:S01]  /*ee00*/  FMUL.FTZ R53, R40, R53 ;  /* 0x0000003528357220 */ /* 0x000fe20000410000 */
[----:B------:R-:W-:Y:S01]  /*ee10*/  LOP3.LUT R42, R42, 0xffff0000, RZ, 0xc0, !PT ;  /* 0xffff00002a2a7812 */ /* 0x000fe200078ec0ff */
[----:B------:R-:W-:Y:S01]  /*ee20*/  FFMA.FTZ R55, R40, R10, -R55 ;  /* 0x0000000a28377223 */ /* 0x000fe20000010837 */
[----:B------:R-:W-:Y:S01]  /*ee30*/  LOP3.LUT R7, R7, 0xffff0000, RZ, 0xc0, !PT ;  /* 0xffff000007077812 */ /* 0x000fe200078ec0ff */
[----:B------:R-:W-:-:S02]  /*ee40*/  FMUL.FTZ R40, R5, R50 ;  /* 0x0000003205287220 */ /* 0x000fc40000410000 */
[C---:B------:R-:W-:Y:S02]  /*ee50*/  FMUL.FTZ R50, R11.reuse, R50 ;  /* 0x000000320b327220 */ /* 0x040fe40000410000 */
[-C--:B------:R-:W-:Y:S02]  /*ee60*/  FFMA.FTZ R40, R11, R45.reuse, -R40 ;  /* 0x0000002d0b287223 */ /* 0x080fe40000010828 */
[----:B------:R-:W-:Y:S01]  /*ee70*/  FFMA.FTZ R50, R5, R45, R50 ;  /* 0x0000002d05327223 */ /* 0x000fe20000010032 */
[C---:B------:R-:W-:Y:S01]  /*ee80*/  SHF.L.U32 R5, R37.reuse, 0x10, RZ ;  /* 0x0000001025057819 */ /* 0x040fe200000006ff */
[-C--:B------:R-:W-:Y:S01]  /*ee90*/  FMUL.FTZ R45, R38, R49.reuse ;  /* 0x00000031262d7220 */ /* 0x080fe20000410000 */
[----:B------:R-:W-:Y:S01]  /*eea0*/  LOP3.LUT R37, R37, 0xffff0000, RZ, 0xc0, !PT ;  /* 0xffff000025257812 */ /* 0x000fe200078ec0ff */
[C---:B------:R-:W-:Y:S01]  /*eeb0*/  IMAD.U32 R11, R41.reuse, 0x10000, RZ ;  /* 0x00010000290b7824 */ /* 0x040fe200078e00ff */
[----:B------:R-:W-:Y:S01]  /*eec0*/  LOP3.LUT R41, R41, 0xffff0000, RZ, 0xc0, !PT ;  /* 0xffff000029297812 */ /* 0x000fe200078ec0ff */
[----:B------:R-:W-:-:S02]  /*eed0*/  FMUL.FTZ R49, R42, R49 ;  /* 0x000000312a317220 */ /* 0x000fc40000410000 */
[-C--:B------:R-:W-:Y:S02]  /*eee0*/  FFMA.FTZ R45, R42, R43.reuse, -R45 ;  /* 0x0000002b2a2d7223 */ /* 0x080fe4000001082d */
[----:B------:R-:W-:Y:S01]  /*eef0*/  FFMA.FTZ R53, R36, R10, R53 ;  /* 0x0000000a24357223 */ /* 0x000fe20000010035 */
[----:B------:R-:W-:Y:S01]  /*ef00*/  SHF.L.U32 R36, R39, 0x10, RZ ;  /* 0x0000001027247819 */ /* 0x000fe200000006ff */
[-C--:B------:R-:W-:Y:S02]  /*ef10*/  FMUL.FTZ R42, R5, R4.reuse ;  /* 0x00000004052a7220 */ /* 0x080fe40000410000 */
[C---:B------:R-:W-:Y:S01]  /*ef20*/  IMAD.U32 R10, R34.reuse, 0x10000, RZ ;  /* 0x00010000220a7824 */ /* 0x040fe200078e00ff */
[----:B------:R-:W-:Y:S01]  /*ef30*/  LOP3.LUT R34, R34, 0xffff0000, RZ, 0xc0, !PT ;  /* 0xffff000022227812 */ /* 0x000fe200078ec0ff */
[----:B------:R-:W-:Y:S02]  /*ef40*/  FMUL.FTZ R4, R11, R4 ;  /* 0x000000040b047220 */ /* 0x000fe40000410000 */
[----:B------:R-:W-:-:S02]  /*ef50*/  FFMA.FTZ R49, R38, R43, R49 ;  /* 0x0000002b26317223 */ /* 0x000fc40000010031 */
[----:B------:R-:W-:Y:S02]  /*ef60*/  FMUL.FTZ R38, R10, R52 ;  /* 0x000000340a267220 */ /* 0x000fe40000410000 */
[-C--:B------:R-:W-:Y:S01]  /*ef70*/  FFMA.FTZ R5, R5, R8.reuse, R4 ;  /* 0x0000000805057223 */ /* 0x080fe20000010004 */
[----:B------:R-:W-:Y:S01]  /*ef80*/  LOP3.LUT R4, R39, 0xffff0000, RZ, 0xc0, !PT ;  /* 0xffff000027047812 */ /* 0x000fe200078ec0ff */
[----:B------:R-:W-:Y:S02]  /*ef90*/  FFMA.FTZ R42, R11, R8, -R42 ;  /* 0x000000080b2a7223 */ /* 0x000fe4000001082a */
[C---:B------:R-:W-:Y:S02]  /*efa0*/  FMUL.FTZ R52, R36.reuse, R52 ;  /* 0x0000003424347220 */ /* 0x040fe40000410000 */
[----:B------:R-:W-:Y:S02]  /*efb0*/  FFMA.FTZ R11, R36, R9, -R38 ;  /* 0x00000009240b7223 */ /* 0x000fe40000010826 */
[----:B------:R-:W-:-:S02]  /*efc0*/  FMUL.FTZ R8, R37, R54 ;  /* 0x0000003625087220 */ /* 0x000fc40000410000 */
[-C--:B------:R-:W-:Y:S02]  /*efd0*/  FMUL.FTZ R36, R34, R7.reuse ;  /* 0x0000000722247220 */ /* 0x080fe40000410000 */
[----:B------:R-:W-:Y:S02]  /*efe0*/  FMUL.FTZ R38, R41, R54 ;  /* 0x0000003629267220 */ /* 0x000fe40000410000 */
[----:B------:R-:W-:Y:S02]  /*eff0*/  FMUL.FTZ R7, R4, R7 ;  /* 0x0000000704077220 */ /* 0x000fe40000410000 */
[----:B------:R-:W-:Y:S01]  /*f000*/  FFMA.FTZ R52, R10, R9, R52 ;  /* 0x000000090a347223 */ /* 0x000fe20000010034 */
[----:B------:R-:W-:Y:S01]  /*f010*/  F2FP.BF16.PACK_AB R10, R55, R6 ;  /* 0x00000006370a723e */ /* 0x000fe200000010ff */
[----:B------:R-:W-:Y:S01]  /*f020*/  FFMA.FTZ R9, R41, R47, -R8 ;  /* 0x0000002f29097223 */ /* 0x000fe20000010808 */
[----:B------:R-:W-:Y:S01]  /*f030*/  F2FP.BF16.PACK_AB R8, R45, R40 ;  /* 0x000000282d08723e */ /* 0x000fe200000010ff */
        /* <DEDUP_REMOVED lines=11> */
.L_x_933:
[----:B------:R-:W-:Y:S05]  /*f0f0*/  BSYNC B0 ;  /* 0x0000000000007941 */ /* 0x000fea0003800000 */
.L_x_932:
[----:B------:R-:W-:-:S13]  /*f100*/  ISETP.GE.AND P0, PT, R221, c[0x0][0x27c], PT ;  /* 0x00009f00dd007a0c */ /* 0x000fda0003f06270 */
[----:B------:R-:W-:Y:S05]  /*f110*/  @P0 BRA `(.L_x_911) ;  /* 0x0000068000000947 */ /* 0x000fea0003800000 */
[----:B-1----:R-:W-:Y:S01]  /*f120*/  SHF.R.S32.HI R8, RZ, 0x1f, R221 ;  /* 0x0000001fff087819 */ /* 0x002fe200000114dd */
[----:B------:R-:W-:Y:S01]  /*f130*/  IMAD.MOV.U32 R9, RZ, RZ, c[0x0][0x27c] ;  /* 0x00009f00ff097624 */ /* 0x000fe200078e00ff */
[----:B------:R-:W-:Y:S01]  /*f140*/  SHF.R.S32.HI R5, RZ, 0x1f, R44 ;  /* 0x0000001fff057819 */ /* 0x000fe2000001142c */
[----:B------:R-:W-:Y:S01]  /*f150*/  IMAD.SHL.U32 R10, R44, 0x40, RZ ;  /* 0x000000402c0a7824 */ /* 0x000fe200078e00ff */
[CC--:B------:R-:W-:Y:S01]  /*f160*/  LEA.HI R11, R8.reuse, R221.reuse, RZ, 0x3 ;  /* 0x000000dd080b7211 */ /* 0x0c0fe200078f18ff */
        /* <DEDUP_REMOVED lines=99> */
.L_x_911:
[----:B------:R-:W-:Y:S05]  /*f7a0*/  BSYNC B2 ;  /* 0x0000000000027941 */ /* 0x000fea0003800000 */
.L_x_883:
[----:B-1----:R-:W-:Y:S01]  /*f7b0*/  IMAD R5, R22, c[0x0][0x208], RZ ;  /* 0x0000820016057a24 */ /* 0x002fe200078e02ff */
[----:B----4-:R-:W-:Y:S01]  /*f7c0*/  SHF.R.S32.HI R8, RZ, 0x4, R19 ;  /* 0x00000004ff087819 */ /* 0x010fe20000011413 */
[----:B------:R-:W-:Y:S01]  /*f7d0*/  IMAD.SHL.U32 R6, R13, 0x40, RZ ;  /* 0x000000400d067824 */ /* 0x000fe200078e00ff */
[----:B------:R-:W-:Y:S01]  /*f7e0*/  LEA.HI R62, R17, R216, RZ, 0x5 ;  /* 0x000000d8113e7211 */ /* 0x000fe200078f28ff */
[----:B------:R-:W-:Y:S01]  /*f7f0*/  IMAD R4, R226, c[0x0][0x20c], R5 ;  /* 0x00008300e2047a24 */ /* 0x000fe200078e0205 */
[----:B------:R-:W-:Y:S01]  /*f800*/  LEA.HI R19, R19, R8, RZ, 0x1 ;  /* 0x0000000813137211 */ /* 0x000fe200078f08ff */
[----:B------:R-:W-:Y:S01]  /*f810*/  IMAD.SHL.U32 R5, R2, 0x8, RZ ;  /* 0x0000000802057824 */ /* 0x000fe200078e00ff */
[----:B------:R-:W-:Y:S01]  /*f820*/  LOP3.LUT R6, R6, 0x1c0, RZ, 0xc0, !PT ;  /* 0x000001c006067812 */ /* 0x000fe200078ec0ff */
[----:B------:R-:W-:Y:S01]  /*f830*/  IMAD.WIDE.U32 R10, R226, c[0x0][0x208], RZ ;  /* 0x00008200e20a7a25 */ /* 0x000fe200078e00ff */
[----:B------:R-:W-:Y:S01]  /*f840*/  LOP3.LUT R19, R19, 0xfffffffe, RZ, 0xc0, !PT ;  /* 0xfffffffe13137812 */ /* 0x000fe200078ec0ff */
[----:B------:R-:W-:-:S04]  /*f850*/  DEPBAR.LE SB0, 0x0 ;  /* 0x000080000000791a */ /* 0x000fc80000000000 */
[----:B------:R-:W-:Y:S01]  /*f860*/  LOP3.LUT R5, R6, 0x8, R5, 0xf8, !PT ;  /* 0x0000000806057812 */ /* 0x000fe200078ef805 */
[----:B------:R-:W-:Y:S01]  /*f870*/  IMAD.IADD R11, R11, 0x1, R4 ;  /* 0x000000010b0b7824 */ /* 0x000fe200078e0204 */
[----:B------:R-:W-:Y:S01]  /*f880*/  SHF.R.U32.HI R6, RZ, 0x3, R6 ;  /* 0x00000003ff067819 */ /* 0x000fe20000011606 */
[----:B------:R-:W-:Y:S01]  /*f890*/  IMAD.IADD R4, R8, 0x1, -R19 ;  /* 0x0000000108047824 */ /* 0x000fe200078e0a13 */
[----:B------:R-:W-:Y:S01]  /*f8a0*/  LOP3.LUT R12, R12, 0xfffffff7, RZ, 0xc0, !PT ;  /* 0xfffffff70c0c7812 */ /* 0x000fe200078ec0ff */
[----:B------:R-:W-:Y:S01]  /*f8b0*/  IMAD.WIDE.U32 R10, R225, c[0x0][0x218], R10 ;  /* 0x00008600e10a7a25 */ /* 0x000fe200078e000a */
[----:B------:R-:W-:Y:S01]  /*f8c0*/  LOP3.LUT R5, R5, R6, RZ, 0x3c, !PT ;  /* 0x0000000605057212 */ /* 0x000fe200078e3cff */
[----:B------:R-:W-:Y:S01]  /*f8d0*/  BSSY B0, `(.L_x_934) ;  /* 0x000006f000007945 */ /* 0x000fe20003800000 */
[----:B------:R-:W-:Y:S01]  /*f8e0*/  SHF.R.S32.HI R66, RZ, 0x1f, R15 ;  /* 0x0000001fff427819 */ /* 0x000fe2000001140f */
[----:B------:R-:W-:Y:S01]  /*f8f0*/  IMAD R6, R21, c[0x0][0x218], RZ ;  /* 0x0000860015067a24 */ /* 0x000fe200078e02ff */
[----:B------:R-:W-:Y:S01]  /*f900*/  BAR.SYNC.DEFER_BLOCKING 0x0 ;  /* 0x0000000000007b1d */ /* 0x000fe20000010000 */
[----:B------:R-:W-:Y:S01]  /*f910*/  IMAD R209, R4, 0x200, R5 ;  /* 0x0000020004d17824 */ /* 0x000fe200078e0205 */
[----:B------:R-:W-:Y:S01]  /*f920*/  IADD3 R10, P0, R24, R10, RZ ;  /* 0x0000000a180a7210 */ /* 0x000fe20007f1e0ff */
[----:B------:R-:W-:Y:S01]  /*f930*/  IMAD R5, R225, c[0x0][0x21c], R6 ;  /* 0x00008700e1057a24 */ /* 0x000fe200078e0206 */
[----:B------:R-:W-:Y:S01]  /*f940*/  LEA.HI R66, R66, R15, RZ, 0x3 ;  /* 0x0000000f42427211 */ /* 0x000fe200078f18ff */
[----:B------:R-:W-:Y:S01]  /*f950*/  IMAD.SHL.U32 R8, R18, 0x40, RZ ;  /* 0x0000004012087824 */ /* 0x000fe200078e00ff */
[----:B------:R-:W-:Y:S01]  /*f960*/  R2P PR, R13, 0x6 ;  /* 0x000000060d007804 */ /* 0x000fe20000000000 */
[----:B------:R-:W-:Y:S01]  /*f970*/  IMAD.SHL.U32 R209, R209, 0x2, RZ ;  /* 0x00000002d1d17824 */ /* 0x000fe200078e00ff */
[----:B------:R-:W-:Y:S01]  /*f980*/  IADD3.X R5, R20, R11, R5, P0, !PT ;  /* 0x0000000b14057210 */ /* 0x000fe200007fe405 */
[----:B------:R-:W-:Y:S01]  /*f990*/  IMAD.SHL.U32 R9, R0, 0x40, RZ ;  /* 0x0000004000097824 */ /* 0x000fe200078e00ff */
[----:B------:R-:W-:Y:S01]  /*f9a0*/  LEA R19, P0, R10, c[0x0][0x1f8], 0x1 ;  /* 0x00007e000a137a11 */ /* 0x000fe200078008ff */
[----:B------:R-:W-:Y:S01]  /*f9b0*/  IMAD.SHL.U32 R0, R62, 0x20, RZ ;  /* 0x000000203e007824 */ /* 0x000fe200078e00ff */
[----:B------:R-:W-:Y:S01]  /*f9c0*/  LOP3.LUT R8, R8, 0x1c0, RZ, 0xc0, !PT ;  /* 0x000001c008087812 */ /* 0x000fe200078ec0ff */
[----:B------:R-:W-:Y:S01]  /*f9d0*/  IMAD.SHL.U32 R227, R16, 0x2, RZ ;  /* 0x0000000210e37824 */ /* 0x000fe200078e00ff */
[----:B------:R-:W-:Y:S01]  /*f9e0*/  LEA.HI.X R10, R10, c[0x0][0x1fc], R5, 0x1, P0 ;  /* 0x00007f000a0a7a11 */ /* 0x000fe200000f0c05 */
[----:B------:R-:W-:Y:S01]  /*f9f0*/  IMAD.SHL.U32 R5, R4, 0x8, RZ ;  /* 0x0000000804057824 */ /* 0x000fe200078e00ff */
[----:B------:R-:W-:Y:S01]  /*fa00*/  SHFL.IDX PT, R24, R19, RZ, 0x181f ;  /* 0x00181fff13187589 */ /* 0x000fe200000e0000 */
[----:B------:R-:W-:Y:S01]  /*fa10*/  IADD3 R6, R209, 0xa080, RZ ;  /* 0x0000a080d1067810 */ /* 0x000fe20007ffe0ff */
[----:B------:R-:W-:Y:S01]  /*fa20*/  IMAD.IADD R16, R61, 0x1, -R2 ;  /* 0x000000013d107824 */ /* 0x000fe200078e0a02 */
[----:B------:R-:W-:Y:S01]  /*fa30*/  IADD3 R208, R209, 0xa0a0, RZ ;  /* 0x0000a0a0d1d07810 */ /* 0x000fe20007ffe0ff */
[----:B------:R-:W1:Y:S01]  /*fa40*/  SHFL.IDX PT, R25, R10, RZ, 0x181f ;  /* 0x00181fff0a197589 */ /* 0x000e6200000e0000 */
[----:B------:R-:W-:-:S02]  /*fa50*/  LOP3.LUT R5, R8, 0x8, R5, 0xf8, !PT ;  /* 0x0000000808057812 */ /* 0x000fc400078ef805 */
[----:B------:R-:W-:Y:S01]  /*fa60*/  SHF.R.U32.HI R8, RZ, 0x3, R8 ;  /* 0x00000003ff087819 */ /* 0x000fe20000011608 */
[----:B------:R2:W3:Y:S01]  /*fa70*/  LDSM.16.M88.4 R36, [R209+0xa080] ;  /* 0x00a08000d124783b */ /* 0x0004e20000000200 */
[----:B------:R-:W-:Y:S02]  /*fa80*/  LOP3.LUT R9, R9, 0xfffffe00, RZ, 0xc0, !PT ;  /* 0xfffffe0009097812 */ /* 0x000fe400078ec0ff */
[----:B------:R-:W-:Y:S01]  /*fa90*/  LOP3.LUT R8, R5, R8, RZ, 0x3c, !PT ;  /* 0x0000000805087212 */ /* 0x000fe200078e3cff */
[----:B------:R2:W4:Y:S01]  /*faa0*/  LDSM.16.M88.4 R28, [R209+0xa880] ;  /* 0x00a88000d11c783b */ /* 0x0005220000000200 */
[----:B------:R-:W-:Y:S02]  /*fab0*/  LOP3.LUT R0, R0, 0x7ffffc00, RZ, 0xc0, !PT ;  /* 0x7ffffc0000007812 */ /* 0x000fe400078ec0ff */
[----:B------:R-:W-:Y:S02]  /*fac0*/  @P1 IADD3 R208, R6, -0x20, RZ ;  /* 0xffffffe006d01810 */ /* 0x000fe40007ffe0ff */
[----:B------:R-:W-:Y:S01]  /*fad0*/  ISETP.GE.AND P1, PT, R3, c[0x0][0x1d4], PT ;  /* 0x0000750003007a0c */ /* 0x000fe20003f26270 */
[----:B------:R2:W2:Y:S01]  /*fae0*/  LDSM.16.M88.4 R4, [R209+0xb080] ;  /* 0x00b08000d104783b */ /* 0x0004a20000000200 */
[----:B------:R-:W-:-:S02]  /*faf0*/  IADD3 R0, R8, R9, R0 ;  /* 0x0000000908007210 */ /* 0x000fc40007ffe000 */
[----:B------:R-:W-:Y:S01]  /*fb00*/  ISETP.LT.OR P0, PT, R16, 0x1, P1 ;  /* 0x000000011000780c */ /* 0x000fe20000f01670 */
[----:B------:R2:W2:Y:S01]  /*fb10*/  LDSM.16.M88.4 R56, [R208] ;  /* 0x00000000d038783b */ /* 0x0004a20000000200 */
[C---:B------:R-:W-:Y:S01]  /*fb20*/  LEA R210, R0.reuse, 0x10080, 0x1 ;  /* 0x0001008000d27811 */ /* 0x040fe200078e08ff */
[----:B------:R-:W-:Y:S01]  /*fb30*/  IMAD.SHL.U32 R44, R0, 0x2, RZ ;  /* 0x00000002002c7824 */ /* 0x000fe200078e00ff */
[----:B------:R-:W-:Y:S01]  /*fb40*/  SHF.R.S32.HI R0, RZ, 0x1f, R221 ;  /* 0x0000001fff007819 */ /* 0x000fe200000114dd */
[----:B------:R2:W2:Y:S01]  /*fb50*/  LDSM.16.M88.4 R52, [R208+0x800] ;  /* 0x00080000d034783b */ /* 0x0004a20000000200 */
[----:B------:R-:W-:Y:S01]  /*fb60*/  LOP3.LUT R66, R66, 0xfffffff8, RZ, 0xc0, !PT ;  /* 0xfffffff842427812 */ /* 0x000fe200078ec0ff */
[----:B------:R-:W-:Y:S01]  /*fb70*/  IMAD R72, R213, 0x2, R210 ;  /* 0x00000002d5487824 */ /* 0x000fe200078e02d2 */
[----:B------:R-:W-:Y:S01]  /*fb80*/  LEA.HI R67, R0, R221, RZ, 0x3 ;  /* 0x000000dd00437211 */ /* 0x000fe200078f18ff */
[----:B-1----:R-:W-:Y:S01]  /*fb90*/  IMAD.WIDE R26, R3, 0x2, R24 ;  /* 0x00000002031a7825 */ /* 0x002fe200078e0218 */
[----:B------:R1:W1:Y:S01]  /*fba0*/  LDSM.16.M88.4 R48, [R208+0x1000] ;  /* 0x00100000d030783b */ /* 0x0002620000000200 */
[----:B------:R-:W-:-:S02]  /*fbb0*/  SHF.R.S32.HI R11, RZ, 0x1f, R14 ;  /* 0x0000001fff0b7819 */ /* 0x000fc4000001140e */
[----:B------:R-:W-:Y:S01]  /*fbc0*/  LOP3.LUT R67, R67, 0xfffffff8, RZ, 0xc0, !PT ;  /* 0xfffffff843437812 */ /* 0x000fe200078ec0ff */
[----:B------:R-:W1:Y:S01]  /*fbd0*/  LDSM.16.M88.4 R44, [R44+0x10080] ;  /* 0x010080002c2c783b */ /* 0x000e620000000200 */
[----:B------:R-:W-:Y:S01]  /*fbe0*/  LEA.HI R230, R11, R14, RZ, 0x3 ;  /* 0x0000000e0be67211 */ /* 0x000fe200078f18ff */
[----:B------:R-:W-:Y:S01]  /*fbf0*/  IMAD.MOV.U32 R0, RZ, RZ, 0x20 ;  /* 0x00000020ff007424 */ /* 0x000fe200078e00ff */
[----:B------:R-:W-:Y:S01]  /*fc00*/  SHF.R.S32.HI R68, RZ, 0x1f, R3 ;  /* 0x0000001fff447819 */ /* 0x000fe20000011403 */
[----:B------:R1:W1:Y:S01]  /*fc10*/  LDSM.16.M88.4 R20, [R72] ;  /* 0x000000004814783b */ /* 0x0002620000000200 */
[----:B------:R-:W-:Y:S01]  /*fc20*/  IMAD.WIDE R32, R67, 0x2, R24 ;  /* 0x0000000243207825 */ /* 0x000fe200078e0218 */
[----:B------:R-:W-:Y:S02]  /*fc30*/  LOP3.LUT R230, R230, 0xfffffff8, RZ, 0xc0, !PT ;  /* 0xfffffff8e6e67812 */ /* 0x000fe400078ec0ff */
[----:B------:R-:W-:Y:S01]  /*fc40*/  @!PT LDS RZ, [RZ] ;  /* 0x00000000fffff984 */ /* 0x000fe20000000800 */
[----:B------:R-:W-:Y:S01]  /*fc50*/  @!PT LDS RZ, [RZ] ;  /* 0x00000000fffff984 */ /* 0x000fe20000000800 */
[----:B------:R-:W-:Y:S01]  /*fc60*/  @!PT LDS RZ, [RZ] ;  /* 0x00000000fffff984 */ /* 0x000fe20000000800 */
[----:B------:R5:W-:Y:S01]  /*fc70*/  LDGSTS.E.BYPASS.LTC128B.128 [R227+0x4080], [R26.64], !P0 ;  /* 0x040800001ae37fae */ /* 0x000be2000c101d50 */
[----:B------:R-:W-:-:S02]  /*fc80*/  ISETP.GE.AND P0, PT, R221, c[0x0][0x1d4], PT ;  /* 0x00007500dd007a0c */ /* 0x000fc40003f06270 */
[----:B------:R-:W-:Y:S02]  /*fc90*/  SEL R212, R0, 0xffffffe0, !P2 ;  /* 0xffffffe000d47807 */ /* 0x000fe40005000000 */
[----:B------:R-:W-:Y:S02]  /*fca0*/  LOP3.LUT R0, R8, R9, RZ, 0xfc, !PT ;  /* 0x0000000908007212 */ /* 0x000fe400078efcff */
[----:B------:R-:W-:Y:S02]  /*fcb0*/  SHF.R.S32.HI R70, RZ, 0x1f, R67 ;  /* 0x0000001fff467819 */ /* 0x000fe40000011443 */
[----:B------:R-:W-:Y:S02]  /*fcc0*/  SHF.R.S32.HI R71, RZ, 0x1f, R66 ;  /* 0x0000001fff477819 */ /* 0x000fe40000011442 */
[----:B------:R-:W-:Y:S02]  /*fcd0*/  SHF.R.S32.HI R69, RZ, 0x1f, R230 ;  /* 0x0000001fff457819 */ /* 0x000fe400000114e6 */
[----:B------:R-:W-:-:S02]  /*fce0*/  IADD3 R203, R208, 0x800, RZ ;  /* 0x00000800d0cb7810 */ /* 0x000fc40007ffe0ff */
[----:B------:R-:W-:Y:S02]  /*fcf0*/  @P0 LOP3.LUT R12, R12, 0x8, RZ, 0xfc, !PT ;  /* 0x000000080c0c0812 */ /* 0x000fe400078efcff */
[----:B------:R-:W-:Y:S02]  /*fd00*/  ISETP.LT.OR P0, PT, R16, 0x1, P0 ;  /* 0x000000011000780c */ /* 0x000fe40000701670 */
[----:B------:R-:W-:Y:S02]  /*fd10*/  LOP3.LUT R12, R12, 0xfffffffb, RZ, 0xc0, !PT ;  /* 0xfffffffb0c0c7812 */ /* 0x000fe400078ec0ff */
[----:B------:R-:W-:Y:S01]  /*fd20*/  IADD3 R202, R208, 0x1000, RZ ;  /* 0x00001000d0ca7810 */ /* 0x000fe20007ffe0ff */
[----:B-----5:R-:W-:-:S08]  /*fd30*/  IMAD.WIDE R26, R66, 0x2, R24 ;  /* 0x00000002421a7825 */ /* 0x020fd000078e0218 */
[----:B------:R1:W-:Y:S01]  /*fd40*/  LDGSTS.E.BYPASS.LTC128B.128 [R227+0x5880], [R32.64], !P0 ;  /* 0x0588000020e37fae */ /* 0x0003e2000c101d50 */
[----:B------:R-:W-:Y:S01]  /*fd50*/  ISETP.GE.AND P0, PT, R15, c[0x0][0x1d4], PT ;  /* 0x000075000f007a0c */ /* 0x000fe20003f06270 */
[----:B------:R-:W-:-:S12]  /*fd60*/  IMAD.WIDE R24, R230, 0x2, R24 ;  /* 0x00000002e6187825 */ /* 0x000fd800078e0218 */
[----:B------:R-:W-:Y:S02]  /*fd70*/  @P0 LOP3.LUT R12, R12, 0x4, RZ, 0xfc, !PT ;  /* 0x000000040c0c0812 */ /* 0x000fe400078efcff */
[----:B------:R-:W-:Y:S02]  /*fd80*/  ISETP.LT.OR P0, PT, R16, 0x1, P0 ;  /* 0x000000011000780c */ /* 0x000fe40000701670 */
[----:B------:R-:W-:-:S11]  /*fd90*/  LOP3.LUT R12, R12, 0xfffffffd, RZ, 0xc0, !PT ;  /* 0xfffffffd0c0c7812 */ /* 0x000fd600078ec0ff */
[----:B------:R1:W-:Y:S01]  /*fda0*/  LDGSTS.E.BYPASS.LTC128B.128 [R227+0x7080], [R26.64], !P0 ;  /* 0x070800001ae37fae */ /* 0x0003e2000c101d50 */
[----:B------:R-:W-:-:S13]  /*fdb0*/  ISETP.GE.AND P0, PT, R14, c[0x0][0x1d4], PT ;  /* 0x000075000e007a0c */ /* 0x000fda0003f06270 */
[----:B------:R-:W-:Y:S02]  /*fdc0*/  @P0 LOP3.LUT R12, R12, 0x2, RZ, 0xfc, !PT ;  /* 0x000000020c0c0812 */ /* 0x000fe400078efcff */
[----:B------:R-:W-:Y:S02]  /*fdd0*/  ISETP.LT.OR P0, PT, R16, 0x1, P0 ;  /* 0x000000011000780c */ /* 0x000fe40000701670 */
[----:B------:R-:W-:-:S11]  /*fde0*/  LOP3.LUT R12, R12, 0xffffffdf, RZ, 0xc0, !PT ;  /* 0xffffffdf0c0c7812 */ /* 0x000fd600078ec0ff */
[----:B------:R1:W-:Y:S01]  /*fdf0*/  LDGSTS.E.BYPASS.LTC128B.128 [R227+0x8880], [R24.64], !P0 ;  /* 0x0888000018e37fae */ /* 0x0003e2000c101d50 */
[----:B------:R-:W-:-:S13]  /*fe00*/  ISETP.GT.AND P0, PT, R216, 0x7f, PT ;  /* 0x0000007fd800780c */ /* 0x000fda0003f04270 */
[----:B------:R-:W-:Y:S01]  /*fe10*/  @P0 LOP3.LUT R12, R12, 0x20, RZ, 0xfc, !PT ;  /* 0x000000200c0c0812 */ /* 0x000fe200078efcff */
[----:B------:R-:W-:Y:S05]  /*fe20*/  @P0 BRA `(.L_x_935) ;  /* 0x0000019000000947 */ /* 0x000fea0003800000 */
[----:B--234-:R-:W-:Y:S05]  /*fe30*/  BRA.DIV ~URZ, `(.L_x_936) ;  /* 0x000083327f007947 */ /* 0x01cfea000b800000 */
[----:B------:R2:W3:Y:S04]  /*fe40*/  SHFL.IDX PT, R17, R10, 0x1, 0x181f ;  /* 0x00381f000a117f89 */ /* 0x0004e800000e0000 */
[----:B------:R2:W4:Y:S02]  /*fe50*/  SHFL.IDX PT, R9, R19, 0x1, 0x181f ;  /* 0x00381f0013097f89 */ /* 0x00052400000e0000 */
.L_x_964:
[----:B----4-:R-:W-:Y:S02]  /*fe60*/  LEA R12, P0, R67, R9, 0x1 ;  /* 0x00000009430c7211 */ /* 0x010fe400078008ff */
[----:B------:R-:W-:Y:S02]  /*fe70*/  ISETP.GE.AND P2, PT, R221, c[0x0][0x1d4], PT ;  /* 0x00007500dd007a0c */ /* 0x000fe40003f46270 */
[----:B---3--:R-:W-:Y:S02]  /*fe80*/  LEA.HI.X R13, R67, R17, R70, 0x1, P0 ;  /* 0x00000011430d7211 */ /* 0x008fe400000f0c46 */
[----:B--2---:R-:W-:-:S04]  /*fe90*/  LEA R10, P0, R66, R9, 0x1 ;  /* 0x00000009420a7211 */ /* 0x004fc800078008ff */
[----:B------:R-:W-:Y:S02]  /*fea0*/  LEA.HI.X R11, R66, R17, R71, 0x1, P0 ;  /* 0x00000011420b7211 */ /* 0x000fe400000f0c47 */
[----:B------:R-:W-:-:S04]  /*feb0*/  LEA R18, P0, R3, R9, 0x1 ;  /* 0x0000000903127211 */ /* 0x000fc800078008ff */
[----:B------:R-:W-:Y:S02]  /*fec0*/  LEA.HI.X R19, R3, R17, R68, 0x1, P0 ;  /* 0x0000001103137211 */ /* 0x000fe400000f0c44 */
[----:B------:R-:W-:Y:S02]  /*fed0*/  ISETP.LT.OR P0, PT, R16, 0x21, P1 ;  /* 0x000000211000780c */ /* 0x000fe40000f01670 */
[----:B------:R-:W-:-:S11]  /*fee0*/  ISETP.GE.AND P1, PT, R15, c[0x0][0x1d4], PT ;  /* 0x000075000f007a0c */ /* 0x000fd60003f26270 */
[----:B------:R-:W-:Y:S01]  /*fef0*/  @!PT LDS RZ, [RZ] ;  /* 0x00000000fffff984 */ /* 0x000fe20000000800 */
[----:B------:R-:W-:Y:S01]  /*ff00*/  @!PT LDS RZ, [RZ] ;  /* 0x00000000fffff984 */ /* 0x000fe20000000800 */
[----:B------:R-:W-:Y:S01]  /*ff10*/  @!PT LDS RZ, [RZ] ;  /* 0x00000000fffff984 */ /* 0x000fe20000000800 */
[----:B------:R2:W-:Y:S01]  /*ff20*/  LDGSTS.E.BYPASS.LTC128B.128 [R227+0x5080], [R18.64], !P0 ;  /* 0x0508000012e37fae */ /* 0x0005e2000c101d50 */
[----:B------:R-:W-:-:S04]  /*ff30*/  LEA R8, P0, R230, R9, 0x1 ;  /* 0x00000009e6087211 */ /* 0x000fc800078008ff */
[----:B------:R-:W-:Y:S02]  /*ff40*/  LEA.HI.X R9, R230, R17, R69, 0x1, P0 ;  /* 0x00000011e6097211 */ /* 0x000fe400000f0c45 */
[----:B------:R-:W-:Y:S02]  /*ff50*/  ISETP.LT.OR P0, PT, R16, 0x21, P2 ;  /* 0x000000211000780c */ /* 0x000fe40001701670 */
[----:B------:R-:W-:-:S11]  /*ff60*/  ISETP.GE.AND P2, PT, R14, c[0x0][0x1d4], PT ;  /* 0x000075000e007a0c */ /* 0x000fd60003f46270 */
[----:B------:R2:W-:Y:S01]  /*ff70*/  LDGSTS.E.BYPASS.LTC128B.128 [R227+0x6880], [R12.64], !P0 ;  /* 0x068800000ce37fae */ /* 0x0005e2000c101d50 */
[----:B------:R-:W-:-:S13]  /*ff80*/  ISETP.LT.OR P0, PT, R16, 0x21, P1 ;  /* 0x000000211000780c */ /* 0x000fda0000f01670 */
[----:B------:R2:W-:Y:S01]  /*ff90*/  LDGSTS.E.BYPASS.LTC128B.128 [R227+0x8080], [R10.64], !P0 ;  /* 0x080800000ae37fae */ /* 0x0005e2000c101d50 */
[----:B------:R-:W-:-:S13]  /*ffa0*/  ISETP.LT.OR P0, PT, R16, 0x21, P2 ;  /* 0x000000211000780c */ /* 0x000fda0001701670 */
[----:B------:R2:W-:Y:S02]  /*ffb0*/  LDGSTS.E.BYPASS.LTC128B.128 [R227+0x9880], [R8.64], !P0 ;  /* 0x0988000008e37fae */ /* 0x0005e4000c101d50 */
.L_x_935:
[----:B--234-:R-:W-:Y:S05]  /*ffc0*/  BSYNC B0 ;  /* 0x0000000000007941 */ /* 0x01cfea0003800000 */
.L_x_934:
[----:B------:R-:W0:Y:S01]  /*ffd0*/  LDGDEPBAR ;  /* 0x00000000000079af */ /* 0x000e220000000000 */
[----:B------:R-:W-:Y:S02]  /*ffe0*/  WARPSYNC 0xffffffff ;  /* 0xffffffff00007948 */ /* 0x000fe40003800000 */
[C---:B-1----:R-:W-:Y:S01]  /*fff0*/  HMMA.16816.F32.BF16 R40, R44.reuse, R36, RZ ;  /* 0x000000242c28723c */ /* 0x042fe200000418ff */
[----:B------:R-:W-:Y:S01]  /*10000*/  IMAD R75, R211, 0x2, R210 ;  /* 0x00000002d34b7824 */ /* 0x000fe200078e02d2 */
[----:B------:R-:W-:Y:S01]  /*10010*/  ISETP.GE.AND P1, PT, R107, 0x31, PT ;  /* 0x000000316b00780c */ /* 0x000fe20003f26270 */
[----:B------:R-:W-:Y:S01]  /*10020*/  IMAD R73, R212, 0x2, R209 ;  /* 0x00000002d4497824 */ /* 0x000fe200078e02d1 */
[C---:B------:R-:W-:Y:S01]  /*10030*/  IADD3 R200, R208.reuse, 0x1800, RZ ;  /* 0x00001800d0c87810 */ /* 0x040fe20007ffe0ff */
[----:B------:R-:W-:Y:S01]  /*10040*/  IMAD R74, R211, 0x2, R72 ;  /* 0x00000002d34a7824 */ /* 0x000fe200078e0248 */
[----:B------:R-:W-:Y:S01]  /*10050*/  IADD3 R199, R208, 0x2000, RZ ;  /* 0x00002000d0c77810 */ /* 0x000fe20007ffe0ff */
[----:B------:R-:W-:Y:S01]  /*10060*/  IMAD R201, R212, 0x2, R208 ;  /* 0x00000002d4c97824 */ /* 0x000fe200078e02d0 */
[----:B------:R-:W-:Y:S01]  /*10070*/  HMMA.16816.F32.BF16 R32, R44, R28, RZ ;  /* 0x0000001c2c20723c */ /* 0x000fe200000418ff */
[----:B------:R-:W-:Y:S01]  /*10080*/  LDSM.16.M88.4 R16, [R73+0xa080] ;  /* 0x00a080004910783b */ /* 0x000fe20000000200 */
[----:B------:R-:W-:-:S02]  /*10090*/  IADD3 R198, R208, 0x2800, RZ ;  /* 0x00002800d0c67810 */ /* 0x000fc40007ffe0ff */
[C---:B------:R-:W-:Y:S01]  /*100a0*/  IADD3 R197, R208.reuse, 0x3000, RZ ;  /* 0x00003000d0c57810 */ /* 0x040fe20007ffe0ff */
[----:B------:R-:W-:Y:S01]  /*100b0*/  LDSM.16.M88.4 R12, [R73+0xa880] ;  /* 0x00a88000490c783b */ /* 0x000fe20000000200 */
[C---:B------:R-:W-:Y:S02]  /*100c0*/  IADD3 R196, R208.reuse, 0x3800, RZ ;  /* 0x00003800d0c47810 */ /* 0x040fe40007ffe0ff */
[----:B------:R-:W-:Y:S01]  /*100d0*/  HMMA.16816.F32.BF16 R36, R44, R38, RZ ;  /* 0x000000262c24723c */ /* 0x000fe200000418ff */
[----:B------:R-:W-:Y:S01]  /*100e0*/  LDSM.16.M88.4 R8, [R73+0xb080] ;  /* 0x00b080004908783b */ /* 0x000fe20000000200 */
[C---:B------:R-:W-:Y:S02]  /*100f0*/  IADD3 R195, R208.reuse, 0x4000, RZ ;  /* 0x00004000d0c37810 */ /* 0x040fe40007ffe0ff */
[C---:B------:R-:W-:Y:S02]  /*10100*/  IADD3 R194, R208.reuse, 0x4800, RZ ;  /* 0x00004800d0c27810 */ /* 0x040fe40007ffe0ff */
[----:B------:R-:W-:-:S02]  /*10110*/  IADD3 R193, R208, 0x5000, RZ ;  /* 0x00005000d0c17810 */ /* 0x000fc40007ffe0ff */
[----:B------:R-:W-:Y:S01]  /*10120*/  HMMA.16816.F32.BF16 R28, R44, R30, RZ ;  /* 0x0000001e2c1c723c */ /* 0x000fe200000418ff */
[----:B------:R-:W-:-:S07]  /*10130*/  IADD3 R192, R208, 0x5800, RZ ;  /* 0x00005800d0c07810 */ /* 0x000fce0007ffe0ff */
[C---:B------:R-:W-:Y:S08]  /*10140*/  HMMA.16816.F32.BF16 R24, R44.reuse, R4, RZ ;  /* 0x000000042c18723c */ /* 0x040ff000000418ff */
[----:B------:R-:W-:Y:S01]  /*10150*/  HMMA.16816.F32.BF16 R44, R44, R6, RZ ;  /* 0x000000062c2c723c */ /* 0x000fe200000418ff */
[----:B------:R-:W1:Y:S07]  /*10160*/  LDSM.16.M88.4 R4, [R75] ;  /* 0x000000004b04783b */ /* 0x000e6e0000000200 */
[C---:B------:R-:W-:Y:S08]  /*10170*/  HMMA.16816.F32.BF16 R40, R20.reuse, R56, R40 ;  /* 0x000000381428723c */ /* 0x040ff00000041828 */
[C---:B------:R-:W-:Y:S01]  /*10180*/  HMMA.16816.F32.BF16 R36, R20.reuse, R58, R36 ;  /* 0x0000003a1424723c */ /* 0x040fe20000041824 */
[----:B------:R-:W-:Y:S07]  /*10190*/  LDSM.16.M88.4 R56, [R201] ;  /* 0x00000000c938783b */ /* 0x000fee0000000200 */
[C---:B------:R-:W-:Y:S08]  /*101a0*/  HMMA.16816.F32.BF16 R32, R20.reuse, R52, R32 ;  /* 0x000000341420723c */ /* 0x040ff00000041820 */
[C---:B------:R-:W-:Y:S01]  /*101b0*/  HMMA.16816.F32.BF16 R28, R20.reuse, R54, R28 ;  /* 0x00000036141c723c */ /* 0x040fe2000004181c */
[----:B------:R-:W-:Y:S07]  /*101c0*/  LDSM.16.M88.4 R52, [R201+0x800] ;  /* 0x00080000c934783b */ /* 0x000fee0000000200 */
[C---:B------:R-:W-:Y:S08]  /*101d0*/  HMMA.16816.F32.BF16 R24, R20.reuse, R48, R24 ;  /* 0x000000301418723c */ /* 0x040ff00000041818 */
[----:B------:R-:W-:Y:S01]  /*101e0*/  HMMA.16816.F32.BF16 R20, R20, R50, R44 ;  /* 0x000000321414723c */ /* 0x000fe2000004182c */
[----:B------:R-:W2:Y:S04]  /*101f0*/  LDSM.16.M88.4 R44, [R74] ;  /* 0x000000004a2c783b */ /* 0x000ea80000000200 */
        /* <DEDUP_REMOVED lines=10> */
[----:B------:R-:W4:Y:S03]  /*102a0*/  LDSM.16.M88.4 R8, [R209+0xc880] ;  /* 0x00c88000d108783b */ /* 0x000f260000000200 */
[C---:B--2---:R-:W-:Y:S08]  /*102b0*/  HMMA.16816.F32.BF16 R40, R44.reuse, R56, R40 ;  /* 0x000000382c28723c */ /* 0x044ff00000041828 */
[C---:B------:R-:W-:Y:S01]  /*102c0*/  HMMA.16816.F32.BF16 R36, R44.reuse, R58, R36 ;  /* 0x0000003a2c24723c */ /* 0x040fe20000041824 */
[----:B------:R-:W-:Y:S07]  /*102d0*/  LDSM.16.M88.4 R56, [R208+0x1800] ;  /* 0x00180000d038783b */ /* 0x000fee0000000200 */
[C---:B------:R-:W-:Y:S08]  /*102e0*/  HMMA.16816.F32.BF16 R32, R44.reuse, R52, R32 ;  /* 0x000000342c20723c */ /* 0x040ff00000041820 */
[C---:B------:R-:W-:Y:S01]  /*102f0*/  HMMA.16816.F32.BF16 R28, R44.reuse, R54, R28 ;  /* 0x000000362c1c723c */ /* 0x040fe2000004181c */
[----:B------:R-:W-:Y:S07]  /*10300*/  LDSM.16.M88.4 R52, [R208+0x2000] ;  /* 0x00200000d034783b */ /* 0x000fee0000000200 */
        /* <DEDUP_REMOVED lines=10> */
[C---:B----4-:R-:W-:Y:S08]  /*103b0*/  HMMA.16816.F32.BF16 R24, R4.reuse, R8, R24 ;  /* 0x000000080418723c */ /* 0x050ff00000041818 */
        /* <DEDUP_REMOVED lines=48> */
[----:B------:R-:W2:Y:S07]  /*106c0*/  LDSM.16.M88.4 R52, [R201+0x3000] ;  /* 0x00300000c934783b */ /* 0x000eae0000000200 */
[C---:B---3--:R-:W-:Y:S08]  /*106d0*/  HMMA.16816.F32.BF16 R24, R44.reuse, R48, R24 ;  /* 0x000000302c18723c */ /* 0x048ff00000041818 */
[----:B------:R-:W-:Y:S01]  /*106e0*/  HMMA.16816.F32.BF16 R20, R44, R50, R20 ;  /* 0x000000322c14723c */ /* 0x000fe20000041814 */
[----:B------:R-:W3:Y:S04]  /*106f0*/  LDSM.16.M88.4 R48, [R201+0x3800] ;  /* 0x00380000c930783b */ /* 0x000ee80000000200 */
[----:B------:R-:W5:Y:S03]  /*10700*/  LDSM.16.M88.4 R44, [R201+0x4000] ;  /* 0x00400000c92c783b */ /* 0x000f660000000200 */
[C---:B-1----:R-:W-:Y:S08]  /*10710*/  HMMA.16816.F32.BF16 R40, R4.reuse, R16, R40 ;  /* 0x000000100428723c */ /* 0x042ff00000041828 */
[C---:B------:R-:W-:Y:S01]  /*10720*/  HMMA.16816.F32.BF16 R36, R4.reuse, R18, R36 ;  /* 0x000000120424723c */ /* 0x040fe20000041824 */
[----:B------:R-:W-:Y:S07]  /*10730*/  LDSM.16.M88.4 R16, [R210+0xc000] ;  /* 0x00c00000d210783b */ /* 0x000fee0000000200 */
[C---:B------:R-:W-:Y:S08]  /*10740*/  HMMA.16816.F32.BF16 R32, R4.reuse, R12, R32 ;  /* 0x0000000c0420723c */ /* 0x040ff00000041820 */
[C---:B------:R-:W-:Y:S01]  /*10750*/  HMMA.16816.F32.BF16 R28, R4.reuse, R14, R28 ;  /* 0x0000000e041c723c */ /* 0x040fe2000004181c */
[----:B------:R-:W1:Y:S07]  /*10760*/  LDSM.16.M88.4 R12, [R209+0xe880] ;  /* 0x00e88000d10c783b */ /* 0x000e6e0000000200 */
[C---:B----4-:R-:W-:Y:S08]  /*10770*/  HMMA.16816.F32.BF16 R24, R4.reuse, R8, R24 ;  /* 0x000000080418723c */ /* 0x050ff00000041818 */
[----:B------:R-:W-:Y:S01]  /*10780*/  HMMA.16816.F32.BF16 R20, R4, R10, R20 ;  /* 0x0000000a0414723c */ /* 0x000fe20000041814 */
[----:B------:R-:W4:Y:S04]  /*10790*/  LDSM.16.M88.4 R8, [R209+0xf080] ;  /* 0x00f08000d108783b */ /* 0x000f280000000200 */
[----:B------:R-:W1:Y:S03]  /*107a0*/  LDSM.16.M88.4 R4, [R209+0xf880] ;  /* 0x00f88000d104783b */ /* 0x000e660000000200 */
[C---:B--2---:R-:W-:Y:S08]  /*107b0*/  HMMA.16816.F32.BF16 R40, R56.reuse, R52, R40 ;  /* 0x000000343828723c */ /* 0x044ff00000041828 */
[C---:B------:R-:W-:Y:S01]  /*107c0*/  HMMA.16816.F32.BF16 R36, R56.reuse, R54, R36 ;  /* 0x000000363824723c */ /* 0x040fe20000041824 */
[----:B------:R-:W-:Y:S07]  /*107d0*/  LDSM.16.M88.4 R52, [R208+0x4800] ;  /* 0x00480000d034783b */ /* 0x000fee0000000200 */
[C---:B---3--:R-:W-:Y:S08]  /*107e0*/  HMMA.16816.F32.BF16 R32, R56.reuse, R48, R32 ;  /* 0x000000303820723c */ /* 0x048ff00000041820 */
[C---:B------:R-:W-:Y:S01]  /*107f0*/  HMMA.16816.F32.BF16 R28, R56.reuse, R50, R28 ;  /* 0x00000032381c723c */ /* 0x040fe2000004181c */
[----:B------:R-:W-:Y:S07]  /*10800*/  LDSM.16.M88.4 R48, [R208+0x5000] ;  /* 0x00500000d030783b */ /* 0x000fee0000000200 */
[C---:B-----5:R-:W-:Y:S08]  /*10810*/  HMMA.16816.F32.BF16 R24, R56.reuse, R44, R24 ;  /* 0x0000002c3818723c */ /* 0x060ff00000041818 */
[----:B------:R-:W-:Y:S01]  /*10820*/  HMMA.16816.F32.BF16 R20, R56, R46, R20 ;  /* 0x0000002e3814723c */ /* 0x000fe20000041814 */
[----:B------:R-:W2:Y:S04]  /*10830*/  LDSM.16.M88.4 R56, [R72+0xc000] ;  /* 0x00c000004838783b */ /* 0x000ea80000000200 */
[----:B------:R-:W3:Y:S03]  /*10840*/  LDSM.16.M88.4 R44, [R208+0x5800] ;  /* 0x00580000d02c783b */ /* 0x000ee60000000200 */
        /* <DEDUP_REMOVED lines=8> */
[----:B------:R-:W4:Y:S04]  /*108d0*/  LDSM.16.M88.4 R4, [R73+0xf080] ;  /* 0x00f080004904783b */ /* 0x000f280000000200 */
[----:B------:R-:W5:Y:S03]  /*108e0*/  LDSM.16.M88.4 R16, [R73+0xf880] ;  /* 0x00f880004910783b */ /* 0x000f660000000200 */
        /* <DEDUP_REMOVED lines=9> */
[----:B------:R-:W3:Y:S01]  /*10980*/  LDSM.16.M88.4 R44, [R201+0x5800] ;  /* 0x00580000c92c783b */ /* 0x000ee20000000200 */
[----:B------:R-:W-:-:S04]  /*10990*/  DEPBAR.LE SB0, 0x0 ;  /* 0x000080000000791a */ /* 0x000fc80000000000 */
[C---:B-1----:R-:W-:Y:S08]  /*109a0*/  HMMA.16816.F32.BF16 R40, R12.reuse, R8, R40 ;  /* 0x000000080c28723c */ /* 0x042ff00000041828 */
[C---:B------:R-:W-:Y:S08]  /*109b0*/  HMMA.16816.F32.BF16 R36, R12.reuse, R10, R36 ;  /* 0x0000000a0c24723c */ /* 0x040ff00000041824 */
[C---:B----4-:R-:W-:Y:S08]  /*109c0*/  HMMA.16816.F32.BF16 R32, R12.reuse, R4, R32 ;  /* 0x000000040c20723c */ /* 0x050ff00000041820 */
[C---:B------:R-:W-:Y:S08]  /*109d0*/  HMMA.16816.F32.BF16 R28, R12.reuse, R6, R28 ;  /* 0x000000060c1c723c */ /* 0x040ff0000004181c */
[C---:B-----5:R-:W-:Y:S08]  /*109e0*/  HMMA.16816.F32.BF16 R24, R12.reuse, R16, R24 ;  /* 0x000000100c18723c */ /* 0x060ff00000041818 */
[----:B------:R-:W-:Y:S08]  /*109f0*/  HMMA.16816.F32.BF16 R20, R12, R18, R20 ;  /* 0x000000120c14723c */ /* 0x000ff00000041814 */
[C---:B--2---:R-:W-:Y:S08]  /*10a00*/  HMMA.16816.F32.BF16 R40, R56.reuse, R52, R40 ;  /* 0x000000343828723c */ /* 0x044ff00000041828 */
[C---:B------:R-:W-:Y:S08]  /*10a10*/  HMMA.16816.F32.BF16 R36, R56.reuse, R54, R36 ;  /* 0x000000363824723c */ /* 0x040ff00000041824 */
[C---:B------:R-:W-:Y:S08]  /*10a20*/  HMMA.16816.F32.BF16 R32, R56.reuse, R48, R32 ;  /* 0x000000303820723c */ /* 0x040ff00000041820 */
[C---:B------:R-:W-:Y:S08]  /*10a30*/  HMMA.16816.F32.BF16 R28, R56.reuse, R50, R28 ;  /* 0x00000032381c723c */ /* 0x040ff0000004181c */
[C---:B---3--:R-:W-:Y:S08]  /*10a40*/  HMMA.16816.F32.BF16 R24, R56.reuse, R44, R24 ;  /* 0x0000002c3818723c */ /* 0x048ff00000041818 */
[----:B------:R-:W-:Y:S01]  /*10a50*/  HMMA.16816.F32.BF16 R20, R56, R46, R20 ;  /* 0x0000002e3814723c */ /* 0x000fe20000041814 */
[----:B------:R-:W-:Y:S06]  /*10a60*/  BAR.SYNC.DEFER_BLOCKING 0x0 ;  /* 0x0000000000007b1d */ /* 0x000fec0000010000 */
[----:B------:R-:W-:Y:S05]  /*10a70*/  @!P1 BRA `(.L_x_937) ;  /* 0x0000043000009947 */ /* 0x000fea0003800000 */
[----:B------:R-:W-:Y:S01]  /*10a80*/  ISETP.NE.AND P0, PT, R223, 0x1, PT ;  /* 0x00000001df00780c */ /* 0x000fe20003f05270 */
[----:B------:R-:W-:Y:S01]  /*10a90*/  IMAD.MOV.U32 R225, RZ, RZ, RZ ;  /* 0x000000ffffe17224 */ /* 0x000fe200078e00ff */
[----:B------:R-:W-:-:S04]  /*10aa0*/  IADD3 R226, R220, R63, R217 ;  /* 0x0000003fdce27210 */ /* 0x000fc80007ffe0d9 */
[----:B------:R-:W-:-:S05]  /*10ab0*/  IADD3 R226, R226, -0x30, RZ ;  /* 0xffffffd0e2e27810 */ /* 0x000fca0007ffe0ff */
        /* <DEDUP_REMOVED lines=8> */
[----:B------:R-:W-:Y:S01]  /*10b40*/  IMAD.MOV R5, RZ, RZ, -R5 ;  /* 0x000000ffff057224 */ /* 0x000fe200078e0a05 */
[----:B------:R-:W-:Y:S01]  /*10b50*/  IADD3 R2, -R2, 0x30, RZ ;  /* 0x0000003002027810 */ /* 0x000fe20007ffe1ff */
[----:B------:R-:W-:Y:S01]  /*10b60*/  BSSY B0, `(.L_x_938) ;  /* 0x0000021000007945 */ /* 0x000fe20003800000 */
[----:B------:R-:W-:Y:S01]  /*10b70*/  ISETP.GE.AND P2, PT, R221, c[0x0][0x1d4], PT ;  /* 0x00007500dd007a0c */ /* 0x000fe20003f46270 */
        /* <DEDUP_REMOVED lines=8> */
[----:B------:R-:W-:-:S04]  /*10c00*/  IMAD R4, R4, c[0x0][0x1f0], RZ ;  /* 0x00007c0004047a24 */ /* 0x000fc800078e02ff */
[----:B------:R-:W-:Y:S01]  /*10c10*/  IMAD R5, R225, c[0x0][0x1f4], R4 ;  /* 0x00007d00e1057a24 */ /* 0x000fe200078e0204 */
[----:B------:R-:W-:-:S04]  /*10c20*/  IADD3 R4, P0, R64, R6, RZ ;  /* 0x0000000640047210 */ /* 0x000fc80007f1e0ff */
[----:B------:R-:W-:Y:S02]  /*10c30*/  IADD3.X R7, R60, R7, R5, P0, !PT ;  /* 0x000000073c077210 */ /* 0x000fe400007fe405 */
[----:B------:R-:W-:-:S04]  /*10c40*/  LEA R5, P0, R4, c[0x0][0x1c8], 0x1 ;  /* 0x0000720004057a11 */ /* 0x000fc800078008ff */
[----:B------:R-:W-:Y:S01]  /*10c50*/  LEA.HI.X R4, R4, c[0x0][0x1cc], R7, 0x1, P0 ;  /* 0x0000730004047a11 */ /* 0x000fe200000f0c07 */
[----:B------:R1:W2:Y:S01]  /*10c60*/  SHFL.IDX PT, R6, R5, RZ, 0x181f ;  /* 0x00181fff05067589 */ /* 0x0002a200000e0000 */
[----:B------:R-:W-:-:S03]  /*10c70*/  ISETP.GE.AND P0, PT, R2, 0x1, PT ;  /* 0x000000010200780c */ /* 0x000fc60003f06270 */
[----:B------:R1:W3:Y:S10]  /*10c80*/  SHFL.IDX PT, R7, R4, RZ, 0x181f ;  /* 0x00181fff04077589 */ /* 0x0002f400000e0000 */
[----:B------:R-:W-:Y:S05]  /*10c90*/  @!P0 BRA `(.L_x_939) ;  /* 0x000000d000008947 */ /* 0x000fea0003800000 */
[----:B--2---:R-:W-:-:S04]  /*10ca0*/  LEA R12, P0, R3, R6, 0x1 ;  /* 0x00000006030c7211 */ /* 0x004fc800078008ff */
[----:B---3--:R-:W-:Y:S02]  /*10cb0*/  LEA.HI.X R13, R3, R7, R68, 0x1, P0 ;  /* 0x00000007030d7211 */ /* 0x008fe400000f0c44 */
        /* <DEDUP_REMOVED lines=11> */
.L_x_939:
[----:B------:R-:W-:Y:S05]  /*10d70*/  BSYNC B0 ;  /* 0x0000000000007941 */ /* 0x000fea0003800000 */
.L_x_938:
[----:B------:R-:W-:Y:S01]  /*10d80*/  ISETP.GE.AND P0, PT, R2, 0x21, PT ;  /* 0x000000210200780c */ /* 0x000fe20003f06270 */
[----:B-1----:R-:W1:Y:S01]  /*10d90*/  SHFL.IDX PT, R4, R4, 0x1, 0x181f ;  /* 0x00381f0004047f89 */ /* 0x002e6200000e0000 */
[----:B------:R-:W-:Y:S03]  /*10da0*/  BSSY B0, `(.L_x_937) ;  /* 0x0000010000007945 */ /* 0x000fe60003800000 */
[----:B------:R-:W4:Y:S08]  /*10db0*/  SHFL.IDX PT, R5, R5, 0x1, 0x181f ;  /* 0x00381f0005057f89 */ /* 0x000f3000000e0000 */
[----:B------:R-:W-:Y:S05]  /*10dc0*/  @!P0 BRA `(.L_x_940) ;  /* 0x000000d000008947 */ /* 0x000fea0003800000 */
[----:B----4-:R-:W-:-:S04]  /*10dd0*/  LEA R2, P0, R3, R5, 0x1 ;  /* 0x0000000503027211 */ /* 0x010fc800078008ff */
[----:B-1----:R-:W-:Y:S02]  /*10de0*/  LEA.HI.X R3, R3, R4, R68, 0x1, P0 ;  /* 0x0000000403037211 */ /* 0x002fe400000f0c44 */
[----:B--2---:R-:W-:-:S03]  /*10df0*/  LEA R6, P0, R67, R5, 0x1 ;  /* 0x0000000543067211 */ /* 0x004fc600078008ff */
[----:B------:R-:W-:Y:S01]  /*10e00*/  @!PT LDS RZ, [RZ] ;  /* 0x00000000fffff984 */ /* 0x000fe20000000800 */
[----:B------:R1:W-:Y:S01]  /*10e10*/  LDGSTS.E.BYPASS.LTC128B.128 [R227+0xb080], [R2.64], !P6 ;  /* 0x0b08000002e37fae */ /* 0x0003e2000f101d50 */
[----:B---3--:R-:W-:Y:S02]  /*10e20*/  LEA.HI.X R7, R67, R4, R70, 0x1, P0 ;  /* 0x0000000443077211 */ /* 0x008fe400000f0c46 */
[----:B------:R-:W-:-:S03]  /*10e30*/  LEA R8, P0, R66, R5, 0x1 ;  /* 0x0000000542087211 */ /* 0x000fc600078008ff */
[----:B------:R1:W-:Y:S01]  /*10e40*/  LDGSTS.E.BYPASS.LTC128B.128 [R227+0xc880], [R6.64], !P2 ;  /* 0x0c88000006e37fae */ /* 0x0003e2000d101d50 */
[----:B------:R-:W-:Y:S02]  /*10e50*/  LEA.HI.X R9, R66, R4, R71, 0x1, P0 ;  /* 0x0000000442097211 */ /* 0x000fe400000f0c47 */
[----:B------:R-:W-:-:S03]  /*10e60*/  LEA R10, P0, R230, R5, 0x1 ;  /* 0x00000005e60a7211 */ /* 0x000fc600078008ff */
[----:B------:R1:W-:Y:S01]  /*10e70*/  LDGSTS.E.BYPASS.LTC128B.128 [R227+0xe080], [R8.64], !P5 ;  /* 0x0e08000008e37fae */ /* 0x0003e2000e901d50 */
[----:B------:R-:W-:-:S05]  /*10e80*/  LEA.HI.X R11, R230, R4, R69, 0x1, P0 ;  /* 0x00000004e60b7211 */ /* 0x000fca00000f0c45 */
[----:B------:R1:W-:Y:S04]  /*10e90*/  LDGSTS.E.BYPASS.LTC128B.128 [R227+0xf880], [R10.64], !P4 ;  /* 0x0f8800000ae37fae */ /* 0x0003e8000e101d50 */
.L_x_940:
[----:B------:R-:W-:Y:S05]  /*10ea0*/  BSYNC B0 ;  /* 0x0000000000007941 */ /* 0x000fea0003800000 */
.L_x_937:
[----:B-1----:R-:W-:Y:S01]  /*10eb0*/  LOP3.LUT R3, R62, 0xffffffe0, RZ, 0xc0, !PT ;  /* 0xffffffe03e037812 */ /* 0x002fe200078ec0ff */
[----:B------:R-:W-:Y:S01]  /*10ec0*/  IMAD.SHL.U32 R207, R0, 0x2, RZ ;  /* 0x0000000200cf7824 */ /* 0x000fe200078e00ff */
[----:B------:R-:W0:Y:S03]  /*10ed0*/  LDGDEPBAR ;  /* 0x00000000000079af */ /* 0x000e260000000000 */
[----:B------:R-:W-:Y:S01]  /*10ee0*/  IMAD.IADD R3, R216, 0x1, -R3 ;  /* 0x00000001d8037824 */ /* 0x000fe200078e0a03 */
[----:B------:R-:W-:Y:S01]  /*10ef0*/  LDSM.16.MT88.4 R92, [R207+0x7080] ;  /* 0x00708000cf5c783b */ /* 0x000fe20000004200 */
[--C-:B------:R-:W-:Y:S02]  /*10f00*/  IMAD R206, R213, 0x2, R207.reuse ;  /* 0x00000002d5ce7824 */ /* 0x100fe400078e02cf */
        /* <DEDUP_REMOVED lines=17> */
[----:B------:R-:W-:Y:S01]  /*11020*/  ISETP.GT.AND P0, PT, R61, 0x1, PT ;  /* 0x000000013d00780c */ /* 0x000fe20003f04270 */
[----:B------:R-:W-:Y:S03]  /*11030*/  LDSM.16.MT88.4 R116, [R204+0x7080] ;  /* 0x00708000cc74783b */ /* 0x000fe60000004200 */
[----:B------:R-:W-:Y:S01]  /*11040*/  FSEL R43, R43, -INF , P0 ;  /* 0xff8000002b2b7808 */ /* 0x000fe20000000000 */
[----:B------:R-:W-:Y:S01]  /*11050*/  LDSM.16.MT88.4 R124, [R207+0x8880] ;  /* 0x00888000cf7c783b */ /* 0x000fe20000004200 */
[----:B------:R-:W-:Y:S02]  /*11060*/  FSEL R41, R41, -INF , P0 ;  /* 0xff80000029297808 */ /* 0x000fe40000000000 */
[----:B------:R-:W-:Y:S01]  /*11070*/  ISETP.GT.AND P0, PT, R61, 0x8, PT ;  /* 0x000000083d00780c */ /* 0x000fe20003f04270 */
[----:B------:R-:W-:Y:S01]  /*11080*/  LDSM.16.MT88.4 R128, [R206+0x8880] ;  /* 0x00888000ce80783b */ /* 0x000fe20000004200 */
[----:B------:R-:W-:-:S02]  /*11090*/  FMNMX.FTZ R3, R40, R41, !PT ;  /* 0x0000002928037209 */ /* 0x000fc40007810000 */
[----:B--23--:R-:W-:Y:S01]  /*110a0*/  FSEL R7, R38, -INF , P0 ;  /* 0xff80000026077808 */ /* 0x00cfe20000000000 */
[----:B------:R-:W-:Y:S01]  /*110b0*/  LDSM.16.MT88.4 R136, [R205+0x8880] ;  /* 0x00888000cd88783b */ /* 0x000fe20000004200 */
[----:B------:R-:W-:Y:S02]  /*110c0*/  FSEL R36, R36, -INF , P0 ;  /* 0xff80000024247808 */ /* 0x000fe40000000000 */
[----:B------:R-:W-:Y:S01]  /*110d0*/  ISETP.GT.AND P0, PT, R61, 0x9, PT ;  /* 0x000000093d00780c */ /* 0x000fe20003f04270 */
[----:B------:R-:W-:Y:S01]  /*110e0*/  LDSM.16.MT88.4 R164, [R206+0x6080] ;  /* 0x00608000cea4783b */ /* 0x000fe20000004200 */
[----:B------:R-:W-:Y:S02]  /*110f0*/  FMNMX.FTZ R3, R36, R3, !PT ;  /* 0x0000000324037209 */ /* 0x000fe40007810000 */
[----:B----4-:R-:W-:Y:S01]  /*11100*/  FSEL R5, R39, -INF , P0 ;  /* 0xff80000027057808 */ /* 0x010fe20000000000 */
[----:B------:R-:W-:Y:S01]  /*11110*/  LDSM.16.MT88.4 R160, [R205+0x6080] ;  /* 0x00608000cda0783b */ /* 0x000fe20000004200 */
[----:B------:R-:W-:-:S02]  /*11120*/  FSEL R2, R37, -INF , P0 ;  /* 0xff80000025027808 */ /* 0x000fc40000000000 */
[C---:B------:R-:W-:Y:S01]  /*11130*/  ISETP.GT.AND P0, PT, R61.reuse, 0x10, PT ;  /* 0x000000103d00780c */ /* 0x040fe20003f04270 */
[----:B------:R-:W-:Y:S01]  /*11140*/  LDSM.16.MT88.4 R172, [R204+0x4880] ;  /* 0x00488000ccac783b */ /* 0x000fe20000004200 */
[----:B------:R-:W-:Y:S02]  /*11150*/  FMNMX.FTZ R3, R2, R3, !PT ;  /* 0x0000000302037209 */ /* 0x000fe40007810000 */
[----:B------:R-:W-:Y:S01]  /*11160*/  FSEL R9, R34, -INF , P0 ;  /* 0xff80000022097808 */ /* 0x000fe20000000000 */
[----:B------:R-:W-:Y:S01]  /*11170*/  LDSM.16.MT88.4 R168, [R207+0x6080] ;  /* 0x00608000cfa8783b */ /* 0x000fe20000004200 */
        /* <DEDUP_REMOVED lines=22> */
[C---:B------:R-:W-:Y:S01]  /*112e0*/  ISETP.GT.AND P0, PT, R61.reuse, 0x28, PT ;  /* 0x000000283d00780c */ /* 0x040fe20003f04270 */
[----:B------:R-:W-:Y:S01]  /*112f0*/  LDSM.16.MT88.4 R24, [R207+0x7880] ;  /* 0x00788000cf18783b */ /* 0x000fe20000004200 */
[----:B------:R-:W-:Y:S02]  /*11300*/  FMNMX.FTZ R3, R234, R3, !PT ;  /* 0x00000003ea037209 */ /* 0x000fe40007810000 */
[----:B------:R-:W-:Y:S02]  /*11310*/  FSEL R177, R22, -INF , P0 ;  /* 0xff80000016b17808 */ /* 0x000fe40000000000 */
[----:B------:R-:W-:Y:S02]  /*11320*/  FSEL R182, R20, -INF , P0 ;  /* 0xff80000014b67808 */ /* 0x000fe40000000000 */
[----:B------:R-:W-:Y:S02]  /*11330*/  ISETP.GT.AND P0, PT, R61, 0x29, PT ;  /* 0x000000293d00780c */ /* 0x000fe40003f04270 */
[----:B------:R-:W-:Y:S01]  /*11340*/  FMNMX.FTZ R3, R182, R3, !PT ;  /* 0x00000003b6037209 */ /* 0x000fe20007810000 */
[----:B------:R-:W-:Y:S01]  /*11350*/  LDSM.16.MT88.4 R60, [R207+0x5880] ;  /* 0x00588000cf3c783b */ /* 0x000fe20000004200 */
[----:B------:R-:W-:-:S02]  /*11360*/  FSEL R180, R21, -INF , P0 ;  /* 0xff80000015b47808 */ /* 0x000fc40000000000 */
[----:B------:R-:W-:Y:S02]  /*11370*/  FSEL R176, R23, -INF , P0 ;  /* 0xff80000017b07808 */ /* 0x000fe40000000000 */
[----:B------:R-:W-:Y:S01]  /*11380*/  FMNMX.FTZ R14, R180, R3, !PT ;  /* 0x00000003b40e7209 */ /* 0x000fe20007810000 */
[----:B------:R-:W-:Y:S04]  /*11390*/  LDSM.16.MT88.4 R20, [R206+0x7880] ;  /* 0x00788000ce14783b */ /* 0x000fe80000004200 */
[----:B------:R-:W1:Y:S02]  /*113a0*/  SHFL.BFLY PT, R11, R14, 0x2, 0x1f ;  /* 0x0c401f000e0b7f89 */ /* 0x000e6400000e0000 */
        /* <DEDUP_REMOVED lines=16> */
[----:B------:R-:W-:Y:S01]  /*114b0*/  LDSM.16.MT88.4 R36, [R206+0x4080] ;  /* 0x00408000ce24783b */ /* 0x000fe20000004200 */
[--C-:B------:R-:W-:Y:S01]  /*114c0*/  FFMA.FTZ R231, R6, c[0x0][0x2d0], -R183.reuse ;  /* 0x0000b40006e77a23 */ /* 0x100fe200000108b7 */
[----:B------:R-:W-:Y:S01]  /*114d0*/  FMNMX.FTZ R12, R15, R12, !PT ;  /* 0x0000000c0f0c7209 */ /* 0x000fe20007810000 */
[--C-:B------:R-:W-:Y:S01]  /*114e0*/  FFMA.FTZ R188, R4, c[0x0][0x2d0], -R183.reuse ;  /* 0x0000b40004bc7a23 */ /* 0x100fe200000108b7 */
[----:B------:R-:W-:Y:S01]  /*114f0*/  MUFU.EX2 R185, R185 ;  /* 0x000000b900b97308 */ /* 0x000fe20000000800 */
[--C-:B------:R-:W-:Y:S01]  /*11500*/  FFMA.FTZ R191, R10, c[0x0][0x2d0], -R183.reuse ;  /* 0x0000b4000abf7a23 */ /* 0x100fe200000108b7 */
[----:B------:R-:W-:Y:S01]  /*11510*/  FMNMX.FTZ R12, R181, R12, !PT ;  /* 0x0000000cb50c7209 */ /* 0x000fe20007810000 */
[----:B------:R-:W-:-:S02]  /*11520*/  FFMA.FTZ R186, R8, c[0x0][0x2d0], -R183 ;  /* 0x0000b40008ba7a23 */ /* 0x000fc400000108b7 */
[--C-:B------:R-:W-:Y:S01]  /*11530*/  FFMA.FTZ R237, R234, c[0x0][0x2d0], -R183.reuse ;  /* 0x0000b400eaed7a23 */ /* 0x100fe200000108b7 */
[----:B------:R-:W-:Y:S01]  /*11540*/  FMNMX.FTZ R12, R179, R12, !PT ;  /* 0x0000000cb30c7209 */ /* 0x000fe20007810000 */
[--C-:B------:R-:W-:Y:S01]  /*11550*/  FFMA.FTZ R232, R232, c[0x0][0x2d0], -R183.reuse ;  /* 0x0000b400e8e87a23 */ /* 0x100fe200000108b7 */
[----:B------:R-:W1:Y:S01]  /*11560*/  MUFU.EX2 R158, R158 ;  /* 0x0000009e009e7308 */ /* 0x000e620000000800 */
[--C-:B------:R-:W-:Y:S01]  /*11570*/  FFMA.FTZ R234, R182, c[0x0][0x2d0], -R183.reuse ;  /* 0x0000b400b6ea7a23 */ /* 0x100fe200000108b7 */
[----:B------:R-:W-:Y:S01]  /*11580*/  FMNMX.FTZ R11, R177, R12, !PT ;  /* 0x0000000cb10b7209 */ /* 0x000fe20007810000 */
[----:B------:R-:W-:-:S03]  /*11590*/  FFMA.FTZ R241, R180, c[0x0][0x2d0], -R183 ;  /* 0x0000b400b4f17a23 */ /* 0x000fc600000108b7 */
[----:B------:R-:W-:Y:S02]  /*115a0*/  FMNMX.FTZ R11, R176, R11, !PT ;  /* 0x0000000bb00b7209 */ /* 0x000fe40007810000 */
[----:B------:R-:W-:Y:S03]  /*115b0*/  MUFU.EX2 R159, R159 ;  /* 0x0000009f009f7308 */ /* 0x000fe60000000800 */
[----:B------:R-:W2:Y:S05]  /*115c0*/  SHFL.BFLY PT, R12, R11, 0x2, 0x1f ;  /* 0x0c401f000b0c7f89 */ /* 0x000eaa00000e0000 */
[----:B------:R-:W3:Y:S01]  /*115d0*/  MUFU.EX2 R2, R2 ;  /* 0x0000000200027308 */ /* 0x000ee20000000800 */
[----:B-1----:R-:W-:Y:S01]  /*115e0*/  F2FP.BF16.PACK_AB R140, R158, R185 ;  /* 0x000000b99e8c723e */ /* 0x002fe200000010ff */
[----:B------:R-:W-:-:S06]  /*115f0*/  FADD.FTZ R158, R185, R158 ;  /* 0x0000009eb99e7221 */ /* 0x000fcc0000010000 */
[----:B------:R-:W-:Y:S01]  /*11600*/  MUFU.EX2 R231, R231 ;  /* 0x000000e700e77308 */ /* 0x000fe20000000800 */
[----:B---3--:R-:W-:-:S07]  /*11610*/  F2FP.BF16.PACK_AB R142, R2, R159 ;  /* 0x0000009f028e723e */ /* 0x008fce00000010ff */
[----:B------:R-:W-:Y:S01]  /*11620*/  MUFU.EX2 R188, R188 ;  /* 0x000000bc00bc7308 */ /* 0x000fe20000000800 */
[----:B------:R-:W-:Y:S01]  /*11630*/  FADD.FTZ R159, R159, R158 ;  /* 0x0000009e9f9f7221 */ /* 0x000fe20000010000 */
[----:B--2---:R-:W-:-:S03]  /*11640*/  FMNMX.FTZ R12, R11, R12, !PT ;  /* 0x0000000c0b0c7209 */ /* 0x004fc60007810000 */
[----:B------:R-:W-:Y:S02]  /*11650*/  FADD.FTZ R2, R2, R159 ;  /* 0x0000009f02027221 */ /* 0x000fe40000010000 */
[----:B------:R-:W1:Y:S01]  /*11660*/  SHFL.BFLY PT, R157, R12, 0x1, 0x1f ;  /* 0x0c201f000c9d7f89 */ /* 0x000e6200000e0000 */
[----:B------:R-:W-:Y:S08]  /*11670*/  MUFU.EX2 R191, R191 ;  /* 0x000000bf00bf7308 */ /* 0x000ff00000000800 */
[----:B------:R-:W-:Y:S08]  /*11680*/  MUFU.EX2 R186, R186 ;  /* 0x000000ba00ba7308 */ /* 0x000ff00000000800 */
[----:B------:R-:W-:Y:S01]  /*11690*/  MUFU.EX2 R232, R232 ;  /* 0x000000e800e87308 */ /* 0x000fe20000000800 */
[----:B-1----:R-:W-:-:S07]  /*116a0*/  FMNMX.FTZ R157, R157, R12, !PT ;  /* 0x0000000c9d9d7209 */ /* 0x002fce0007810000 */
[----:B------:R-:W-:Y:S01]  /*116b0*/  MUFU.EX2 R237, R237 ;  /* 0x000000ed00ed7308 */ /* 0x000fe20000000800 */
[C---:B------:R-:W-:Y:S01]  /*116c0*/  FSETP.NEU.FTZ.AND P0, PT, R157.reuse, -INF , PT ;  /* 0xff8000009d00780b */ /* 0x040fe20003f1d000 */
[----:B------:R-:W-:-:S06]  /*116d0*/  FMUL.FTZ R178, R157, c[0x0][0x2d0] ;  /* 0x0000b4009db27a20 */ /* 0x000fcc0000410000 */
[----:B------:R-:W-:Y:S01]  /*116e0*/  MUFU.EX2 R234, R234 ;  /* 0x000000ea00ea7308 */ /* 0x000fe20000000800 */
[----:B------:R-:W-:-:S05]  /*116f0*/  FSEL R178, R178, RZ, P0 ;  /* 0x000000ffb2b27208 */ /* 0x000fca0000000000 */
[--C-:B------:R-:W-:Y:S02]  /*11700*/  FFMA.FTZ R189, R42, c[0x0][0x2d0], -R178.reuse ;  /* 0x0000b4002abd7a23 */ /* 0x100fe400000108b2 */
[--C-:B------:R-:W-:Y:S01]  /*11710*/  FFMA.FTZ R184, R43, c[0x0][0x2d0], -R178.reuse ;  /* 0x0000b4002bb87a23 */ /* 0x100fe200000108b2 */
[----:B------:R-:W-:Y:S01]  /*11720*/  MUFU.EX2 R241, R241 ;  /* 0x000000f100f17308 */ /* 0x000fe20000000800 */
[--C-:B------:R-:W-:Y:S02]  /*11730*/  FFMA.FTZ R187, R7, c[0x0][0x2d0], -R178.reuse ;  /* 0x0000b40007bb7a23 */ /* 0x100fe400000108b2 */
[--C-:B------:R-:W-:Y:S02]  /*11740*/  FFMA.FTZ R0, R5, c[0x0][0x2d0], -R178.reuse ;  /* 0x0000b40005007a23 */ /* 0x100fe400000108b2 */
[----:B------:R-:W1:Y:S01]  /*11750*/  LDSM.16.MT88.4 R4, [R204+0x8880] ;  /* 0x00888000cc04783b */ /* 0x000e620000004200 */
[--C-:B------:R-:W-:Y:S02]  /*11760*/  FFMA.FTZ R235, R9, c[0x0][0x2d0], -R178.reuse ;  /* 0x0000b40009eb7a23 */ /* 0x100fe400000108b2 */
[----:B------:R-:W-:Y:S01]  /*11770*/  MUFU.EX2 R189, R189 ;  /* 0x000000bd00bd7308 */ /* 0x000fe20000000800 */
[----:B------:R-:W2:Y:S01]  /*11780*/  LDSM.16.MT88.4 R8, [R207+0x4880] ;  /* 0x00488000cf08783b */ /* 0x000ea20000004200 */
[----:B------:R-:W-:-:S02]  /*11790*/  FFMA.FTZ R214, R17, c[0x0][0x2d0], -R178 ;  /* 0x0000b40011d67a23 */ /* 0x000fc400000108b2 */
[--C-:B------:R-:W-:Y:S01]  /*117a0*/  FFMA.FTZ R233, R13, c[0x0][0x2d0], -R178.reuse ;  /* 0x0000b4000de97a23 */ /* 0x100fe200000108b2 */
[----:B------:R-:W3:Y:S01]  /*117b0*/  LDSM.16.MT88.4 R16, [R206+0x4880] ;  /* 0x00488000ce10783b */ /* 0x000ee20000004200 */
[--C-:B------:R-:W-:Y:S02]  /*117c0*/  FFMA.FTZ R190, R15, c[0x0][0x2d0], -R178.reuse ;  /* 0x0000b4000fbe7a23 */ /* 0x100fe400000108b2 */
[----:B------:R-:W4:Y:S01]  /*117d0*/  MUFU.EX2 R184, R184 ;  /* 0x000000b800b87308 */ /* 0x000f220000000800 */
[----:B------:R-:W5:Y:S01]  /*117e0*/  LDSM.16.MT88.4 R12, [R205+0x4880] ;  /* 0x00488000cd0c783b */ /* 0x000f620000004200 */
[--C-:B------:R-:W-:Y:S02]  /*117f0*/  FFMA.FTZ R236, R181, c[0x0][0x2d0], -R178.reuse ;  /* 0x0000b400b5ec7a23 */ /* 0x100fe400000108b2 */
[--C-:B------:R-:W-:Y:S01]  /*11800*/  FFMA.FTZ R239, R179, c[0x0][0x2d0], -R178.reuse ;  /* 0x0000b400b3ef7a23 */ /* 0x100fe200000108b2 */
[----:B------:R-:W-:Y:S01]  /*11810*/  LDSM.16.MT88.4 R180, [R207+0x6880] ;  /* 0x00688000cfb4783b */ /* 0x000fe20000004200 */
[----:B------:R-:W-:-:S02]  /*11820*/  FFMA.FTZ R238, R177, c[0x0][0x2d0], -R178 ;  /* 0x0000b400b1ee7a23 */ /* 0x000fc400000108b2 */
[----:B------:R-:W-:Y:S01]  /*11830*/  MUFU.EX2 R187, R187 ;  /* 0x000000bb00bb7308 */ /* 0x000fe20000000800 */
[----:B------:R-:W-:Y:S02]  /*11840*/  FFMA.FTZ R243, R176, c[0x0][0x2d0], -R178 ;  /* 0x0000b400b0f37a23 */ /* 0x000fe400000108b2 */
[----:B------:R-:W-:Y:S05]  /*11850*/  LDSM.16.MT88.4 R176, [R205+0x6880] ;  /* 0x00688000cdb0783b */ /* 0x000fea0000004200 */
[----:B------:R-:W1:Y:S01]  /*11860*/  MUFU.EX2 R0, R0 ;  /* 0x0000000000007308 */ /* 0x000e620000000800 */
[----:B----4-:R-:W-:Y:S01]  /*11870*/  F2FP.BF16.PACK_AB R141, R184, R189 ;  /* 0x000000bdb88d723e */ /* 0x010fe200000010ff */
[----:B------:R-:W-:-:S06]  /*11880*/  FADD.FTZ R184, R189, R184 ;  /* 0x000000b8bdb87221 */ /* 0x000fcc0000010000 */
[----:B------:R-:W-:Y:S01]  /*11890*/  MUFU.EX2 R235, R235 ;  /* 0x000000eb00eb7308 */ /* 0x000fe20000000800 */
[----:B-1----:R-:W-:-:S07]  /*118a0*/  F2FP.BF16.PACK_AB R143, R0, R187 ;  /* 0x000000bb008f723e */ /* 0x002fce00000010ff */
[----:B------:R-:W1:Y:S01]  /*118b0*/  MUFU.EX2 R214, R214 ;  /* 0x000000d600d67308 */ /* 0x000e620000000800 */
[----:B------:R-:W-:-:S04]  /*118c0*/  FADD.FTZ R187, R187, R184 ;  /* 0x000000b8bbbb7221 */ /* 0x000fc80000010000 */
[----:B------:R-:W-:Y:S01]  /*118d0*/  FADD.FTZ R0, R0, R187 ;  /* 0x000000bb00007221 */ /* 0x000fe20000010000 */
        /* <DEDUP_REMOVED lines=36> */
[C---:B------:R-:W-:Y:S07]  /*11b20*/  HMMA.16816.F32.BF16 R144, R140.reuse, R4, RZ ;  /* 0x000000048c90723c */ /* 0x040fee00000418ff */
[----:B------:R-:W-:Y:S01]  /*11b30*/  F2FP.BF16.PACK_AB R4, R188, R231 ;  /* 0x000000e7bc04723e */ /* 0x000fe200000010ff */
[----:B------:R-:W-:Y:S01]  /*11b40*/  HMMA.16816.F32.BF16 R140, R140, R6, RZ ;  /* 0x000000068c8c723c */ /* 0x000fe200000418ff */
[----:B-1----:R-:W-:Y:S01]  /*11b50*/  F2FP.BF16.PACK_AB R5, R214, R235 ;  /* 0x000000ebd605723e */ /* 0x002fe200000010ff */
[----:B------:R-:W-:-:S02]  /*11b60*/  FADD.FTZ R231, R231, R2 ;  /* 0x00000002e7e77221 */ /* 0x000fc40000010000 */
[----:B------:R-:W-:Y:S02]  /*11b70*/  FADD.FTZ R235, R235, R0 ;  /* 0x00000000ebeb7221 */ /* 0x000fe40000010000 */
[----:B------:R-:W-:Y:S01]  /*11b80*/  FADD.FTZ R188, R188, R231 ;  /* 0x000000e7bcbc7221 */ /* 0x000fe20000010000 */
[----:B------:R-:W-:Y:S01]  /*11b90*/  F2FP.BF16.PACK_AB R6, R186, R191 ;  /* 0x000000bfba06723e */ /* 0x000fe200000010ff */
[----:B------:R-:W-:Y:S01]  /*11ba0*/  FADD.FTZ R214, R214, R235 ;  /* 0x000000ebd6d67221 */ /* 0x000fe20000010000 */
[----:B----4-:R-:W-:Y:S01]  /*11bb0*/  F2FP.BF16.PACK_AB R7, R190, R233 ;  /* 0x000000e9be07723e */ /* 0x010fe200000010ff */
[----:B------:R-:W-:Y:S02]  /*11bc0*/  FADD.FTZ R191, R191, R188 ;  /* 0x000000bcbfbf7221 */ /* 0x000fe40000010000 */
[----:B------:R-:W-:Y:S02]  /*11bd0*/  FADD.FTZ R233, R233, R214 ;  /* 0x000000d6e9e97221 */ /* 0x000fe40000010000 */
[----:B------:R-:W-:-:S02]  /*11be0*/  FADD.FTZ R191, R186, R191 ;  /* 0x000000bfbabf7221 */ /* 0x000fc40000010000 */
[----:B--2---:R-:W-:Y:S01]  /*11bf0*/  HMMA.16816.F32.BF16 R152, R4, R8, R152 ;  /* 0x000000080498723c */ /* 0x004fe20000041898 */
[----:B------:R-:W-:-:S07]  /*11c00*/  FADD.FTZ R233, R190, R233 ;  /* 0x000000e9bee97221 */ /* 0x000fce0000010000 */
[C---:B------:R-:W-:Y:S01]  /*11c10*/  HMMA.16816.F32.BF16 R28, R4.reuse, R10, R28 ;  /* 0x0000000a041c723c */ /* 0x040fe2000004181c */
[----:B------:R-:W1:Y:S07]  /*11c20*/  LDSM.16.MT88.4 R8, [R204+0x6080] ;  /* 0x00608000cc08783b */ /* 0x000e6e0000004200 */
[C---:B---3--:R-:W-:Y:S08]  /*11c30*/  HMMA.16816.F32.BF16 R32, R4.reuse, R16, R32 ;  /* 0x000000100420723c */ /* 0x048ff00000041820 */
[C---:B------:R-:W-:Y:S01]  /*11c40*/  HMMA.16816.F32.BF16 R36, R4.reuse, R18, R36 ;  /* 0x000000120424723c */ /* 0x040fe20000041824 */
[----:B------:R-:W-:Y:S07]  /*11c50*/  LDSM.16.MT88.4 R16, [R205+0x7880] ;  /* 0x00788000cd10783b */ /* 0x000fee0000004200 */
[C---:B-----5:R-:W-:Y:S08]  /*11c60*/  HMMA.16816.F32.BF16 R40, R4.reuse, R12, R40 ;  /* 0x0000000c0428723c */ /* 0x060ff00000041828 */
[C---:B------:R-:W-:Y:S01]  /*11c70*/  HMMA.16816.F32.BF16 R44, R4.reuse, R14, R44 ;  /* 0x0000000e042c723c */ /* 0x040fe2000004182c */
[----:B------:R-:W-:Y:S07]  /*11c80*/  LDSM.16.MT88.4 R12, [R204+0x7880] ;  /* 0x00788000cc0c783b */ /* 0x000fee0000004200 */
[C---:B------:R-:W-:Y:S08]  /*11c90*/  HMMA.16816.F32.BF16 R64, R4.reuse, R164, R64 ;  /* 0x000000a40440723c */ /* 0x040ff00000041840 */
[C---:B-1----:R-:W-:Y:S08]  /*11ca0*/  HMMA.16816.F32.BF16 R80, R4.reuse, R8, R80 ;  /* 0x000000080450723c */ /* 0x042ff00000041850 */
        /* <DEDUP_REMOVED lines=13> */
[C---:B------:R-:W-:Y:S08]  /*11d80*/  HMMA.16816.F32.BF16 R48, R4.reuse, R172, R48 ;  /* 0x000000ac0430723c */ /* 0x040ff00000041830 */
[C---:B------:R-:W-:Y:S01]  /*11d90*/  HMMA.16816.F32.BF16 R52, R4.reuse, R174, R52 ;  /* 0x000000ae0434723c */ /* 0x040fe20000041834 */
[----:B------:R-:W-:Y:S07]  /*11da0*/  LDSM.16.MT88.4 R172, [R204+0x6880] ;  /* 0x00688000ccac783b */ /* 0x000fee0000004200 */
[C---:B------:R-:W-:Y:S08]  /*11db0*/  HMMA.16816.F32.BF16 R56, R4.reuse, R168, R56 ;  /* 0x000000a80438723c */ /* 0x040ff00000041838 */
[C---:B------:R-:W-:Y:S01]  /*11dc0*/  HMMA.16816.F32.BF16 R60, R4.reuse, R170, R60 ;  /* 0x000000aa043c723c */ /* 0x040fe2000004183c */
[----:B------:R-:W-:Y:S07]  /*11dd0*/  LDSM.16.MT88.4 R168, [R207+0x8080] ;  /* 0x00808000cfa8783b */ /* 0x000fee0000004200 */
[C---:B------:R-:W-:Y:S08]  /*11de0*/  HMMA.16816.F32.BF16 R96, R4.reuse, R20, R96 ;  /* 0x000000140460723c */ /* 0x040ff00000041860 */
[C---:B------:R-:W-:Y:S01]  /*11df0*/  HMMA.16816.F32.BF16 R100, R4.reuse, R22, R100 ;  /* 0x000000160464723c */ /* 0x040fe20000041864 */
[----:B------:R-:W5:Y:S07]  /*11e00*/  LDSM.16.MT88.4 R20, [R207+0x5080] ;  /* 0x00508000cf14783b */ /* 0x000f6e0000004200 */
[C---:B------:R-:W-:Y:S08]  /*11e10*/  HMMA.16816.F32.BF16 R104, R4.reuse, R16, R104 ;  /* 0x000000100468723c */ /* 0x040ff00000041868 */
[C---:B------:R-:W-:Y:S01]  /*11e20*/  HMMA.16816.F32.BF16 R108, R4.reuse, R18, R108 ;  /* 0x00000012046c723c */ /* 0x040fe2000004186c */
[----:B------:R-:W1:Y:S07]  /*11e30*/  LDSM.16.MT88.4 R16, [R205+0x5080] ;  /* 0x00508000cd10783b */ /* 0x000e6e0000004200 */
[C---:B------:R-:W-:Y:S08]  /*11e40*/  HMMA.16816.F32.BF16 R112, R4.reuse, R12, R112 ;  /* 0x0000000c0470723c */ /* 0x040ff00000041870 */
[C---:B------:R-:W-:Y:S01]  /*11e50*/  HMMA.16816.F32.BF16 R116, R4.reuse, R14, R116 ;  /* 0x0000000e0474723c */ /* 0x040fe20000041874 */
[----:B------:R-:W1:Y:S07]  /*11e60*/  LDSM.16.MT88.4 R12, [R204+0x5080] ;  /* 0x00508000cc0c783b */ /* 0x000e6e0000004200 */
[C---:B--2---:R-:W-:Y:S08]  /*11e70*/  HMMA.16816.F32.BF16 R148, R4.reuse, R164, R148 ;  /* 0x000000a40494723c */ /* 0x044ff00000041894 */
[C---:B------:R-:W-:Y:S01]  /*11e80*/  HMMA.16816.F32.BF16 R128, R4.reuse, R166, R128 ;  /* 0x000000a60480723c */ /* 0x040fe20000041880 */
[----:B------:R-:W-:Y:S07]  /*11e90*/  LDSM.16.MT88.4 R164, [R206+0x8080] ;  /* 0x00808000cea4783b */ /* 0x000fee0000004200 */
[C---:B---3--:R-:W-:Y:S08]  /*11ea0*/  HMMA.16816.F32.BF16 R132, R4.reuse, R160, R132 ;  /* 0x000000a00484723c */ /* 0x048ff00000041884 */
[C---:B------:R-:W-:Y:S01]  /*11eb0*/  HMMA.16816.F32.BF16 R136, R4.reuse, R162, R136 ;  /* 0x000000a20488723c */ /* 0x040fe20000041888 */
[----:B------:R-:W-:Y:S07]  /*11ec0*/  LDSM.16.MT88.4 R160, [R205+0x8080] ;  /* 0x00808000cda0783b */ /* 0x000fee0000004200 */
[C---:B----4-:R-:W-:Y:S08]  /*11ed0*/  HMMA.16816.F32.BF16 R144, R4.reuse, R24, R144 ;  /* 0x000000180490723c */ /* 0x050ff00000041890 */
[----:B------:R-:W-:Y:S01]  /*11ee0*/  HMMA.16816.F32.BF16 R140, R4, R26, R140 ;  /* 0x0000001a048c723c */ /* 0x000fe2000004188c */
[----:B------:R-:W-:Y:S06]  /*11ef0*/  LDSM.16.MT88.4 R24, [R204+0x8080] ;  /* 0x00808000cc18783b */ /* 0x000fec0000004200 */
        /* <DEDUP_REMOVED lines=9> */
[----:B-1----:R-:W-:Y:S01]  /*11f90*/  HMMA.16816.F32.BF16 R32, R4, R8, R32 ;  /* 0x000000080420723c */ /* 0x002fe20000041820 */
[----:B------:R-:W-:-:S02]  /*11fa0*/  FADD.FTZ R238, R238, R239 ;  /* 0x000000efeeee7221 */ /* 0x000fc40000010000 */
[----:B------:R-:W-:Y:S02]  /*11fb0*/  FADD.FTZ R241, R241, R234 ;  /* 0x000000eaf1f17221 */ /* 0x000fe40000010000 */
[----:B------:R-:W-:-:S03]  /*11fc0*/  FADD.FTZ R239, R243, R238 ;  /* 0x000000eef3ef7221 */ /* 0x000fc60000010000 */
[C---:B------:R-:W-:Y:S01]  /*11fd0*/  HMMA.16816.F32.BF16 R36, R4.reuse, R10, R36 ;  /* 0x0000000a0424723c */ /* 0x040fe20000041824 */
[----:B------:R-:W1:Y:S07]  /*11fe0*/  LDSM.16.MT88.4 R8, [R206+0x6880] ;  /* 0x00688000ce08783b */ /* 0x000e6e0000004200 */
[C---:B-----5:R-:W-:Y:S08]  /*11ff0*/  HMMA.16816.F32.BF16 R152, R4.reuse, R20, R152 ;  /* 0x000000140498723c */ /* 0x060ff00000041898 */
        /* <DEDUP_REMOVED lines=29> */
[C---:B----4-:R-:W-:Y:S08]  /*121d0*/  HMMA.16816.F32.BF16 R132, R4.reuse, R12, R132 ;  /* 0x0000000c0484723c */ /* 0x050ff00000041884 */
[C---:B------:R-:W-:Y:S08]  /*121e0*/  HMMA.16816.F32.BF16 R136, R4.reuse, R14, R136 ;  /* 0x0000000e0488723c */ /* 0x040ff00000041888 */
[C---:B-1----:R-:W-:Y:S08]  /*121f0*/  HMMA.16816.F32.BF16 R144, R4.reuse, R8, R144 ;  /* 0x000000080490723c */ /* 0x042ff00000041890 */
[----:B------:R-:W-:Y:S01]  /*12200*/  HMMA.16816.F32.BF16 R140, R4, R10, R140 ;  /* 0x0000000a048c723c */ /* 0x000fe2000004188c */
[----:B------:R-:W-:Y:S07]  /*12210*/  @!P1 BRA `(.L_x_941) ;  /* 0x00002d6000009947 */ /* 0x000fee0003800000 */
[----:B------:R-:W1:Y:S01]  /*12220*/  S2R R5, SR_TID.X ;  /* 0x0000000000057919 */ /* 0x000e620000002100 */
[----:B------:R-:W-:-:S02]  /*12230*/  IADD3 R238, R156, -0x2, RZ ;  /* 0xfffffffe9cee7810 */ /* 0x000fc40007ffe0ff */
[----:B-1----:R-:W-:-:S04]  /*12240*/  SHF.R.S32.HI R0, RZ, 0x1f, R5 ;  /* 0x0000001fff007819 */ /* 0x002fc80000011405 */
[----:B------:R-:W-:-:S04]  /*12250*/  LEA.HI R231, R0, R5, RZ, 0x3 ;  /* 0x0000000500e77211 */ /* 0x000fc800078f18ff */
[----:B------:R-:W-:Y:S02]  /*12260*/  LOP3.LUT R0, R231, 0xfffffff8, RZ, 0xc0, !PT ;  /* 0xfffffff8e7007812 */ /* 0x000fe400078ec0ff */
[----:B------:R-:W-:-:S03]  /*12270*/  SHF.R.S32.HI R231, RZ, 0x3, R231 ;  /* 0x00000003ffe77819 */ /* 0x000fc600000114e7 */
[----:B------:R-:W-:Y:S01]  /*12280*/  IMAD.IADD R0, R5, 0x1, -R0 ;  /* 0x0000000105007824 */ /* 0x000fe200078e0a00 */
[----:B------:R-:W-:-:S03]  /*12290*/  IADD3 R231, -R231, 0x30, RZ ;  /* 0x00000030e7e77810 */ /* 0x000fc60007ffe1ff */
[----:B------:R-:W-:-:S05]  /*122a0*/  IMAD.SHL.U32 R233, R0, 0x8, RZ ;  /* 0x0000000800e97824 */ /* 0x000fca00078e00ff */
[C---:B------:R-:W-:Y:S02]  /*122b0*/  IADD3 R2, R233.reuse, 0x40, RZ ;  /* 0x00000040e9027810 */ /* 0x040fe40007ffe0ff */
[----:B------:R-:W-:Y:S02]  /*122c0*/  IADD3 R0, R233, 0x80, RZ ;  /* 0x00000080e9007810 */ /* 0x000fe40007ffe0ff */
[----:B------:R-:W-:Y:S02]  /*122d0*/  SHF.R.S32.HI R235, RZ, 0x1f, R2 ;  /* 0x0000001fffeb7819 */ /* 0x000fe40000011402 */
[----:B------:R-:W-:Y:S02]  /*122e0*/  SHF.R.S32.HI R237, RZ, 0x1f, R0 ;  /* 0x0000001fffed7819 */ /* 0x000fe40000011400 */
[----:B------:R-:W-:Y:S02]  /*122f0*/  LEA.HI R235, R235, R2, RZ, 0x3 ;  /* 0x00000002ebeb7211 */ /* 0x000fe400078f18ff */
[----:B------:R-:W-:-:S02]  /*12300*/  LEA.HI R237, R237, R0, RZ, 0x3 ;  /* 0x00000000eded7211 */ /* 0x000fc400078f18ff */
[----:B------:R-:W-:Y:S02]  /*12310*/  LOP3.LUT R235, R235, 0xfffffff8, RZ, 0xc0, !PT ;  /* 0xfffffff8ebeb7812 */ /* 0x000fe400078ec0ff */
[----:B------:R-:W-:Y:S02]  /*12320*/  LOP3.LUT R237, R237, 0xfffffff8, RZ, 0xc0, !PT ;  /* 0xfffffff8eded7812 */ /* 0x000fe400078ec0ff */
[----:B------:R-:W-:Y:S02]  /*12330*/  SHF.R.S32.HI R232, RZ, 0x1f, R233 ;  /* 0x0000001fffe87819 */ /* 0x000fe400000114e9 */
[----:B------:R-:W-:Y:S02]  /*12340*/  SHF.R.S32.HI R234, RZ, 0x1f, R235 ;  /* 0x0000001fffea7819 */ /* 0x000fe400000114eb */
[----:B------:R-:W-:Y:S02]  /*12350*/  SHF.R.S32.HI R236, RZ, 0x1f, R237 ;  /* 0x0000001fffec7819 */ /* 0x000fe400000114ed */
[C---:B------:R-:W-:Y:S01]  /*12360*/  SHF.L.U64.HI R232, R233.reuse, 0x1, R232 ;  /* 0x00000001e9e87819 */ /* 0x040fe200000102e8 */
[----:B------:R-:W-:Y:S01]  /*12370*/  IMAD.SHL.U32 R233, R233, 0x2, RZ ;  /* 0x00000002e9e97824 */ /* 0x000fe200078e00ff */
[C---:B------:R-:W-:Y:S01]  /*12380*/  SHF.L.U64.HI R234, R235.reuse, 0x1, R234 ;  /* 0x00000001ebea7819 */ /* 0x040fe200000102ea */
[----:B------:R-:W-:Y:S01]  /*12390*/  IMAD.SHL.U32 R235, R235, 0x2, RZ ;  /* 0x00000002ebeb7824 */ /* 0x000fe200078e00ff */
[C---:B------:R-:W-:Y:S01]  /*123a0*/  SHF.L.U64.HI R236, R237.reuse, 0x1, R236 ;  /* 0x00000001edec7819 */ /* 0x040fe200000102ec */
[----:B------:R-:W-:-:S02]  /*123b0*/  IMAD.SHL.U32 R237, R237, 0x2, RZ ;  /* 0x00000002eded7824 */ /* 0x000fc400078e00ff */
.L_x_946:
[----:B------:R-:W-:Y:S01]  /*123c0*/  SHF.R.S32.HI R5, RZ, 0x1f, R226 ;  /* 0x0000001fff057819 */ /* 0x000fe200000114e2 */
[C---:B------:R-:W-:Y:S01]  /*123d0*/  IMAD.WIDE.U32 R8, R226.reuse, c[0x0][0x208], RZ ;  /* 0x00008200e2087a25 */ /* 0x040fe200078e00ff */
[----:B------:R-:W-:Y:S01]  /*123e0*/  SHF.R.S32.HI R159, RZ, 0x1f, R215 ;  /* 0x0000001fff9f7819 */ /* 0x000fe200000114d7 */
[----:B------:R-:W-:Y:S04]  /*123f0*/  DEPBAR.LE SB0, 0x0 ;  /* 0x000080000000791a */ /* 0x000fe80000000000 */
[----:B------:R-:W-:Y:S01]  /*12400*/  BAR.SYNC.DEFER_BLOCKING 0x0 ;  /* 0x0000000000007b1d */ /* 0x000fe20000010000 */
[----:B------:R-:W-:Y:S01]  /*12410*/  IMAD R5, R5, c[0x0][0x208], RZ ;  /* 0x0000820005057a24 */ /* 0x000fe200078e02ff */
[----:B------:R-:W-:Y:S01]  /*12420*/  SHF.R.S32.HI R6, RZ, 0x1f, R225 ;  /* 0x0000001fff067819 */ /* 0x000fe200000114e1 */
[----:B------:R-:W-:Y:S01]  /*12430*/  IMAD.WIDE.U32 R10, R215, c[0x0][0x210], RZ ;  /* 0x00008400d70a7a25 */ /* 0x000fe200078e00ff */
[----:B------:R-:W-:Y:S02]  /*12440*/  ISETP.GE.AND P1, PT, R221, c[0x0][0x1d4], PT ;  /* 0x00007500dd007a0c */ /* 0x000fe40003f26270 */
[----:B------:R-:W-:Y:S01]  /*12450*/  SHF.R.S32.HI R243, RZ, 0x1f, R230 ;  /* 0x0000001ffff37819 */ /* 0x000fe200000114e6 */
[----:B------:R-:W-:Y:S01]  /*12460*/  IMAD R5, R226, c[0x0][0x20c], R5 ;  /* 0x00008300e2057a24 */ /* 0x000fe200078e0205 */
[----:B------:R-:W-:Y:S01]  /*12470*/  MOV R0, R3 ;  /* 0x0000000300007202 */ /* 0x000fe20000000f00 */
[----:B------:R-:W-:Y:S02]  /*12480*/  IMAD R6, R6, c[0x0][0x218], RZ ;  /* 0x0000860006067a24 */ /* 0x000fe400078e02ff */
[----:B------:R-:W-:Y:S02]  /*12490*/  IMAD.IADD R9, R9, 0x1, R5 ;  /* 0x0000000109097824 */ /* 0x000fe400078e0205 */
[----:B------:R-:W-:Y:S02]  /*124a0*/  IMAD R5, R159, c[0x0][0x210], RZ ;  /* 0x000084009f057a24 */ /* 0x000fe400078e02ff */
[----:B------:R-:W-:Y:S04]  /*124b0*/  IMAD.WIDE.U32 R8, R225, c[0x0][0x218], R8 ;  /* 0x00008600e1087a25 */ /* 0x000fe800078e0008 */
[----:B------:R-:W-:Y:S01]  /*124c0*/  IMAD R5, R215, c[0x0][0x214], R5 ;  /* 0x00008500d7057a24 */ /* 0x000fe200078e0205 */
[----:B------:R-:W-:Y:S01]  /*124d0*/  IADD3 R4, P0, R10, R8, RZ ;  /* 0x000000080a047210 */ /* 0x000fe20007f1e0ff */
[----:B------:R-:W-:Y:S02]  /*124e0*/  IMAD R6, R225, c[0x0][0x21c], R6 ;  /* 0x00008700e1067a24 */ /* 0x000fe400078e0206 */
[----:B------:R-:W-:Y:S01]  /*124f0*/  IMAD.IADD R5, R11, 0x1, R5 ;  /* 0x000000010b057824 */ /* 0x000fe200078e0205 */
[----:B------:R-:W-:Y:S01]  /*12500*/  LDSM.16.M88.4 R160, [R210] ;  /* 0x00000000d2a0783b */ /* 0x000fe20000000200 */
[----:B------:R-:W-:Y:S01]  /*12510*/  IMAD R214, R213, 0x2, R210 ;  /* 0x00000002d5d67824 */ /* 0x000fe200078e02d2 */
[----:B------:R-:W-:Y:S01]  /*12520*/  ULDC.64 UR4, c[0x0][0x118] ;  /* 0x0000460000047ab9 */ /* 0x000fe20000000a00 */
[----:B------:R-:W-:Y:S01]  /*12530*/  BSSY B0, `(.L_x_942) ;  /* 0x0000031000007945 */ /* 0x000fe20003800000 */
[----:B------:R-:W-:Y:S01]  /*12540*/  LDSM.16.M88.4 R164, [R209+0xa080] ;  /* 0x00a08000d1a4783b */ /* 0x000fe20000000200 */
[----:B------:R-:W-:Y:S02]  /*12550*/  IADD3.X R5, R5, R9, R6, P0, !PT ;  /* 0x0000000905057210 */ /* 0x000fe400007fe406 */
[C---:B------:R-:W-:Y:S01]  /*12560*/  LEA R2, P0, R4.reuse, c[0x0][0x1f8], 0x1 ;  /* 0x00007e0004027a11 */ /* 0x040fe200078008ff */
[----:B------:R-:W-:Y:S03]  /*12570*/  LDSM.16.M88.4 R168, [R209+0xa880] ;  /* 0x00a88000d1a8783b */ /* 0x000fe60000000200 */
[----:B------:R-:W-:Y:S01]  /*12580*/  LEA.HI.X R10, R4, c[0x0][0x1fc], R5, 0x1, P0 ;  /* 0x00007f00040a7a11 */ /* 0x000fe200000f0c05 */
[----:B------:R-:W-:Y:S04]  /*12590*/  LDSM.16.M88.4 R172, [R209+0xb080] ;  /* 0x00b08000d1ac783b */ /* 0x000fe80000000200 */
[----:B------:R-:W1:Y:S04]  /*125a0*/  SHFL.IDX PT, R4, R2, RZ, 0x181f ;  /* 0x00181fff02047589 */ /* 0x000e6800000e0000 */
[----:B------:R-:W-:Y:S04]  /*125b0*/  LDSM.16.M88.4 R176, [R214] ;  /* 0x00000000d6b0783b */ /* 0x000fe80000000200 */
[----:B------:R-:W2:Y:S04]  /*125c0*/  SHFL.IDX PT, R5, R10, RZ, 0x181f ;  /* 0x00181fff0a057589 */ /* 0x000ea800000e0000 */
[----:B------:R3:W4:Y:S04]  /*125d0*/  LDSM.16.M88.4 R180, [R208] ;  /* 0x00000000d0b4783b */ /* 0x0007280000000200 */
[----:B------:R3:W3:Y:S04]  /*125e0*/  LDSM.16.M88.4 R184, [R203] ;  /* 0x00000000cbb8783b */ /* 0x0006e80000000200 */
[----:B------:R3:W3:Y:S01]  /*125f0*/  LDSM.16.M88.4 R188, [R202] ;  /* 0x00000000cabc783b */ /* 0x0006e20000000200 */
[C---:B-1----:R-:W-:Y:S05]  /*12600*/  IADD3 R12, P0, R4.reuse, R233, RZ ;  /* 0x000000e9040c7210 */ /* 0x042fea0007f1e0ff */
[C---:B--2---:R-:W-:Y:S01]  /*12610*/  IMAD.X R13, R5.reuse, 0x1, R232, P0 ;  /* 0x00000001050d7824 */ /* 0x044fe200000e06e8 */
[C---:B------:R-:W-:Y:S04]  /*12620*/  IADD3 R8, P0, R4.reuse, R235, RZ ;  /* 0x000000eb04087210 */ /* 0x040fe80007f1e0ff */
[----:B------:R-:W-:Y:S01]  /*12630*/  @!PT LDS RZ, [RZ] ;  /* 0x00000000fffff984 */ /* 0x000fe20000000800 */
[----:B------:R-:W-:Y:S01]  /*12640*/  @!PT LDS RZ, [RZ] ;  /* 0x00000000fffff984 */ /* 0x000fe20000000800 */
[----:B------:R-:W-:Y:S01]  /*12650*/  @!PT LDS RZ, [RZ] ;  /* 0x00000000fffff984 */ /* 0x000fe20000000800 */
[----:B------:R1:W-:Y:S01]  /*12660*/  LDGSTS.E.BYPASS.LTC128B.128 [R227+0x4080], [R12.64], !P6 ;  /* 0x040800000ce37fae */ /* 0x0003e2000f101d44 */
[C---:B------:R-:W-:Y:S02]  /*12670*/  IADD3.X R9, R5.reuse, R234, RZ, P0, !PT ;  /* 0x000000ea05097210 */ /* 0x040fe400007fe4ff */
[----:B------:R-:W-:Y:S03]  /*12680*/  IADD3 R6, P0, R4, R237, RZ ;  /* 0x000000ed04067210 */ /* 0x000fe60007f1e0ff */
[----:B------:R1:W-:Y:S01]  /*12690*/  LDGSTS.E.BYPASS.LTC128B.128 [R227+0x5880], [R8.64], !P1 ;  /* 0x0588000008e37fae */ /* 0x0003e2000c901d44 */
[----:B------:R-:W-:Y:S01]  /*126a0*/  ISETP.GT.AND P1, PT, R216, 0x7f, PT ;  /* 0x0000007fd800780c */ /* 0x000fe20003f24270 */
[----:B------:R-:W-:Y:S01]  /*126b0*/  IMAD.X R7, R5, 0x1, R236, P0 ;  /* 0x0000000105077824 */ /* 0x000fe200000e06ec */
[C---:B------:R-:W-:Y:S04]  /*126c0*/  LEA R4, P0, R230.reuse, R4, 0x1 ;  /* 0x00000004e6047211 */ /* 0x040fe800078008ff */
[----:B------:R1:W-:Y:S01]  /*126d0*/  LDGSTS.E.BYPASS.LTC128B.128 [R227+0x7080], [R6.64], !P5 ;  /* 0x0708000006e37fae */ /* 0x0003e2000e901d44 */
[----:B------:R-:W-:Y:S05]  /*126e0*/  LEA.HI.X R5, R230, R5, R243, 0x1, P0 ;  /* 0x00000005e6057211 */ /* 0x000fea00000f0cf3 */
[----:B------:R1:W-:Y:S01]  /*126f0*/  LDGSTS.E.BYPASS.LTC128B.128 [R227+0x8880], [R4.64], !P4 ;  /* 0x0888000004e37fae */ /* 0x0003e2000e101d44 */
[----:B------:R-:W-:-:S05]  /*12700*/  @P1 BRA `(.L_x_943) ;  /* 0x0000013000001947 */ /* 0x000fca0003800000 */
[----:B----4-:R-:W-:-:S05]  /*12710*/  BRA.DIV ~URZ, `(.L_x_944) ;  /* 0x00005ae27f007947 */ /* 0x010fca000b800000 */
[----:B-1----:R1:W2:Y:S04]  /*12720*/  SHFL.IDX PT, R5, R10, 0x1, 0x181f ;  /* 0x00381f000a057f89 */ /* 0x0022a800000e0000 */
[----:B------:R1:W4:Y:S02]  /*12730*/  SHFL.IDX PT, R9, R2, 0x1, 0x181f ;  /* 0x00381f0002097f89 */ /* 0x00032400000e0000 */
.L_x_965:
[----:B----4-:R-:W-:Y:S02]  /*12740*/  IADD3 R12, P0, R9, R233, RZ ;  /* 0x000000e9090c7210 */ /* 0x010fe40007f1e0ff */
[----:B------:R-:W-:Y:S03]  /*12750*/  ISETP.GE.AND P1, PT, R221, c[0x0][0x1d4], PT ;  /* 0x00007500dd007a0c */ /* 0x000fe60003f26270 */
[----:B--2---:R-:W-:Y:S01]  /*12760*/  IMAD.X R13, R5, 0x1, R232, P0 ;  /* 0x00000001050d7824 */ /* 0x004fe200000e06e8 */
[----:B-1----:R-:W-:Y:S04]  /*12770*/  IADD3 R10, P0, R9, R235, RZ ;  /* 0x000000eb090a7210 */ /* 0x002fe80007f1e0ff */
[----:B------:R-:W-:Y:S01]  /*12780*/  @!PT LDS RZ, [RZ] ;  /* 0x00000000fffff984 */ /* 0x000fe20000000800 */
[----:B------:R-:W-:Y:S01]  /*12790*/  @!PT LDS RZ, [RZ] ;  /* 0x00000000fffff984 */ /* 0x000fe20000000800 */
[----:B------:R-:W-:Y:S01]  /*127a0*/  @!PT LDS RZ, [RZ] ;  /* 0x00000000fffff984 */ /* 0x000fe20000000800 */
[----:B------:R1:W-:Y:S01]  /*127b0*/  LDGSTS.E.BYPASS.LTC128B.128 [R227+0x5080], [R12.64], !P6 ;  /* 0x050800000ce37fae */ /* 0x0003e2000f101d44 */
[----:B------:R-:W-:Y:S01]  /*127c0*/  IMAD.X R11, R5, 0x1, R234, P0 ;  /* 0x00000001050b7824 */ /* 0x000fe200000e06ea */
[----:B------:R-:W-:Y:S04]  /*127d0*/  IADD3 R6, P0, R9, R237, RZ ;  /* 0x000000ed09067210 */ /* 0x000fe80007f1e0ff */
[----:B------:R1:W-:Y:S01]  /*127e0*/  LDGSTS.E.BYPASS.LTC128B.128 [R227+0x6880], [R10.64], !P1 ;  /* 0x068800000ae37fae */ /* 0x0003e2000c901d44 */
[----:B------:R-:W-:Y:S01]  /*127f0*/  IMAD.X R7, R5, 0x1, R236, P0 ;  /* 0x0000000105077824 */ /* 0x000fe200000e06ec */
[C---:B------:R-:W-:Y:S04]  /*12800*/  LEA R4, P0, R230.reuse, R9, 0x1 ;  /* 0x00000009e6047211 */ /* 0x040fe800078008ff */
[----:B------:R1:W-:Y:S01]  /*12810*/  LDGSTS.E.BYPASS.LTC128B.128 [R227+0x8080], [R6.64], !P5 ;  /* 0x0808000006e37fae */ /* 0x0003e2000e901d44 */
[----:B------:R-:W-:Y:S05]  /*12820*/  LEA.HI.X R5, R230, R5, R243, 0x1, P0 ;  /* 0x00000005e6057211 */ /* 0x000fea00000f0cf3 */
[----:B------:R1:W-:Y:S03]  /*12830*/  LDGSTS.E.BYPASS.LTC128B.128 [R227+0x9880], [R4.64], !P4 ;  /* 0x0988000004e37fae */ /* 0x0003e6000e101d44 */
.L_x_943:
[----:B----4-:R-:W-:Y:S05]  /*12840*/  BSYNC B0 ;  /* 0x0000000000007941 */ /* 0x010fea0003800000 */
.L_x_942:
[----:B------:R-:W0:Y:S01]  /*12850*/  LDGDEPBAR ;  /* 0x00000000000079af */ /* 0x000e220000000000 */
[----:B------:R-:W-:Y:S01]  /*12860*/  WARPSYNC 0xffffffff ;  /* 0xffffffff00007948 */ /* 0x000fe20003800000 */
[C---:B-1----:R-:W-:Y:S03]  /*12870*/  HMMA.16816.F32.BF16 R4, R160.reuse, R164, RZ ;  /* 0x000000a4a004723c */ /* 0x042fe600000418ff */
[----:B------:R-:W-:Y:S01]  /*12880*/  ISETP.GE.AND P0, PT, R238, 0x1, PT ;  /* 0x00000001ee00780c */ /* 0x000fe20003f06270 */
[C---:B------:R-:W-:Y:S01]  /*12890*/  IMAD R158, R211.reuse, 0x2, R210 ;  /* 0x00000002d39e7824 */ /* 0x040fe200078e02d2 */
[----:B------:R-:W-:Y:S01]  /*128a0*/  LEA R2, R212, R209, 0x1 ;  /* 0x000000d1d4027211 */ /* 0x000fe200078e08ff */
[----:B------:R-:W-:Y:S02]  /*128b0*/  IMAD R156, R211, 0x2, R214 ;  /* 0x00000002d39c7824 */ /* 0x000fe400078e02d6 */
[C---:B------:R-:W-:Y:S01]  /*128c0*/  HMMA.16816.F32.BF16 R8, R160.reuse, R166, RZ ;  /* 0x000000a6a008723c */ /* 0x040fe200000418ff */
[----:B------:R-:W-:Y:S07]  /*128d0*/  LDSM.16.M88.4 R164, [R158] ;  /* 0x000000009ea4783b */ /* 0x000fee0000000200 */
[C---:B------:R-:W-:Y:S08]  /*128e0*/  HMMA.16816.F32.BF16 R12, R160.reuse, R168, RZ ;  /* 0x000000a8a00c723c */ /* 0x040ff000000418ff */
[C---:B------:R-:W-:Y:S01]  /*128f0*/  HMMA.16816.F32.BF16 R16, R160.reuse, R170, RZ ;  /* 0x000000aaa010723c */ /* 0x040fe200000418ff */
[----:B------:R-:W1:Y:S07]  /*12900*/  LDSM.16.M88.4 R168, [R2+0xa080] ;  /* 0x00a0800002a8783b */ /* 0x000e6e0000000200 */
[C---:B------:R-:W-:Y:S08]  /*12910*/  HMMA.16816.F32.BF16 R20, R160.reuse, R172, RZ ;  /* 0x000000aca014723c */ /* 0x040ff000000418ff */
[----:B------:R-:W-:Y:S01]  /*12920*/  HMMA.16816.F32.BF16 R24, R160, R174, RZ ;  /* 0x000000aea018723c */ /* 0x000fe200000418ff */
[----:B------:R-:W2:Y:S05]  /*12930*/  LDSM.16.M88.4 R160, [R2+0xa880] ;  /* 0x00a8800002a0783b */ /* 0x000eaa0000000200 */
[----:B------:R-:W4:Y:S02]  /*12940*/  LDSM.16.M88.4 R172, [R2+0xb080] ;  /* 0x00b0800002ac783b */ /* 0x000f240000000200 */
[C---:B------:R-:W-:Y:S08]  /*12950*/  HMMA.16816.F32.BF16 R4, R176.reuse, R180, R4 ;  /* 0x000000b4b004723c */ /* 0x040ff00000041804 */
[C---:B------:R-:W-:Y:S01]  /*12960*/  HMMA.16816.F32.BF16 R8, R176.reuse, R182, R8 ;  /* 0x000000b6b008723c */ /* 0x040fe20000041808 */
[----:B------:R-:W-:Y:S07]  /*12970*/  LDSM.16.M88.4 R180, [R156] ;  /* 0x000000009cb4783b */ /* 0x000fee0000000200 */
[C---:B---3--:R-:W-:Y:S08]  /*12980*/  HMMA.16816.F32.BF16 R12, R176.reuse, R184, R12 ;  /* 0x000000b8b00c723c */ /* 0x048ff0000004180c */
[C---:B------:R-:W-:Y:S01]  /*12990*/  HMMA.16816.F32.BF16 R16, R176.reuse, R186, R16 ;  /* 0x000000bab010723c */ /* 0x040fe20000041810 */
[----:B------:R-:W3:Y:S07]  /*129a0*/  LDSM.16.M88.4 R184, [R201] ;  /* 0x00000000c9b8783b */ /* 0x000eee0000000200 */
[C---:B------:R-:W-:Y:S08]  /*129b0*/  HMMA.16816.F32.BF16 R20, R176.reuse, R188, R20 ;  /* 0x000000bcb014723c */ /* 0x040ff00000041814 */
[----:B------:R-:W-:Y:S01]  /*129c0*/  HMMA.16816.F32.BF16 R24, R176, R190, R24 ;  /* 0x000000beb018723c */ /* 0x000fe20000041818 */
[----:B------:R-:W5:Y:S05]  /*129d0*/  LDSM.16.M88.4 R176, [R201+0x800] ;  /* 0x00080000c9b0783b */ /* 0x000f6a0000000200 */
[----:B------:R-:W3:Y:S02]  /*129e0*/  LDSM.16.M88.4 R188, [R201+0x1000] ;  /* 0x00100000c9bc783b */ /* 0x000ee40000000200 */
[C---:B-1----:R-:W-:Y:S08]  /*129f0*/  HMMA.16816.F32.BF16 R4, R164.reuse, R168, R4 ;  /* 0x000000a8a404723c */ /* 0x042ff00000041804 */
[C---:B------:R-:W-:Y:S01]  /*12a00*/  HMMA.16816.F32.BF16 R8, R164.reuse, R170, R8 ;  /* 0x000000aaa408723c */ /* 0x040fe20000041808 */
[----:B------:R-:W-:Y:S07]  /*12a10*/  LDSM.16.M88.4 R168, [R209+0xb880] ;  /* 0x00b88000d1a8783b */ /* 0x000fee0000000200 */
[C---:B--2---:R-:W-:Y:S08]  /*12a20*/  HMMA.16816.F32.BF16 R12, R164.reuse, R160, R12 ;  /* 0x000000a0a40c723c */ /* 0x044ff0000004180c */
[C---:B------:R-:W-:Y:S01]  /*12a30*/  HMMA.16816.F32.BF16 R16, R164.reuse, R162, R16 ;  /* 0x000000a2a410723c */ /* 0x040fe20000041810 */
[----:B------:R-:W1:Y:S07]  /*12a40*/  LDSM.16.M88.4 R160, [R210+0x4000] ;  /* 0x00400000d2a0783b */ /* 0x000e6e0000000200 */
[C---:B----4-:R-:W-:Y:S08]  /*12a50*/  HMMA.16816.F32.BF16 R20, R164.reuse, R172, R20 ;  /* 0x000000aca414723c */ /* 0x050ff00000041814 */
[----:B------:R-:W-:Y:S01]  /*12a60*/  HMMA.16816.F32.BF16 R24, R164, R174, R24 ;  /* 0x000000aea418723c */ /* 0x000fe20000041818 */
[----:B------:R-:W2:Y:S05]  /*12a70*/  LDSM.16.M88.4 R164, [R209+0xc080] ;  /* 0x00c08000d1a4783b */ /* 0x000eaa0000000200 */
[----:B------:R-:W4:Y:S02]  /*12a80*/  LDSM.16.M88.4 R172, [R209+0xc880] ;  /* 0x00c88000d1ac783b */ /* 0x000f240000000200 */
[C---:B---3--:R-:W-:Y:S08]  /*12a90*/  HMMA.16816.F32.BF16 R4, R180.reuse, R184, R4 ;  /* 0x000000b8b404723c */ /* 0x048ff00000041804 */
[C---:B------:R-:W-:Y:S01]  /*12aa0*/  HMMA.16816.F32.BF16 R8, R180.reuse, R186, R8 ;  /* 0x000000bab408723c */ /* 0x040fe20000041808 */
[----:B------:R-:W-:Y:S07]  /*12ab0*/  LDSM.16.M88.4 R184, [R200] ;  /* 0x00000000c8b8783b */ /* 0x000fee0000000200 */
[C---:B-----5:R-:W-:Y:S08]  /*12ac0*/  HMMA.16816.F32.BF16 R12, R180.reuse, R176, R12 ;  /* 0x000000b0b40c723c */ /* 0x060ff0000004180c */
[C---:B------:R-:W-:Y:S01]  /*12ad0*/  HMMA.16816.F32.BF16 R16, R180.reuse, R178, R16 ;  /* 0x000000b2b410723c */ /* 0x040fe20000041810 */
[----:B------:R-:W3:Y:S07]  /*12ae0*/  LDSM.16.M88.4 R176, [R214+0x4000] ;  /* 0x00400000d6b0783b */ /* 0x000eee0000000200 */
[C---:B------:R-:W-:Y:S08]  /*12af0*/  HMMA.16816.F32.BF16 R20, R180.reuse, R188, R20 ;  /* 0x000000bcb414723c */ /* 0x040ff00000041814 */
[----:B------:R-:W-:Y:S01]  /*12b00*/  HMMA.16816.F32.BF16 R24, R180, R190, R24 ;  /* 0x000000beb418723c */ /* 0x000fe20000041818 */
[----:B------:R-:W5:Y:S05]  /*12b10*/  LDSM.16.M88.4 R180, [R199] ;  /* 0x00000000c7b4783b */ /* 0x000f6a0000000200 */
[----:B------:R-:W3:Y:S02]  /*12b20*/  LDSM.16.M88.4 R188, [R198] ;  /* 0x00000000c6bc783b */ /* 0x000ee40000000200 */
        /* <DEDUP_REMOVED lines=12> */
[----:B------:R-:W-:Y:S07]  /*12bf0*/  LDSM.16.M88.4 R184, [R201+0x1800] ;  /* 0x00180000c9b8783b */ /* 0x000fee0000000200 */
[C---:B-----5:R-:W-:Y:S08]  /*12c00*/  HMMA.16816.F32.BF16 R12, R176.reuse, R180, R12 ;  /* 0x000000b4b00c723c */ /* 0x060ff0000004180c */
[C---:B------:R-:W-:Y:S01]  /*12c10*/  HMMA.16816.F32.BF16 R16, R176.reuse, R182, R16 ;  /* 0x000000b6b010723c */ /* 0x040fe20000041810 */
[----:B------:R-:W3:Y:S07]  /*12c20*/  LDSM.16.M88.4 R180, [R156+0x4000] ;  /* 0x004000009cb4783b */ /* 0x000eee0000000200 */
        /* <DEDUP_REMOVED lines=84> */
[C---:B-1----:R-:W-:Y:S01]  /*13170*/  HMMA.16816.F32.BF16 R4, R164.reuse, R168, R4 ;  /* 0x000000a8a404723c */ /* 0x042fe20000041804 */
[----:B------:R-:W-:Y:S04]  /*13180*/  DEPBAR.LE SB0, 0x0 ;  /* 0x000080000000791a */ /* 0x000fe80000000000 */
[----:B------:R-:W-:Y:S03]  /*13190*/  BAR.SYNC.DEFER_BLOCKING 0x0 ;  /* 0x0000000000007b1d */ /* 0x000fe60000010000 */
[C---:B------:R-:W-:Y:S08]  /*131a0*/  HMMA.16816.F32.BF16 R8, R164.reuse, R170, R8 ;  /* 0x000000aaa408723c */ /* 0x040ff00000041808 */
[C---:B--2---:R-:W-:Y:S08]  /*131b0*/  HMMA.16816.F32.BF16 R12, R164.reuse, R160, R12 ;  /* 0x000000a0a40c723c */ /* 0x044ff0000004180c */
[C---:B------:R-:W-:Y:S08]  /*131c0*/  HMMA.16816.F32.BF16 R16, R164.reuse, R162, R16 ;  /* 0x000000a2a410723c */ /* 0x040ff00000041810 */
[C---:B----4-:R-:W-:Y:S08]  /*131d0*/  HMMA.16816.F32.BF16 R20, R164.reuse, R172, R20 ;  /* 0x000000aca414723c */ /* 0x050ff00000041814 */
[----:B------:R-:W-:Y:S08]  /*131e0*/  HMMA.16816.F32.BF16 R24, R164, R174, R24 ;  /* 0x000000aea418723c */ /* 0x000ff00000041818 */
[C---:B---3--:R-:W-:Y:S08]  /*131f0*/  HMMA.16816.F32.BF16 R4, R180.reuse, R184, R4 ;  /* 0x000000b8b404723c */ /* 0x048ff00000041804 */
[C---:B------:R-:W-:Y:S08]  /*13200*/  HMMA.16816.F32.BF16 R8, R180.reuse, R186, R8 ;  /* 0x000000bab408723c */ /* 0x040ff00000041808 */
[C---:B-----5:R-:W-:Y:S08]  /*13210*/  HMMA.16816.F32.BF16 R12, R180.reuse, R176, R12 ;  /* 0x000000b0b40c723c */ /* 0x060ff0000004180c */
[C---:B------:R-:W-:Y:S08]  /*13220*/  HMMA.16816.F32.BF16 R16, R180.reuse, R178, R16 ;  /* 0x000000b2b410723c */ /* 0x040ff00000041810 */
[C---:B------:R-:W-:Y:S08]  /*13230*/  HMMA.16816.F32.BF16 R20, R180.reuse, R188, R20 ;  /* 0x000000bcb414723c */ /* 0x040ff00000041814 */
[----:B------:R-:W-:Y:S01]  /*13240*/  HMMA.16816.F32.BF16 R24, R180, R190, R24 ;  /* 0x000000beb418723c */ /* 0x000fe20000041818 */
[----:B------:R-:W-:-:S07]  /*13250*/  @!P0 BRA `(.L_x_945) ;  /* 0x0000040000008947 */ /* 0x000fce0003800000 */
[----:B------:R-:W-:Y:S01]  /*13260*/  IMAD R161, R238, 0x30, R217 ;  /* 0x00000030eea17824 */ /* 0x000fe200078e02d9 */
[----:B------:R-:W-:Y:S01]  /*13270*/  ISETP.NE.AND P1, PT, R223, 0x1, PT ;  /* 0x00000001df00780c */ /* 0x000fe20003f25270 */
[----:B------:R-:W-:Y:S02]  /*13280*/  IMAD.MOV.U32 R225, RZ, RZ, RZ ;  /* 0x000000ffffe17224 */ /* 0x000fe400078e00ff */
[----:B------:R-:W-:Y:S01]  /*13290*/  IMAD R159, R159, c[0x0][0x1e8], RZ ;  /* 0x00007a009f9f7a24 */ /* 0x000fe200078e02ff */
[----:B------:R-:W-:Y:S03]  /*132a0*/  IADD3 R226, R161, -0x30, R220 ;  /* 0xffffffd0a1e27810 */ /* 0x000fe60007ffe0dc */
[----:B------:R-:W-:Y:S02]  /*132b0*/  IMAD R159, R215, c[0x0][0x1ec], R159 ;  /* 0x00007b00d79f7a24 */ /* 0x000fe400078e029f */
[----:B------:R-:W-:Y:S04]  /*132c0*/  IMAD.MOV.U32 R161, RZ, RZ, R226 ;  /* 0x000000ffffa17224 */ /* 0x000fe800078e00e2 */
[----:B------:R-:W-:Y:S05]  /*132d0*/  @P1 IMAD.HI.U32 R2, R226, c[0x0][0x2bc], RZ ;  /* 0x0000af00e2021a27 */ /* 0x000fea00078e00ff */
[----:B------:R-:W-:Y:S02]  /*132e0*/  @P1 SHF.R.U32.HI R161, RZ, c[0x0][0x2c0], R2 ;  /* 0x0000b000ffa11a19 */ /* 0x000fe40000011602 */
[----:B------:R-:W-:Y:S02]  /*132f0*/  ISETP.GE.AND P1, PT, R231, 0x1, PT ;  /* 0x00000001e700780c */ /* 0x000fe40003f26270 */
[C---:B------:R-:W-:Y:S04]  /*13300*/  @!P3 IADD3 R163, P0, R161.reuse, R228, RZ ;  /* 0x000000e4a1a3b210 */ /* 0x040fe80007f1e0ff */
[----:B------:R-:W-:Y:S01]  /*13310*/  @!P3 LEA.HI.X.SX32 R2, R161, R224, 0x1, P0 ;  /* 0x000000e0a102b211 */ /* 0x000fe200000f0eff */
[----:B------:R-:W-:Y:S01]  /*13320*/  IMAD.MOV R161, RZ, RZ, -R161 ;  /* 0x000000ffffa17224 */ /* 0x000fe200078e0aa1 */
[----:B------:R-:W-:Y:S03]  /*13330*/  @!P3 LEA R164, P0, R163, c[0x0][0x2a0], 0x2 ;  /* 0x0000a800a3a4ba11 */ /* 0x000fe600078010ff */
[----:B------:R-:W-:Y:S01]  /*13340*/  IMAD R226, R161, c[0x0][0x2b8], R226 ;  /* 0x0000ae00a1e27a24 */ /* 0x000fe200078e02e2 */
[----:B------:R-:W-:Y:S03]  /*13350*/  @!P3 LEA.HI.X R165, R163, c[0x0][0x2a4], R2, 0x2, P0 ;  /* 0x0000a900a3a5ba11 */ /* 0x000fe600000f1402 */
[C---:B------:R-:W-:Y:S01]  /*13360*/  IMAD.WIDE.U32 R162, R226.reuse, c[0x0][0x1e0], RZ ;  /* 0x00007800e2a27a25 */ /* 0x040fe200078e00ff */
[----:B------:R-:W-:Y:S01]  /*13370*/  SHF.R.S32.HI R161, RZ, 0x1f, R226 ;  /* 0x0000001fffa17819 */ /* 0x000fe200000114e2 */
[----:B------:R1:W2:Y:S04]  /*13380*/  @!P3 LDG.E R225, [R164.64] ;  /* 0x00000004a4e1b981 */ /* 0x0002a8000c1e1900 */
[----:B------:R-:W-:Y:S04]  /*13390*/  IMAD R161, R161, c[0x0][0x1e0], RZ ;  /* 0x00007800a1a17a24 */ /* 0x000fe800078e02ff */
[----:B------:R-:W-:Y:S04]  /*133a0*/  IMAD R161, R226, c[0x0][0x1e4], R161 ;  /* 0x00007900e2a17a24 */ /* 0x000fe800078e02a1 */
[----:B------:R-:W-:Y:S02]  /*133b0*/  IMAD.IADD R163, R163, 0x1, R161 ;  /* 0x00000001a3a37824 */ /* 0x000fe400078e02a1 */
[----:B-1----:R-:W-:Y:S04]  /*133c0*/  IMAD.WIDE.U32 R164, R215, c[0x0][0x1e8], RZ ;  /* 0x00007a00d7a47a25 */ /* 0x002fe800078e00ff */
[----:B------:R-:W-:Y:S01]  /*133d0*/  IMAD.IADD R159, R165, 0x1, R159 ;  /* 0x00000001a59f7824 */ /* 0x000fe200078e029f */
[----:B--2---:R-:W-:Y:S01]  /*133e0*/  SHF.R.S32.HI R160, RZ, 0x1f, R225 ;  /* 0x0000001fffa07819 */ /* 0x004fe200000114e1 */
[C---:B------:R-:W-:Y:S04]  /*133f0*/  IMAD.WIDE.U32 R162, R225.reuse, c[0x0][0x1f0], R162 ;  /* 0x00007c00e1a27a25 */ /* 0x040fe800078e00a2 */
[----:B------:R-:W-:Y:S01]  /*13400*/  IMAD R160, R160, c[0x0][0x1f0], RZ ;  /* 0x00007c00a0a07a24 */ /* 0x000fe200078e02ff */
[----:B------:R-:W-:Y:S03]  /*13410*/  IADD3 R158, P0, R164, R162, RZ ;  /* 0x000000a2a49e7210 */ /* 0x000fe60007f1e0ff */
[----:B------:R-:W-:Y:S05]  /*13420*/  IMAD R160, R225, c[0x0][0x1f4], R160 ;  /* 0x00007d00e1a07a24 */ /* 0x000fea00078e02a0 */
[----:B------:R-:W-:Y:S02]  /*13430*/  IADD3.X R159, R159, R163, R160, P0, !PT ;  /* 0x000000a39f9f7210 */ /* 0x000fe400007fe4a0 */
[C---:B------:R-:W-:Y:S04]  /*13440*/  LEA R156, P0, R158.reuse, c[0x0][0x1c8], 0x1 ;  /* 0x000072009e9c7a11 */ /* 0x040fe800078008ff */
[----:B------:R-:W-:Y:S02]  /*13450*/  LEA.HI.X R2, R158, c[0x0][0x1cc], R159, 0x1, P0 ;  /* 0x000073009e027a11 */ /* 0x000fe400000f0c9f */
[----:B------:R-:W1:Y:S04]  /*13460*/  SHFL.IDX PT, R158, R156, RZ, 0x181f ;  /* 0x00181fff9c9e7589 */ /* 0x000e6800000e0000 */
[----:B------:R-:W2:Y:S04]  /*13470*/  SHFL.IDX PT, R159, R2, RZ, 0x181f ;  /* 0x00181fff029f7589 */ /* 0x000ea800000e0000 */
[----:B------:R-:W3:Y:S01]  /*13480*/  SHFL.IDX PT, R156, R156, 0x1, 0x181f ;  /* 0x00381f009c9c7f89 */ /* 0x000ee200000e0000 */
[C---:B-1----:R-:W-:Y:S05]  /*13490*/  @P1 IADD3 R164, P0, R158.reuse, R233, RZ ;  /* 0x000000e99ea41210 */ /* 0x042fea0007f1e0ff */
[C---:B--2---:R-:W-:Y:S01]  /*134a0*/  @P1 IMAD.X R165, R159.reuse, 0x1, R232, P0 ;  /* 0x000000019fa51824 */ /* 0x044fe200000e06e8 */
[C---:B------:R-:W-:Y:S04]  /*134b0*/  @P1 IADD3 R162, P0, R158.reuse, R235, RZ ;  /* 0x000000eb9ea21210 */ /* 0x040fe80007f1e0ff */
[----:B------:R1:W-:Y:S01]  /*134c0*/  @P1 LDGSTS.E.BYPASS.LTC128B.128 [R227+0xa080], [R164.64], !P6 ;  /* 0x0a080000a4e31fae */ /* 0x0003e2000f101d44 */
[C---:B------:R-:W-:Y:S01]  /*134d0*/  @P1 IMAD.X R163, R159.reuse, 0x1, R234, P0 ;  /* 0x000000019fa31824 */ /* 0x040fe200000e06ea */
[----:B------:R-:W-:Y:S05]  /*134e0*/  @P1 IADD3 R160, P0, R158, R237, RZ ;  /* 0x000000ed9ea01210 */ /* 0x000fea0007f1e0ff */
[----:B------:R-:W-:Y:S01]  /*134f0*/  @P1 IMAD.X R161, R159, 0x1, R236, P0 ;  /* 0x000000019fa11824 */ /* 0x000fe200000e06ec */
[C---:B------:R-:W-:Y:S04]  /*13500*/  @P1 LEA R166, P0, R230.reuse, R158, 0x1 ;  /* 0x0000009ee6a61211 */ /* 0x040fe800078008ff */
[C-C-:B------:R-:W-:Y:S02]  /*13510*/  @P1 LEA.HI.X R167, R230.reuse, R159, R243.reuse, 0x1, P0 ;  /* 0x0000009fe6a71211 */ /* 0x140fe400000f0cf3 */
[----:B------:R-:W2:Y:S01]  /*13520*/  SHFL.IDX PT, R159, R2, 0x1, 0x181f ;  /* 0x00381f00029f7f89 */ /* 0x000ea200000e0000 */
[----:B------:R-:W-:Y:S11]  /*13530*/  ISETP.GE.AND P0, PT, R231, 0x21, PT ;  /* 0x00000021e700780c */ /* 0x000ff60003f06270 */
[----:B------:R-:W-:Y:S02]  /*13540*/  @!UPT UIADD3 URZ, URZ, URZ, URZ ;  /* 0x0000003f3f3ff290 */ /* 0x000fe4000fffe03f */
[C---:B---3--:R-:W-:Y:S04]  /*13550*/  @P0 LEA R168, P2, R230.reuse, R156, 0x1 ;  /* 0x0000009ce6a80211 */ /* 0x048fe800078408ff */
[----:B--2---:R-:W-:Y:S02]  /*13560*/  @P0 LEA.HI.X R169, R230, R159, R243, 0x1, P2 ;  /* 0x0000009fe6a90211 */ /* 0x004fe400010f0cf3 */
[C---:B------:R-:W-:Y:S05]  /*13570*/  @P0 IADD3 R172, P2, R156.reuse, R233, RZ ;  /* 0x000000e99cac0210 */ /* 0x040fea0007f5e0ff */
[C---:B------:R-:W-:Y:S01]  /*13580*/  @P0 IMAD.X R173, R159.reuse, 0x1, R232, P2 ;  /* 0x000000019fad0824 */ /* 0x040fe200010e06e8 */
[C---:B------:R-:W-:Y:S05]  /*13590*/  @P0 IADD3 R170, P2, R156.reuse, R235, RZ ;  /* 0x000000eb9caa0210 */ /* 0x040fea0007f5e0ff */
[C---:B------:R-:W-:Y:S01]  /*135a0*/  @P0 IMAD.X R171, R159.reuse, 0x1, R234, P2 ;  /* 0x000000019fab0824 */ /* 0x040fe200010e06ea */
[----:B------:R-:W-:Y:S05]  /*135b0*/  @P0 IADD3 R158, P2, R156, R237, RZ ;  /* 0x000000ed9c9e0210 */ /* 0x000fea0007f5e0ff */
[----:B------:R-:W-:Y:S01]  /*135c0*/  @P0 IMAD.X R159, R159, 0x1, R236, P2 ;  /* 0x000000019f9f0824 */ /* 0x000fe200010e06ec */
[----:B------:R-:W-:Y:S11]  /*135d0*/  ISETP.GE.AND P2, PT, R221, c[0x0][0x1d4], PT ;  /* 0x00007500dd007a0c */ /* 0x000ff60003f46270 */
[----:B------:R-:W-:Y:S02]  /*135e0*/  @!UPT UIADD3 URZ, URZ, URZ, URZ ;  /* 0x0000003f3f3ff290 */ /* 0x000fe4000fffe03f */
[----:B------:R1:W-:Y:S04]  /*135f0*/  @P1 LDGSTS.E.BYPASS.LTC128B.128 [R227+0xb880], [R162.64], !P2 ;  /* 0x0b880000a2e31fae */ /* 0x0003e8000d101d44 */
[----:B------:R1:W-:Y:S04]  /*13600*/  @P1 LDGSTS.E.BYPASS.LTC128B.128 [R227+0xd080], [R160.64], !P5 ;  /* 0x0d080000a0e31fae */ /* 0x0003e8000e901d44 */
[----:B------:R1:W-:Y:S04]  /*13610*/  @P1 LDGSTS.E.BYPASS.LTC128B.128 [R227+0xe880], [R166.64], !P4 ;  /* 0x0e880000a6e31fae */ /* 0x0003e8000e101d44 */
[----:B------:R1:W-:Y:S04]  /*13620*/  @P0 LDGSTS.E.BYPASS.LTC128B.128 [R227+0xb080], [R172.64], !P6 ;  /* 0x0b080000ace30fae */ /* 0x0003e8000f101d44 */
[----:B------:R1:W-:Y:S04]  /*13630*/  @P0 LDGSTS.E.BYPASS.LTC128B.128 [R227+0xc880], [R170.64], !P2 ;  /* 0x0c880000aae30fae */ /* 0x0003e8000d101d44 */
[----:B------:R1:W-:Y:S04]  /*13640*/  @P0 LDGSTS.E.BYPASS.LTC128B.128 [R227+0xe080], [R158.64], !P5 ;  /* 0x0e0800009ee30fae */ /* 0x0003e8000e901d44 */
[----:B------:R1:W-:Y:S02]  /*13650*/  @P0 LDGSTS.E.BYPASS.LTC128B.128 [R227+0xf880], [R168.64], !P4 ;  /* 0x0f880000a8e30fae */ /* 0x0003e4000e101d44 */
.L_x_945:
[----:B------:R-:W-:Y:S01]  /*13660*/  FMNMX.FTZ R2, R4, R3, !PT ;  /* 0x0000000304027209 */ /* 0x000fe20007810000 */
[----:B-1----:R-:W-:Y:S01]  /*13670*/  LDSM.16.MT88.4 R164, [R206+0x4080] ;  /* 0x00408000cea4783b */ /* 0x002fe20000004200 */
        /* <DEDUP_REMOVED lines=23> */
[----:B------:R-:W-:Y:S02]  /*137f0*/  ISETP.GT.AND P0, PT, R238, RZ, PT ;  /* 0x000000ffee00720c */ /* 0x000fe40003f04270 */
[----:B------:R-:W-:Y:S02]  /*13800*/  FMNMX.FTZ R162, R25, R2, !PT ;  /* 0x0000000219a27209 */ /* 0x000fe40007810000 */
[----:B------:R-:W-:Y:S03]  /*13810*/  FMNMX.FTZ R2, R26, R3, !PT ;  /* 0x000000031a027209 */ /* 0x000fe60007810000 */
[----:B------:R-:W-:Y:S01]  /*13820*/  SHFL.BFLY PT, R161, R162, 0x2, 0x1f ;  /* 0x0c401f00a2a17f89 */ /* 0x000fe200000e0000 */
[----:B------:R-:W-:Y:S07]  /*13830*/  FMNMX.FTZ R158, R27, R2, !PT ;  /* 0x000000021b9e7209 */ /* 0x000fee0007810000 */
[----:B------:R-:W1:Y:S02]  /*13840*/  SHFL.BFLY PT, R3, R158, 0x2, 0x1f ;  /* 0x0c401f009e037f89 */ /* 0x000e6400000e0000 */
[----:B-1----:R-:W-:Y:S02]  /*13850*/  FMNMX.FTZ R159, R158, R3, !PT ;  /* 0x000000039e9f7209 */ /* 0x002fe40007810000 */
[----:B------:R-:W-:Y:S04]  /*13860*/  FMNMX.FTZ R160, R162, R161, !PT ;  /* 0x000000a1a2a07209 */ /* 0x000fe80007810000 */
[----:B------:R-:W1:Y:S08]  /*13870*/  SHFL.BFLY PT, R156, R159, 0x1, 0x1f ;  /* 0x0c201f009f9c7f89 */ /* 0x000e7000000e0000 */
[----:B------:R-:W2:Y:S01]  /*13880*/  SHFL.BFLY PT, R161, R160, 0x1, 0x1f ;  /* 0x0c201f00a0a17f89 */ /* 0x000ea200000e0000 */
[----:B-1----:R-:W-:Y:S05]  /*13890*/  FMNMX.FTZ R156, R156, R159, !PT ;  /* 0x0000009f9c9c7209 */ /* 0x002fea0007810000 */
[----:B------:R-:W-:Y:S01]  /*138a0*/  FMUL.FTZ R176, R156, c[0x0][0x2d0] ;  /* 0x0000b4009cb07a20 */ /* 0x000fe20000410000 */
[----:B--2---:R-:W-:Y:S03]  /*138b0*/  FMNMX.FTZ R3, R160, R161, !PT ;  /* 0x000000a1a0037209 */ /* 0x004fe60007810000 */
[--C-:B------:R-:W-:Y:S01]  /*138c0*/  FFMA.FTZ R6, R6, c[0x0][0x2d0], -R176.reuse ;  /* 0x0000b40006067a23 */ /* 0x100fe200000108b0 */
[----:B------:R-:W1:Y:S01]  /*138d0*/  LDSM.16.MT88.4 R160, [R207+0x4080] ;  /* 0x00408000cfa0783b */ /* 0x000e620000004200 */
[----:B------:R-:W-:Y:S02]  /*138e0*/  FFMA.FTZ R7, R7, c[0x0][0x2d0], -R176 ;  /* 0x0000b40007077a23 */ /* 0x000fe400000108b0 */
[C---:B------:R-:W-:Y:S02]  /*138f0*/  FADD.FTZ R0, -R3.reuse, R0 ;  /* 0x0000000003007221 */ /* 0x040fe40000010100 */
[----:B------:R-:W-:Y:S01]  /*13900*/  FMUL.FTZ R177, R3, c[0x0][0x2d0] ;  /* 0x0000b40003b17a20 */ /* 0x000fe20000410000 */
[----:B------:R-:W-:Y:S01]  /*13910*/  MUFU.EX2 R6, R6 ;  /* 0x0000000600067308 */ /* 0x000fe20000000800 */
[----:B------:R-:W-:Y:S02]  /*13920*/  FMUL.FTZ R2, R0, c[0x0][0x2d0] ;  /* 0x0000b40000027a20 */ /* 0x000fe40000410000 */
[----:B------:R-:W-:Y:S02]  /*13930*/  FADD.FTZ R0, -R156, R157 ;  /* 0x0000009d9c007221 */ /* 0x000fe40000010100 */
[--C-:B------:R-:W-:Y:S02]  /*13940*/  FFMA.FTZ R158, R4, c[0x0][0x2d0], -R177.reuse ;  /* 0x0000b400049e7a23 */ /* 0x100fe400000108b1 */
[----:B------:R-:W-:Y:S02]  /*13950*/  FMUL.FTZ R157, R0, c[0x0][0x2d0] ;  /* 0x0000b400009d7a20 */ /* 0x000fe40000410000 */
[--C-:B------:R-:W-:Y:S01]  /*13960*/  FFMA.FTZ R5, R5, c[0x0][0x2d0], -R177.reuse ;  /* 0x0000b40005057a23 */ /* 0x100fe200000108b1 */
[----:B------:R-:W2:Y:S01]  /*13970*/  MUFU.EX2 R2, R2 ;  /* 0x0000000200027308 */ /* 0x000ea20000000800 */
[--C-:B------:R-:W-:Y:S02]  /*13980*/  FFMA.FTZ R159, R8, c[0x0][0x2d0], -R177.reuse ;  /* 0x0000b400089f7a23 */ /* 0x100fe400000108b1 */
[--C-:B------:R-:W-:Y:S02]  /*13990*/  FFMA.FTZ R180, R9, c[0x0][0x2d0], -R177.reuse ;  /* 0x0000b40009b47a23 */ /* 0x100fe400000108b1 */
[--C-:B------:R-:W-:Y:S02]  /*139a0*/  FFMA.FTZ R182, R11, c[0x0][0x2d0], -R176.reuse ;  /* 0x0000b4000bb67a23 */ /* 0x100fe400000108b0 */
[--C-:B------:R-:W-:Y:S02]  /*139b0*/  FFMA.FTZ R189, R20, c[0x0][0x2d0], -R177.reuse ;  /* 0x0000b40014bd7a23 */ /* 0x100fe400000108b1 */
[--C-:B------:R-:W-:Y:S01]  /*139c0*/  FFMA.FTZ R214, R21, c[0x0][0x2d0], -R177.reuse ;  /* 0x0000b40015d67a23 */ /* 0x100fe200000108b1 */
[----:B------:R3:W4:Y:S01]  /*139d0*/  MUFU.EX2 R0, R157 ;  /* 0x0000009d00007308 */ /* 0x0007220000000800 */
[--C-:B------:R-:W-:Y:S02]  /*139e0*/  FFMA.FTZ R191, R22, c[0x0][0x2d0], -R176.reuse ;  /* 0x0000b40016bf7a23 */ /* 0x100fe400000108b0 */
[--C-:B------:R-:W-:Y:S02]  /*139f0*/  FFMA.FTZ R240, R23, c[0x0][0x2d0], -R176.reuse ;  /* 0x0000b40017f07a23 */ /* 0x100fe400000108b0 */
[----:B------:R-:W-:Y:S01]  /*13a00*/  LDSM.16.MT88.4 R20, [R205+0x9080] ;  /* 0x00908000cd14783b */ /* 0x000fe20000004200 */
        /* <DEDUP_REMOVED lines=10> */
[----:B------:R-:W-:Y:S02]  /*13ab0*/  FMUL.FTZ R32, R2, R32 ;  /* 0x0000002002207220 */ /* 0x000fe40000410000 */
[--C-:B---3--:R-:W-:Y:S02]  /*13ac0*/  FFMA.FTZ R157, R10, c[0x0][0x2d0], -R176.reuse ;  /* 0x0000b4000a9d7a23 */ /* 0x108fe400000108b0 */
[C---:B----4-:R-:W-:Y:S02]  /*13ad0*/  FMUL.FTZ R10, R0.reuse, R154 ;  /* 0x0000009a000a7220 */ /* 0x050fe40000410000 */
[C---:B------:R-:W-:Y:S01]  /*13ae0*/  FMUL.FTZ R11, R0.reuse, R155 ;  /* 0x0000009b000b7220 */ /* 0x040fe20000410000 */
[----:B------:R-:W-:Y:S01]  /*13af0*/  MUFU.EX2 R159, R159 ;  /* 0x0000009f009f7308 */ /* 0x000fe20000000800 */
[C---:B------:R-:W-:Y:S02]  /*13b00*/  FMUL.FTZ R30, R0.reuse, R30 ;  /* 0x0000001e001e7220 */ /* 0x040fe40000410000 */
[----:B------:R-:W-:Y:S02]  /*13b10*/  FMUL.FTZ R31, R0, R31 ;  /* 0x0000001f001f7220 */ /* 0x000fe40000410000 */
[----:B------:R-:W-:Y:S02]  /*13b20*/  FMUL.FTZ R33, R2, R33 ;  /* 0x0000002102217220 */ /* 0x000fe40000410000 */
[C---:B------:R-:W-:Y:S02]  /*13b30*/  FMUL.FTZ R34, R0.reuse, R34 ;  /* 0x0000002200227220 */ /* 0x040fe40000410000 */
[----:B------:R-:W-:Y:S01]  /*13b40*/  FMUL.FTZ R35, R0, R35 ;  /* 0x0000002300237220 */ /* 0x000fe20000410000 */
[----:B------:R-:W3:Y:S01]  /*13b50*/  MUFU.EX2 R180, R180 ;  /* 0x000000b400b47308 */ /* 0x000ee20000000800 */
[C---:B------:R-:W-:Y:S02]  /*13b60*/  FMUL.FTZ R12, R2.reuse, R148 ;  /* 0x00000094020c7220 */ /* 0x040fe40000410000 */
[C---:B------:R-:W-:Y:S01]  /*13b70*/  FMUL.FTZ R13, R2.reuse, R149 ;  /* 0x00000095020d7220 */ /* 0x040fe20000410000 */
[----:B--2---:R-:W-:Y:S01]  /*13b80*/  F2FP.BF16.PACK_AB R152, R5, R158 ;  /* 0x0000009e0598723e */ /* 0x004fe200000010ff */
[C---:B------:R-:W-:Y:S02]  /*13b90*/  FMUL.FTZ R36, R2.reuse, R36 ;  /* 0x0000002402247220 */ /* 0x040fe40000410000 */
[----:B------:R-:W-:Y:S02]  /*13ba0*/  FMUL.FTZ R37, R2, R37 ;  /* 0x0000002502257220 */ /* 0x000fe40000410000 */
[C---:B------:R-:W-:Y:S01]  /*13bb0*/  FMUL.FTZ R38, R0.reuse, R38 ;  /* 0x0000002600267220 */ /* 0x040fe20000410000 */
[----:B------:R-:W2:Y:S01]  /*13bc0*/  MUFU.EX2 R7, R7 ;  /* 0x0000000700077308 */ /* 0x000ea20000000800 */
[----:B------:R-:W-:Y:S02]  /*13bd0*/  FMUL.FTZ R39, R0, R39 ;  /* 0x0000002700277220 */ /* 0x000fe40000410000 */
[C---:B------:R-:W-:Y:S02]  /*13be0*/  FMUL.FTZ R40, R2.reuse, R40 ;  /* 0x0000002802287220 */ /* 0x040fe40000410000 */
[----:B------:R-:W-:Y:S02]  /*13bf0*/  FMUL.FTZ R41, R2, R41 ;  /* 0x0000002902297220 */ /* 0x000fe40000410000 */
[C---:B------:R-:W-:Y:S02]  /*13c00*/  FMUL.FTZ R42, R0.reuse, R42 ;  /* 0x0000002a002a7220 */ /* 0x040fe40000410000 */
[----:B------:R-:W-:Y:S01]  /*13c10*/  FMUL.FTZ R43, R0, R43 ;  /* 0x0000002b002b7220 */ /* 0x000fe20000410000 */
[----:B------:R-:W-:Y:S01]  /*13c20*/  MUFU.EX2 R157, R157 ;  /* 0x0000009d009d7308 */ /* 0x000fe20000000800 */
[C---:B------:R-:W-:Y:S02]  /*13c30*/  FMUL.FTZ R44, R2.reuse, R44 ;  /* 0x0000002c022c7220 */ /* 0x040fe40000410000 */
[----:B------:R-:W-:Y:S01]  /*13c40*/  FMUL.FTZ R45, R2, R45 ;  /* 0x0000002d022d7220 */ /* 0x000fe20000410000 */
[----:B---3--:R-:W-:Y:S01]  /*13c50*/  F2FP.BF16.PACK_AB R154, R180, R159 ;  /* 0x0000009fb49a723e */ /* 0x008fe200000010ff */
[C---:B------:R-:W-:Y:S02]  /*13c60*/  FMUL.FTZ R46, R0.reuse, R46 ;  /* 0x0000002e002e7220 */ /* 0x040fe40000410000 */
[----:B------:R-:W-:Y:S02]  /*13c70*/  FMUL.FTZ R47, R0, R47 ;  /* 0x0000002f002f7220 */ /* 0x000fe40000410000 */
[C---:B------:R-:W-:Y:S01]  /*13c80*/  FMUL.FTZ R48, R2.reuse, R48 ;  /* 0x0000003002307220 */ /* 0x040fe20000410000 */
[----:B------:R-:W3:Y:S01]  /*13c90*/  MUFU.EX2 R182, R182 ;  /* 0x000000b600b67308 */ /* 0x000ee20000000800 */
[----:B------:R-:W-:Y:S02]  /*13ca0*/  FMUL.FTZ R49, R2, R49 ;  /* 0x0000003102317220 */ /* 0x000fe40000410000 */
[C---:B------:R-:W-:Y:S01]  /*13cb0*/  FMUL.FTZ R50, R0.reuse, R50 ;  /* 0x0000003200327220 */ /* 0x040fe20000410000 */
[----:B--2---:R-:W-:Y:S01]  /*13cc0*/  F2FP.BF16.PACK_AB R153, R7, R6 ;  /* 0x000000060799723e */ /* 0x004fe200000010ff */
        /* <DEDUP_REMOVED lines=9> */
[----:B------:R-:W2:Y:S01]  /*13d60*/  MUFU.EX2 R184, R184 ;  /* 0x000000b800b87308 */ /* 0x000ea20000000800 */
[----:B------:R-:W-:Y:S02]  /*13d70*/  FMUL.FTZ R59, R0, R59 ;  /* 0x0000003b003b7220 */ /* 0x000fe40000410000 */
[----:B------:R-:W-:Y:S01]  /*13d80*/  FMUL.FTZ R60, R2, R60 ;  /* 0x0000003c023c7220 */ /* 0x000fe20000410000 */
[----:B---3--:R-:W-:Y:S01]  /*13d90*/  F2FP.BF16.PACK_AB R155, R182, R157 ;  /* 0x0000009db69b723e */ /* 0x008fe200000010ff */
[----:B------:R-:W-:Y:S02]  /*13da0*/  FMUL.FTZ R61, R2, R61 ;  /* 0x0000003d023d7220 */ /* 0x000fe40000410000 */
[C---:B------:R-:W-:Y:S02]  /*13db0*/  FMUL.FTZ R62, R0.reuse, R62 ;  /* 0x0000003e003e7220 */ /* 0x040fe40000410000 */
[----:B------:R-:W-:Y:S01]  /*13dc0*/  FMUL.FTZ R63, R0, R63 ;  /* 0x0000003f003f7220 */ /* 0x000fe20000410000 */
[----:B------:R-:W-:Y:S01]  /*13dd0*/  MUFU.EX2 R189, R189 ;  /* 0x000000bd00bd7308 */ /* 0x000fe20000000800 */
[C---:B-1----:R-:W-:Y:S05]  /*13de0*/  HMMA.16816.F32.BF16 R8, R152.reuse, R160, R8 ;  /* 0x000000a09808723c */ /* 0x042fea0000041808 */
[C---:B------:R-:W-:Y:S02]  /*13df0*/  FMUL.FTZ R64, R2.reuse, R64 ;  /* 0x0000004002407220 */ /* 0x040fe40000410000 */
[----:B------:R-:W-:Y:S01]  /*13e00*/  FMUL.FTZ R65, R2, R65 ;  /* 0x0000004102417220 */ /* 0x000fe20000410000 */
[C---:B------:R-:W-:Y:S01]  /*13e10*/  HMMA.16816.F32.BF16 R28, R152.reuse, R162, R28 ;  /* 0x000000a2981c723c */ /* 0x040fe2000004181c */
[----:B------:R-:W1:Y:S01]  /*13e20*/  LDSM.16.MT88.4 R160, [R204+0x4080] ;  /* 0x00408000cca0783b */ /* 0x000e620000004200 */
[----:B------:R-:W-:Y:S02]  /*13e30*/  MUFU.EX2 R214, R214 ;  /* 0x000000d600d67308 */ /* 0x000fe40000000800 */
[C---:B------:R-:W-:Y:S02]  /*13e40*/  FMUL.FTZ R66, R0.reuse, R66 ;  /* 0x0000004200427220 */ /* 0x040fe40000410000 */
[----:B------:R-:W-:Y:S02]  /*13e50*/  FMUL.FTZ R67, R0, R67 ;  /* 0x0000004300437220 */ /* 0x000fe40000410000 */
[C---:B------:R-:W-:Y:S04]  /*13e60*/  HMMA.16816.F32.BF16 R32, R152.reuse, R164, R32 ;  /* 0x000000a49820723c */ /* 0x040fe80000041820 */
[C---:B------:R-:W-:Y:S01]  /*13e70*/  FMUL.FTZ R68, R2.reuse, R68 ;  /* 0x0000004402447220 */ /* 0x040fe20000410000 */
[----:B------:R-:W-:Y:S01]  /*13e80*/  MUFU.EX2 R191, R191 ;  /* 0x000000bf00bf7308 */ /* 0x000fe20000000800 */
[----:B------:R-:W-:Y:S02]  /*13e90*/  FMUL.FTZ R69, R2, R69 ;  /* 0x0000004502457220 */ /* 0x000fe40000410000 */
[C---:B------:R-:W-:Y:S01]  /*13ea0*/  HMMA.16816.F32.BF16 R36, R152.reuse, R166, R36 ;  /* 0x000000a69824723c */ /* 0x040fe20000041824 */
[----:B------:R-:W3:Y:S03]  /*13eb0*/  LDSM.16.MT88.4 R164, [R207+0x5880] ;  /* 0x00588000cfa4783b */ /* 0x000ee60000004200 */
[C---:B------:R-:W-:Y:S02]  /*13ec0*/  FMUL.FTZ R70, R0.reuse, R70 ;  /* 0x0000004600467220 */ /* 0x040fe40000410000 */
[----:B------:R-:W-:Y:S01]  /*13ed0*/  FMUL.FTZ R71, R0, R71 ;  /* 0x0000004700477220 */ /* 0x000fe20000410000 */
[----:B------:R-:W-:Y:S01]  /*13ee0*/  MUFU.EX2 R240, R240 ;  /* 0x000000f000f07308 */ /* 0x000fe20000000800 */
[C---:B------:R-:W-:Y:S04]  /*13ef0*/  HMMA.16816.F32.BF16 R40, R152.reuse, R168, R40 ;  /* 0x000000a89828723c */ /* 0x040fe80000041828 */
[C---:B------:R-:W-:Y:S02]  /*13f00*/  FMUL.FTZ R72, R2.reuse, R72 ;  /* 0x0000004802487220 */ /* 0x040fe40000410000 */
[----:B------:R-:W-:Y:S02]  /*13f10*/  FMUL.FTZ R73, R2, R73 ;  /* 0x0000004902497220 */ /* 0x000fe40000410000 */
[C---:B------:R-:W-:Y:S01]  /*13f20*/  HMMA.16816.F32.BF16 R44, R152.reuse, R170, R44 ;  /* 0x000000aa982c723c */ /* 0x040fe2000004182c */
[----:B------:R-:W4:Y:S01]  /*13f30*/  LDSM.16.MT88.4 R168, [R206+0x5880] ;  /* 0x00588000cea8783b */ /* 0x000f220000004200 */
[----:B------:R-:W-:Y:S02]  /*13f40*/  MUFU.EX2 R242, R242 ;  /* 0x000000f200f27308 */ /* 0x000fe40000000800 */
[C---:B------:R-:W-:Y:S02]  /*13f50*/  FMUL.FTZ R74, R0.reuse, R74 ;  /* 0x0000004a004a7220 */ /* 0x040fe40000410000 */
[----:B------:R-:W-:Y:S02]  /*13f60*/  FMUL.FTZ R75, R0, R75 ;  /* 0x0000004b004b7220 */ /* 0x000fe40000410000 */
[C---:B------:R-:W-:Y:S01]  /*13f70*/  FMUL.FTZ R76, R2.reuse, R76 ;  /* 0x0000004c024c7220 */ /* 0x040fe20000410000 */
[C---:B-1----:R-:W-:Y:S03]  /*13f80*/  HMMA.16816.F32.BF16 R48, R152.reuse, R160, R48 ;  /* 0x000000a09830723c */ /* 0x042fe60000041830 */
[----:B------:R-:W-:Y:S01]  /*13f90*/  FMUL.FTZ R77, R2, R77 ;  /* 0x0000004d024d7220 */ /* 0x000fe20000410000 */
[----:B------:R-:W-:Y:S01]  /*13fa0*/  MUFU.EX2 R244, R244 ;  /* 0x000000f400f47308 */ /* 0x000fe20000000800 */
[C---:B------:R-:W-:Y:S02]  /*13fb0*/  FMUL.FTZ R78, R0.reuse, R78 ;  /* 0x0000004e004e7220 */ /* 0x040fe40000410000 */
[----:B------:R-:W-:Y:S01]  /*13fc0*/  FMUL.FTZ R79, R0, R79 ;  /* 0x0000004f004f7220 */ /* 0x000fe20000410000 */
[C---:B------:R-:W-:Y:S01]  /*13fd0*/  HMMA.16816.F32.BF16 R52, R152.reuse, R162, R52 ;  /* 0x000000a29834723c */ /* 0x040fe20000041834 */
[----:B------:R-:W1:Y:S03]  /*13fe0*/  LDSM.16.MT88.4 R160, [R205+0x5880] ;  /* 0x00588000cda0783b */ /* 0x000e660000004200 */
[C---:B------:R-:W-:Y:S02]  /*13ff0*/  FMUL.FTZ R80, R2.reuse, R80 ;  /* 0x0000005002507220 */ /* 0x040fe40000410000 */
[----:B------:R-:W-:Y:S02]  /*14000*/  FMUL.FTZ R81, R2, R81 ;  /* 0x0000005102517220 */ /* 0x000fe40000410000 */
[C---:B---3--:R-:W-:Y:S04]  /*14010*/  HMMA.16816.F32.BF16 R56, R152.reuse, R164, R56 ;  /* 0x000000a49838723c */ /* 0x048fe80000041838 */
[C---:B------:R-:W-:Y:S02]  /*14020*/  FMUL.FTZ R82, R0.reuse, R82 ;  /* 0x0000005200527220 */ /* 0x040fe40000410000 */
[----:B------:R-:W-:Y:S02]  /*14030*/  FMUL.FTZ R83, R0, R83 ;  /* 0x0000005300537220 */ /* 0x000fe40000410000 */
[C---:B------:R-:W-:Y:S01]  /*14040*/  HMMA.16816.F32.BF16 R60, R152.reuse, R166, R60 ;  /* 0x000000a6983c723c */ /* 0x040fe2000004183c */
[----:B------:R-:W3:Y:S03]  /*14050*/  LDSM.16.MT88.4 R164, [R204+0x5880] ;  /* 0x00588000cca4783b */ /* 0x000ee60000004200 */
[C---:B------:R-:W-:Y:S02]  /*14060*/  FMUL.FTZ R84, R2.reuse, R84 ;  /* 0x0000005402547220 */ /* 0x040fe40000410000 */
[----:B------:R-:W-:Y:S02]  /*14070*/  FMUL.FTZ R85, R2, R85 ;  /* 0x0000005502557220 */ /* 0x000fe40000410000 */
[C---:B----4-:R-:W-:Y:S04]  /*14080*/  HMMA.16816.F32.BF16 R64, R152.reuse, R168, R64 ;  /* 0x000000a89840723c */ /* 0x050fe80000041840 */
[C---:B------:R-:W-:Y:S02]  /*14090*/  FMUL.FTZ R86, R0.reuse, R86 ;  /* 0x0000005600567220 */ /* 0x040fe40000410000 */
[----:B------:R-:W-:Y:S02]  /*140a0*/  FMUL.FTZ R87, R0, R87 ;  /* 0x0000005700577220 */ /* 0x000fe40000410000 */
[C---:B------:R-:W-:Y:S01]  /*140b0*/  HMMA.16816.F32.BF16 R68, R152.reuse, R170, R68 ;  /* 0x000000aa9844723c */ /* 0x040fe20000041844 */
[----:B------:R-:W4:Y:S03]  /*140c0*/  LDSM.16.MT88.4 R168, [R207+0x7080] ;  /* 0x00708000cfa8783b */ /* 0x000f260000004200 */
[C---:B------:R-:W-:Y:S02]  /*140d0*/  FMUL.FTZ R88, R2.reuse, R88 ;  /* 0x0000005802587220 */ /* 0x040fe40000410000 */
[----:B------:R-:W-:Y:S02]  /*140e0*/  FMUL.FTZ R89, R2, R89 ;  /* 0x0000005902597220 */ /* 0x000fe40000410000 */
[C---:B------:R-:W-:Y:S01]  /*140f0*/  FMUL.FTZ R90, R0.reuse, R90 ;  /* 0x0000005a005a7220 */ /* 0x040fe20000410000 */
[C---:B-1----:R-:W-:Y:S03]  /*14100*/  HMMA.16816.F32.BF16 R72, R152.reuse, R160, R72 ;  /* 0x000000a09848723c */ /* 0x042fe60000041848 */
[----:B------:R-:W-:Y:S02]  /*14110*/  FMUL.FTZ R91, R0, R91 ;  /* 0x0000005b005b7220 */ /* 0x000fe40000410000 */
        /* <DEDUP_REMOVED lines=32> */
[C---:B------:R-:W-:Y:S04]  /*14320*/  FMUL.FTZ R112, R2.reuse, R112 ;  /* 0x0000007002707220 */ /* 0x040fe80000410000 */
[----:B------:R-:W-:Y:S01]  /*14330*/  FMUL.FTZ R113, R2, R113 ;  /* 0x0000007102717220 */ /* 0x000fe20000410000 */
[C---:B------:R-:W-:Y:S01]  /*14340*/  HMMA.16816.F32.BF16 R108, R152.reuse, R166, R108 ;  /* 0x000000a6986c723c */ /* 0x040fe2000004186c */
[----:B------:R-:W3:Y:S02]  /*14350*/  LDSM.16.MT88.4 R164, [R206+0x8880] ;  /* 0x00888000cea4783b */ /* 0x000ee40000004200 */
[C---:B------:R-:W-:Y:S02]  /*14360*/  FMUL.FTZ R114, R0.reuse, R114 ;  /* 0x0000007200727220 */ /* 0x040fe40000410000 */
[----:B------:R-:W-:Y:S02]  /*14370*/  FMUL.FTZ R115, R0, R115 ;  /* 0x0000007300737220 */ /* 0x000fe40000410000 */
[C---:B------:R-:W-:Y:S02]  /*14380*/  FMUL.FTZ R116, R2.reuse, R116 ;  /* 0x0000007402747220 */ /* 0x040fe40000410000 */
[----:B------:R-:W-:Y:S03]  /*14390*/  FMUL.FTZ R117, R2, R117 ;  /* 0x0000007502757220 */ /* 0x000fe60000410000 */
[C---:B----4-:R-:W-:Y:S03]  /*143a0*/  HMMA.16816.F32.BF16 R112, R152.reuse, R168, R112 ;  /* 0x000000a89870723c */ /* 0x050fe60000041870 */
[C---:B------:R-:W-:Y:S02]  /*143b0*/  FMUL.FTZ R118, R0.reuse, R118 ;  /* 0x0000007600767220 */ /* 0x040fe40000410000 */
[----:B------:R-:W-:Y:S02]  /*143c0*/  FMUL.FTZ R119, R0, R119 ;  /* 0x0000007700777220 */ /* 0x000fe40000410000 */
[C---:B------:R-:W-:Y:S02]  /*143d0*/  FMUL.FTZ R120, R2.reuse, R120 ;  /* 0x0000007802787220 */ /* 0x040fe40000410000 */
[----:B------:R-:W-:Y:S03]  /*143e0*/  FMUL.FTZ R121, R2, R121 ;  /* 0x0000007902797220 */ /* 0x000fe60000410000 */
[C---:B------:R-:W-:Y:S01]  /*143f0*/  HMMA.16816.F32.BF16 R116, R152.reuse, R170, R116 ;  /* 0x000000aa9874723c */ /* 0x040fe20000041874 */
[----:B------:R-:W4:Y:S02]  /*14400*/  LDSM.16.MT88.4 R168, [R205+0x8880] ;  /* 0x00888000cda8783b */ /* 0x000f240000004200 */
[C---:B------:R-:W-:Y:S02]  /*14410*/  FMUL.FTZ R122, R0.reuse, R122 ;  /* 0x0000007a007a7220 */ /* 0x040fe40000410000 */
[----:B------:R-:W-:Y:S02]  /*14420*/  FMUL.FTZ R123, R0, R123 ;  /* 0x0000007b007b7220 */ /* 0x000fe40000410000 */
[C---:B------:R-:W-:Y:S02]  /*14430*/  FMUL.FTZ R124, R2.reuse, R124 ;  /* 0x0000007c027c7220 */ /* 0x040fe40000410000 */
[----:B------:R-:W-:Y:S03]  /*14440*/  FMUL.FTZ R125, R2, R125 ;  /* 0x0000007d027d7220 */ /* 0x000fe60000410000 */
[C---:B-1----:R-:W-:Y:S03]  /*14450*/  HMMA.16816.F32.BF16 R120, R152.reuse, R160, R120 ;  /* 0x000000a09878723c */ /* 0x042fe60000041878 */
[C---:B------:R-:W-:Y:S02]  /*14460*/  FMUL.FTZ R126, R0.reuse, R126 ;  /* 0x0000007e007e7220 */ /* 0x040fe40000410000 */
[----:B------:R-:W-:Y:S02]  /*14470*/  FMUL.FTZ R127, R0, R127 ;  /* 0x0000007f007f7220 */ /* 0x000fe40000410000 */
[--C-:B------:R-:W-:Y:S02]  /*14480*/  FFMA.FTZ R183, R14, c[0x0][0x2d0], -R176.reuse ;  /* 0x0000b4000eb77a23 */ /* 0x100fe400000108b0 */
[C---:B------:R-:W-:Y:S03]  /*14490*/  FMUL.FTZ R14, R0.reuse, R150 ;  /* 0x00000096000e7220 */ /* 0x040fe60000410000 */
[C---:B------:R-:W-:Y:S01]  /*144a0*/  HMMA.16816.F32.BF16 R124, R152.reuse, R162, R124 ;  /* 0x000000a2987c723c */ /* 0x040fe2000004187c */
[----:B------:R-:W-:Y:S01]  /*144b0*/  LDSM.16.MT88.4 R160, [R207+0x4880] ;  /* 0x00488000cfa0783b */ /* 0x000fe20000004200 */
[----:B------:R-:W-:Y:S01]  /*144c0*/  MUFU.EX2 R183, R183 ;  /* 0x000000b700b77308 */ /* 0x000fe20000000800 */
[--C-:B------:R-:W-:Y:S02]  /*144d0*/  FFMA.FTZ R186, R15, c[0x0][0x2d0], -R176.reuse ;  /* 0x0000b4000fba7a23 */ /* 0x100fe400000108b0 */
[----:B------:R-:W-:Y:S02]  /*144e0*/  FMUL.FTZ R15, R0, R151 ;  /* 0x00000097000f7220 */ /* 0x000fe40000410000 */
[C---:B------:R-:W-:Y:S02]  /*144f0*/  FMUL.FTZ R128, R2.reuse, R128 ;  /* 0x0000008002807220 */ /* 0x040fe40000410000 */
[----:B------:R-:W1:Y:S03]  /*14500*/  LDSM.16.MT88.4 R148, [R204+0x8880] ;  /* 0x00888000cc94783b */ /* 0x000e660000004200 */
[C---:B---3--:R-:W-:Y:S01]  /*14510*/  HMMA.16816.F32.BF16 R12, R152.reuse, R164, R12 ;  /* 0x000000a4980c723c */ /* 0x048fe2000004180c */
[----:B------:R-:W3:Y:S02]  /*14520*/  MUFU.EX2 R186, R186 ;  /* 0x000000ba00ba7308 */ /* 0x000ee40000000800 */
[----:B------:R-:W-:Y:S02]  /*14530*/  FMUL.FTZ R129, R2, R129 ;  /* 0x0000008102817220 */ /* 0x000fe40000410000 */
[C---:B------:R-:W-:Y:S02]  /*14540*/  FMUL.FTZ R130, R0.reuse, R130 ;  /* 0x0000008200827220 */ /* 0x040fe40000410000 */
[----:B------:R-:W-:Y:S02]  /*14550*/  FMUL.FTZ R131, R0, R131 ;  /* 0x0000008300837220 */ /* 0x000fe40000410000 */
[C---:B------:R-:W-:Y:S03]  /*14560*/  FMUL.FTZ R132, R2.reuse, R132 ;  /* 0x0000008402847220 */ /* 0x040fe60000410000 */
[----:B------:R-:W-:Y:S02]  /*14570*/  FMUL.FTZ R133, R2, R133 ;  /* 0x0000008502857220 */ /* 0x000fe40000410000 */
[C---:B------:R-:W-:Y:S01]  /*14580*/  HMMA.16816.F32.BF16 R128, R152.reuse, R166, R128 ;  /* 0x000000a69880723c */ /* 0x040fe20000041880 */
[----:B------:R-:W5:Y:S02]  /*14590*/  LDSM.16.MT88.4 R164, [R206+0x4880] ;  /* 0x00488000cea4783b */ /* 0x000f640000004200 */
[C---:B------:R-:W-:Y:S02]  /*145a0*/  FMUL.FTZ R134, R0.reuse, R134 ;  /* 0x0000008600867220 */ /* 0x040fe40000410000 */
[----:B------:R-:W-:Y:S02]  /*145b0*/  FMUL.FTZ R135, R0, R135 ;  /* 0x0000008700877220 */ /* 0x000fe40000410000 */
[--C-:B------:R-:W-:Y:S02]  /*145c0*/  FFMA.FTZ R185, R16, c[0x0][0x2d0], -R177.reuse ;  /* 0x0000b40010b97a23 */ /* 0x100fe400000108b1 */
[--C-:B------:R-:W-:Y:S03]  /*145d0*/  FFMA.FTZ R188, R17, c[0x0][0x2d0], -R177.reuse ;  /* 0x0000b40011bc7a23 */ /* 0x100fe600000108b1 */
[C---:B----4-:R-:W-:Y:S01]  /*145e0*/  HMMA.16816.F32.BF16 R132, R152.reuse, R168, R132 ;  /* 0x000000a89884723c */ /* 0x050fe20000041884 */
[----:B------:R-:W-:Y:S02]  /*145f0*/  MUFU.EX2 R185, R185 ;  /* 0x000000b900b97308 */ /* 0x000fe40000000800 */
[--C-:B------:R-:W-:Y:S02]  /*14600*/  FFMA.FTZ R187, R18, c[0x0][0x2d0], -R176.reuse ;  /* 0x0000b40012bb7a23 */ /* 0x100fe400000108b0 */
[--C-:B------:R-:W-:Y:S02]  /*14610*/  FFMA.FTZ R190, R19, c[0x0][0x2d0], -R176.reuse ;  /* 0x0000b40013be7a23 */ /* 0x100fe400000108b0 */
[C---:B------:R-:W-:Y:S02]  /*14620*/  FMUL.FTZ R136, R2.reuse, R136 ;  /* 0x0000008802887220 */ /* 0x040fe40000410000 */
[----:B------:R-:W-:Y:S02]  /*14630*/  FMUL.FTZ R137, R2, R137 ;  /* 0x0000008902897220 */ /* 0x000fe40000410000 */
[----:B------:R-:W4:Y:S01]  /*14640*/  MUFU.EX2 R188, R188 ;  /* 0x000000bc00bc7308 */ /* 0x000f220000000800 */
[C---:B------:R-:W-:Y:S02]  /*14650*/  FMUL.FTZ R138, R0.reuse, R138 ;  /* 0x0000008a008a7220 */ /* 0x040fe40000410000 */
[----:B------:R-:W-:Y:S02]  /*14660*/  FMUL.FTZ R139, R0, R139 ;  /* 0x0000008b008b7220 */ /* 0x000fe40000410000 */
[----:B------:R-:W-:Y:S02]  /*14670*/  FFMA.FTZ R177, R25, c[0x0][0x2d0], -R177 ;  /* 0x0000b40019b17a23 */ /* 0x000fe400000108b1 */
[----:B------:R-:W-:Y:S02]  /*14680*/  FFMA.FTZ R176, R27, c[0x0][0x2d0], -R176 ;  /* 0x0000b4001bb07a23 */ /* 0x000fe400000108b0 */
[----:B------:R-:W-:Y:S01]  /*14690*/  LDSM.16.MT88.4 R24, [R206+0x5080] ;  /* 0x00508000ce18783b */ /* 0x000fe20000004200 */
[C---:B------:R-:W-:Y:S01]  /*146a0*/  HMMA.16816.F32.BF16 R136, R152.reuse, R170, R136 ;  /* 0x000000aa9888723c */ /* 0x040fe20000041888 */
[----:B------:R-:W-:Y:S02]  /*146b0*/  MUFU.EX2 R187, R187 ;  /* 0x000000bb00bb7308 */ /* 0x000fe40000000800 */
[----:B------:R-:W-:Y:S01]  /*146c0*/  FMUL.FTZ R16, R2, R144 ;  /* 0x0000009002107220 */ /* 0x000fe20000410000 */
[----:B--2---:R-:W-:Y:S01]  /*146d0*/  F2FP.BF16.PACK_AB R144, R184, R181 ;  /* 0x000000b5b890723e */ /* 0x004fe200000010ff */
[----:B------:R-:W-:Y:S01]  /*146e0*/  FMUL.FTZ R17, R2, R145 ;  /* 0x0000009102117220 */ /* 0x000fe20000410000 */
[----:B---3--:R-:W-:Y:S01]  /*146f0*/  F2FP.BF16.PACK_AB R145, R186, R183 ;  /* 0x000000b7ba91723e */ /* 0x008fe200000010ff */
[C---:B------:R-:W-:Y:S01]  /*14700*/  FMUL.FTZ R18, R0.reuse, R146 ;  /* 0x0000009200127220 */ /* 0x040fe20000410000 */
[----:B------:R-:W2:Y:S01]  /*14710*/  LDSM.16.MT88.4 R168, [R205+0x4880] ;  /* 0x00488000cda8783b */ /* 0x000ea20000004200 */
[----:B------:R-:W-:Y:S02]  /*14720*/  FMUL.FTZ R19, R0, R147 ;  /* 0x0000009300137220 */ /* 0x000fe40000410000 */
[----:B------:R-:W3:Y:S01]  /*14730*/  MUFU.EX2 R190, R190 ;  /* 0x000000be00be7308 */ /* 0x000ee20000000800 */
[----:B------:R-:W-:Y:S01]  /*14740*/  FMUL.FTZ R140, R2, R140 ;  /* 0x0000008c028c7220 */ /* 0x000fe20000410000 */
[----:B----4-:R-:W-:Y:S01]  /*14750*/  F2FP.BF16.PACK_AB R146, R188, R185 ;  /* 0x000000b9bc92723e */ /* 0x010fe200000010ff */
[----:B------:R-:W-:Y:S02]  /*14760*/  FMUL.FTZ R141, R2, R141 ;  /* 0x0000008d028d7220 */ /* 0x000fe40000410000 */
[C---:B-1----:R-:W-:Y:S03]  /*14770*/  HMMA.16816.F32.BF16 R16, R152.reuse, R148, R16 ;  /* 0x000000949810723c */ /* 0x042fe60000041810 */
[C---:B------:R-:W-:Y:S02]  /*14780*/  FMUL.FTZ R142, R0.reuse, R142 ;  /* 0x0000008e008e7220 */ /* 0x040fe40000410000 */
[----:B------:R-:W-:Y:S01]  /*14790*/  FMUL.FTZ R143, R0, R143 ;  /* 0x0000008f008f7220 */ /* 0x000fe20000410000 */
[----:B------:R-:W1:Y:S01]  /*147a0*/  MUFU.EX2 R243, R177 ;  /* 0x000000b100f37308 */ /* 0x000e620000000800 */
[----:B------:R-:W-:Y:S02]  /*147b0*/  FFMA.FTZ R158, R2, R241, R158 ;  /* 0x000000f1029e7223 */ /* 0x000fe4000001009e */
[----:B------:R-:W-:Y:S03]  /*147c0*/  FFMA.FTZ R6, R0, R239, R6 ;  /* 0x000000ef00067223 */ /* 0x000fe60000010006 */
[----:B------:R-:W-:Y:S01]  /*147d0*/  HMMA.16816.F32.BF16 R140, R152, R150, R140 ;  /* 0x00000096988c723c */ /* 0x000fe2000004188c */
[----:B------:R-:W4:Y:S02]  /*147e0*/  LDSM.16.MT88.4 R148, [R207+0x6080] ;  /* 0x00608000cf94783b */ /* 0x000f240000004200 */
[----:B------:R-:W-:Y:S01]  /*147f0*/  IADD3 R0, R238, -0x1, RZ ;  /* 0xffffffffee007810 */ /* 0x000fe20007ffe0ff */
[----:B------:R1:W1:Y:S01]  /*14800*/  MUFU.EX2 R245, R176 ;  /* 0x000000b000f57308 */ /* 0x0002620000000800 */
[----:B------:R-:W-:Y:S01]  /*14810*/  FADD.FTZ R158, R5, R158 ;  /* 0x0000009e059e7221 */ /* 0x000fe20000010000 */
[----:B---3--:R-:W-:Y:S01]  /*14820*/  F2FP.BF16.PACK_AB R147, R190, R187 ;  /* 0x000000bbbe93723e */ /* 0x008fe200000010ff */
[----:B------:R-:W-:Y:S02]  /*14830*/  FADD.FTZ R6, R7, R6 ;  /* 0x0000000607067221 */ /* 0x000fe40000010000 */
[----:B------:R-:W3:Y:S03]  /*14840*/  LDSM.16.MT88.4 R152, [R206+0x6080] ;  /* 0x00608000ce98783b */ /* 0x000ee60000004200 */
[----:B------:R-:W-:Y:S01]  /*14850*/  MOV R238, R0 ;  /* 0x0000000000ee7202 */ /* 0x000fe20000000f00 */
[----:B------:R-:W-:Y:S01]  /*14860*/  FADD.FTZ R159, R159, R158 ;  /* 0x0000009e9f9f7221 */ /* 0x000fe20000010000 */
[C---:B------:R-:W-:Y:S05]  /*14870*/  HMMA.16816.F32.BF16 R8, R144.reuse, R160, R8 ;  /* 0x000000a09008723c */ /* 0x040fea0000041808 */
[----:B------:R-:W-:Y:S02]  /*14880*/  FADD.FTZ R157, R157, R6 ;  /* 0x000000069d9d7221 */ /* 0x000fe40000010000 */
[----:B------:R-:W-:Y:S01]  /*14890*/  FADD.FTZ R180, R180, R159 ;  /* 0x0000009fb4b47221 */ /* 0x000fe20000010000 */
[C---:B------:R-:W-:Y:S01]  /*148a0*/  HMMA.16816.F32.BF16 R28, R144.reuse, R162, R28 ;  /* 0x000000a2901c723c */ /* 0x040fe2000004181c */
[----:B------:R-:W3:Y:S03]  /*148b0*/  LDSM.16.MT88.4 R160, [R205+0x6080] ;  /* 0x00608000cda0783b */ /* 0x000ee60000004200 */
[----:B------:R-:W-:Y:S01]  /*148c0*/  FADD.FTZ R182, R182, R157 ;  /* 0x0000009db6b67221 */ /* 0x000fe20000010000 */
[----:B------:R-:W-:Y:S01]  /*148d0*/  MOV R157, R156 ;  /* 0x0000009c009d7202 */ /* 0x000fe20000000f00 */
[----:B------:R-:W-:Y:S02]  /*148e0*/  FADD.FTZ R181, R181, R180 ;  /* 0x000000b4b5b57221 */ /* 0x000fe40000010000 */
[C---:B-----5:R-:W-:Y:S01]  /*148f0*/  HMMA.16816.F32.BF16 R32, R144.reuse, R164, R32 ;  /* 0x000000a49020723c */ /* 0x060fe20000041820 */
[----:B-1----:R-:W-:Y:S03]  /*14900*/  LDSM.16.MT88.4 R176, [R204+0x8080] ;  /* 0x00808000ccb0783b */ /* 0x002fe60000004200 */
[----:B------:R-:W-:Y:S02]  /*14910*/  FADD.FTZ R183, R183, R182 ;  /* 0x000000b6b7b77221 */ /* 0x000fe40000010000 */
[----:B------:R-:W-:Y:S02]  /*14920*/  FADD.FTZ R184, R184, R181 ;  /* 0x000000b5b8b87221 */ /* 0x000fe40000010000 */
[C---:B------:R-:W-:Y:S01]  /*14930*/  HMMA.16816.F32.BF16 R36, R144.reuse, R166, R36 ;  /* 0x000000a69024723c */ /* 0x040fe20000041824 */
[----:B------:R-:W1:Y:S03]  /*14940*/  LDSM.16.MT88.4 R164, [R204+0x6080] ;  /* 0x00608000cca4783b */ /* 0x000e660000004200 */
[----:B------:R-:W-:Y:S02]  /*14950*/  FADD.FTZ R186, R186, R183 ;  /* 0x000000b7baba7221 */ /* 0x000fe40000010000 */
[----:B------:R-:W-:Y:S02]  /*14960*/  FADD.FTZ R185, R185, R184 ;  /* 0x000000b8b9b97221 */ /* 0x000fe40000010000 */
[C---:B--2---:R-:W-:Y:S04]  /*14970*/  HMMA.16816.F32.BF16 R40, R144.reuse, R168, R40 ;  /* 0x000000a89028723c */ /* 0x044fe80000041828 */
[----:B------:R-:W-:Y:S02]  /*14980*/  FADD.FTZ R187, R187, R186 ;  /* 0x000000babbbb7221 */ /* 0x000fe40000010000 */
[----:B------:R-:W-:Y:S02]  /*14990*/  FADD.FTZ R188, R188, R185 ;  /* 0x000000b9bcbc7221 */ /* 0x000fe40000010000 */
[C---:B------:R-:W-:Y:S01]  /*149a0*/  HMMA.16816.F32.BF16 R44, R144.reuse, R170, R44 ;  /* 0x000000aa902c723c */ /* 0x040fe2000004182c */
[----:B------:R-:W2:Y:S03]  /*149b0*/  LDSM.16.MT88.4 R168, [R207+0x7880] ;  /* 0x00788000cfa8783b */ /* 0x000ea60000004200 */
[----:B------:R-:W-:Y:S02]  /*149c0*/  FADD.FTZ R190, R190, R187 ;  /* 0x000000bbbebe7221 */ /* 0x000fe40000010000 */
[----:B------:R-:W-:Y:S02]  /*149d0*/  FADD.FTZ R5, R189, R188 ;  /* 0x000000bcbd057221 */ /* 0x000fe40000010000 */
[C---:B------:R-:W-:Y:S04]  /*149e0*/  HMMA.16816.F32.BF16 R48, R144.reuse, R172, R48 ;  /* 0x000000ac9030723c */ /* 0x040fe80000041830 */
[C---:B------:R-:W-:Y:S04]  /*149f0*/  FADD.FTZ R5, R214.reuse, R5 ;  /* 0x00000005d6057221 */ /* 0x040fe80000010000 */
[C---:B------:R-:W-:Y:S01]  /*14a00*/  HMMA.16816.F32.BF16 R52, R144.reuse, R174, R52 ;  /* 0x000000ae9034723c */ /* 0x040fe20000041834 */
[----:B------:R-:W5:Y:S07]  /*14a10*/  LDSM.16.MT88.4 R172, [R206+0x7880] ;  /* 0x00788000ceac783b */ /* 0x000f6e0000004200 */
[C---:B----4-:R-:W-:Y:S08]  /*14a20*/  HMMA.16816.F32.BF16 R56, R144.reuse, R148, R56 ;  /* 0x000000949038723c */ /* 0x050ff00000041838 */
[C---:B------:R-:W-:Y:S01]  /*14a30*/  HMMA.16816.F32.BF16 R60, R144.reuse, R150, R60 ;  /* 0x00000096903c723c */ /* 0x040fe2000004183c */
[----:B------:R-:W4:Y:S07]  /*14a40*/  LDSM.16.MT88.4 R148, [R205+0x7880] ;  /* 0x00788000cd94783b */ /* 0x000f2e0000004200 */
[C---:B---3--:R-:W-:Y:S08]  /*14a50*/  HMMA.16816.F32.BF16 R64, R144.reuse, R152, R64 ;  /* 0x000000989040723c */ /* 0x048ff00000041840 */
[C---:B------:R-:W-:Y:S01]  /*14a60*/  HMMA.16816.F32.BF16 R68, R144.reuse, R154, R68 ;  /* 0x0000009a9044723c */ /* 0x040fe20000041844 */
[----:B------:R-:W3:Y:S07]  /*14a70*/  LDSM.16.MT88.4 R152, [R204+0x7880] ;  /* 0x00788000cc98783b */ /* 0x000eee0000004200 */
[C---:B------:R-:W-:Y:S08]  /*14a80*/  HMMA.16816.F32.BF16 R72, R144.reuse, R160, R72 ;  /* 0x000000a09048723c */ /* 0x040ff00000041848 */
[C---:B------:R-:W-:Y:S01]  /*14a90*/  HMMA.16816.F32.BF16 R76, R144.reuse, R162, R76 ;  /* 0x000000a2904c723c */ /* 0x040fe2000004184c */
[----:B------:R-:W3:Y:S07]  /*14aa0*/  LDSM.16.MT88.4 R160, [R207+0x9080] ;  /* 0x00908000cfa0783b */ /* 0x000eee0000004200 */
[C---:B-1----:R-:W-:Y:S08]  /*14ab0*/  HMMA.16816.F32.BF16 R80, R144.reuse, R164, R80 ;  /* 0x000000a49050723c */ /* 0x042ff00000041850 */
[C---:B------:R-:W-:Y:S01]  /*14ac0*/  HMMA.16816.F32.BF16 R84, R144.reuse, R166, R84 ;  /* 0x000000a69054723c */ /* 0x040fe20000041854 */
[----:B------:R-:W1:Y:S07]  /*14ad0*/  LDSM.16.MT88.4 R164, [R206+0x9080] ;  /* 0x00908000cea4783b */ /* 0x000e6e0000004200 */
[C---:B--2---:R-:W-:Y:S08]  /*14ae0*/  HMMA.16816.F32.BF16 R88, R144.reuse, R168, R88 ;  /* 0x000000a89058723c */ /* 0x044ff00000041858 */
[C---:B------:R-:W-:Y:S01]  /*14af0*/  HMMA.16816.F32.BF16 R92, R144.reuse, R170, R92 ;  /* 0x000000aa905c723c */ /* 0x040fe2000004185c */
[----:B------:R-:W-:Y:S07]  /*14b00*/  LDSM.16.MT88.4 R168, [R204+0x5080] ;  /* 0x00508000cca8783b */ /* 0x000fee0000004200 */
[C---:B-----5:R-:W-:Y:S08]  /*14b10*/  HMMA.16816.F32.BF16 R96, R144.reuse, R172, R96 ;  /* 0x000000ac9060723c */ /* 0x060ff00000041860 */
[C---:B------:R-:W-:Y:S01]  /*14b20*/  HMMA.16816.F32.BF16 R100, R144.reuse, R174, R100 ;  /* 0x000000ae9064723c */ /* 0x040fe20000041864 */
[----:B------:R-:W-:Y:S07]  /*14b30*/  LDSM.16.MT88.4 R172, [R205+0x8080] ;  /* 0x00808000cdac783b */ /* 0x000fee0000004200 */
[C---:B----4-:R-:W-:Y:S08]  /*14b40*/  HMMA.16816.F32.BF16 R104, R144.reuse, R148, R104 ;  /* 0x000000949068723c */ /* 0x050ff00000041868 */
[C---:B------:R-:W-:Y:S01]  /*14b50*/  HMMA.16816.F32.BF16 R108, R144.reuse, R150, R108 ;  /* 0x00000096906c723c */ /* 0x040fe2000004186c */
[----:B------:R-:W2:Y:S07]  /*14b60*/  LDSM.16.MT88.4 R148, [R204+0x9080] ;  /* 0x00908000cc94783b */ /* 0x000eae0000004200 */
[C---:B---3--:R-:W-:Y:S08]  /*14b70*/  HMMA.16816.F32.BF16 R112, R144.reuse, R152, R112 ;  /* 0x000000989070723c */ /* 0x048ff00000041870 */
[C---:B------:R-:W-:Y:S08]  /*14b80*/  HMMA.16816.F32.BF16 R116, R144.reuse, R154, R116 ;  /* 0x0000009a9074723c */ /* 0x040ff00000041874 */
[C---:B------:R-:W-:Y:S08]  /*14b90*/  HMMA.16816.F32.BF16 R120, R144.reuse, R160, R120 ;  /* 0x000000a09078723c */ /* 0x040ff00000041878 */
[C---:B------:R-:W-:Y:S01]  /*14ba0*/  HMMA.16816.F32.BF16 R124, R144.reuse, R162, R124 ;  /* 0x000000a2907c723c */ /* 0x040fe2000004187c */
[----:B------:R-:W3:Y:S07]  /*14bb0*/  LDSM.16.MT88.4 R160, [R207+0x5080] ;  /* 0x00508000cfa0783b */ /* 0x000eee0000004200 */
[C---:B-1----:R-:W-:Y:S08]  /*14bc0*/  HMMA.16816.F32.BF16 R12, R144.reuse, R164, R12 ;  /* 0x000000a4900c723c */ /* 0x042ff0000004180c */
[C---:B------:R-:W-:Y:S01]  /*14bd0*/  HMMA.16816.F32.BF16 R128, R144.reuse, R166, R128 ;  /* 0x000000a69080723c */ /* 0x040fe20000041880 */
[----:B------:R-:W1:Y:S07]  /*14be0*/  LDSM.16.MT88.4 R164, [R205+0x5080] ;  /* 0x00508000cda4783b */ /* 0x000e6e0000004200 */
[C---:B------:R-:W-:Y:S07]  /*14bf0*/  HMMA.16816.F32.BF16 R132, R144.reuse, R20, R132 ;  /* 0x000000149084723c */ /* 0x040fee0000041884 */
[----:B------:R-:W-:Y:S01]  /*14c00*/  F2FP.BF16.PACK_AB R20, R214, R189 ;  /* 0x000000bdd614723e */ /* 0x000fe200000010ff */
[C---:B------:R-:W-:Y:S04]  /*14c10*/  HMMA.16816.F32.BF16 R136, R144.reuse, R22, R136 ;  /* 0x000000169088723c */ /* 0x040fe80000041888 */
[C---:B------:R-:W-:Y:S01]  /*14c20*/  F2FP.BF16.PACK_AB R21, R240.reuse, R191 ;  /* 0x000000bff015723e */ /* 0x040fe200000010ff */
[----:B------:R-:W-:Y:S02]  /*14c30*/  FADD.FTZ R191, R191, R190 ;  /* 0x000000bebfbf7221 */ /* 0x000fe40000010000 */
[----:B------:R-:W-:Y:S01]  /*14c40*/  F2FP.BF16.PACK_AB R22, R243, R242 ;  /* 0x000000f2f316723e */ /* 0x000fe200000010ff */
[C---:B--2---:R-:W-:Y:S04]  /*14c50*/  HMMA.16816.F32.BF16 R16, R144.reuse, R148, R16 ;  /* 0x000000949010723c */ /* 0x044fe80000041810 */
[----:B------:R-:W-:Y:S01]  /*14c60*/  F2FP.BF16.PACK_AB R23, R245, R244 ;  /* 0x000000f4f517723e */ /* 0x000fe200000010ff */
[----:B------:R-:W-:Y:S02]  /*14c70*/  FADD.FTZ R191, R240, R191 ;  /* 0x000000bff0bf7221 */ /* 0x000fe40000010000 */
[----:B------:R-:W-:Y:S01]  /*14c80*/  FADD.FTZ R242, R242, R5 ;  /* 0x00000005f2f27221 */ /* 0x000fe20000010000 */
[----:B------:R-:W-:Y:S01]  /*14c90*/  HMMA.16816.F32.BF16 R140, R144, R150, R140 ;  /* 0x00000096908c723c */ /* 0x000fe2000004188c */
[----:B------:R-:W-:Y:S03]  /*14ca0*/  LDSM.16.MT88.4 R144, [R205+0x6880] ;  /* 0x00688000cd90783b */ /* 0x000fe60000004200 */
[----:B------:R-:W-:Y:S02]  /*14cb0*/  FADD.FTZ R244, R244, R191 ;  /* 0x000000bff4f47221 */ /* 0x000fe40000010000 */
[----:B------:R-:W-:Y:S02]  /*14cc0*/  FADD.FTZ R241, R243, R242 ;  /* 0x000000f2f3f17221 */ /* 0x000fe40000010000 */
[C---:B---3--:R-:W-:Y:S01]  /*14cd0*/  HMMA.16816.F32.BF16 R152, R20.reuse, R160, R8 ;  /* 0x000000a01498723c */ /* 0x048fe20000041808 */
[----:B------:R-:W2:Y:S04]  /*14ce0*/  LDSM.16.MT88.4 R8, [R207+0x6880] ;  /* 0x00688000cf08783b */ /* 0x000ea80000004200 */
[----:B------:R-:W-:Y:S03]  /*14cf0*/  FADD.FTZ R239, R245, R244 ;  /* 0x000000f4f5ef7221 */ /* 0x000fe60000010000 */
[C---:B------:R-:W-:Y:S01]  /*14d00*/  HMMA.16816.F32.BF16 R28, R20.reuse, R162, R28 ;  /* 0x000000a2141c723c */ /* 0x040fe2000004181c */
[----:B------:R-:W-:Y:S07]  /*14d10*/  LDSM.16.MT88.4 R148, [R204+0x6880] ;  /* 0x00688000cc94783b */ /* 0x000fee0000004200 */
[C---:B------:R-:W-:Y:S01]  /*14d20*/  HMMA.16816.F32.BF16 R32, R20.reuse, R24, R32 ;  /* 0x000000181420723c */ /* 0x040fe20000041820 */
[----:B------:R-:W-:Y:S07]  /*14d30*/  LDSM.16.MT88.4 R160, [R207+0x8080] ;  /* 0x00808000cfa0783b */ /* 0x000fee0000004200 */
        /* <DEDUP_REMOVED lines=16> */
[C---:B------:R-:W-:Y:S08]  /*14e40*/  HMMA.16816.F32.BF16 R80, R20.reuse, R148, R80 ;  /* 0x000000941450723c */ /* 0x040ff00000041850 */
[C---:B------:R-:W-:Y:S08]  /*14e50*/  HMMA.16816.F32.BF16 R84, R20.reuse, R150, R84 ;  /* 0x000000961454723c */ /* 0x040ff00000041854 */
[C---:B------:R-:W-:Y:S08]  /*14e60*/  HMMA.16816.F32.BF16 R88, R20.reuse, R160, R88 ;  /* 0x000000a01458723c */ /* 0x040ff00000041858 */
[C---:B------:R-:W-:Y:S01]  /*14e70*/  HMMA.16816.F32.BF16 R92, R20.reuse, R162, R92 ;  /* 0x000000a2145c723c */ /* 0x040fe2000004185c */
[----:B------:R-:W5:Y:S07]  /*14e80*/  LDSM.16.MT88.4 R160, [R204+0x9880] ;  /* 0x00988000cca0783b */ /* 0x000f6e0000004200 */
[C---:B-1----:R-:W-:Y:S08]  /*14e90*/  HMMA.16816.F32.BF16 R96, R20.reuse, R164, R96 ;  /* 0x000000a41460723c */ /* 0x042ff00000041860 */
        /* <DEDUP_REMOVED lines=10> */
[C---:B------:R-:W-:Y:S08]  /*14f40*/  HMMA.16816.F32.BF16 R136, R20.reuse, R26, R136 ;  /* 0x0000001a1488723c */ /* 0x040ff00000041888 */
[C---:B-----5:R-:W-:Y:S08]  /*14f50*/  HMMA.16816.F32.BF16 R144, R20.reuse, R160, R16 ;  /* 0x000000a01490723c */ /* 0x060ff00000041810 */
[----:B------:R-:W-:Y:S01]  /*14f60*/  HMMA.16816.F32.BF16 R140, R20, R162, R140 ;  /* 0x000000a2148c723c */ /* 0x000fe2000004188c */
[----:B------:R-:W-:-:S07]  /*14f70*/  @P0 BRA `(.L_x_946) ;  /* 0xffffd44000000947 */ /* 0x000fce000383ffff */
.L_x_941:
        /* <DEDUP_REMOVED lines=10> */
[----:B-1----:R-:W-:Y:S02]  /*15020*/  FADD.FTZ R5, R6, R5 ;  /* 0x0000000506057221 */ /* 0x002fe40000010000 */
[----:B--2---:R-:W-:-:S03]  /*15030*/  FADD.FTZ R0, R0, R7 ;  /* 0x0000000700007221 */ /* 0x004fc60000010000 */
[----:B------:R-:W-:Y:S02]  /*15040*/  FSETP.NE.FTZ.AND P1, PT, R5, RZ, PT ;  /* 0x000000ff0500720b */ /* 0x000fe40003f35000 */
[----:B------:R-:W-:-:S11]  /*15050*/  FSETP.NE.FTZ.AND P0, PT, R0, RZ, PT ;  /* 0x000000ff0000720b */ /* 0x000fd60003f15000 */
[----:B------:R-:W1:Y:S01]  /*15060*/  @P1 MUFU.RCP R4, R5 ;  /* 0x0000000500041308 */ /* 0x000e620000001000 */
[----:B------:R-:W-:Y:S02]  /*15070*/  @P1 MOV R14, 0x3f317218 ;  /* 0x3f317218000e1802 */ /* 0x000fe40000000f00 */
[----:B------:R-:W-:-:S05]  /*15080*/  @P0 MOV R15, 0x3f317218 ;  /* 0x3f317218000f0802 */ /* 0x000fca0000000f00 */
[----:B------:R-:W2:Y:S08]  /*15090*/  @P1 MUFU.LG2 R5, R5 ;  /* 0x0000000500051308 */ /* 0x000eb00000000c00 */
[----:B------:R-:W3:Y:S01]  /*150a0*/  @P0 MUFU.LG2 R10, R0 ;  /* 0x00000000000a0308 */ /* 0x000ee20000000c00 */
[C---:B-1----:R-:W-:Y:S02]  /*150b0*/  FMUL.FTZ R152, R4.reuse, R152 ;  /* 0x0000009804987220 */ /* 0x042fe40000410000 */
[----:B------:R-:W-:-:S02]  /*150c0*/  FMUL.FTZ R153, R4, R153 ;  /* 0x0000009904997220 */ /* 0x000fc40000410000 */
[C---:B------:R-:W-:Y:S02]  /*150d0*/  FMUL.FTZ R28, R4.reuse, R28 ;  /* 0x0000001c041c7220 */ /* 0x040fe40000410000 */
[----:B------:R-:W-:Y:S01]  /*150e0*/  FMUL.FTZ R29, R4, R29 ;  /* 0x0000001d041d7220 */ /* 0x000fe20000410000 */
[----:B------:R1:W4:Y:S01]  /*150f0*/  @P0 MUFU.RCP R2, R0 ;  /* 0x0000000000020308 */ /* 0x0003220000001000 */
[----:B--2---:R-:W-:Y:S02]  /*15100*/  @P1 FMUL.FTZ R12, R5, 0.69314718246459960938 ;  /* 0x3f317218050c1820 */ /* 0x004fe40000410000 */
[----:B------:R-:W-:Y:S02]  /*15110*/  @P1 FMUL.FTZ R5, R14, c[0x0][0x2d0] ;  /* 0x0000b4000e051a20 */ /* 0x000fe40000410000 */
[C---:B------:R-:W-:Y:S02]  /*15120*/  FMUL.FTZ R32, R4.reuse, R32 ;  /* 0x0000002004207220 */ /* 0x040fe40000410000 */
[----:B------:R-:W-:-:S02]  /*15130*/  FMUL.FTZ R33, R4, R33 ;  /* 0x0000002104217220 */ /* 0x000fc40000410000 */
[----:B---3--:R-:W-:Y:S02]  /*15140*/  @P0 FMUL.FTZ R14, R10, 0.69314718246459960938 ;  /* 0x3f3172180a0e0820 */ /* 0x008fe40000410000 */
[----:B------:R-:W-:Y:S02]  /*15150*/  @P0 FMUL.FTZ R10, R15, c[0x0][0x2d0] ;  /* 0x0000b4000f0a0a20 */ /* 0x000fe40000410000 */
[C---:B------:R-:W-:Y:S02]  /*15160*/  FMUL.FTZ R36, R4.reuse, R36 ;  /* 0x0000002404247220 */ /* 0x040fe40000410000 */
[C---:B------:R-:W-:Y:S01]  /*15170*/  FMUL.FTZ R37, R4.reuse, R37 ;  /* 0x0000002504257220 */ /* 0x040fe20000410000 */
[----:B-1----:R-:W-:Y:S01]  /*15180*/  MOV R0, 0xff800000 ;  /* 0xff80000000007802 */ /* 0x002fe20000000f00 */
        /* <DEDUP_REMOVED lines=56> */
[C---:B----4-:R-:W-:Y:S02]  /*15510*/  FMUL.FTZ R154, R2.reuse, R154 ;  /* 0x0000009a029a7220 */ /* 0x050fe40000410000 */
        /* <DEDUP_REMOVED lines=65> */
.L_x_875:
[----:B------:R-:W-:Y:S01]  /*15930*/  ULDC.64 UR4, c[0x0][0x118] ;  /* 0x0000460000047ab9 */ /* 0x000fe20000000a00 */
[----:B------:R-:W-:Y:S01]  /*15940*/  SHF.R.S32.HI R2, RZ, 0x1f, R215 ;  /* 0x0000001fff027819 */ /* 0x000fe200000114d7 */
[----:B------:R-:W-:Y:S05]  /*15950*/  @P2 BRA `(.L_x_947) ;  /* 0x00001a8000002947 */ /* 0x000fea0003800000 */
[----:B------:R-:W1:Y:S01]  /*15960*/  S2R R3, SR_TID.X ;  /* 0x0000000000037919 */ /* 0x000e620000002100 */
[----:B------:R-:W-:-:S02]  /*15970*/  F2FP.BF16.PACK_AB R12, R7, R6 ;  /* 0x00000006070c723e */ /* 0x000fc400000010ff */
[----:B------:R-:W-:Y:S01]  /*15980*/  F2FP.BF16.PACK_AB R4, R13, R4 ;  /* 0x000000040d04723e */ /* 0x000fe200000010ff */
[----:B------:R-:W-:Y:S01]  /*15990*/  BAR.SYNC.DEFER_BLOCKING 0x1, 0x100 ;  /* 0x0044000000007b1d */ /* 0x000fe20000010000 */
        /* <DEDUP_REMOVED lines=10> */
[----:B-1----:R-:W-:-:S02]  /*15a40*/  SHF.R.S32.HI R10, RZ, 0x1f, R3 ;  /* 0x0000001fff0a7819 */ /* 0x002fc40000011403 */
[----:B------:R-:W-:Y:S02]  /*15a50*/  F2FP.BF16.PACK_AB R44, R45, R44 ;  /* 0x0000002c2d2c723e */ /* 0x000fe400000010ff */
[----:B------:R-:W-:Y:S02]  /*15a60*/  LEA.HI R5, R10, R3, RZ, 0x2 ;  /* 0x000000030a057211 */ /* 0x000fe400078f10ff */
[----:B------:R-:W-:Y:S02]  /*15a70*/  F2FP.BF16.PACK_AB R46, R47, R46 ;  /* 0x0000002e2f2e723e */ /* 0x000fe400000010ff */
[--C-:B------:R-:W-:Y:S02]  /*15a80*/  SHF.R.S32.HI R7, RZ, 0x2, R5.reuse ;  /* 0x00000002ff077819 */ /* 0x100fe40000011405 */
[----:B------:R-:W-:Y:S02]  /*15a90*/  SHF.R.S32.HI R6, RZ, 0x1f, R5 ;  /* 0x0000001fff067819 */ /* 0x000fe40000011405 */
[----:B------:R-:W-:-:S02]  /*15aa0*/  LOP3.LUT R14, R5, 0xfffffffc, RZ, 0xc0, !PT ;  /* 0xfffffffc050e7812 */ /* 0x000fc400078ec0ff */
[----:B------:R-:W-:Y:S02]  /*15ab0*/  LEA.HI R6, R6, R7, RZ, 0x3 ;  /* 0x0000000706067211 */ /* 0x000fe400078f18ff */
[----:B------:R-:W-:Y:S01]  /*15ac0*/  F2FP.BF16.PACK_AB R48, R49, R48 ;  /* 0x000000303130723e */ /* 0x000fe200000010ff */
[----:B------:R-:W-:Y:S01]  /*15ad0*/  IMAD.IADD R14, R3, 0x1, -R14 ;  /* 0x00000001030e7824 */ /* 0x000fe200078e0a0e */
[----:B------:R-:W-:Y:S02]  /*15ae0*/  LOP3.LUT R6, R6, 0xfffffff8, RZ, 0xc0, !PT ;  /* 0xfffffff806067812 */ /* 0x000fe400078ec0ff */
[----:B------:R-:W-:Y:S02]  /*15af0*/  F2FP.BF16.PACK_AB R50, R51, R50 ;  /* 0x000000323332723e */ /* 0x000fe400000010ff */
[----:B------:R-:W-:Y:S01]  /*15b00*/  F2FP.BF16.PACK_AB R52, R53, R52 ;  /* 0x000000343534723e */ /* 0x000fe200000010ff */
[----:B------:R-:W-:Y:S01]  /*15b10*/  IMAD.IADD R7, R7, 0x1, -R6 ;  /* 0x0000000107077824 */ /* 0x000fe200078e0a06 */
[----:B------:R-:W-:-:S02]  /*15b20*/  LEA.HI R6, R10, R3, RZ, 0x5 ;  /* 0x000000030a067211 */ /* 0x000fc400078f28ff */
[----:B------:R-:W-:Y:S01]  /*15b30*/  F2FP.BF16.PACK_AB R54, R55, R54 ;  /* 0x000000363736723e */ /* 0x000fe200000010ff */
[C---:B------:R-:W-:Y:S01]  /*15b40*/  IMAD.SHL.U32 R13, R7.reuse, 0x40, RZ ;  /* 0x00000040070d7824 */ /* 0x040fe200078e00ff */
[----:B------:R-:W-:Y:S02]  /*15b50*/  SHF.R.S32.HI R5, RZ, 0x5, R6 ;  /* 0x00000005ff057819 */ /* 0x000fe40000011406 */
[----:B------:R-:W-:Y:S02]  /*15b60*/  LOP3.LUT R16, R7, 0x1, RZ, 0xc0, !PT ;  /* 0x0000000107107812 */ /* 0x000fe400078ec0ff */
[----:B------:R-:W-:Y:S01]  /*15b70*/  LOP3.LUT R13, R13, 0x1c0, RZ, 0xc0, !PT ;  /* 0x000001c00d0d7812 */ /* 0x000fe200078ec0ff */
[----:B------:R-:W-:Y:S01]  /*15b80*/  IMAD R15, R5, 0x200, R14 ;  /* 0x00000200050f7824 */ /* 0x000fe200078e020e */
[----:B------:R-:W-:Y:S02]  /*15b90*/  ISETP.NE.U32.AND P0, PT, R16, 0x1, PT ;  /* 0x000000011000780c */ /* 0x000fe40003f05070 */
[----:B------:R-:W-:-:S02]  /*15ba0*/  LEA.HI R18, R13, R13, RZ, 0x1d ;  /* 0x0000000d0d127211 */ /* 0x000fc400078fe8ff */
[----:B------:R-:W-:Y:S01]  /*15bb0*/  R2P PR, R7, 0x6 ;  /* 0x0000000607007804 */ /* 0x000fe20000000000 */
[----:B------:R-:W-:Y:S01]  /*15bc0*/  IMAD.MOV.U32 R7, RZ, RZ, 0x20 ;  /* 0x00000020ff077424 */ /* 0x000fe200078e00ff */
[----:B------:R-:W-:Y:S01]  /*15bd0*/  F2FP.BF16.PACK_AB R56, R57, R56 ;  /* 0x000000383938723e */ /* 0x000fe200000010ff */
[----:B------:R-:W-:Y:S01]  /*15be0*/  IMAD.U32 R15, R15, 0x2, R18 ;  /* 0x000000020f0f7824 */ /* 0x000fe200078e0012 */
[----:B------:R-:W-:Y:S02]  /*15bf0*/  F2FP.BF16.PACK_AB R58, R59, R58 ;  /* 0x0000003a3b3a723e */ /* 0x000fe400000010ff */
[----:B------:R-:W-:Y:S01]  /*15c00*/  F2FP.BF16.PACK_AB R60, R61, R60 ;  /* 0x0000003c3d3c723e */ /* 0x000fe200000010ff */
[----:B------:R-:W-:Y:S01]  /*15c10*/  IMAD.SHL.U32 R15, R15, 0x2, RZ ;  /* 0x000000020f0f7824 */ /* 0x000fe200078e00ff */
[----:B------:R-:W-:Y:S02]  /*15c20*/  F2FP.BF16.PACK_AB R62, R63, R62 ;  /* 0x0000003e3f3e723e */ /* 0x000fe400000010ff */
[----:B------:R-:W-:-:S02]  /*15c30*/  F2FP.BF16.PACK_AB R64, R65, R64 ;  /* 0x000000404140723e */ /* 0x000fc400000010ff */
[C---:B------:R-:W-:Y:S01]  /*15c40*/  IADD3 R16, R15.reuse, 0x80, RZ ;  /* 0x000000800f107810 */ /* 0x040fe20007ffe0ff */
[----:B------:R-:W-:Y:S01]  /*15c50*/  STS [R15+0x80], R152 ;  /* 0x000080980f007388 */ /* 0x000fe20000000800 */
[----:B------:R-:W-:Y:S02]  /*15c60*/  IADD3 R13, R15, 0x70, RZ ;  /* 0x000000700f0d7810 */ /* 0x000fe40007ffe0ff */
[----:B------:R-:W-:Y:S01]  /*15c70*/  @P0 IADD3 R13, R16, 0x10, RZ ;  /* 0x00000010100d0810 */ /* 0x000fe20007ffe0ff */
[----:B------:R-:W-:Y:S01]  /*15c80*/  STS [R15+0x480], R154 ;  /* 0x0004809a0f007388 */ /* 0x000fe20000000800 */
[----:B------:R-:W-:Y:S01]  /*15c90*/  SEL R16, R7, 0xffffffe0, !P1 ;  /* 0xffffffe007107807 */ /* 0x000fe20004800000 */
[----:B------:R-:W-:Y:S01]  /*15ca0*/  IMAD.MOV.U32 R7, RZ, RZ, 0x40 ;  /* 0x00000040ff077424 */ /* 0x000fe200078e00ff */
[----:B------:R-:W-:Y:S01]  /*15cb0*/  F2FP.BF16.PACK_AB R66, R67, R66 ;  /* 0x000000424342723e */ /* 0x000fe200000010ff */
[----:B------:R-:W-:Y:S01]  /*15cc0*/  STS [R13], R28 ;  /* 0x0000001c0d007388 */ /* 0x000fe20000000800 */
[----:B------:R-:W-:Y:S01]  /*15cd0*/  F2FP.BF16.PACK_AB R68, R69, R68 ;  /* 0x000000444544723e */ /* 0x000fe200000010ff */
[----:B------:R-:W-:Y:S01]  /*15ce0*/  IMAD.IADD R17, R15, 0x1, R16 ;  /* 0x000000010f117824 */ /* 0x000fe200078e0210 */
[----:B------:R-:W-:Y:S01]  /*15cf0*/  SEL R18, R7, 0xffffffc0, !P2 ;  /* 0xffffffc007127807 */ /* 0x000fe20005000000 */
[----:B------:R-:W-:Y:S01]  /*15d00*/  IMAD.IADD R7, R16, 0x1, R13 ;  /* 0x0000000110077824 */ /* 0x000fe200078e020d */
[----:B------:R-:W-:Y:S01]  /*15d10*/  STS [R13+0x400], R30 ;  /* 0x0004001e0d007388 */ /* 0x000fe20000000800 */
[----:B------:R-:W-:-:S02]  /*15d20*/  F2FP.BF16.PACK_AB R70, R71, R70 ;  /* 0x000000464746723e */ /* 0x000fc400000010ff */
[--C-:B------:R-:W-:Y:S01]  /*15d30*/  IMAD.IADD R19, R15, 0x1, R18.reuse ;  /* 0x000000010f137824 */ /* 0x100fe200078e0212 */
[----:B------:R-:W-:Y:S01]  /*15d40*/  STS [R17+0x80], R32 ;  /* 0x0000802011007388 */ /* 0x000fe20000000800 */
[C---:B------:R-:W-:Y:S01]  /*15d50*/  IMAD.IADD R21, R18.reuse, 0x1, R13 ;  /* 0x0000000112157824 */ /* 0x040fe200078e020d */
[----:B------:R-:W-:Y:S01]  /*15d60*/  F2FP.BF16.PACK_AB R72, R73, R72 ;  /* 0x000000484948723e */ /* 0x000fe200000010ff */
[----:B------:R-:W-:Y:S01]  /*15d70*/  IMAD.IADD R23, R18, 0x1, R17 ;  /* 0x0000000112177824 */ /* 0x000fe200078e0211 */
[----:B------:R-:W-:Y:S01]  /*15d80*/  STS [R17+0x480], R34 ;  /* 0x0004802211007388 */ /* 0x000fe20000000800 */
[----:B------:R-:W-:Y:S01]  /*15d90*/  IMAD.IADD R25, R7, 0x1, R18 ;  /* 0x0000000107197824 */ /* 0x000fe200078e0212 */
[----:B------:R-:W-:Y:S02]  /*15da0*/  F2FP.BF16.PACK_AB R74, R75, R74 ;  /* 0x0000004a4b4a723e */ /* 0x000fe400000010ff */
        /* <DEDUP_REMOVED lines=55> */
[----:B------:R-:W-:-:S02]  /*16120*/  ISETP.NE.U32.AND P1, PT, RZ, c[0x0][0x508], PT ;  /* 0x00014200ff007a0c */ /* 0x000fc40003f25070 */
[----:B------:R-:W-:Y:S01]  /*16130*/  ISETP.NE.U32.AND P0, PT, RZ, c[0x0][0x500], PT ;  /* 0x00014000ff007a0c */ /* 0x000fe20003f05070 */
[----:B------:R-:W-:Y:S01]  /*16140*/  STS [R19+0x4480], R74 ;  /* 0x0044804a13007388 */ /* 0x000fe20000000800 */
[----:B------:R-:W-:Y:S02]  /*16150*/  ISETP.NE.AND.EX P1, PT, RZ, c[0x0][0x50c], PT, P1 ;  /* 0x00014300ff007a0c */ /* 0x000fe40003f25310 */
[----:B------:R-:W-:Y:S01]  /*16160*/  ISETP.NE.AND.EX P0, PT, RZ, c[0x0][0x504], PT, P0 ;  /* 0x00014100ff007a0c */ /* 0x000fe20003f05300 */
        /* <DEDUP_REMOVED lines=24> */
[----:B------:R-:W-:Y:S01]  /*162f0*/  STS [R13+0xc000], R124 ;  /* 0x00c0007c0d007388 */ /* 0x000fe20000000800 */
[----:B-1----:R-:W-:-:S03]  /*16300*/  IMAD.MOV.U32 R9, RZ, RZ, 0x4 ;  /* 0x00000004ff097424 */ /* 0x002fc600078e00ff */
        /* <DEDUP_REMOVED lines=9> */
[----:B-1----:R-:W-:-:S03]  /*163a0*/  IMAD.WIDE R16, R218, R9, c[0x0][0x500] ;  /* 0x00014000da107625 */ /* 0x002fc600078e0209 */
[----:B------:R3:W-:Y:S04]  /*163b0*/  STS [R23+0xc080], R144 ;  /* 0x00c0809017007388 */ /* 0x0007e80000000800 */
[----:B------:R3:W-:Y:S04]  /*163c0*/  STS [R23+0xc480], R146 ;  /* 0x00c4809217007388 */ /* 0x0007e80000000800 */
[----:B------:R3:W-:Y:S04]  /*163d0*/  STS [R25+0xc000], R140 ;  /* 0x00c0008c19007388 */ /* 0x0007e80000000800 */
[----:B------:R3:W-:Y:S04]  /*163e0*/  STS [R25+0xc400], R142 ;  /* 0x00c4008e19007388 */ /* 0x0007e80000000800 */
[----:B------:R-:W-:Y:S01]  /*163f0*/  BAR.SYNC.DEFER_BLOCKING 0x1, 0x100 ;  /* 0x0044000000007b1d */ /* 0x000fe20000010000 */
[----:B------:R-:W-:-:S02]  /*16400*/  IMAD.MOV.U32 R4, RZ, RZ, c[0x0][0x388] ;  /* 0x0000e200ff047624 */ /* 0x000fc400078e00ff */
[----:B--2---:R-:W-:-:S03]  /*16410*/  @P1 IMAD.WIDE R18, R218, R9, c[0x0][0x508] ;  /* 0x00014200da121625 */ /* 0x004fc600078e0209 */
[----:B------:R-:W2:Y:S04]  /*16420*/  @P0 LDG.E R7, [R16.64] ;  /* 0x0000000410070981 */ /* 0x000ea8000c1e1900 */
[----:B------:R3:W5:Y:S01]  /*16430*/  @P1 LDG.E R4, [R18.64] ;  /* 0x0000000412041981 */ /* 0x000762000c1e1900 */
[----:B------:R-:W-:Y:S02]  /*16440*/  CS2R R12, SRZ ;  /* 0x00000000000c7805 */ /* 0x000fe4000001ff00 */
[--C-:B--2---:R-:W-:Y:S01]  /*16450*/  @P0 SHF.R.S32.HI R13, RZ, 0x1f, R7.reuse ;  /* 0x0000001fff0d0819 */ /* 0x104fe20000011407 */
[----:B------:R-:W-:Y:S01]  /*16460*/  @P0 IMAD.MOV.U32 R12, RZ, RZ, R7 ;  /* 0x000000ffff0c0224 */ /* 0x000fe200078e0007 */
[----:B------:R-:W-:Y:S05]  /*16470*/  @P1 BRA `(.L_x_948) ;  /* 0x0000004000001947 */ /* 0x000fea0003800000 */
[----:B---3--:R-:W-:Y:S05]  /*16480*/  @!P0 BRA `(.L_x_948) ;  /* 0x0000003000008947 */ /* 0x008fea0003800000 */
[----:B-----5:R-:W2:Y:S04]  /*16490*/  LDG.E R4, [R16.64] ;  /* 0x0000000410047981 */ /* 0x020ea8000c1e1900 */
[----:B------:R-:W2:Y:S02]  /*164a0*/  LDG.E R7, [R16.64+0x4] ;  /* 0x0000040410077981 */ /* 0x000ea4000c1e1900 */
[----:B--2---:R-:W-:-:S02]  /*164b0*/  IADD3 R4, -R4, R7, RZ ;  /* 0x0000000704047210 */ /* 0x004fc40007ffe1ff */
.L_x_948:
[----:B---3--:R-:W-:Y:S01]  /*164c0*/  LOP3.LUT R6, R6, 0xffffffe0, RZ, 0xc0, !PT ;  /* 0xffffffe006067812 */ /* 0x008fe200078ec0ff */
[----:B------:R-:W1:Y:S01]  /*164d0*/  S2R R72, SR_CTAID.X ;  /* 0x0000000000487919 */ /* 0x000e620000002500 */
[----:B------:R-:W-:Y:S01]  /*164e0*/  SHF.R.S32.HI R16, RZ, 0x1f, R5 ;  /* 0x0000001fff107819 */ /* 0x000fe20000011405 */
[----:B------:R-:W-:Y:S01]  /*164f0*/  IMAD.MOV.U32 R9, RZ, RZ, c[0x0][0x4e8] ;  /* 0x00013a00ff097624 */ /* 0x000fe200078e00ff */
[----:B------:R-:W-:Y:S01]  /*16500*/  LEA.HI R11, R14, R14, RZ, 0x1 ;  /* 0x0000000e0e0b7211 */ /* 0x000fe200078f08ff */
[----:B------:R-:W-:Y:S01]  /*16510*/  IMAD.IADD R7, R3, 0x1, -R6 ;  /* 0x0000000103077824 */ /* 0x000fe200078e0a06 */
[----:B------:R-:W-:Y:S01]  /*16520*/  LEA.HI R16, R16, R5, RZ, 0x3 ;  /* 0x0000000510107211 */ /* 0x000fe200078f18ff */
[----:B------:R-:W-:Y:S01]  /*16530*/  IMAD.MOV.U32 R19, RZ, RZ, R13 ;  /* 0x000000ffff137224 */ /* 0x000fe200078e000d */
[----:B------:R-:W-:Y:S01]  /*16540*/  LOP3.LUT R11, R11, 0x1ffffffe, RZ, 0xc0, !PT ;  /* 0x1ffffffe0b0b7812 */ /* 0x000fe200078ec0ff */
[----:B------:R-:W-:Y:S01]  /*16550*/  BSSY B0, `(.L_x_949) ;  /* 0x000008b000007945 */ /* 0x000fe20003800000 */
[----:B------:R-:W-:-:S02]  /*16560*/  SHF.R.S32.HI R6, RZ, 0x1f, R7 ;  /* 0x0000001fff067819 */ /* 0x000fc40000011407 */
[----:B------:R-:W-:Y:S01]  /*16570*/  LOP3.LUT R16, R16, 0xffffff8, RZ, 0xc0, !PT ;  /* 0x0ffffff810107812 */ /* 0x000fe200078ec0ff */
[----:B------:R-:W-:Y:S01]  /*16580*/  IMAD.IADD R14, R14, 0x1, -R11 ;  /* 0x000000010e0e7824 */ /* 0x000fe200078e0a0b */
[----:B------:R-:W-:Y:S02]  /*16590*/  LEA.HI R6, R6, R7, RZ, 0x2 ;  /* 0x0000000706067211 */ /* 0x000fe400078f10ff */
[----:B------:R-:W-:Y:S02]  /*165a0*/  IADD3 R5, R5, -R16, RZ ;  /* 0x8000001005057210 */ /* 0x000fe40007ffe0ff */
[----:B------:R-:W-:Y:S02]  /*165b0*/  SHF.R.S32.HI R6, RZ, 0x2, R6 ;  /* 0x00000002ff067819 */ /* 0x000fe40000011406 */
[----:B------:R-:W-:Y:S02]  /*165c0*/  ISETP.NE.AND P1, PT, R9, 0x1, PT ;  /* 0x000000010900780c */ /* 0x000fe40003f25270 */
[----:B------:R-:W-:Y:S01]  /*165d0*/  MOV R18, R12 ;  /* 0x0000000c00127202 */ /* 0x000fe20000000f00 */
[----:B------:R-:W-:Y:S01]  /*165e0*/  IMAD R5, R5, 0x10, R6 ;  /* 0x0000001005057824 */ /* 0x000fe200078e0206 */
[----:B------:R-:W-:Y:S01]  /*165f0*/  LOP3.LUT P2, RZ, R7, 0x3, RZ, 0xc0, !PT ;  /* 0x0000000307ff7812 */ /* 0x000fe2000784c0ff */
[----:B------:R-:W-:Y:S01]  /*16600*/  IMAD R6, R2, c[0x0][0x490], RZ ;  /* 0x0001240002067a24 */ /* 0x000fe200078e02ff */
[-C--:B------:R-:W-:Y:S01]  /*16610*/  LEA.HI R17, R10, R3.reuse, RZ, 0x3 ;  /* 0x000000030a117211 */ /* 0x080fe200078f18ff */
[----:B------:R-:W-:Y:S01]  /*16620*/  IMAD R9, R14, 0x8, R5 ;  /* 0x000000080e097824 */ /* 0x000fe200078e0205 */
[----:B------:R-:W-:Y:S01]  /*16630*/  LEA.HI R10, R10, R3, RZ, 0x6 ;  /* 0x000000030a0a7211 */ /* 0x000fe200078f30ff */
[----:B------:R-:W-:-:S02]  /*16640*/  IMAD R7, R13, c[0x0][0x3a0], RZ ;  /* 0x0000e8000d077a24 */ /* 0x000fc400078e02ff */
[----:B------:R-:W-:Y:S01]  /*16650*/  IMAD.WIDE.U32 R18, R215, c[0x0][0x490], R18 ;  /* 0x00012400d7127a25 */ /* 0x000fe200078e0012 */
[----:B-1----:R-:W-:-:S03]  /*16660*/  LEA R9, R72, R9, 0x7 ;  /* 0x0000000948097211 */ /* 0x002fc600078e38ff */
[----:B------:R-:W-:Y:S01]  /*16670*/  IMAD R11, R215, c[0x0][0x494], R6 ;  /* 0x00012500d70b7a24 */ /* 0x000fe200078e0206 */
[----:B------:R-:W-:Y:S01]  /*16680*/  LOP3.LUT R6, R17, 0xfffffff8, RZ, 0xc0, !PT ;  /* 0xfffffff811067812 */ /* 0x000fe200078ec0ff */
[C---:B------:R-:W-:Y:S01]  /*16690*/  IMAD R7, R12.reuse, c[0x0][0x3a4], R7 ;  /* 0x0000e9000c077a24 */ /* 0x040fe200078e0207 */
[----:B------:R-:W-:Y:S01]  /*166a0*/  SHF.R.S32.HI R17, RZ, 0x3, R17 ;  /* 0x00000003ff117819 */ /* 0x000fe20000011411 */
[----:B------:R-:W-:-:S04]  /*166b0*/  IMAD.WIDE.U32 R12, R12, c[0x0][0x3a0], RZ ;  /* 0x0000e8000c0c7a25 */ /* 0x000fc800078e00ff */
[----:B------:R-:W-:Y:S01]  /*166c0*/  IMAD.IADD R19, R19, 0x1, R11 ;  /* 0x0000000113137824 */ /* 0x000fe200078e020b */
[----:B------:R-:W-:Y:S01]  /*166d0*/  IADD3 R13, R13, R7, RZ ;  /* 0x000000070d0d7210 */ /* 0x000fe20007ffe0ff */
[----:B------:R-:W-:-:S04]  /*166e0*/  @P1 IMAD.HI.U32 R11, R9, c[0x0][0x4ec], RZ ;  /* 0x00013b00090b1a27 */ /* 0x000fc800078e00ff */
[----:B------:R-:W-:Y:S01]  /*166f0*/  IMAD.IADD R6, R3, 0x1, -R6 ;  /* 0x0000000103067824 */ /* 0x000fe200078e0a06 */
[----:B------:R-:W-:Y:S01]  /*16700*/  SHF.R.S32.HI R3, RZ, 0x1f, R218 ;  /* 0x0000001fff037819 */ /* 0x000fe200000114da */
[----:B------:R-:W-:Y:S01]  /*16710*/  IMAD.MOV.U32 R7, RZ, RZ, R9 ;  /* 0x000000ffff077224 */ /* 0x000fe200078e0009 */
[----:B------:R-:W-:Y:S01]  /*16720*/  @P1 SHF.R.U32.HI R7, RZ, c[0x0][0x4f0], R11 ;  /* 0x00013c00ff071a19 */ /* 0x000fe2000001160b */
[----:B------:R-:W-:Y:S01]  /*16730*/  IMAD R14, R2, c[0x0][0x3e8], RZ ;  /* 0x0000fa00020e7a24 */ /* 0x000fe200078e02ff */
[----:B------:R-:W-:Y:S01]  /*16740*/  SEL R218, R218, RZ, !P0 ;  /* 0x000000ffdada7207 */ /* 0x000fe20004000000 */
[----:B------:R-:W-:Y:S01]  /*16750*/  IMAD.WIDE.U32 R12, R215, c[0x0][0x3e8], R12 ;  /* 0x0000fa00d70c7a25 */ /* 0x000fe200078e000c */
[----:B------:R-:W-:Y:S02]  /*16760*/  SEL R3, R3, RZ, !P0 ;  /* 0x000000ff03037207 */ /* 0x000fe40004000000 */
[----:B------:R-:W-:Y:S01]  /*16770*/  LEA R23, R6, R17, 0x5 ;  /* 0x0000001106177211 */ /* 0x000fe200078e28ff */
[----:B------:R-:W-:-:S02]  /*16780*/  IMAD.MOV R2, RZ, RZ, -R7 ;  /* 0x000000ffff027224 */ /* 0x000fc400078e0a07 */
[----:B------:R-:W-:Y:S02]  /*16790*/  IMAD R15, R215, c[0x0][0x3ec], R14 ;  /* 0x0000fb00d70f7a24 */ /* 0x000fe400078e020e */
[----:B------:R-:W-:-:S03]  /*167a0*/  IMAD.WIDE.U32 R18, R218, c[0x0][0x498], R18 ;  /* 0x00012600da127a25 */ /* 0x000fc600078e0012 */
[----:B------:R-:W-:Y:S01]  /*167b0*/  IADD3 R13, R13, R15, RZ ;  /* 0x0000000f0d0d7210 */ /* 0x000fe20007ffe0ff */
[----:B------:R-:W-:Y:S01]  /*167c0*/  IMAD R11, R2, c[0x0][0x4e8], R9 ;  /* 0x00013a00020b7a24 */ /* 0x000fe200078e0209 */
[----:B------:R-:W-:Y:S01]  /*167d0*/  IADD3 R20, P0, R7, R18, RZ ;  /* 0x0000001207147210 */ /* 0x000fe20007f1e0ff */
[----:B------:R-:W-:Y:S01]  /*167e0*/  IMAD R21, R3, c[0x0][0x498], RZ ;  /* 0x0001260003157a24 */ /* 0x000fe200078e02ff */
[----:B------:R-:W-:Y:S01]  /*167f0*/  SHF.R.S32.HI R15, RZ, 0x1f, R7 ;  /* 0x0000001fff0f7819 */ /* 0x000fe20000011407 */
[----:B------:R-:W-:Y:S01]  /*16800*/  IMAD.SHL.U32 R2, R17, 0x40, RZ ;  /* 0x0000004011027824 */ /* 0x000fe200078e00ff */
[----:B------:R-:W-:Y:S01]  /*16810*/  SHF.R.S32.HI R18, RZ, 0x1f, R11 ;  /* 0x0000001fff127819 */ /* 0x000fe2000001140b */
[----:B------:R-:W-:Y:S02]  /*16820*/  IMAD R14, R218, c[0x0][0x49c], R21 ;  /* 0x00012700da0e7a24 */ /* 0x000fe400078e0215 */
[----:B------:R-:W-:Y:S02]  /*16830*/  IMAD R9, R72, 0x80, R23 ;  /* 0x0000008048097824 */ /* 0x000fe400078e0217 */
[----:B------:R-:W-:Y:S01]  /*16840*/  IMAD R18, R18, c[0x0][0x488], RZ ;  /* 0x0001220012127a24 */ /* 0x000fe200078e02ff */
[----:B------:R-:W-:Y:S01]  /*16850*/  IADD3.X R21, R15, R19, R14, P0, !PT ;  /* 0x000000130f157210 */ /* 0x000fe200007fe40e */
[----:B------:R-:W-:Y:S01]  /*16860*/  @P1 IMAD.HI.U32 R16, R9, c[0x0][0x4ec], RZ ;  /* 0x00013b0009101a27 */ /* 0x000fe200078e00ff */
[----:B------:R-:W-:-:S03]  /*16870*/  LOP3.LUT R15, R2, 0x1c0, RZ, 0xc0, !PT ;  /* 0x000001c0020f7812 */ /* 0x000fc600078ec0ff */
[----:B------:R-:W-:Y:S02]  /*16880*/  IMAD.SHL.U32 R2, R6, 0x8, RZ ;  /* 0x0000000806027824 */ /* 0x000fe400078e00ff */
[----:B------:R-:W-:-:S03]  /*16890*/  IMAD.WIDE.U32 R20, R11, c[0x0][0x488], R20 ;  /* 0x000122000b147a25 */ /* 0x000fc600078e0014 */
[----:B------:R-:W-:Y:S01]  /*168a0*/  LOP3.LUT R6, R15, 0x38, R2, 0xf8, !PT ;  /* 0x000000380f067812 */ /* 0x000fe200078ef802 */
[----:B------:R-:W-:Y:S01]  /*168b0*/  IMAD R18, R11, c[0x0][0x48c], R18 ;  /* 0x000123000b127a24 */ /* 0x000fe200078e0212 */
[----:B------:R-:W-:Y:S01]  /*168c0*/  LEA R14, P0, R20, c[0x0][0x450], 0x2 ;  /* 0x00011400140e7a11 */ /* 0x000fe200078010ff */
[----:B------:R-:W-:Y:S01]  /*168d0*/  IMAD R11, R3, c[0x0][0x3f0], RZ ;  /* 0x0000fc00030b7a24 */ /* 0x000fe200078e02ff */
[----:B------:R-:W-:Y:S01]  /*168e0*/  SHF.R.U32.HI R3, RZ, 0x3, R15 ;  /* 0x00000003ff037819 */ /* 0x000fe2000001160f */
[----:B------:R-:W-:Y:S01]  /*168f0*/  IMAD.MOV.U32 R7, RZ, RZ, R9 ;  /* 0x000000ffff077224 */ /* 0x000fe200078e0009 */
[----:B------:R-:W-:Y:S01]  /*16900*/  IADD3 R15, R21, R18, RZ ;  /* 0x00000012150f7210 */ /* 0x000fe20007ffe0ff */
[----:B------:R-:W-:Y:S01]  /*16910*/  SHFL.IDX PT, R32, R14, 0x1, 0x1c1f ;  /* 0x003c1f000e207f89 */ /* 0x000fe200000e0000 */
[----:B------:R-:W-:Y:S01]  /*16920*/  @P1 SHF.R.U32.HI R7, RZ, c[0x0][0x4f0], R16 ;  /* 0x00013c00ff071a19 */ /* 0x000fe20000011610 */
[----:B------:R-:W-:Y:S01]  /*16930*/  IMAD R11, R218, c[0x0][0x3f4], R11 ;  /* 0x0000fd00da0b7a24 */ /* 0x000fe200078e020b */
[----:B------:R-:W-:Y:S01]  /*16940*/  LEA.HI.X R15, R20, c[0x0][0x454], R15, 0x2, P0 ;  /* 0x00011500140f7a11 */ /* 0x000fe200000f140f */
[----:B------:R-:W-:Y:S01]  /*16950*/  SHFL.IDX PT, R18, R14, RZ, 0x1c1f ;  /* 0x001c1fff0e127589 */ /* 0x000fe200000e0000 */
[----:B------:R-:W-:Y:S01]  /*16960*/  LOP3.LUT R6, R6, R3, RZ, 0x3c, !PT ;  /* 0x0000000306067212 */ /* 0x000fe200078e3cff */
[--C-:B------:R-:W-:Y:S01]  /*16970*/  IMAD.MOV R16, RZ, RZ, -R7.reuse ;  /* 0x000000ffff107224 */ /* 0x100fe200078e0a07 */
[----:B------:R-:W-:Y:S01]  /*16980*/  SHF.R.S32.HI R3, RZ, 0x1f, R7 ;  /* 0x0000001fff037819 */ /* 0x000fe20000011407 */
[----:B------:R-:W1:Y:S01]  /*16990*/  SHFL.IDX PT, R19, R15, RZ, 0x1c1f ;  /* 0x001c1fff0f137589 */ /* 0x000e6200000e0000 */
[----:B------:R-:W-:-:S03]  /*169a0*/  IMAD.WIDE.U32 R12, R218, c[0x0][0x3f0], R12 ;  /* 0x0000fc00da0c7a25 */ /* 0x000fc600078e000c */
[----:B------:R-:W2:Y:S01]  /*169b0*/  SHFL.IDX PT, R33, R15, 0x1, 0x1c1f ;  /* 0x003c1f000f217f89 */ /* 0x000ea200000e0000 */
[----:B------:R-:W-:Y:S01]  /*169c0*/  IMAD R74, R16, c[0x0][0x4e8], R9 ;  /* 0x00013a00104a7a24 */ /* 0x000fe200078e0209 */
[----:B------:R-:W-:Y:S01]  /*169d0*/  IADD3 R13, R13, R11, RZ ;  /* 0x0000000b0d0d7210 */ /* 0x000fe20007ffe0ff */
[C---:B------:R-:W-:Y:S01]  /*169e0*/  IMAD R16, R72.reuse, 0x80, R5 ;  /* 0x0000008048107824 */ /* 0x040fe200078e0205 */
[----:B------:R-:W-:Y:S01]  /*169f0*/  LEA R72, R72, R17, 0x7 ;  /* 0x0000001148487211 */ /* 0x000fe200078e38ff */
[----:B------:R-:W-:Y:S01]  /*16a00*/  IMAD R20, R3, c[0x0][0x3e0], RZ ;  /* 0x0000f80003147a24 */ /* 0x000fe200078e02ff */
[----:B------:R-:W-:Y:S01]  /*16a10*/  SHF.R.S32.HI R5, RZ, 0x1f, R74 ;  /* 0x0000001fff057819 */ /* 0x000fe2000001144a */
[----:B-----5:R-:W-:Y:S01]  /*16a20*/  IMAD R3, R4, c[0x0][0x4e8], RZ ;  /* 0x00013a0004037a24 */ /* 0x020fe200078e02ff */
[C---:B------:R-:W-:Y:S01]  /*16a30*/  IADD3 R4, R16.reuse, 0x8, RZ ;  /* 0x0000000810047810 */ /* 0x040fe20007ffe0ff */
[C---:B------:R-:W-:Y:S02]  /*16a40*/  IMAD R20, R7.reuse, c[0x0][0x3e4], R20 ;  /* 0x0000f90007147a24 */ /* 0x040fe400078e0214 */
[----:B------:R-:W-:Y:S01]  /*16a50*/  IMAD.WIDE.U32 R12, R7, c[0x0][0x3e0], R12 ;  /* 0x0000f800070c7a25 */ /* 0x000fe200078e000c */
[----:B------:R-:W-:-:S02]  /*16a60*/  ISETP.GE.OR P1, PT, R16, R3, P2 ;  /* 0x000000031000720c */ /* 0x000fc40001726670 */
[----:B------:R-:W-:Y:S01]  /*16a70*/  ISETP.GE.OR P0, PT, R4, R3, P2 ;  /* 0x000000030400720c */ /* 0x000fe20001706670 */
[----:B------:R-:W-:Y:S01]  /*16a80*/  IMAD.IADD R13, R13, 0x1, R20 ;  /* 0x000000010d0d7824 */ /* 0x000fe200078e0214 */
[----:B------:R-:W-:Y:S01]  /*16a90*/  SHF.L.U32 R7, R10, 0x3, RZ ;  /* 0x000000030a077819 */ /* 0x000fe200000006ff */
[----:B------:R-:W-:-:S03]  /*16aa0*/  IMAD R5, R5, c[0x0][0x3d8], RZ ;  /* 0x0000f60005057a24 */ /* 0x000fc600078e02ff */
[----:B------:R-:W-:Y:S01]  /*16ab0*/  LOP3.LUT R6, R6, 0x7ffffe00, R7, 0xf8, !PT ;  /* 0x7ffffe0006067812 */ /* 0x000fe200078ef807 */
[C---:B------:R-:W-:Y:S02]  /*16ac0*/  IMAD R16, R74.reuse, c[0x0][0x3dc], R5 ;  /* 0x0000f7004a107a24 */ /* 0x040fe400078e0205 */
[----:B------:R-:W-:Y:S01]  /*16ad0*/  IMAD.WIDE.U32 R74, R74, c[0x0][0x3d8], R12 ;  /* 0x0000f6004a4a7a25 */ /* 0x000fe200078e000c */
[----:B------:R-:W-:Y:S01]  /*16ae0*/  SHF.L.U32 R76, R6, 0x1, RZ ;  /* 0x00000001064c7819 */ /* 0x000fe200000006ff */
[----:B-1----:R1:W-:Y:S02]  /*16af0*/  @!P1 ST.E [R18.64], R0 ;  /* 0x0000000012009985 */ /* 0x0023e4000c101904 */
[----:B------:R-:W-:Y:S02]  /*16b00*/  IMAD.IADD R16, R75, 0x1, R16 ;  /* 0x000000014b107824 */ /* 0x000fe400078e0210 */
        /* <DEDUP_REMOVED lines=23> */
[C---:B------:R-:W-:Y:S02]  /*16c80*/  IADD3 R69, R2.reuse, 0xc0, RZ ;  /* 0x000000c002457810 */ /* 0x040fe40007ffe0ff */
[----:B------:R-:W-:Y:S01]  /*16c90*/  ISETP.GE.AND P2, PT, R73, c[0x0][0x3c8], PT ;  /* 0x0000f20049007a0c */ /* 0x000fe20003f46270 */
[----:B-1----:R-:W1:Y:S01]  /*16ca0*/  LDS.128 R32, [R76+0x8080] ;  /* 0x008080004c207984 */ /* 0x002e620000000c00 */
[----:B------:R-:W-:Y:S02]  /*16cb0*/  ISETP.GE.AND P1, PT, R71, c[0x0][0x3c8], PT ;  /* 0x0000f20047007a0c */ /* 0x000fe40003f26270 */
[----:B------:R-:W-:Y:S01]  /*16cc0*/  ISETP.GE.AND P0, PT, R69, c[0x0][0x3c8], PT ;  /* 0x0000f20045007a0c */ /* 0x000fe20003f06270 */
[----:B------:R4:W5:Y:S01]  /*16cd0*/  LDS.128 R16, [R76+0xc080] ;  /* 0x00c080004c107984 */ /* 0x0009620000000c00 */
        /* <DEDUP_REMOVED lines=9> */
[----:B----4-:R-:W-:Y:S01]  /*16d70*/  @!P3 IMAD.WIDE R76, R2, 0x2, R78 ;  /* 0x00000002024cb825 */ /* 0x010fe200078e024e */
[----:B------:R-:W-:-:S03]  /*16d80*/  @!P0 LOP3.LUT R0, R0, 0xfffffff8, RZ, 0xc0, !PT ;  /* 0xfffffff800008812 */ /* 0x000fc600078ec0ff */
[--C-:B------:R-:W-:Y:S01]  /*16d90*/  @!P2 IMAD.WIDE R70, R70, 0x2, R78.reuse ;  /* 0x000000024646a825 */ /* 0x100fe200078e024e */
[----:B--2---:R2:W-:Y:S03]  /*16da0*/  @!P3 ST.E.128 [R76.64], R64 ;  /* 0x000000404c00b985 */ /* 0x0045e6000c101d04 */
[--C-:B------:R-:W-:Y:S01]  /*16db0*/  @!P1 IMAD.WIDE R68, R68, 0x2, R78.reuse ;  /* 0x0000000244449825 */ /* 0x100fe200078e024e */
[----:B---3--:R2:W-:Y:S03]  /*16dc0*/  @!P2 ST.E.128 [R70.64], R48 ;  /* 0x000000304600a985 */ /* 0x0085e6000c101d04 */
[----:B------:R-:W-:Y:S01]  /*16dd0*/  @!P0 IMAD.WIDE R78, R0, 0x2, R78 ;  /* 0x00000002004e8825 */ /* 0x000fe200078e024e */
[----:B-1----:R2:W-:Y:S04]  /*16de0*/  @!P1 ST.E.128 [R68.64], R32 ;  /* 0x0000002044009985 */ /* 0x0025e8000c101d04 */
[----:B-----5:R2:W-:Y:S02]  /*16df0*/  @!P0 ST.E.128 [R78.64], R16 ;  /* 0x000000104e008985 */ /* 0x0205e4000c101d04 */
.L_x_950:
[----:B--234-:R-:W-:Y:S05]  /*16e00*/  BSYNC B0 ;  /* 0x0000000000007941 */ /* 0x01cfea0003800000 */
.L_x_949:
        /* <DEDUP_REMOVED lines=30> */
.L_x_952:
[----:B------:R-:W-:Y:S05]  /*16ff0*/  BSYNC B0 ;  /* 0x0000000000007941 */ /* 0x000fea0003800000 */
.L_x_951:
        /* <DEDUP_REMOVED lines=30> */
.L_x_954:
[----:B------:R-:W-:Y:S05]  /*171e0*/  BSYNC B0 ;  /* 0x0000000000007941 */ /* 0x000fea0003800000 */
.L_x_953:
        /* <DEDUP_REMOVED lines=31> */
.L_x_947:
[----:B------:R-:W-:Y:S01]  /*173e0*/  ISETP.NE.U32.AND P1, PT, RZ, c[0x0][0x508], PT ;  /* 0x00014200ff007a0c */ /* 0x000fe20003f25070 */
[----:B------:R-:W-:Y:S01]  /*173f0*/  IMAD.MOV.U32 R9, RZ, RZ, 0x4 ;  /* 0x00000004ff097424 */ /* 0x000fe200078e00ff */
[----:B------:R-:W-:Y:S02]  /*17400*/  ISETP.NE.U32.AND P0, PT, RZ, c[0x0][0x500], PT ;  /* 0x00014000ff007a0c */ /* 0x000fe40003f05070 */
[----:B------:R-:W-:Y:S01]  /*17410*/  ISETP.NE.AND.EX P1, PT, RZ, c[0x0][0x50c], PT, P1 ;  /* 0x00014300ff007a0c */ /* 0x000fe20003f25310 */
[----:B------:R-:W-:Y:S01]  /*17420*/  IMAD.WIDE R6, R218, R9, c[0x0][0x500] ;  /* 0x00014000da067625 */ /* 0x000fe200078e0209 */
[----:B------:R-:W-:-:S03]  /*17430*/  ISETP.NE.AND.EX P0, PT, RZ, c[0x0][0x504], PT, P0 ;  /* 0x00014100ff007a0c */ /* 0x000fc60003f05300 */
[----:B------:R-:W-:-:S08]  /*17440*/  IMAD.MOV.U32 R3, RZ, RZ, c[0x0][0x388] ;  /* 0x0000e200ff037624 */ /* 0x000fd000078e00ff */
[----:B------:R-:W-:Y:S02]  /*17450*/  @P1 IMAD.WIDE R8, R218, R9, c[0x0][0x508] ;  /* 0x00014200da081625 */ /* 0x000fe400078e0209 */
[----:B------:R-:W2:Y:S04]  /*17460*/  @P0 LDG.E R5, [R6.64] ;  /* 0x0000000406050981 */ /* 0x000ea8000c1e1900 */
[----:B------:R1:W5:Y:S01]  /*17470*/  @P1 LDG.E R3, [R8.64] ;  /* 0x0000000408031981 */ /* 0x000362000c1e1900 */
[----:B------:R-:W-:Y:S02]  /*17480*/  CS2R R10, SRZ ;  /* 0x00000000000a7805 */ /* 0x000fe4000001ff00 */
[--C-:B--2---:R-:W-:Y:S01]  /*17490*/  @P0 SHF.R.S32.HI R11, RZ, 0x1f, R5.reuse ;  /* 0x0000001fff0b0819 */ /* 0x104fe20000011405 */
[----:B------:R-:W-:Y:S01]  /*174a0*/  @P0 IMAD.MOV.U32 R10, RZ, RZ, R5 ;  /* 0x000000ffff0a0224 */ /* 0x000fe200078e0005 */
[----:B------:R-:W-:Y:S05]  /*174b0*/  @P1 BRA `(.L_x_955) ;  /* 0x0000004000001947 */ /* 0x000fea0003800000 */
[----:B-1----:R-:W-:Y:S05]  /*174c0*/  @!P0 BRA `(.L_x_955) ;  /* 0x0000003000008947 */ /* 0x002fea0003800000 */
[----:B-----5:R-:W2:Y:S04]  /*174d0*/  LDG.E R3, [R6.64] ;  /* 0x0000000406037981 */ /* 0x020ea8000c1e1900 */
[----:B------:R-:W2:Y:S02]  /*174e0*/  LDG.E R0, [R6.64+0x4] ;  /* 0x0000040406007981 */ /* 0x000ea4000c1e1900 */
[----:B--2---:R-:W-:-:S02]  /*174f0*/  IADD3 R3, -R3, R0, RZ ;  /* 0x0000000003037210 */ /* 0x004fc40007ffe1ff */
.L_x_955:
[----:B-1----:R-:W1:Y:S01]  /*17500*/  S2R R0, SR_TID.X ;  /* 0x0000000000007919 */ /* 0x002e620000002100 */
[----:B------:R-:W-:Y:S01]  /*17510*/  SHF.R.S32.HI R5, RZ, 0x1f, R218 ;  /* 0x0000001fff057819 */ /* 0x000fe200000114da */
[----:B------:R-:W-:Y:S01]  /*17520*/  BSSY B0, `(.L_x_956) ;  /* 0x0000027000007945 */ /* 0x000fe20003800000 */
[----:B------:R-:W-:-:S02]  /*17530*/  SEL R218, R218, RZ, !P0 ;  /* 0x000000ffdada7207 */ /* 0x000fc40004000000 */
[----:B------:R-:W-:Y:S02]  /*17540*/  SEL R5, R5, RZ, !P0 ;  /* 0x000000ff05057207 */ /* 0x000fe40004000000 */
[----:B-1----:R-:W-:-:S13]  /*17550*/  ISETP.GE.AND P1, PT, R0, 0x80, PT ;  /* 0x000000800000780c */ /* 0x002fda0003f26270 */
[----:B------:R-:W-:Y:S05]  /*17560*/  @P1 BRA `(.L_x_957) ;  /* 0x0000022000001947 */ /* 0x000fea0003800000 */
[----:B------:R-:W1:Y:S01]  /*17570*/  S2R R9, SR_CTAID.X ;  /* 0x0000000000097919 */ /* 0x000e620000002500 */
[----:B-----5:R-:W-:Y:S01]  /*17580*/  IMAD R7, R3, c[0x0][0x4e8], RZ ;  /* 0x00013a0003077a24 */ /* 0x020fe200078e02ff */
[----:B-1----:R-:W-:-:S04]  /*17590*/  LEA R8, R9, R0, 0x7 ;  /* 0x0000000009087211 */ /* 0x002fc800078e38ff */
[----:B------:R-:W-:-:S13]  /*175a0*/  ISETP.GE.AND P0, PT, R8, R7, PT ;  /* 0x000000070800720c */ /* 0x000fda0003f06270 */
[----:B------:R-:W-:Y:S05]  /*175b0*/  @P0 BRA `(.L_x_957) ;  /* 0x000001d000000947 */ /* 0x000fea0003800000 */
[----:B------:R-:W-:Y:S01]  /*175c0*/  MOV R4, c[0x0][0x4e8] ;  /* 0x00013a0000047a02 */ /* 0x000fe20000000f00 */
[----:B------:R-:W-:Y:S01]  /*175d0*/  IMAD.MOV.U32 R12, RZ, RZ, R10 ;  /* 0x000000ffff0c7224 */ /* 0x000fe200078e000a */
[----:B------:R-:W-:Y:S02]  /*175e0*/  MOV R13, R11 ;  /* 0x0000000b000d7202 */ /* 0x000fe40000000f00 */
[----:B------:R-:W-:Y:S01]  /*175f0*/  ISETP.NE.AND P0, PT, R4, 0x1, PT ;  /* 0x000000010400780c */ /* 0x000fe20003f05270 */
[----:B------:R-:W-:Y:S01]  /*17600*/  IMAD R4, R2, c[0x0][0x490], RZ ;  /* 0x0001240002047a24 */ /* 0x000fe200078e02ff */
[----:B------:R-:W-:Y:S01]  /*17610*/  MOV R7, R8 ;  /* 0x0000000800077202 */ /* 0x000fe20000000f00 */
[----:B------:R-:W-:-:S04]  /*17620*/  IMAD.WIDE.U32 R12, R215, c[0x0][0x490], R12 ;  /* 0x00012400d70c7a25 */ /* 0x000fc800078e000c */
[----:B------:R-:W-:Y:S02]  /*17630*/  IMAD R4, R215, c[0x0][0x494], R4 ;  /* 0x00012500d7047a24 */ /* 0x000fe400078e0204 */
[----:B------:R-:W-:Y:S02]  /*17640*/  IMAD.MOV.U32 R14, RZ, RZ, R12 ;  /* 0x000000ffff0e7224 */ /* 0x000fe400078e000c */
[----:B------:R-:W-:Y:S02]  /*17650*/  IMAD.IADD R15, R4, 0x1, R13 ;  /* 0x00000001040f7824 */ /* 0x000fe400078e020d */
[----:B------:R-:W-:-:S04]  /*17660*/  @P0 IMAD.HI.U32 R6, R8, c[0x0][0x4ec], RZ ;  /* 0x00013b0008060a27 */ /* 0x000fc800078e00ff */
[----:B------:R-:W-:Y:S01]  /*17670*/  IMAD R13, R5, c[0x0][0x498], RZ ;  /* 0x00012600050d7a24 */ /* 0x000fe200078e02ff */
[----:B------:R-:W-:Y:S01]  /*17680*/  @P0 SHF.R.U32.HI R7, RZ, c[0x0][0x4f0], R6 ;  /* 0x00013c00ff070a19 */ /* 0x000fe20000011606 */
[----:B------:R-:W-:-:S03]  /*17690*/  IMAD.WIDE.U32 R14, R218, c[0x0][0x498], R14 ;  /* 0x00012600da0e7a25 */ /* 0x000fc600078e000e */
[C---:B------:R-:W-:Y:S01]  /*176a0*/  IADD3 R9, -R7.reuse, RZ, RZ ;  /* 0x000000ff07097210 */ /* 0x040fe20007ffe1ff */
[----:B------:R-:W-:Y:S01]  /*176b0*/  IMAD R13, R218, c[0x0][0x49c], R13 ;  /* 0x00012700da0d7a24 */ /* 0x000fe200078e020d */
[----:B------:R-:W-:Y:S02]  /*176c0*/  SHF.R.S32.HI R4, RZ, 0x1f, R7 ;  /* 0x0000001fff047819 */ /* 0x000fe40000011407 */
[----:B------:R-:W-:Y:S01]  /*176d0*/  IADD3 R12, P0, R7, R14, RZ ;  /* 0x0000000e070c7210 */ /* 0x000fe20007f1e0ff */
[----:B------:R-:W-:-:S03]  /*176e0*/  IMAD R9, R9, c[0x0][0x4e8], R8 ;  /* 0x00013a0009097a24 */ /* 0x000fc600078e0208 */
[----:B------:R-:W-:Y:S02]  /*176f0*/  IADD3.X R13, R4, R15, R13, P0, !PT ;  /* 0x0000000f040d7210 */ /* 0x000fe400007fe40d */
[----:B------:R-:W-:Y:S02]  /*17700*/  SHF.R.S32.HI R6, RZ, 0x1f, R9 ;  /* 0x0000001fff067819 */ /* 0x000fe40000011409 */
[----:B------:R-:W-:Y:S01]  /*17710*/  MOV R4, 0xff800000 ;  /* 0xff80000000047802 */ /* 0x000fe20000000f00 */
[----:B------:R-:W-:-:S04]  /*17720*/  IMAD.WIDE.U32 R12, R9, c[0x0][0x488], R12 ;  /* 0x00012200090c7a25 */ /* 0x000fc800078e000c */
[----:B------:R-:W-:-:S04]  /*17730*/  IMAD R6, R6, c[0x0][0x488], RZ ;  /* 0x0001220006067a24 */ /* 0x000fc800078e02ff */
[----:B------:R-:W-:Y:S01]  /*17740*/  IMAD R7, R9, c[0x0][0x48c], R6 ;  /* 0x0001230009077a24 */ /* 0x000fe200078e0206 */
[----:B------:R-:W-:-:S04]  /*17750*/  LEA R6, P0, R12, c[0x0][0x450], 0x2 ;  /* 0x000114000c067a11 */ /* 0x000fc800078010ff */
[----:B------:R-:W-:-:S04]  /*17760*/  IADD3 R7, R13, R7, RZ ;  /* 0x000000070d077210 */ /* 0x000fc80007ffe0ff */
[----:B------:R-:W-:-:S05]  /*17770*/  LEA.HI.X R7, R12, c[0x0][0x454], R7, 0x2, P0 ;  /* 0x000115000c077a11 */ /* 0x000fca00000f1407 */
[----:B------:R1:W-:Y:S02]  /*17780*/  STG.E [R6.64], R4 ;  /* 0x0000000406007986 */ /* 0x0003e4000c101904 */
.L_x_957:
[----:B------:R-:W-:Y:S05]  /*17790*/  BSYNC B0 ;  /* 0x0000000000007941 */ /* 0x000fea0003800000 */
.L_x_956:
[----:B-1----:R-:W1:Y:S01]  /*177a0*/  S2R R6, SR_CTAID.X ;  /* 0x0000000000067919 */ /* 0x002e620000002500 */
[----:B------:R-:W-:Y:S01]  /*177b0*/  SHF.R.S32.HI R7, RZ, 0x1f, R0 ;  /* 0x0000001fff077819 */ /* 0x000fe20000011400 */
[----:B------:R-:W-:Y:S01]  /*177c0*/  IMAD R9, R11, c[0x0][0x3a0], RZ ;  /* 0x0000e8000b097a24 */ /* 0x000fe200078e02ff */
[----:B------:R-:W-:Y:S01]  /*177d0*/  BSSY B0, `(.L_x_958) ;  /* 0x0000045000007945 */ /* 0x000fe20003800000 */
[----:B------:R-:W-:Y:S01]  /*177e0*/  IMAD R2, R2, c[0x0][0x3e8], RZ ;  /* 0x0000fa0002027a24 */ /* 0x000fe200078e02ff */
[-C--:B------:R-:W-:Y:S01]  /*177f0*/  LEA.HI R8, R7, R0.reuse, RZ, 0x3 ;  /* 0x0000000007087211 */ /* 0x080fe200078f18ff */
[C---:B------:R-:W-:Y:S01]  /*17800*/  IMAD R4, R10.reuse, c[0x0][0x3a4], R9 ;  /* 0x0000e9000a047a24 */ /* 0x040fe200078e0209 */
[----:B------:R-:W-:Y:S01]  /*17810*/  MOV R7, c[0x0][0x4e8] ;  /* 0x00013a0000077a02 */ /* 0x000fe20000000f00 */
[----:B------:R-:W-:Y:S01]  /*17820*/  IMAD.WIDE.U32 R10, R10, c[0x0][0x3a0], RZ ;  /* 0x0000e8000a0a7a25 */ /* 0x000fe200078e00ff */
[----:B------:R-:W-:Y:S02]  /*17830*/  LOP3.LUT R9, R8, 0xfffffff8, RZ, 0xc0, !PT ;  /* 0xfffffff808097812 */ /* 0x000fe400078ec0ff */
[----:B------:R-:W-:Y:S01]  /*17840*/  ISETP.NE.AND P0, PT, R7, 0x1, PT ;  /* 0x000000010700780c */ /* 0x000fe20003f05270 */
[----:B------:R-:W-:Y:S01]  /*17850*/  IMAD.IADD R13, R11, 0x1, R4 ;  /* 0x000000010b0d7824 */ /* 0x000fe200078e0204 */
[----:B------:R-:W-:Y:S01]  /*17860*/  IADD3 R11, -R9, R0, RZ ;  /* 0x00000000090b7210 */ /* 0x000fe20007ffe1ff */
[----:B------:R-:W-:Y:S01]  /*17870*/  IMAD.MOV.U32 R12, RZ, RZ, R10 ;  /* 0x000000ffff0c7224 */ /* 0x000fe200078e000a */
[----:B------:R-:W-:Y:S01]  /*17880*/  SHF.R.S32.HI R8, RZ, 0x3, R8 ;  /* 0x00000003ff087819 */ /* 0x000fe20000011408 */
[----:B------:R-:W-:-:S02]  /*17890*/  IMAD R2, R215, c[0x0][0x3ec], R2 ;  /* 0x0000fb00d7027a24 */ /* 0x000fc400078e0202 */
[----:B------:R-:W-:Y:S01]  /*178a0*/  IMAD.WIDE.U32 R12, R215, c[0x0][0x3e8], R12 ;  /* 0x0000fa00d70c7a25 */ /* 0x000fe200078e000c */
[CC--:B------:R-:W-:Y:S02]  /*178b0*/  LEA R7, R11.reuse, R8.reuse, 0x5 ;  /* 0x000000080b077211 */ /* 0x0c0fe400078e28ff */
[----:B------:R-:W-:Y:S01]  /*178c0*/  SHF.L.U32 R11, R11, 0x3, RZ ;  /* 0x000000030b0b7819 */ /* 0x000fe200000006ff */
[----:B------:R-:W-:Y:S01]  /*178d0*/  IMAD R5, R5, c[0x0][0x3f0], RZ ;  /* 0x0000fc0005057a24 */ /* 0x000fe200078e02ff */
[----:B------:R-:W-:Y:S01]  /*178e0*/  IADD3 R13, R2, R13, RZ ;  /* 0x0000000d020d7210 */ /* 0x000fe20007ffe0ff */
[C---:B-1----:R-:W-:Y:S01]  /*178f0*/  IMAD R7, R6.reuse, 0x80, R7 ;  /* 0x0000008006077824 */ /* 0x042fe200078e0207 */
[----:B------:R-:W-:Y:S01]  /*17900*/  LEA R6, R6, R8, 0x7 ;  /* 0x0000000806067211 */ /* 0x000fe200078e38ff */
[----:B------:R-:W-:Y:S01]  /*17910*/  IMAD R5, R218, c[0x0][0x3f4], R5 ;  /* 0x0000fd00da057a24 */ /* 0x000fe200078e0205 */
[----:B------:R-:W-:Y:S01]  /*17920*/  IADD3 R10, R11, 0x40, RZ ;  /* 0x000000400b0a7810 */ /* 0x000fe20007ffe0ff */
[----:B------:R-:W-:Y:S01]  /*17930*/  @P0 IMAD.HI.U32 R0, R7, c[0x0][0x4ec], RZ ;  /* 0x00013b0007000a27 */ /* 0x000fe200078e00ff */
[----:B------:R-:W-:-:S02]  /*17940*/  MOV R2, R7 ;  /* 0x0000000700027202 */ /* 0x000fc40000000f00 */
[C---:B------:R-:W-:Y:S01]  /*17950*/  IADD3 R9, R11.reuse, 0x80, RZ ;  /* 0x000000800b097810 */ /* 0x040fe20007ffe0ff */
[----:B------:R-:W-:Y:S01]  /*17960*/  IMAD.WIDE.U32 R12, R218, c[0x0][0x3f0], R12 ;  /* 0x0000fc00da0c7a25 */ /* 0x000fe200078e000c */
[----:B------:R-:W-:Y:S02]  /*17970*/  @P0 SHF.R.U32.HI R2, RZ, c[0x0][0x4f0], R0 ;  /* 0x00013c00ff020a19 */ /* 0x000fe40000011600 */
[----:B------:R-:W-:Y:S02]  /*17980*/  IADD3 R8, R11, 0xc0, RZ ;  /* 0x000000c00b087810 */ /* 0x000fe40007ffe0ff */
[--C-:B------:R-:W-:Y:S01]  /*17990*/  SHF.R.S32.HI R4, RZ, 0x1f, R2.reuse ;  /* 0x0000001fff047819 */ /* 0x100fe20000011402 */
[----:B------:R-:W-:Y:S01]  /*179a0*/  IMAD.MOV R0, RZ, RZ, -R2 ;  /* 0x000000ffff007224 */ /* 0x000fe200078e0a02 */
[----:B------:R-:W-:-:S03]  /*179b0*/  IADD3 R13, R13, R5, RZ ;  /* 0x000000050d0d7210 */ /* 0x000fc60007ffe0ff */
[----:B------:R-:W-:Y:S02]  /*179c0*/  IMAD R5, R4, c[0x0][0x3e0], RZ ;  /* 0x0000f80004057a24 */ /* 0x000fe400078e02ff */
[----:B------:R-:W-:Y:S02]  /*179d0*/  IMAD R0, R0, c[0x0][0x4e8], R7 ;  /* 0x00013a0000007a24 */ /* 0x000fe400078e0207 */
[----:B------:R-:W-:-:S04]  /*179e0*/  IMAD.WIDE.U32 R12, R2, c[0x0][0x3e0], R12 ;  /* 0x0000f800020c7a25 */ /* 0x000fc800078e000c */
[----:B------:R-:W-:Y:S01]  /*179f0*/  IMAD R5, R2, c[0x0][0x3e4], R5 ;  /* 0x0000f90002057a24 */ /* 0x000fe200078e0205 */
[----:B------:R-:W-:Y:S01]  /*17a00*/  SHF.R.S32.HI R2, RZ, 0x1f, R0 ;  /* 0x0000001fff027819 */ /* 0x000fe20000011400 */
[----:B-----5:R-:W-:-:S03]  /*17a10*/  IMAD R7, R3, c[0x0][0x4e8], RZ ;  /* 0x00013a0003077a24 */ /* 0x020fc600078e02ff */
[----:B------:R-:W-:Y:S01]  /*17a20*/  IADD3 R13, R13, R5, RZ ;  /* 0x000000050d0d7210 */ /* 0x000fe20007ffe0ff */
[----:B------:R-:W-:-:S04]  /*17a30*/  IMAD R5, R2, c[0x0][0x3d8], RZ ;  /* 0x0000f60002057a24 */ /* 0x000fc800078e02ff */
[C---:B------:R-:W-:Y:S02]  /*17a40*/  IMAD R5, R0.reuse, c[0x0][0x3dc], R5 ;  /* 0x0000f70000057a24 */ /* 0x040fe400078e0205 */
[----:B------:R-:W-:-:S04]  /*17a50*/  IMAD.WIDE.U32 R12, R0, c[0x0][0x3d8], R12 ;  /* 0x0000f600000c7a25 */ /* 0x000fc800078e000c */
[----:B------:R-:W-:Y:S01]  /*17a60*/  IMAD.IADD R5, R13, 0x1, R5 ;  /* 0x000000010d057824 */ /* 0x000fe200078e0205 */
        /* <DEDUP_REMOVED lines=27> */
.L_x_959:
[----:B------:R-:W-:Y:S05]  /*17c20*/  BSYNC B0 ;  /* 0x0000000000007941 */ /* 0x000fea0003800000 */
.L_x_958:
[----:B--2---:R-:W-:Y:S01]  /*17c30*/  IADD3 R4, R6, 0x20, RZ ;  /* 0x0000002006047810 */ /* 0x004fe20007ffe0ff */
[----:B------:R2:W1:Y:S01]  /*17c40*/  SHFL.IDX PT, R13, R0, 0x1, 0x181f ;  /* 0x00381f00000d7f89 */ /* 0x00046200000e0000 */
        /* <DEDUP_REMOVED lines=8> */
[----:B---3--:R-:W-:Y:S02]  /*17cd0*/  @!P2 SHF.R.S32.HI R5, RZ, 0x1f, R10 ;  /* 0x0000001fff05a819 */ /* 0x008fe4000001140a */
        /* <DEDUP_REMOVED lines=16> */
.L_x_961:
[----:B------:R-:W-:Y:S05]  /*17de0*/  BSYNC B0 ;  /* 0x0000000000007941 */ /* 0x000fea0003800000 */
.L_x_960:
[----:B-1----:R-:W-:Y:S01]  /*17df0*/  IADD3 R4, R6, 0x40, RZ ;  /* 0x0000004006047810 */ /* 0x002fe20007ffe0ff */
[----:B------:R1:W2:Y:S01]  /*17e00*/  SHFL.IDX PT, R13, R0, 0x2, 0x181f ;  /* 0x00581f00000d7f89 */ /* 0x0002a200000e0000 */
        /* <DEDUP_REMOVED lines=12> */
[----:B--2-4-:R-:W-:Y:S01]  /*17ed0*/  @!P3 IMAD.WIDE R14, R11, 0x2, R12 ;  /* 0x000000020b0eb825 */ /* 0x014fe200078e020c */
        /* <DEDUP_REMOVED lines=12> */
.L_x_963:
[----:B------:R-:W-:Y:S05]  /*17fa0*/  BSYNC B0 ;  /* 0x0000000000007941 */ /* 0x000fea0003800000 */
.L_x_962:
[----:B------:R-:W-:Y:S01]  /*17fb0*/  IADD3 R6, R6, 0x60, RZ ;  /* 0x0000006006067810 */ /* 0x000fe20007ffe0ff */
[----:B------:R1:W4:Y:S03]  /*17fc0*/  SHFL.IDX PT, R3, R0, 0x3, 0x181f ;  /* 0x00781f0000037f89 */ /* 0x00032600000e0000 */
[----:B------:R-:W-:Y:S01]  /*17fd0*/  ISETP.GE.AND P0, PT, R6, R7, PT ;  /* 0x000000070600720c */ /* 0x000fe20003f06270 */
[----:B-12---:R-:W1:-:S12]  /*17fe0*/  SHFL.IDX PT, R2, R2, 0x3, 0x181f ;  /* 0x00781f0002027f89 */ /* 0x006e5800000e0000 */
[----:B------:R-:W-:Y:S05]  /*17ff0*/  @P0 EXIT ;  /* 0x000000000000094d */ /* 0x000fea0003800000 */
[----:B------:R-:W-:Y:S02]  /*18000*/  ISETP.GE.AND P1, PT, R10, c[0x0][0x3c8], PT ;  /* 0x0000f2000a007a0c */ /* 0x000fe40003f26270 */
[----:B------:R-:W-:Y:S02]  /*18010*/  ISETP.GE.AND P0, PT, R9, c[0x0][0x3c8], PT ;  /* 0x0000f20009007a0c */ /* 0x000fe40003f06270 */
[----:B------:R-:W-:-:S09]  /*18020*/  ISETP.GE.AND P2, PT, R11, c[0x0][0x3c8], PT ;  /* 0x0000f2000b007a0c */ /* 0x000fd20003f46270 */
[----:B---3--:R-:W-:Y:S02]  /*18030*/  @!P1 SHF.R.S32.HI R5, RZ, 0x1f, R10 ;  /* 0x0000001fff059819 */ /* 0x008fe4000001140a */
        /* <DEDUP_REMOVED lines=19> */
.L_x_936:
[----:B------:R-:W-:Y:S02]  /*18170*/  MOV R9, 0x1 ;  /* 0x0000000100097802 */ /* 0x000fe40000000f00 */
[----:B------:R-:W-:Y:S02]  /*18180*/  MOV R8, 0x181a0 ;  /* 0x000181a000087802 */ /* 0x000fe40000000f00 */
[----:B-1----:R-:W-:Y:S05]  /*18190*/  CALL.REL.NOINC `($__internal_4_$__cuda_sm70_shflsync_idx_p) ;  /* 0x000000f000007944 */ /* 0x002fea0003c00000 */
[----:B--2---:R-:W-:Y:S01]  /*181a0*/  IMAD.MOV.U32 R17, RZ, RZ, R9 ;  /* 0x000000ffff117224 */ /* 0x004fe200078e0009 */
[----:B-1----:R-:W-:Y:S01]  /*181b0*/  MOV R10, R19 ;  /* 0x00000013000a7202 */ /* 0x002fe20000000f00 */
[----:B------:R-:W-:Y:S01]  /*181c0*/  IMAD.MOV.U32 R9, RZ, RZ, 0x1 ;  /* 0x00000001ff097424 */ /* 0x000fe200078e00ff */
[----:B------:R-:W-:Y:S02]  /*181d0*/  MOV R8, 0x181f0 ;  /* 0x000181f000087802 */ /* 0x000fe40000000f00 */
[----:B------:R-:W-:Y:S05]  /*181e0*/  CALL.REL.NOINC `($__internal_4_$__cuda_sm70_shflsync_idx_p) ;  /* 0x000000a000007944 */ /* 0x000fea0003c00000 */
[----:B-12---:R-:W-:Y:S05]  /*181f0*/  BRA `(.L_x_964) ;  /* 0xffff7c6000007947 */ /* 0x006fea000383ffff */
.L_x_944:
[----:B-1----:R-:W-:Y:S02]  /*18200*/  MOV R9, 0x1 ;  /* 0x0000000100097802 */ /* 0x002fe40000000f00 */
[----:B------:R-:W-:Y:S02]  /*18210*/  MOV R8, 0x18230 ;  /* 0x0001823000087802 */ /* 0x000fe40000000f00 */
[----:B---3--:R-:W-:Y:S05]  /*18220*/  CALL.REL.NOINC `($__internal_4_$__cuda_sm70_shflsync_idx_p) ;  /* 0x0000006000007944 */ /* 0x008fea0003c00000 */
[----:B-1----:R-:W-:Y:S01]  /*18230*/  MOV R10, R2 ;  /* 0x00000002000a7202 */ /* 0x002fe20000000f00 */
[----:B--2---:R-:W-:Y:S01]  /*18240*/  IMAD.MOV.U32 R5, RZ, RZ, R9 ;  /* 0x000000ffff057224 */ /* 0x004fe200078e0009 */
[----:B------:R-:W-:Y:S01]  /*18250*/  MOV R8, 0x18280 ;  /* 0x0001828000087802 */ /* 0x000fe20000000f00 */
[----:B------:R-:W-:Y:S02]  /*18260*/  IMAD.MOV.U32 R9, RZ, RZ, 0x1 ;  /* 0x00000001ff097424 */ /* 0x000fe400078e00ff */
[----:B------:R-:W-:Y:S05]  /*18270*/  CALL.REL.NOINC `($__internal_4_$__cuda_sm70_shflsync_idx_p) ;  /* 0x0000001000007944 */ /* 0x000fea0003c00000 */
[----:B-12---:R-:W-:-:S05]  /*18280*/  BRA `(.L_x_965) ;  /* 0xffffa4b000007947 */ /* 0x006fca000383ffff */
        .weak           $__internal_4_$__cuda_sm70_shflsync_idx_p
        .type           $__internal_4_$__cuda_sm70_shflsync_idx_p,@function
        .size           $__internal_4_$__cuda_sm70_shflsync_idx_p,(.L_x_1781 - $__internal_4_$__cuda_sm70_shflsync_idx_p)
$__internal_4_$__cuda_sm70_shflsync_idx_p:
[----:B------:R-:W-:Y:S01]  /*18290*/  MOV R12, R8 ;  /* 0x00000008000c7202 */ /* 0x000fe20000000f00 */
[----:B------:R-:W-:Y:S04]  /*182a0*/  WARPSYNC R219 ;  /* 0x000000db00007348 */ /* 0x000fe80003800000 */
[----:B------:R-:W-:Y:S01]  /*182b0*/  MOV R13, 0x0 ;  /* 0x00000000000d7802 */ /* 0x000fe20000000f00 */
[----:B------:R1:W2:Y:S03]  /*182c0*/  SHFL.IDX PT, R9, R10, R9, R222 ;  /* 0x000000090a097389 */ /* 0x0002a600000e00de */
[----:B------:R-:W-:Y:S05]  /*182d0*/  RET.REL.NODEC R12 `(_ZN7cutlass13device_kernelIN5flash19enable_sm80_to_sm89INS1_16FlashAttnFwdSm80INS1_25CollectiveMainloopFwdSm80ILi8ELi1ELb0EN4cute5tupleIJNS5_1CILi128EEENS7_ILi48EEENS7_ILi256EEEEEELi256ENS_10bfloat16_tEfNS_4arch4Sm80ELb0ELb0ELb0ELb1ELb1ELb1ELb1ELb0EEENS1_21CollectiveEpilogueFwdINS6_IJS8_SA_S9_EEENS6_IJNS7_ILi1EEESI_SI_EEESC_SE_Li256ELb1ELb1ELb0ELb0EEENS1_19SingleTileSchedulerILb1ELb0ELb1ELi128EEEEEEEEEvNT_6ParamsE) ;  /* 0xfffe7d200c007950 */ /* 0x000fea0003c3ffff */
.L_x_966:
        /* <DEDUP_REMOVED lines=10> */
.L_x_1781:


//--------------------- .text._ZN7cutlass13device_kernelIN5flash19enable_sm80_to_sm89INS1_16FlashAttnFwdSm80INS1_25CollectiveMainloopFwdSm80ILi8ELi1ELb0EN4cute5tupleIJNS5_1CILi128EEENS7_ILi64EEENS7_ILi256EEEEEELi256ENS_10bfloat16_tEfNS_4arch4Sm80ELb0ELb1ELb0ELb0ELb1ELb0ELb1ELb0EEENS1_21CollectiveEpilogueFwdINS6_IJS8_SA_S9_EEENS6_IJNS7_ILi1EEESI_SI_EEESC_SE_Li256ELb0ELb1ELb0ELb0EEENS1_19SingleTileSchedulerILb0ELb0ELb1ELi128EEEEEEEEEvNT_6ParamsE --------------------------
	.section	.text._ZN7cutlass13device_kernelIN5flash19enable_sm80_to_sm89INS1_16FlashAttnFwdSm80INS1_25CollectiveMainloopFwdSm80ILi8ELi1ELb0EN4cute5tupleIJNS5_1CILi128EEENS7_ILi64EEENS7_ILi256EEEEEELi256ENS_10bfloat16_tEfNS_4arch4Sm80ELb0ELb1ELb0ELb0ELb1ELb0ELb1ELb0EEENS1_21CollectiveEpilogueFwdINS6_IJS8_SA_S9_EEENS6_IJNS7_ILi1EEESI_SI_EEESC_SE_Li256ELb0ELb1ELb0ELb0EEENS1_19SingleTileSchedulerILb0ELb0ELb1ELi128EEEEEEEEEvNT_6ParamsE,"ax",@progbits
	.sectioninfo	@"SHI_REGISTERS=255"
	.align	128
.text._ZN7cutlass13device_kernelIN5flash19enable_sm80_to_sm89INS1_16FlashAttnFwdSm80INS1_25CollectiveMainloopFwdSm80ILi8ELi1ELb0EN4cute5tupleIJNS5_1CILi128EEENS7_ILi64EEENS7_ILi256EEEEEELi256ENS_10bfloat16_tEfNS_4arch4Sm80ELb0ELb1ELb0ELb0ELb1ELb0ELb1ELb0EEENS1_21CollectiveEpilogueFwdINS6_IJS8_SA_S9_EEENS6_IJNS7_ILi1EEESI_SI_EEESC_SE_Li256ELb0ELb1ELb0ELb0EEENS1_19SingleTileSchedulerILb0ELb0ELb1ELi128EEEEEEEEEvNT_6ParamsE:
        .type           _ZN7cutlass13device_kernelIN5flash19enable_sm80_to_sm89INS1_16FlashAttnFwdSm80INS1_25CollectiveMainloopFwdSm80ILi8ELi1ELb0EN4cute5tupleIJNS5_1CILi128EEENS7_ILi64EEENS7_ILi256EEEEEELi256ENS_10bfloat16_tEfNS_4arch4Sm80ELb0ELb1ELb0ELb0ELb1ELb0ELb1ELb0EEENS1_21CollectiveEpilogueFwdINS6_IJS8_SA_S9_EEENS6_IJNS7_ILi1EEESI_SI_EEESC_SE_Li256ELb0ELb1ELb0ELb0EEENS1_19SingleTileSchedulerILb0ELb0ELb1ELi128EEEEEEEEEvNT_6ParamsE,@function
        .size           _ZN7cutlass13device_kernelIN5flash19enable_sm80_to_sm89INS1_16FlashAttnFwdSm80INS1_25CollectiveMainloopFwdSm80ILi8ELi1ELb0EN4cute5tupleIJNS5_1CILi128EEENS7_ILi64EEENS7_ILi256EEEEEELi256ENS_10bfloat16_tEfNS_4arch4Sm80ELb0ELb1ELb0ELb0ELb1ELb0ELb1ELb0EEENS1_21CollectiveEpilogueFwdINS6_IJS8_SA_S9_EEENS6_IJNS7_ILi1EEESI_SI_EEESC_SE_Li256ELb0ELb1ELb0ELb0EEENS1_19SingleTileSchedulerILb0ELb0ELb1ELi128EEEEEEEEEvNT_6ParamsE,(.L_x_1783 - _ZN7cutlass13device_kernelIN5flash19enable_sm80_to_sm89INS1_16FlashAttnFwdSm80INS1_25CollectiveMainloopFwdSm80ILi8ELi1ELb0EN4cute5tupleIJNS5_1CILi128EEENS7_ILi64EEENS7_ILi256EEEEEELi256ENS_10bfloat16_tEfNS_4arch4Sm80ELb0ELb1ELb0ELb0ELb1ELb0ELb1ELb0EEENS1_21CollectiveEpilogueFwdINS6_IJS8_SA_S9_EEENS6_IJNS7_ILi1EEESI_SI_EEESC_SE_Li256ELb0ELb1ELb0ELb0EEENS1_19SingleTileSchedulerILb0ELb0ELb1ELi128EEEEEEEEEvNT_6ParamsE)
        .other          _ZN7cutlass13device_kernelIN5flash19enable_sm80_to_sm89INS1_16FlashAttnFwdSm80INS1_25CollectiveMainloopFwdSm80ILi8ELi1ELb0EN4cute5tupleIJNS5_1CILi128EEENS7_ILi64EEENS7_ILi256EEEEEELi256ENS_10bfloat16_tEfNS_4arch4Sm80ELb0ELb1ELb0ELb0ELb1ELb0ELb1ELb0EEENS1_21CollectiveEpilogueFwdINS6_IJS8_SA_S9_EEENS6_IJNS7_ILi1EEESI_SI_EEESC_SE_Li256ELb0ELb1ELb0ELb0EEENS1_19SingleTileSchedulerILb0ELb0ELb1ELi128EEEEEEEEEvNT_6ParamsE,@"STO_CUDA_ENTRY STV_DEFAULT"
_ZN7cutlass13device_kernelIN5flash19enable_sm80_to_sm89INS1_16FlashAttnFwdSm80INS1_25CollectiveMainloopFwdSm80ILi8ELi1ELb0EN4cute5tupleIJNS5_1CILi128EEENS7_ILi64EEENS7_ILi256EEEEEELi256ENS_10bfloat16_tEfNS_4arch4Sm80ELb0ELb1ELb0ELb0ELb1ELb0ELb1ELb0EEENS1_21CollectiveEpilogueFwdINS6_IJS8_SA_S9_EEENS6_IJNS7_ILi1EEESI_SI_EEESC_SE_Li256ELb0ELb1ELb0ELb0EEENS1_19SingleTileSchedulerILb0ELb0ELb1ELi128EEEEEEEEEvNT_6ParamsE:
[----:B------:R-:W-:Y:S02]  /*0000*/  MOV R1, c[0x0][0x28] ;  /* 0x00000a0000017a02 */ /* 0x000fe40000000f00 */
[----:B------:R-:W1:Y:S02]  /*0010*/  S2UR UR6, SR_CTAID.Z ;  /* 0x00000000000679c3 */ /* 0x000e640000002700 */
        /* <DEDUP_REMOVED lines=17> */
[----:B------:R-:W-:Y:S01]  /*0130*/  UMOV UR13, 0x1 ;  /* 0x00000001000d7882 */ /* 0x000fe20000000000 */
[----:B------:R-:W3:Y:S01]  /*0140*/  S2UR UR9, SR_CTAID.Y ;  /* 0x00000000000979c3 */ /* 0x000ee20000002600 */
[----:B------:R-:W4:Y:S01]  /*0150*/  S2R R83, SR_TID.X ;  /* 0x0000000000537919 */ /* 0x000f220000002100 */
[----:B------:R-:W-:-:S02]  /*0160*/  ULDC UR8, c[0x0][0x1d0] ;  /* 0x0000740000087ab9 */ /* 0x000fc40000000800 */
[----:B------:R-:W-:Y:S02]  /*0170*/  ULDC UR14, c[0x0][0x168] ;  /* 0x00005a00000e7ab9 */ /* 0x000fe40000000800 */
[----:B-1----:R-:W-:-:S04]  /*0180*/  USHF.L.U32 UR25, UR25, 0x7, URZ ;  /* 0x0000000719197899 */ /* 0x002fc8000800063f */
[----:B------:R-:W-:Y:S02]  /*0190*/  @UP2 UIADD3 UR10, UR25, 0x7f, URZ ;  /* 0x0000007f190a2890 */ /* 0x000fe4000fffe03f */
[----:B------:R-:W-:Y:S02]  /*01a0*/  UIADD3 UR7, UR25, 0x7f, URZ ;  /* 0x0000007f19077890 */ /* 0x000fe4000fffe03f */
[----:B------:R-:W-:Y:S02]  /*01b0*/  UIMAD.WIDE.U32 UR10, UR10, UR4, URZ ;  /* 0x000000040a0a72a5 */ /* 0x000fe4000f8e003f */
[----:B---3--:R-:W-:Y:S02]  /*01c0*/  USHF.R.S32.HI UR18, URZ, 0x1f, UR9 ;  /* 0x0000001f3f127899 */ /* 0x008fe40008011409 */
[----:B------:R-:W-:-:S03]  /*01d0*/  @UP2 USHF.R.U32.HI UR7, URZ, UR5, UR11 ;  /* 0x000000053f072299 */ /* 0x000fc6000801160b */
[----:B------:R-:W-:Y:S02]  /*01e0*/  ULDC.64 UR4, c[0x0][0x328] ;  /* 0x0000ca0000047ab9 */ /* 0x000fe40000000a00 */
[----:B------:R-:W-:Y:S02]  /*01f0*/  UISETP.LE.AND UP1, UPT, UR13, UR5, UPT ;  /* 0x000000050d00728c */ /* 0x000fe4000bf23270 */
[----:B------:R-:W-:Y:S02]  /*0200*/  UMOV UR10, URZ ;  /* 0x0000003f000a7c82 */ /* 0x000fe40008000000 */
[----:B------:R-:W-:Y:S02]  /*0210*/  ULDC UR11, c[0x0][0x2ac] ;  /* 0x0000ab00000b7ab9 */ /* 0x000fe40000000800 */
[----:B------:R-:W-:-:S04]  /*0220*/  UIMAD UR8, UR11, UR8, URZ ;  /* 0x000000080b0872a4 */ /* 0x000fc8000f8e023f */
[----:B------:R-:W-:-:S04]  /*0230*/  UIADD3 UR14, UR8, -UR14, UR13 ;  /* 0x8000000e080e7290 */ /* 0x000fc8000fffe00d */
[----:B------:R-:W-:-:S04]  /*0240*/  UIADD3 UR5, UR14, UR7, URZ ;  /* 0x000000070e057290 */ /* 0x000fc8000fffe03f */
        /* <DEDUP_REMOVED lines=16> */
.L_x_968:
[----:B------:R-:W-:Y:S02]  /*0350*/  ULDC UR4, c[0x0][0x32c] ;  /* 0x0000cb0000047ab9 */ /* 0x000fe40000000800 */
[----:B------:R-:W-:-:S03]  /*0360*/  UISETP.NE.AND UP0, UPT, UR13, UR4, UPT ;  /* 0x000000040d00728c */ /* 0x000fc6000bf05270 */
[----:B------:R-:W-:Y:S02]  /*0370*/  ULDC.64 UR4, c[0x0][0x330] ;  /* 0x0000cc0000047ab9 */ /* 0x000fe40000000a00 */
[----:B------:R-:W-:-:S07]  /*0380*/  UIMAD.WIDE.U32 UR20, UR14, UR4, URZ ;  /* 0x000000040e1472a5 */ /* 0x000fce000f8e003f */
[----:B------:R-:W-:Y:S02]  /*0390*/  @UP0 UMOV UR13, UR21 ;  /* 0x00000015000d0c82 */ /* 0x000fe40008000000 */
[----:B------:R-:W-:Y:S02]  /*03a0*/  @UP0 USHF.R.U32.HI UR14, URZ, UR5, UR13 ;  /* 0x000000053f0e0299 */ /* 0x000fe4000801160d */
.L_x_969:
[----:B------:R-:W-:Y:S02]  /*03b0*/  ULDC UR4, c[0x0][0x32c] ;  /* 0x0000cb0000047ab9 */ /* 0x000fe40000000800 */
[----:B------:R-:W-:-:S04]  /*03c0*/  UIMAD UR4, UR14, UR4, UR4 ;  /* 0x000000040e0472a4 */ /* 0x000fc8000f8e0204 */
[----:B------:R-:W-:-:S04]  /*03d0*/  UISETP.LT.AND UP0, UPT, UR7, UR4, UPT ;  /* 0x000000040700728c */ /* 0x000fc8000bf01270 */
[----:B------:R-:W-:Y:S02]  /*03e0*/  USEL UR7, UR7, UR4, UP0 ;  /* 0x0000000407077287 */ /* 0x000fe40008000000 */
.L_x_967:
[----:B----4-:R-:W-:Y:S01]  /*03f0*/  UIADD3 UR13, UR8, 0x3f, URZ ;  /* 0x0000003f080d7890 */ /* 0x010fe2000fffe03f */
[----:B------:R-:W-:Y:S01]  /*0400*/  PLOP3.LUT P0, PT, PT, PT, UP1, 0x40, 0x0 ;  /* 0x000000000000781c */ /* 0x000fe20003f0e818 */
[----:B------:R-:W-:Y:S02]  /*0410*/  UIADD3 UR14, UR7, 0x3f, URZ ;  /* 0x0000003f070e7890 */ /* 0x000fe4000fffe03f */
[----:B------:R-:W-:Y:S02]  /*0420*/  ULDC.64 UR4, c[0x0][0x2c8] ;  /* 0x0000b20000047ab9 */ /* 0x000fe40000000a00 */
[----:B------:R-:W-:Y:S02]  /*0430*/  UIMAD.WIDE.U32 UR20, UR25, UR4, URZ ;  /* 0x00000004191472a5 */ /* 0x000fe4000f8e003f */
[----:B------:R-:W-:Y:S02]  /*0440*/  USHF.R.S32.HI UR15, URZ, 0x1f, UR13 ;  /* 0x0000001f3f0f7899 */ /* 0x000fe4000801140d */
[----:B------:R-:W-:-:S02]  /*0450*/  USHF.R.S32.HI UR7, URZ, 0x1f, UR14 ;  /* 0x0000001f3f077899 */ /* 0x000fc4000801140e */
[----:B------:R-:W-:Y:S02]  /*0460*/  UMOV UR4, UR25 ;  /* 0x0000001900047c82 */ /* 0x000fe40008000000 */
[----:B------:R-:W-:Y:S02]  /*0470*/  @UP2 USHF.R.U32.HI UR4, URZ, UR5, UR21 ;  /* 0x000000053f042299 */ /* 0x000fe40008011615 */
[----:B------:R-:W-:Y:S02]  /*0480*/  ULEA.HI UR5, UR15, UR13, URZ, 0x6 ;  /* 0x0000000d0f057291 */ /* 0x000fe4000f8f303f */
[----:B------:R-:W-:Y:S02]  /*0490*/  ULEA.HI UR21, UR7, UR14, URZ, 0x6 ;  /* 0x0000000e07157291 */ /* 0x000fe4000f8f303f */
[----:B------:R-:W-:Y:S02]  /*04a0*/  ULDC UR24, c[0x0][0x168] ;  /* 0x00005a0000187ab9 */ /* 0x000fe40000000800 */
[----:B------:R-:W-:-:S02]  /*04b0*/  USHF.R.S32.HI UR5, URZ, 0x6, UR5 ;  /* 0x000000063f057899 */ /* 0x000fc40008011405 */
[----:B------:R-:W-:Y:S02]  /*04c0*/  USHF.R.S32.HI UR21, URZ, 0x6, UR21 ;  /* 0x000000063f157899 */ /* 0x000fe40008011415 */
[----:B------:R-:W-:Y:S02]  /*04d0*/  UIADD3 UR24, UR8, -UR24, URZ ;  /* 0x8000001808187290 */ /* 0x000fe4000fffe03f */
[----:B------:R-:W-:Y:S02]  /*04e0*/  UISETP.LT.AND UP0, UPT, UR5, UR21, UPT ;  /* 0x000000150500728c */ /* 0x000fe4000bf01270 */
[----:B------:R-:W-:Y:S02]  /*04f0*/  UIADD3 UR4, UR24, UR4, URZ ;  /* 0x0000000418047290 */ /* 0x000fe4000fffe03f */
[----:B------:R-:W-:Y:S02]  /*0500*/  ULDC UR7, c[0x0][0x324] ;  /* 0x0000c90000077ab9 */ /* 0x000fe40000000800 */
        /* <DEDUP_REMOVED lines=15> */
.L_x_971:
[----:B------:R-:W-:Y:S02]  /*0600*/  ULDC UR4, c[0x0][0x32c] ;  /* 0x0000cb0000047ab9 */ /* 0x000fe40000000800 */
[----:B------:R-:W-:-:S03]  /*0610*/  UISETP.NE.AND UP0, UPT, UR4, 0x1, UPT ;  /* 0x000000010400788c */ /* 0x000fc6000bf05270 */
[----:B------:R-:W-:Y:S02]  /*0620*/  ULDC.64 UR4, c[0x0][0x330] ;  /* 0x0000cc0000047ab9 */ /* 0x000fe40000000a00 */
[----:B------:R-:W-:-:S06]  /*0630*/  UIMAD.WIDE.U32 UR14, UR13, UR4, URZ ;  /* 0x000000040d0e72a5 */ /* 0x000fcc000f8e003f */
[----:B------:R-:W-:Y:S02]  /*0640*/  @UP0 USHF.R.U32.HI UR13, URZ, UR5, UR15 ;  /* 0x000000053f0d0299 */ /* 0x000fe4000801160f */
.L_x_972:
[----:B------:R-:W-:Y:S02]  /*0650*/  ULDC UR4, c[0x0][0x32c] ;  /* 0x0000cb0000047ab9 */ /* 0x000fe40000000800 */
[----:B------:R-:W-:-:S04]  /*0660*/  UIMAD UR4, UR13, UR4, URZ ;  /* 0x000000040d0472a4 */ /* 0x000fc8000f8e023f */
[----:B------:R-:W-:-:S04]  /*0670*/  UISETP.LT.AND UP0, UPT, UR7, UR4, UPT ;  /* 0x000000040700728c */ /* 0x000fc8000bf01270 */
[----:B------:R-:W-:-:S04]  /*0680*/  USEL UR7, UR7, UR4, !UP0 ;  /* 0x0000000407077287 */ /* 0x000fc8000c000000 */
.L_x_970:
[----:B------:R-:W-:Y:S01]  /*0690*/  USHF.R.S32.HI UR4, URZ, 0x1f, UR7 ;  /* 0x0000001f3f047899 */ /* 0x000fe20008011407 */
[----:B------:R-:W-:Y:S01]  /*06a0*/  PLOP3.LUT P2, PT, PT, PT, PT, 0x80, 0x0 ;  /* 0x000000000000781c */ /* 0x000fe20003f4f070 */
[----:B------:R-:W-:Y:S01]  /*06b0*/  CS2R R4, SRZ ;  /* 0x0000000000047805 */ /* 0x000fe2000001ff00 */
[----:B------:R-:W-:Y:S01]  /*06c0*/  IMAD.MOV.U32 R130, RZ, RZ, RZ ;  /* 0x000000ffff827224 */ /* 0x000fe200078e00ff */
        /* <DEDUP_REMOVED lines=17> */
[----:B------:R-:W-:Y:S01]  /*07e0*/  CS2R R104, SRZ ;  /* 0x0000000000687805 */ /* 0x000fe2000001ff00 */
        /* <DEDUP_REMOVED lines=64> */
[----:B------:R-:W-:-:S03]  /*0bf0*/  ULDC.64 UR4, c[0x0][0x1b8] ;  /* 0x00006e0000047ab9 */ /* 0x000fc60000000a00 */
[----:B------:R-:W-:Y:S01]  /*0c00*/  LEA.HI R229, R85, R83, RZ, 0x3 ;  /* 0x0000005355e57211 */ /* 0x000fe200078f18ff */
[----:B------:R3:W4:Y:S01]  /*0c10*/  @P0 LDG.E R6, [R6.64] ;  /* 0x0000001006060981 */ /* 0x000722000c1e1900 */
[----:B------:R-:W-:Y:S01]  /*0c20*/  PLOP3.LUT P2, PT, PT, PT, UP2, 0x80, 0x0 ;  /* 0x000000000000781c */ /* 0x000fe20003f4f028 */
[----:B------:R-:W-:Y:S01]  /*0c30*/  UIMAD UR13, UR18, UR4, URZ ;  /* 0x00000004120d72a4 */ /* 0x000fe2000f8e023f */
[----:B------:R-:W-:Y:S01]  /*0c40*/  LOP3.LUT R0, R229, 0xfffffff8, RZ, 0xc0, !PT ;  /* 0xfffffff8e5007812 */ /* 0x000fe200078ec0ff */
[----:B------:R-:W-:Y:S01]  /*0c50*/  UIMAD.WIDE.U32 UR22, UR9, UR4, URZ ;  /* 0x00000004091672a5 */ /* 0x000fe2000f8e003f */
[----:B------:R-:W-:Y:S01]  /*0c60*/  SHF.R.S32.HI R229, RZ, 0x3, R229 ;  /* 0x00000003ffe57819 */ /* 0x000fe200000114e5 */
[----:B------:R-:W-:Y:S01]  /*0c70*/  UIMAD UR13, UR9, UR5, UR13 ;  /* 0x00000005090d72a4 */ /* 0x000fe2000f8e020d */
[----:B------:R-:W-:Y:S01]  /*0c80*/  PLOP3.LUT P1, PT, PT, PT, UP2, 0x80, 0x0 ;  /* 0x000000000000781c */ /* 0x000fe20003f2f028 */
[----:B------:R-:W-:Y:S01]  /*0c90*/  IMAD.IADD R0, R83, 0x1, -R0 ;  /* 0x0000000153007824 */ /* 0x000fe200078e0a00 */
[----:B------:R-:W-:Y:S01]  /*0ca0*/  USHF.R.S32.HI UR14, URZ, 0x1f, UR6 ;  /* 0x0000001f3f0e7899 */ /* 0x000fe20008011406 */
[----:B------:R-:W-:Y:S01]  /*0cb0*/  IMAD.SHL.U32 R233, R229, 0x40, RZ ;  /* 0x00000040e5e97824 */ /* 0x000fe200078e00ff */
[----:B------:R-:W-:Y:S01]  /*0cc0*/  ULDC.64 UR4, c[0x0][0x1c0] ;  /* 0x0000700000047ab9 */ /* 0x000fe20000000a00 */
[C---:B------:R-:W-:Y:S01]  /*0cd0*/  IMAD R234, R0.reuse, 0x20, R229 ;  /* 0x0000002000ea7824 */ /* 0x040fe200078e02e5 */
[----:B------:R-:W-:Y:S01]  /*0ce0*/  UIADD3 UR23, UR23, UR13, URZ ;  /* 0x0000000d17177290 */ /* 0x000fe2000fffe03f */
[----:B------:R-:W-:Y:S01]  /*0cf0*/  IMAD.SHL.U32 R235, R0, 0x8, RZ ;  /* 0x0000000800eb7824 */ /* 0x000fe200078e00ff */
[----:B------:R-:W-:Y:S01]  /*0d00*/  UIMAD UR14, UR14, UR4, URZ ;  /* 0x000000040e0e72a4 */ /* 0x000fe2000f8e023f */
[----:B------:R-:W-:Y:S01]  /*0d10*/  LOP3.LUT R233, R233, 0x1c0, RZ, 0xc0, !PT ;  /* 0x000001c0e9e97812 */ /* 0x000fe200078ec0ff */
[----:B------:R-:W-:Y:S01]  /*0d20*/  UIMAD.WIDE.U32 UR22, UR6, UR4, UR22 ;  /* 0x00000004061672a5 */ /* 0x000fe2000f8e0016 */
[----:B------:R-:W-:Y:S01]  /*0d30*/  IADD3 R4, R234, UR25, RZ ;  /* 0x00000019ea047c10 */ /* 0x000fe2000fffe0ff */
[----:B------:R-:W-:Y:S01]  /*0d40*/  UIMAD UR5, UR6, UR5, UR14 ;  /* 0x00000005060572a4 */ /* 0x000fe2000f8e020e */
[----:B------:R-:W-:Y:S01]  /*0d50*/  IADD3 R16, R235, 0x40, RZ ;  /* 0x00000040eb107810 */ /* 0x000fe20007ffe0ff */
[----:B------:R-:W-:Y:S01]  /*0d60*/  ULDC UR4, c[0x0][0x168] ;  /* 0x00005a0000047ab9 */ /* 0x000fe20000000800 */
[----:B------:R-:W-:Y:S01]  /*0d70*/  IMAD.MOV.U32 R231, RZ, RZ, RZ ;  /* 0x000000ffffe77224 */ /* 0x000fe200078e00ff */
[----:B------:R-:W-:Y:S01]  /*0d80*/  UIADD3 UR5, UR23, UR5, URZ ;  /* 0x0000000517057290 */ /* 0x000fe2000fffe03f */
[----:B-1----:R-:W-:Y:S01]  /*0d90*/  @P2 IMAD.HI.U32 R2, R4, c[0x0][0x2c8], RZ ;  /* 0x0000b20004022a27 */ /* 0x002fe200078e00ff */
[----:B------:R-:W-:Y:S01]  /*0da0*/  UIMAD UR12, UR12, UR4, URZ ;  /* 0x000000040c0c72a4 */ /* 0x000fe2000f8e023f */
[----:B------:R-:W-:Y:S01]  /*0db0*/  SHF.R.S32.HI R202, RZ, 0x1f, R16 ;  /* 0x0000001fffca7819 */ /* 0x000fe20000011410 */
[----:B------:R-:W-:Y:S01]  /*0dc0*/  UIADD3 UR26, UR21, -0x1, URZ ;  /* 0xffffffff151a7890 */ /* 0x000fe2000fffe03f */
[----:B------:R-:W-:Y:S01]  /*0dd0*/  IMAD.MOV.U32 R3, RZ, RZ, R4 ;  /* 0x000000ffff037224 */ /* 0x000fe200078e0004 */
[----:B------:R-:W-:Y:S01]  /*0de0*/  @P1 SHF.R.U32.HI R3, RZ, c[0x0][0x2cc], R2 ;  /* 0x0000b300ff031a19 */ /* 0x000fe20000011602 */
[----:B------:R-:W-:Y:S01]  /*0df0*/  IMAD.U32 R9, RZ, RZ, UR23 ;  /* 0x00000017ff097e24 */ /* 0x000fe2000f8e00ff */
[----:B------:R-:W-:Y:S01]  /*0e00*/  LEA.HI R202, R202, R16, RZ, 0x3 ;  /* 0x00000010caca7211 */ /* 0x000fe200078f18ff */
[----:B------:R-:W-:Y:S01]  /*0e10*/  IMAD.U32 R8, RZ, RZ, UR22 ;  /* 0x00000016ff087e24 */ /* 0x000fe2000f8e00ff */
[--C-:B------:R-:W-:Y:S01]  /*0e20*/  SHF.R.S32.HI R2, RZ, 0x1f, R3.reuse ;  /* 0x0000001fff027819 */ /* 0x100fe20000011403 */
[----:B------:R-:W-:Y:S01]  /*0e30*/  IMAD.MOV R10, RZ, RZ, -R3 ;  /* 0x000000ffff0a7224 */ /* 0x000fe200078e0a03 */
[----:B------:R-:W-:Y:S01]  /*0e40*/  ISETP.GE.AND P5, PT, R16, c[0x0][0x198], PT ;  /* 0x0000660010007a0c */ /* 0x000fe20003fa6270 */
[----:B------:R-:W-:Y:S01]  /*0e50*/  IMAD.U32 R9, RZ, RZ, UR5 ;  /* 0x00000005ff097e24 */ /* 0x000fe2000f8e00ff */
[----:B------:R-:W-:Y:S01]  /*0e60*/  LOP3.LUT R202, R202, 0xfffffff8, RZ, 0xc0, !PT ;  /* 0xfffffff8caca7812 */ /* 0x000fe200078ec0ff */
[----:B------:R-:W-:Y:S01]  /*0e70*/  IMAD R2, R2, c[0x0][0x1b0], RZ ;  /* 0x00006c0002027a24 */ /* 0x000fe200078e02ff */
[----:B------:R-:W-:Y:S01]  /*0e80*/  USHF.L.U32 UR20, UR26, 0x6, URZ ;  /* 0x000000061a147899 */ /* 0x000fe2000800063f */
[----:B------:R-:W-:Y:S01]  /*0e90*/  IMAD R10, R10, c[0x0][0x2c4], R4 ;  /* 0x0000b1000a0a7a24 */ /* 0x000fe200078e0204 */
[----:B------:R-:W-:Y:S01]  /*0ea0*/  ULDC.64 UR4, c[0x0][0x2b0] ;  /* 0x0000ac0000047ab9 */ /* 0x000fe20000000a00 */
[----:B------:R-:W-:-:S03]  /*0eb0*/  IMAD.WIDE.U32 R8, R3, c[0x0][0x1b0], R8 ;  /* 0x00006c0003087a25 */ /* 0x000fc600078e0008 */
[----:B------:R-:W-:Y:S01]  /*0ec0*/  IADD3 R232, R234, UR20, RZ ;  /* 0x00000014eae87c10 */ /* 0x000fe2000fffe0ff */
[----:B------:R-:W-:Y:S01]  /*0ed0*/  IMAD R2, R3, c[0x0][0x1b4], R2 ;  /* 0x00006d0003027a24 */ /* 0x000fe200078e0202 */
[----:B------:R-:W-:-:S03]  /*0ee0*/  SHF.R.S32.HI R3, RZ, 0x1f, R10 ;  /* 0x0000001fff037819 */ /* 0x000fc6000001140a */
[----:B------:R-:W-:Y:S01]  /*0ef0*/  IMAD.IADD R9, R9, 0x1, R2 ;  /* 0x0000000109097824 */ /* 0x000fe200078e0202 */
[----:B------:R-:W-:Y:S01]  /*0f00*/  SHF.R.U32.HI R2, RZ, 0x3, R233 ;  /* 0x00000003ff027819 */ /* 0x000fe200000116e9 */
[----:B------:R-:W-:Y:S01]  /*0f10*/  IMAD R3, R3, c[0x0][0x1a8], RZ ;  /* 0x00006a0003037a24 */ /* 0x000fe200078e02ff */
[----:B------:R-:W-:-:S03]  /*0f20*/  LOP3.LUT R233, R233, 0x38, R235, 0xf8, !PT ;  /* 0x00000038e9e97812 */ /* 0x000fc600078ef8eb */
[C---:B------:R-:W-:Y:S01]  /*0f30*/  IMAD R3, R10.reuse, c[0x0][0x1ac], R3 ;  /* 0x00006b000a037a24 */ /* 0x040fe200078e0203 */
[----:B------:R-:W-:Y:S01]  /*0f40*/  LOP3.LUT R233, R233, R2, RZ, 0x3c, !PT ;  /* 0x00000002e9e97212 */ /* 0x000fe200078e3cff */
[----:B------:R-:W-:Y:S01]  /*0f50*/  IMAD.WIDE.U32 R10, R10, c[0x0][0x1a8], R8 ;  /* 0x00006a000a0a7a25 */ /* 0x000fe200078e0008 */
[----:B------:R-:W-:Y:S02]  /*0f60*/  IADD3 R2, R229, UR25, RZ ;  /* 0x00000019e5027c10 */ /* 0x000fe4000fffe0ff */
[----:B------:R-:W-:Y:S01]  /*0f70*/  LEA.HI R8, R85, R83, RZ, 0x6 ;  /* 0x0000005355087211 */ /* 0x000fe200078f30ff */
[----:B------:R-:W-:Y:S01]  /*0f80*/  IMAD.IADD R3, R11, 0x1, R3 ;  /* 0x000000010b037824 */ /* 0x000fe200078e0203 */
[----:B------:R-:W-:Y:S02]  /*0f90*/  LEA R4, P1, R10, c[0x0][0x160], 0x1 ;  /* 0x000058000a047a11 */ /* 0x000fe400078208ff */
[C---:B------:R-:W-:Y:S01]  /*0fa0*/  IADD3 R11, R235.reuse, 0x80, RZ ;  /* 0x00000080eb0b7810 */ /* 0x040fe20007ffe0ff */
[----:B------:R-:W-:Y:S01]  /*0fb0*/  IMAD.SHL.U32 R8, R8, 0x8, RZ ;  /* 0x0000000808087824 */ /* 0x000fe200078e00ff */
[----:B------:R-:W-:Y:S01]  /*0fc0*/  LEA.HI.X R3, R10, c[0x0][0x164], R3, 0x1, P1 ;  /* 0x000059000a037a11 */ /* 0x000fe200008f0c03 */
[----:B------:R-:W-:Y:S01]  /*0fd0*/  SHFL.IDX PT, R14, R4, RZ, 0x181f ;  /* 0x00181fff040e7589 */ /* 0x000fe200000e0000 */
[----:B------:R-:W-:-:S02]  /*0fe0*/  IADD3 R10, R235, 0xc0, RZ ;  /* 0x000000c0eb0a7810 */ /* 0x000fc40007ffe0ff */
[----:B------:R-:W-:Y:S01]  /*0ff0*/  ISETP.GE.AND P3, PT, R2, UR12, PT ;  /* 0x0000000c02007c0c */ /* 0x000fe2000bf66270 */
[----:B------:R-:W1:Y:S01]  /*1000*/  SHFL.IDX PT, R15, R3, RZ, 0x181f ;  /* 0x00181fff030f7589 */ /* 0x000e6200000e0000 */
[----:B------:R-:W-:Y:S02]  /*1010*/  SHF.R.S32.HI R201, RZ, 0x1f, R11 ;  /* 0x0000001fffc97819 */ /* 0x000fe4000001140b */
[----:B------:R-:W-:Y:S01]  /*1020*/  SHF.R.S32.HI R200, RZ, 0x1f, R10 ;  /* 0x0000001fffc87819 */ /* 0x000fe2000001140a */
[----:B------:R-:W-:Y:S01]  /*1030*/  SHFL.IDX PT, R12, R4, 0x1, 0x181f ;  /* 0x00381f00040c7f89 */ /* 0x000fe200000e0000 */
[----:B------:R-:W-:Y:S02]  /*1040*/  LEA.HI R201, R201, R11, RZ, 0x3 ;  /* 0x0000000bc9c97211 */ /* 0x000fe400078f18ff */
[----:B------:R-:W-:Y:S01]  /*1050*/  ISETP.GE.AND P4, PT, R11, c[0x0][0x198], PT ;  /* 0x000066000b007a0c */ /* 0x000fe20003f86270 */
[----:B------:R-:W5:Y:S01]  /*1060*/  SHFL.IDX PT, R13, R3, 0x1, 0x181f ;  /* 0x00381f00030d7f89 */ /* 0x000f6200000e0000 */
[----:B------:R-:W-:-:S02]  /*1070*/  LEA.HI R200, R200, R10, RZ, 0x3 ;  /* 0x0000000ac8c87211 */ /* 0x000fc400078f18ff */
[----:B------:R-:W-:Y:S01]  /*1080*/  LOP3.LUT R233, R233, 0xfffffe00, R8, 0xf8, !PT ;  /* 0xfffffe00e9e97812 */ /* 0x000fe200078ef808 */
[----:B------:R-:W-:Y:S01]  /*1090*/  SHFL.IDX PT, R9, R3, 0x2, 0x181f ;  /* 0x00581f0003097f89 */ /* 0x000fe200000e0000 */
[----:B------:R-:W-:Y:S02]  /*10a0*/  ISETP.GE.AND P2, PT, R10, c[0x0][0x198], PT ;  /* 0x000066000a007a0c */ /* 0x000fe40003f46270 */
[----:B---3--:R-:W-:Y:S01]  /*10b0*/  IADD3 R7, R2, 0x20, RZ ;  /* 0x0000002002077810 */ /* 0x008fe20007ffe0ff */
[----:B------:R-:W-:Y:S01]  /*10c0*/  IMAD.SHL.U32 R233, R233, 0x2, RZ ;  /* 0x00000002e9e97824 */ /* 0x000fe200078e00ff */
[----:B------:R-:W-:Y:S01]  /*10d0*/  LOP3.LUT R201, R201, 0xfffffff8, RZ, 0xc0, !PT ;  /* 0xfffffff8c9c97812 */ /* 0x000fe200078ec0ff */
[----:B------:R-:W3:Y:S01]  /*10e0*/  SHFL.IDX PT, R8, R4, 0x2, 0x181f ;  /* 0x00581f0004087f89 */ /* 0x000ee200000e0000 */
[----:B------:R-:W-:Y:S02]  /*10f0*/  LOP3.LUT R200, R200, 0xfffffff8, RZ, 0xc0, !PT ;  /* 0xfffffff8c8c87812 */ /* 0x000fe400078ec0ff */
[----:B------:R-:W-:Y:S01]  /*1100*/  ISETP.GE.AND P1, PT, R7, UR12, PT ;  /* 0x0000000c07007c0c */ /* 0x000fe2000bf26270 */
[----:B------:R-:W-:Y:S01]  /*1110*/  SHFL.IDX PT, R3, R3, 0x3, 0x181f ;  /* 0x00781f0003037f89 */ /* 0x000fe200000e0000 */
[----:B-1----:R-:W-:-:S04]  /*1120*/  @!P3 IMAD.WIDE R22, R235, 0x2, R14 ;  /* 0x00000002eb16b825 */ /* 0x002fc800078e020e */
[----:B------:R-:W-:-:S04]  /*1130*/  @!P3 IMAD.WIDE R20, R202, 0x2, R14 ;  /* 0x00000002ca14b825 */ /* 0x000fc800078e020e */
[----:B------:R-:W-:-:S04]  /*1140*/  @!P3 IMAD.WIDE R18, R201, 0x2, R14 ;  /* 0x00000002c912b825 */ /* 0x000fc800078e020e */
[----:B------:R-:W-:Y:S01]  /*1150*/  @!P3 IMAD.WIDE R14, R200, 0x2, R14 ;  /* 0x00000002c80eb825 */ /* 0x000fe200078e020e */
[----:B----4-:R1:W4:Y:S01]  /*1160*/  @P0 R2UR UR14, R6 ;  /* 0x00000000060e03c2 */ /* 0x01032200000e0000 */
[----:B------:R-:W-:Y:S01]  /*1170*/  ISETP.GE.AND P0, PT, R235, c[0x0][0x198], PT ;  /* 0x00006600eb007a0c */ /* 0x000fe20003f06270 */
[----:B----4-:R-:W-:Y:S02]  /*1180*/  @!UP0 UMOV UR14, UR6 ;  /* 0x00000006000e8c82 */ /* 0x010fe40008000000 */
[----:B------:R-:W-:-:S04]  /*1190*/  USHF.R.S32.HI UR6, URZ, 0x1f, UR14 ;  /* 0x0000001f3f067899 */ /* 0x000fc8000801140e */
[----:B------:R-:W-:-:S04]  /*11a0*/  UIMAD UR6, UR6, UR4, URZ ;  /* 0x00000004060672a4 */ /* 0x000fc8000f8e023f */
[----:B------:R-:W-:Y:S02]  /*11b0*/  UIMAD UR6, UR14, UR5, UR6 ;  /* 0x000000050e0672a4 */ /* 0x000fe4000f8e0206 */
[----:B------:R4:W-:Y:S04]  /*11c0*/  @!P3 LDGSTS.E.BYPASS.LTC128B.128 [R233+0x10100], [R22.64], !P0 ;  /* 0x1010000016e9bfae */ /* 0x0009e8000c101d50 */
[----:B------:R5:W-:Y:S04]  /*11d0*/  @!P3 LDGSTS.E.BYPASS.LTC128B.128 [R233+0x14100], [R20.64], !P5 ;  /* 0x1410000014e9bfae */ /* 0x000be8000e901d50 */
[----:B------:R2:W-:Y:S01]  /*11e0*/  @!P3 LDGSTS.E.BYPASS.LTC128B.128 [R233+0x18100], [R18.64], !P4 ;  /* 0x1810000012e9bfae */ /* 0x0005e2000e101d50 */
[----:B-1----:R-:W-:-:S03]  /*11f0*/  IADD3 R6, R2, 0x40, RZ ;  /* 0x0000004002067810 */ /* 0x002fc60007ffe0ff */
[----:B------:R1:W-:Y:S01]  /*1200*/  @!P3 LDGSTS.E.BYPASS.LTC128B.128 [R233+0x1c100], [R14.64], !P2 ;  /* 0x1c1000000ee9bfae */ /* 0x0003e2000d101d50 */
[----:B------:R-:W-:Y:S01]  /*1210*/  ISETP.GE.AND P6, PT, R6, UR12, PT ;  /* 0x0000000c06007c0c */ /* 0x000fe2000bfc6270 */
[----:B------:R-:W-:-:S05]  /*1220*/  IMAD.MOV.U32 R6, RZ, RZ, c[0x0][0x2b8] ;  /* 0x0000ae00ff067624 */ /* 0x000fca00078e00ff */
[----:B------:R-:W-:Y:S02]  /*1230*/  ISETP.NE.AND P3, PT, R6, 0x1, PT ;  /* 0x000000010600780c */ /* 0x000fe40003f65270 */
[----:B------:R-:W-:Y:S02]  /*1240*/  IADD3 R6, R2, 0x60, RZ ;  /* 0x0000006002067810 */ /* 0x000fe40007ffe0ff */
[----:B------:R3:W3:Y:S01]  /*1250*/  SHFL.IDX PT, R2, R4, 0x3, 0x181f ;  /* 0x00781f0004027f89 */ /* 0x0006e200000e0000 */
[----:B-----5:R-:W-:-:S04]  /*1260*/  @!P1 IMAD.WIDE R20, R235, 0x2, R12 ;  /* 0x00000002eb149825 */ /* 0x020fc800078e020c */
[--C-:B--2---:R-:W-:Y:S01]  /*1270*/  @!P1 IMAD.WIDE R18, R202, 0x2, R12.reuse ;  /* 0x00000002ca129825 */ /* 0x104fe200078e020c */
[----:B------:R2:W-:Y:S03]  /*1280*/  @!P1 LDGSTS.E.BYPASS.LTC128B.128 [R233+0x11100], [R20.64], !P0 ;  /* 0x1110000014e99fae */ /* 0x0005e6000c101d50 */
[--C-:B-1----:R-:W-:Y:S01]  /*1290*/  @!P1 IMAD.WIDE R14, R201, 0x2, R12.reuse ;  /* 0x00000002c90e9825 */ /* 0x102fe200078e020c */
[----:B------:R3:W-:Y:S03]  /*12a0*/  @!P1 LDGSTS.E.BYPASS.LTC128B.128 [R233+0x15100], [R18.64], !P5 ;  /* 0x1510000012e99fae */ /* 0x0007e6000e901d50 */
[----:B------:R-:W-:Y:S01]  /*12b0*/  @!P1 IMAD.WIDE R12, R200, 0x2, R12 ;  /* 0x00000002c80c9825 */ /* 0x000fe200078e020c */
[----:B------:R1:W-:Y:S04]  /*12c0*/  @!P1 LDGSTS.E.BYPASS.LTC128B.128 [R233+0x19100], [R14.64], !P4 ;  /* 0x191000000ee99fae */ /* 0x0003e8000e101d50 */
[----:B------:R5:W-:Y:S01]  /*12d0*/  @!P1 LDGSTS.E.BYPASS.LTC128B.128 [R233+0x1d100], [R12.64], !P2 ;  /* 0x1d1000000ce99fae */ /* 0x000be2000d101d50 */
[----:B------:R-:W-:Y:S01]  /*12e0*/  ISETP.GE.AND P1, PT, R6, UR12, PT ;  /* 0x0000000c06007c0c */ /* 0x000fe2000bf26270 */
[----:B------:R-:W-:-:S03]  /*12f0*/  UIMAD.WIDE.U32 UR12, UR14, UR4, URZ ;  /* 0x000000040e0c72a5 */ /* 0x000fc6000f8e003f */
[----:B------:R-:W-:Y:S02]  /*1300*/  ULDC.64 UR4, c[0x0][0x210] ;  /* 0x0000840000047ab9 */ /* 0x000fe40000000a00 */
[----:B------:R-:W-:Y:S01]  /*1310*/  UIADD3 UR6, UR13, UR6, URZ ;  /* 0x000000060d067290 */ /* 0x000fe2000fffe03f */
[----:B---3--:R-:W-:-:S04]  /*1320*/  @!P6 IMAD.WIDE R18, R235, 0x2, R8 ;  /* 0x00000002eb12e825 */ /* 0x008fc800078e0208 */
[--C-:B-1----:R-:W-:Y:S01]  /*1330*/  @!P6 IMAD.WIDE R14, R202, 0x2, R8.reuse ;  /* 0x00000002ca0ee825 */ /* 0x102fe200078e0208 */
[----:B------:R1:W-:Y:S03]  /*1340*/  @!P6 LDGSTS.E.BYPASS.LTC128B.128 [R233+0x12100], [R18.64], !P0 ;  /* 0x1210000012e9efae */ /* 0x0003e6000c101d50 */
[--C-:B-----5:R-:W-:Y:S01]  /*1350*/  @!P6 IMAD.WIDE R12, R201, 0x2, R8.reuse ;  /* 0x00000002c90ce825 */ /* 0x120fe200078e0208 */
[----:B------:R3:W-:Y:S03]  /*1360*/  @!P6 LDGSTS.E.BYPASS.LTC128B.128 [R233+0x16100], [R14.64], !P5 ;  /* 0x161000000ee9efae */ /* 0x0007e6000e901d50 */
[----:B------:R-:W-:Y:S01]  /*1370*/  @!P6 IMAD.WIDE R8, R200, 0x2, R8 ;  /* 0x00000002c808e825 */ /* 0x000fe200078e0208 */
[----:B------:R5:W-:Y:S04]  /*1380*/  @!P6 LDGSTS.E.BYPASS.LTC128B.128 [R233+0x1a100], [R12.64], !P4 ;  /* 0x1a1000000ce9efae */ /* 0x000be8000e101d50 */
[----:B------:R1:W-:Y:S01]  /*1390*/  @!P6 LDGSTS.E.BYPASS.LTC128B.128 [R233+0x1e100], [R8.64], !P2 ;  /* 0x1e10000008e9efae */ /* 0x0003e2000d101d50 */
[----:B------:R-:W-:-:S02]  /*13a0*/  ISETP.GE.AND P6, PT, R232, UR8, PT ;  /* 0x00000008e8007c0c */ /* 0x000fc4000bfc6270 */
[----:B------:R-:W-:Y:S02]  /*13b0*/  IADD3 R232, R232, UR10, RZ ;  /* 0x0000000ae8e87c10 */ /* 0x000fe4000fffe0ff */
[----:B------:R-:W-:-:S03]  /*13c0*/  ISETP.GT.OR P6, PT, R234, 0x3f, P6 ;  /* 0x0000003fea00780c */ /* 0x000fc600037c4670 */
[----:B------:R-:W-:-:S04]  /*13d0*/  @P3 IMAD.HI.U32 R6, R232, c[0x0][0x2bc], RZ ;  /* 0x0000af00e8063a27 */ /* 0x000fc800078e00ff */
[----:B------:R-:W-:Y:S01]  /*13e0*/  IMAD.MOV.U32 R4, RZ, RZ, R232 ;  /* 0x000000ffff047224 */ /* 0x000fe200078e00e8 */
[----:B------:R-:W-:Y:S01]  /*13f0*/  @P3 SHF.R.U32.HI R4, RZ, c[0x0][0x2c0], R6 ;  /* 0x0000b000ff043a19 */ /* 0x000fe20000011606 */
[----:B---3--:R-:W-:-:S04]  /*1400*/  @!P1 IMAD.WIDE R14, R202, 0x2, R2 ;  /* 0x00000002ca0e9825 */ /* 0x008fc800078e0202 */
[----:B-----5:R-:W-:-:S04]  /*1410*/  @!P1 IMAD.WIDE R12, R201, 0x2, R2 ;  /* 0x00000002c90c9825 */ /* 0x020fc800078e0202 */
[----:B-1----:R-:W-:-:S04]  /*1420*/  @!P1 IMAD.WIDE R8, R235, 0x2, R2 ;  /* 0x00000002eb089825 */ /* 0x002fc800078e0202 */
[----:B------:R-:W-:Y:S01]  /*1430*/  @!P1 IMAD.WIDE R2, R200, 0x2, R2 ;  /* 0x00000002c8029825 */ /* 0x000fe200078e0202 */
[----:B------:R1:W-:Y:S01]  /*1440*/  @!P1 LDGSTS.E.BYPASS.LTC128B.128 [R233+0x13100], [R8.64], !P0 ;  /* 0x1310000008e99fae */ /* 0x0003e2000c101d50 */
[----:B------:R-:W-:-:S03]  /*1450*/  @!P6 IADD3 R7, P0, R4, UR12, RZ ;  /* 0x0000000c0407ec10 */ /* 0x000fc6000ff1e0ff */
[----:B------:R3:W-:Y:S01]  /*1460*/  @!P1 LDGSTS.E.BYPASS.LTC128B.128 [R233+0x17100], [R14.64], !P5 ;  /* 0x171000000ee99fae */ /* 0x0007e2000e901d50 */
[----:B------:R-:W-:-:S03]  /*1470*/  @!P6 LEA.HI.X.SX32 R6, R4, UR6, 0x1, P0 ;  /* 0x000000060406ec11 */ /* 0x000fc600080f0eff */
[----:B------:R5:W-:Y:S04]  /*1480*/  @!P1 LDGSTS.E.BYPASS.LTC128B.128 [R233+0x1b100], [R12.64], !P4 ;  /* 0x1b1000000ce99fae */ /* 0x000be8000e101d50 */
[----:B------:R2:W-:Y:S04]  /*1490*/  @!P1 LDGSTS.E.BYPASS.LTC128B.128 [R233+0x1f100], [R2.64], !P2 ;  /* 0x1f10000002e99fae */ /* 0x0005e8000d101d50 */
[----:B------:R-:W0:Y:S01]  /*14a0*/  LDGDEPBAR ;  /* 0x00000000000079af */ /* 0x000e220000000000 */
[----:B-1----:R-:W-:-:S04]  /*14b0*/  @!P6 LEA R8, P0, R7, c[0x0][0x2a0], 0x2 ;  /* 0x0000a8000708ea11 */ /* 0x002fc800078010ff */
[----:B------:R-:W-:Y:S01]  /*14c0*/  @!P6 LEA.HI.X R9, R7, c[0x0][0x2a4], R6, 0x2, P0 ;  /* 0x0000a9000709ea11 */ /* 0x000fe200000f1406 */
[----:B------:R-:W-:Y:S06]  /*14d0*/  BAR.SYNC.DEFER_BLOCKING 0x0 ;  /* 0x0000000000007b1d */ /* 0x000fec0000010000 */
[----:B------:R1:W3:Y:S01]  /*14e0*/  @!P6 LDG.E R231, [R8.64] ;  /* 0x0000001008e7e981 */ /* 0x0002e2000c1e1900 */
[----:B--2---:R-:W-:Y:S01]  /*14f0*/  IMAD.MOV R2, RZ, RZ, -R4 ;  /* 0x000000ffff027224 */ /* 0x004fe200078e0a04 */
[----:B------:R-:W-:Y:S01]  /*1500*/  UIMAD UR19, UR18, UR4, URZ ;  /* 0x00000004121372a4 */ /* 0x000fe2000f8e023f */
[C---:B------:R-:W-:Y:S01]  /*1510*/  IMAD.WIDE R20, R235.reuse, 0x2, RZ ;  /* 0x00000002eb147825 */ /* 0x040fe200078e02ff */
[----:B------:R-:W-:Y:S01]  /*1520*/  UIMAD.WIDE.U32 UR14, UR9, UR4, URZ ;  /* 0x00000004090e72a5 */ /* 0x000fe2000f8e003f */
[----:B------:R-:W-:Y:S01]  /*1530*/  ISETP.GE.AND P6, PT, R16, c[0x0][0x1d4], PT ;  /* 0x0000750010007a0c */ /* 0x000fe20003fc6270 */
[----:B------:R-:W-:Y:S01]  /*1540*/  UIMAD UR19, UR9, UR5, UR19 ;  /* 0x00000005091372a4 */ /* 0x000fe2000f8e0213 */
[----:B------:R-:W-:Y:S01]  /*1550*/  IMAD R232, R2, c[0x0][0x2b8], R232 ;  /* 0x0000ae0002e87a24 */ /* 0x000fe200078e02e8 */
[----:B------:R-:W-:Y:S01]  /*1560*/  ISETP.GE.AND P4, PT, R235, c[0x0][0x1d4], PT ;  /* 0x00007500eb007a0c */ /* 0x000fe20003f86270 */
[----:B------:R-:W-:Y:S01]  /*1570*/  ULDC.64 UR4, c[0x0][0x1e8] ;  /* 0x00007a0000047ab9 */ /* 0x000fe20000000a00 */
[----:B------:R-:W-:Y:S01]  /*1580*/  IMAD.U32 R80, RZ, RZ, UR20 ;  /* 0x00000014ff507e24 */ /* 0x000fe2000f8e00ff */
[----:B------:R-:W-:Y:S01]  /*1590*/  UIMAD.WIDE.U32 UR22, UR9, UR4, URZ ;  /* 0x00000004091672a5 */ /* 0x000fe2000f8e003f */
[----:B------:R-:W-:Y:S01]  /*15a0*/  SHF.R.S32.HI R2, RZ, 0x1f, R232 ;  /* 0x0000001fff027819 */ /* 0x000fe200000114e8 */
[C---:B------:R-:W-:Y:S01]  /*15b0*/  IMAD.WIDE.U32 R6, R232.reuse, c[0x0][0x208], RZ ;  /* 0x00008200e8067a25 */ /* 0x040fe200078e00ff */
[----:B------:R-:W-:Y:S01]  /*15c0*/  UIADD3 UR19, UR15, UR19, URZ ;  /* 0x000000130f137290 */ /* 0x000fe2000fffe03f */
[----:B------:R-:W-:Y:S01]  /*15d0*/  ISETP.GE.AND P5, PT, R11, c[0x0][0x1d4], PT ;  /* 0x000075000b007a0c */ /* 0x000fe20003fa6270 */
[----:B------:R-:W-:Y:S01]  /*15e0*/  UIMAD UR18, UR18, UR4, URZ ;  /* 0x00000004121272a4 */ /* 0x000fe2000f8e023f */
[----:B-----5:R-:W-:Y:S01]  /*15f0*/  IMAD.WIDE.U32 R12, R232, c[0x0][0x1e0], RZ ;  /* 0x00007800e80c7a25 */ /* 0x020fe200078e00ff */
[----:B------:R-:W-:Y:S01]  /*1600*/  ISETP.GE.AND P4, PT, R10, c[0x0][0x1d4], PT ;  /* 0x000075000a007a0c */ /* 0x000fe20003f86270 */
[----:B------:R-:W-:Y:S01]  /*1610*/  UISETP.GT.AND UP0, UPT, UR26, UR7, UPT ;  /* 0x000000071a00728c */ /* 0x000fe2000bf04270 */
[CC--:B------:R-:W-:Y:S01]  /*1620*/  LEA.HI R81, R85.reuse, R83.reuse, RZ, 0x4 ;  /* 0x0000005355517211 */ /* 0x0c0fe200078f20ff */
[----:B------:R-:W-:Y:S01]  /*1630*/  UIMAD UR18, UR9, UR5, UR18 ;  /* 0x00000005091272a4 */ /* 0x000fe2000f8e0212 */
[----:B------:R-:W-:Y:S01]  /*1640*/  IMAD.WIDE R18, R202, 0x2, RZ ;  /* 0x00000002ca127825 */ /* 0x000fe200078e02ff */
[----:B------:R-:W-:-:S02]  /*1650*/  LEA.HI R84, R85, R83, RZ, 0x5 ;  /* 0x0000005355547211 */ /* 0x000fc400078f28ff */
[----:B------:R-:W-:Y:S01]  /*1660*/  UIADD3 UR18, UR23, UR18, URZ ;  /* 0x0000001217127290 */ /* 0x000fe2000fffe03f */
[C---:B-1----:R-:W-:Y:S01]  /*1670*/  IMAD R8, R2.reuse, c[0x0][0x1e0], RZ ;  /* 0x0000780002087a24 */ /* 0x042fe200078e02ff */
[----:B------:R-:W-:Y:S01]  /*1680*/  LOP3.LUT R5, R81, 0xfffffff0, RZ, 0xc0, !PT ;  /* 0xfffffff051057812 */ /* 0x000fe200078ec0ff */
[----:B------:R-:W-:Y:S01]  /*1690*/  IMAD R2, R2, c[0x0][0x208], RZ ;  /* 0x0000820002027a24 */ /* 0x000fe200078e02ff */
[----:B------:R-:W-:Y:S01]  /*16a0*/  SHF.R.S32.HI R86, RZ, 0x5, R84 ;  /* 0x00000005ff567819 */ /* 0x000fe20000011454 */
[C---:B------:R-:W-:Y:S01]  /*16b0*/  IMAD R8, R232.reuse, c[0x0][0x1e4], R8 ;  /* 0x00007900e8087a24 */ /* 0x040fe200078e0208 */
[----:B------:R-:W-:Y:S01]  /*16c0*/  SEL R243, RZ, 0x10, P4 ;  /* 0x00000010fff37807 */ /* 0x000fe20002000000 */
[----:B------:R-:W-:Y:S01]  /*16d0*/  IMAD R2, R232, c[0x0][0x20c], R2 ;  /* 0x00008300e8027a24 */ /* 0x000fe200078e0202 */
[----:B------:R-:W-:Y:S01]  /*16e0*/  SHF.R.S32.HI R242, RZ, 0x1f, R202 ;  /* 0x0000001ffff27819 */ /* 0x000fe200000114ca */
[----:B------:R-:W-:Y:S01]  /*16f0*/  IMAD.IADD R9, R13, 0x1, R8 ;  /* 0x000000010d097824 */ /* 0x000fe200078e0208 */
[----:B------:R-:W-:Y:S01]  /*1700*/  SHF.R.S32.HI R241, RZ, 0x1f, R201 ;  /* 0x0000001ffff17819 */ /* 0x000fe200000114c9 */
[----:B------:R-:W-:Y:S01]  /*1710*/  IMAD.IADD R7, R7, 0x1, R2 ;  /* 0x0000000107077824 */ /* 0x000fe200078e0202 */
[----:B------:R-:W-:Y:S01]  /*1720*/  SHF.R.S32.HI R203, RZ, 0x1f, R200 ;  /* 0x0000001fffcb7819 */ /* 0x000fe200000114c8 */
[----:B------:R-:W-:Y:S01]  /*1730*/  IMAD.MOV.U32 R8, RZ, RZ, R12 ;  /* 0x000000ffff087224 */ /* 0x000fe200078e000c */
[----:B------:R-:W-:Y:S01]  /*1740*/  IADD3 R238, R233, 0x100, RZ ;  /* 0x00000100e9ee7810 */ /* 0x000fe20007ffe0ff */
[----:B------:R-:W-:-:S05]  /*1750*/  IMAD.IADD R5, R83, 0x1, -R5 ;  /* 0x0000000153057824 */ /* 0x000fca00078e0a05 */
[----:B------:R-:W-:-:S04]  /*1760*/  SHF.R.S32.HI R82, RZ, 0x1f, R5 ;  /* 0x0000001fff527819 */ /* 0x000fc80000011405 */
[----:B------:R-:W-:Y:S02]  /*1770*/  LEA.HI R82, R82, R5, RZ, 0x3 ;  /* 0x0000000552527211 */ /* 0x000fe400078f18ff */
[----:B---3--:R-:W-:Y:S01]  /*1780*/  SHF.R.S32.HI R4, RZ, 0x1f, R231 ;  /* 0x0000001fff047819 */ /* 0x008fe200000114e7 */
[----:B------:R-:W-:-:S04]  /*1790*/  IMAD.WIDE.U32 R6, R231, c[0x0][0x218], R6 ;  /* 0x00008600e7067a25 */ /* 0x000fc800078e0006 */
[----:B------:R-:W-:Y:S01]  /*17a0*/  IMAD R3, R4, c[0x0][0x218], RZ ;  /* 0x0000860004037a24 */ /* 0x000fe200078e02ff */
[----:B------:R-:W-:Y:S01]  /*17b0*/  IADD3 R6, P0, R6, UR14, RZ ;  /* 0x0000000e06067c10 */ /* 0x000fe2000ff1e0ff */
[----:B------:R-:W-:-:S04]  /*17c0*/  IMAD.WIDE.U32 R8, R231, c[0x0][0x1f0], R8 ;  /* 0x00007c00e7087a25 */ /* 0x000fc800078e0008 */
[----:B------:R-:W-:Y:S01]  /*17d0*/  IMAD R3, R231, c[0x0][0x21c], R3 ;  /* 0x00008700e7037a24 */ /* 0x000fe200078e0203 */
[----:B------:R-:W-:Y:S01]  /*17e0*/  IADD3 R2, P1, R8, UR22, RZ ;  /* 0x0000001608027c10 */ /* 0x000fe2000ff3e0ff */
[----:B------:R-:W-:-:S03]  /*17f0*/  IMAD R4, R4, c[0x0][0x1f0], RZ ;  /* 0x00007c0004047a24 */ /* 0x000fc600078e02ff */
[----:B------:R-:W-:Y:S01]  /*1800*/  IADD3.X R3, R7, UR19, R3, P0, !PT ;  /* 0x0000001307037c10 */ /* 0x000fe200087fe403 */
[----:B------:R-:W-:Y:S01]  /*1810*/  IMAD R4, R231, c[0x0][0x1f4], R4 ;  /* 0x00007d00e7047a24 */ /* 0x000fe200078e0204 */
[----:B------:R-:W-:-:S04]  /*1820*/  LEA R8, P0, R6, c[0x0][0x1f8], 0x1 ;  /* 0x00007e0006087a11 */ /* 0x000fc800078008ff */
[----:B------:R-:W-:Y:S01]  /*1830*/  LEA.HI.X R3, R6, c[0x0][0x1fc], R3, 0x1, P0 ;  /* 0x00007f0006037a11 */ /* 0x000fe200000f0c03 */
[----:B------:R-:W1:Y:S01]  /*1840*/  SHFL.IDX PT, R54, R8, RZ, 0x181f ;  /* 0x00181fff08367589 */ /* 0x000e6200000e0000 */
[----:B------:R-:W-:Y:S01]  /*1850*/  IADD3.X R4, R9, UR18, R4, P1, !PT ;  /* 0x0000001209047c10 */ /* 0x000fe20008ffe404 */
[----:B------:R-:W-:Y:S01]  /*1860*/  IMAD.SHL.U32 R6, R0, 0x40, RZ ;  /* 0x0000004000067824 */ /* 0x000fe200078e00ff */
[C---:B------:R-:W-:Y:S01]  /*1870*/  LEA R12, P1, R2.reuse, c[0x0][0x1c8], 0x1 ;  /* 0x00007200020c7a11 */ /* 0x040fe200078208ff */
[----:B------:R-:W2:Y:S01]  /*1880*/  SHFL.IDX PT, R7, R3, RZ, 0x181f ;  /* 0x00181fff03077589 */ /* 0x000ea200000e0000 */
[----:B------:R-:W-:Y:S02]  /*1890*/  SHF.R.S32.HI R9, RZ, 0x4, R81 ;  /* 0x00000004ff097819 */ /* 0x000fe40000011451 */
[----:B------:R-:W-:Y:S01]  /*18a0*/  LEA.HI.X R4, R2, c[0x0][0x1cc], R4, 0x1, P1 ;  /* 0x0000730002047a11 */ /* 0x000fe200008f0c04 */
[----:B------:R-:W3:Y:S01]  /*18b0*/  SHFL.IDX PT, R8, R8, 0x1, 0x181f ;  /* 0x00381f0008087f89 */ /* 0x000ee200000e0000 */
[C---:B------:R-:W-:Y:S01]  /*18c0*/  IADD3 R2, -R229.reuse, UR8, -R80 ;  /* 0x00000008e5027c10 */ /* 0x040fe2000fffe950 */
[----:B------:R-:W-:Y:S01]  /*18d0*/  IMAD.SHL.U32 R229, R229, 0x8, RZ ;  /* 0x00000008e5e57824 */ /* 0x000fe200078e00ff */
[----:B------:R-:W-:Y:S01]  /*18e0*/  LOP3.LUT R6, R6, 0x1c0, RZ, 0xc0, !PT ;  /* 0x000001c006067812 */ /* 0x000fe200078ec0ff */
[----:B------:R-:W5:Y:S01]  /*18f0*/  SHFL.IDX PT, R3, R3, 0x1, 0x181f ;  /* 0x00381f0003037f89 */ /* 0x000f6200000e0000 */
[----:B------:R-:W-:-:S02]  /*1900*/  ISETP.GE.AND P1, PT, R2, 0x1, PT ;  /* 0x000000010200780c */ /* 0x000fc40003f26270 */
[----:B------:R-:W-:Y:S01]  /*1910*/  LEA.HI R81, R81, R9, RZ, 0x1 ;  /* 0x0000000951517211 */ /* 0x000fe200078f08ff */
[----:B------:R-:W-:Y:S01]  /*1920*/  SHFL.IDX PT, R14, R12, RZ, 0x181f ;  /* 0x00181fff0c0e7589 */ /* 0x000fe200000e0000 */
[----:B------:R-:W-:Y:S02]  /*1930*/  LOP3.LUT R229, R6, 0x8, R229, 0xf8, !PT ;  /* 0x0000000806e57812 */ /* 0x000fe400078ef8e5 */
[----:B------:R-:W-:Y:S01]  /*1940*/  LOP3.LUT R81, R81, 0xfffffffe, RZ, 0xc0, !PT ;  /* 0xfffffffe51517812 */ /* 0x000fe200078ec0ff */
[----:B------:R-:W4:Y:S01]  /*1950*/  SHFL.IDX PT, R15, R4, RZ, 0x181f ;  /* 0x00181fff040f7589 */ /* 0x000f2200000e0000 */
[----:B------:R-:W-:Y:S02]  /*1960*/  SHF.R.U32.HI R6, RZ, 0x3, R6 ;  /* 0x00000003ff067819 */ /* 0x000fe40000011606 */
[----:B-1----:R-:W-:Y:S01]  /*1970*/  IADD3 R52, P2, R54, R20, RZ ;  /* 0x0000001436347210 */ /* 0x002fe20007f5e0ff */
[----:B------:R-:W-:Y:S01]  /*1980*/  SHFL.IDX PT, R12, R12, 0x1, 0x181f ;  /* 0x00381f000c0c7f89 */ /* 0x000fe200000e0000 */
[----:B------:R-:W-:Y:S01]  /*1990*/  LOP3.LUT R229, R229, R6, RZ, 0x3c, !PT ;  /* 0x00000006e5e57212 */ /* 0x000fe200078e3cff */
[----:B------:R-:W-:-:S02]  /*19a0*/  IMAD.IADD R81, R9, 0x1, -R81 ;  /* 0x0000000109517824 */ /* 0x000fc400078e0a51 */
[----:B--2---:R-:W-:Y:S01]  /*19b0*/  IMAD.X R53, R7, 0x1, R21, P2 ;  /* 0x0000000107357824 */ /* 0x004fe200010e0615 */
[----:B------:R-:W-:Y:S01]  /*19c0*/  IADD3 R46, P2, R54, R18, RZ ;  /* 0x00000012362e7210 */ /* 0x000fe20007f5e0ff */
[----:B------:R1:W2:Y:S01]  /*19d0*/  SHFL.IDX PT, R13, R4, 0x1, 0x181f ;  /* 0x00381f00040d7f89 */ /* 0x0002a200000e0000 */
[-C--:B---3--:R-:W-:Y:S01]  /*19e0*/  IADD3 R34, P0, R20, R8.reuse, RZ ;  /* 0x0000000814227210 */ /* 0x088fe20007f1e0ff */
[----:B------:R-:W-:Y:S02]  /*19f0*/  IMAD R229, R81, 0x200, R229 ;  /* 0x0000020051e57824 */ /* 0x000fe400078e02e5 */
[----:B------:R-:W-:Y:S01]  /*1a00*/  IMAD.X R47, R7, 0x1, R19, P2 ;  /* 0x00000001072f7824 */ /* 0x000fe200010e0613 */
[----:B------:R-:W-:Y:S01]  /*1a10*/  ISETP.GE.AND P2, PT, R235, c[0x0][0x1d4], PT ;  /* 0x00007500eb007a0c */ /* 0x000fe20003f46270 */
[----:B-----5:R-:W-:Y:S01]  /*1a20*/  IMAD.X R35, R21, 0x1, R3, P0 ;  /* 0x0000000115237824 */ /* 0x020fe200000e0603 */
[----:B------:R-:W-:Y:S01]  /*1a30*/  IADD3 R32, P0, R18, R8, RZ ;  /* 0x0000000812207210 */ /* 0x000fe20007f1e0ff */
[----:B------:R-:W-:-:S02]  /*1a40*/  IMAD.SHL.U32 R81, R81, 0x8, RZ ;  /* 0x0000000851517824 */ /* 0x000fc400078e00ff */
[----:B------:R-:W-:Y:S02]  /*1a50*/  IMAD.SHL.U32 R229, R229, 0x2, RZ ;  /* 0x00000002e5e57824 */ /* 0x000fe400078e00ff */
[----:B------:R-:W-:Y:S02]  /*1a60*/  IMAD.X R33, R19, 0x1, R3, P0 ;  /* 0x0000000113217824 */ /* 0x000fe400000e0603 */
[----:B----4-:R-:W-:Y:S01]  /*1a70*/  @P1 IMAD.WIDE R20, R235, 0x2, R14 ;  /* 0x00000002eb141825 */ /* 0x010fe200078e020e */
[----:B------:R-:W-:-:S03]  /*1a80*/  IADD3 R228, R229, 0x8120, RZ ;  /* 0x00008120e5e47810 */ /* 0x000fc60007ffe0ff */
[----:B------:R-:W-:Y:S01]  /*1a90*/  @P1 IMAD.WIDE R18, R201, 0x2, R14 ;  /* 0x00000002c9121825 */ /* 0x000fe200078e020e */
[----:B------:R3:W-:Y:S01]  /*1aa0*/  @P1 LDGSTS.E.BYPASS.LTC128B.128 [R233+0x8100], [R20.64], !P2 ;  /* 0x0810000014e91fae */ /* 0x0007e2000d101d50 */
[C---:B-1----:R-:W-:Y:S02]  /*1ab0*/  LOP3.LUT R4, R82.reuse, 0xfffffff8, RZ, 0xc0, !PT ;  /* 0xfffffff852047812 */ /* 0x042fe400078ec0ff */
[----:B------:R-:W-:-:S03]  /*1ac0*/  IMAD.SHL.U32 R82, R82, 0x40, RZ ;  /* 0x0000004052527824 */ /* 0x000fc600078e00ff */
[----:B------:R-:W-:Y:S02]  /*1ad0*/  IMAD.IADD R4, R5, 0x1, -R4 ;  /* 0x0000000105047824 */ /* 0x000fe400078e0a04 */
[----:B------:R-:W-:Y:S02]  /*1ae0*/  LOP3.LUT R82, R82, 0xfffffe00, RZ, 0xc0, !PT ;  /* 0xfffffe0052527812 */ /* 0x000fe400078ec0ff */
[----:B------:R-:W-:Y:S01]  /*1af0*/  IADD3 R5, R229, 0x8100, RZ ;  /* 0x00008100e5057810 */ /* 0x000fe20007ffe0ff */
[----:B------:R-:W-:Y:S02]  /*1b00*/  IMAD.SHL.U32 R6, R4, 0x40, RZ ;  /* 0x0000004004067824 */ /* 0x000fe400078e00ff */
[----:B------:R-:W-:-:S03]  /*1b10*/  IMAD R230, R86, 0x400, R82 ;  /* 0x0000040056e67824 */ /* 0x000fc600078e0252 */
[----:B------:R-:W-:-:S04]  /*1b20*/  LOP3.LUT R6, R6, 0x1c0, RZ, 0xc0, !PT ;  /* 0x000001c006067812 */ /* 0x000fc800078ec0ff */
[----:B------:R-:W-:Y:S02]  /*1b30*/  LOP3.LUT R81, R6, 0x8, R81, 0xf8, !PT ;  /* 0x0000000806517812 */ /* 0x000fe400078ef851 */
[----:B------:R-:W-:Y:S01]  /*1b40*/  SHF.R.U32.HI R6, RZ, 0x3, R6 ;  /* 0x00000003ff067819 */ /* 0x000fe20000011606 */
[----:B---3--:R-:W-:-:S03]  /*1b50*/  @P1 IMAD.WIDE R20, R202, 0x2, R14 ;  /* 0x00000002ca141825 */ /* 0x008fc600078e020e */
[----:B------:R-:W-:Y:S01]  /*1b60*/  LOP3.LUT R81, R81, R6, RZ, 0x3c, !PT ;  /* 0x0000000651517212 */ /* 0x000fe200078e3cff */
[----:B------:R-:W-:Y:S01]  /*1b70*/  @P1 IMAD.WIDE R14, R200, 0x2, R14 ;  /* 0x00000002c80e1825 */ /* 0x000fe200078e020e */
[----:B------:R1:W-:Y:S03]  /*1b80*/  @P1 LDGSTS.E.BYPASS.LTC128B.128 [R233+0xa100], [R20.64], !P6 ;  /* 0x0a10000014e91fae */ /* 0x0003e6000f101d50 */
[----:B------:R-:W-:Y:S01]  /*1b90*/  IMAD.IADD R230, R81, 0x1, R230 ;  /* 0x0000000151e67824 */ /* 0x000fe200078e02e6 */
[----:B------:R3:W-:Y:S03]  /*1ba0*/  @P1 LDGSTS.E.BYPASS.LTC128B.128 [R233+0xc100], [R18.64], !P5 ;  /* 0x0c10000012e91fae */ /* 0x0007e6000e901d50 */
[----:B------:R-:W-:Y:S01]  /*1bb0*/  IMAD.SHL.U32 R230, R230, 0x2, RZ ;  /* 0x00000002e6e67824 */ /* 0x000fe200078e00ff */
[----:B------:R4:W-:Y:S01]  /*1bc0*/  @P1 LDGSTS.E.BYPASS.LTC128B.128 [R233+0xe100], [R14.64], !P4 ;  /* 0x0e1000000ee91fae */ /* 0x0009e2000e101d50 */
[----:B------:R-:W-:-:S13]  /*1bd0*/  ISETP.GT.AND P1, PT, R2, 0x20, PT ;  /* 0x000000200200780c */ /* 0x000fda0003f24270 */
[----:B--2---:R-:W-:-:S04]  /*1be0*/  @P1 IMAD.WIDE R24, R235, 0x2, R12 ;  /* 0x00000002eb181825 */ /* 0x004fc800078e020c */
[--C-:B------:R-:W-:Y:S01]  /*1bf0*/  @P1 IMAD.WIDE R22, R202, 0x2, R12.reuse ;  /* 0x00000002ca161825 */ /* 0x100fe200078e020c */
[----:B------:R2:W-:Y:S03]  /*1c00*/  @P1 LDGSTS.E.BYPASS.LTC128B.128 [R233+0x9100], [R24.64], !P2 ;  /* 0x0910000018e91fae */ /* 0x0005e6000d101d50 */
[C-C-:B-1----:R-:W-:Y:S01]  /*1c10*/  @P1 IMAD.WIDE R20, R201.reuse, 0x2, R12.reuse ;  /* 0x00000002c9141825 */ /* 0x142fe200078e020c */
[----:B------:R1:W-:Y:S03]  /*1c20*/  @P1 LDGSTS.E.BYPASS.LTC128B.128 [R233+0xb100], [R22.64], !P6 ;  /* 0x0b10000016e91fae */ /* 0x0003e6000f101d50 */
[----:B------:R-:W-:Y:S01]  /*1c30*/  @P1 IMAD.WIDE R12, R200, 0x2, R12 ;  /* 0x00000002c80c1825 */ /* 0x000fe200078e020c */
[----:B------:R1:W-:Y:S03]  /*1c40*/  @P1 LDGSTS.E.BYPASS.LTC128B.128 [R233+0xd100], [R20.64], !P5 ;  /* 0x0d10000014e91fae */ /* 0x0003e6000e901d50 */
[----:B----4-:R-:W-:Y:S01]  /*1c50*/  IMAD.WIDE R14, R201, 0x2, RZ ;  /* 0x00000002c90e7825 */ /* 0x010fe200078e02ff */
[----:B------:R4:W-:Y:S01]  /*1c60*/  @P1 LDGSTS.E.BYPASS.LTC128B.128 [R233+0xf100], [R12.64], !P4 ;  /* 0x0f1000000ce91fae */ /* 0x0009e2000e101d50 */
[----:B------:R-:W-:-:S03]  /*1c70*/  LOP3.LUT P1, RZ, R0, 0x2, RZ, 0xc0, !PT ;  /* 0x0000000200ff7812 */ /* 0x000fc6000782c0ff */
[----:B------:R-:W0:Y:S01]  /*1c80*/  LDGDEPBAR ;  /* 0x00000000000079af */ /* 0x000e220000000000 */
[----:B------:R-:W-:-:S05]  /*1c90*/  IADD3 R44, P0, R54, R14, RZ ;  /* 0x0000000e362c7210 */ /* 0x000fca0007f1e0ff */
[----:B------:R-:W-:Y:S01]  /*1ca0*/  IMAD.X R45, R7, 0x1, R15, P0 ;  /* 0x00000001072d7824 */ /* 0x000fe200000e060f */
[----:B---3--:R-:W-:-:S03]  /*1cb0*/  IADD3 R18, P0, R14, R8, RZ ;  /* 0x000000080e127210 */ /* 0x008fc60007f1e0ff */
[----:B------:R-:W-:Y:S02]  /*1cc0*/  @P1 IADD3 R228, R5, -0x20, RZ ;  /* 0xffffffe005e41810 */ /* 0x000fe40007ffe0ff */
[----:B------:R-:W-:Y:S02]  /*1cd0*/  IMAD.X R19, R15, 0x1, R3, P0 ;  /* 0x000000010f137824 */ /* 0x000fe400000e0603 */
[C---:B------:R-:W-:Y:S02]  /*1ce0*/  IADD3 R219, R228.reuse, 0x800, RZ ;  /* 0x00000800e4db7810 */ /* 0x040fe40007ffe0ff */
[C---:B------:R-:W-:Y:S02]  /*1cf0*/  IADD3 R218, R228.reuse, 0x1000, RZ ;  /* 0x00001000e4da7810 */ /* 0x040fe40007ffe0ff */
[C---:B------:R-:W-:Y:S02]  /*1d00*/  IADD3 R217, R228.reuse, 0x1800, RZ ;  /* 0x00001800e4d97810 */ /* 0x040fe40007ffe0ff */
[----:B------:R-:W-:-:S02]  /*1d10*/  IADD3 R215, R228, 0x2000, RZ ;  /* 0x00002000e4d77810 */ /* 0x000fc40007ffe0ff */
[----:B------:R-:W-:Y:S01]  /*1d20*/  IADD3 R214, R228, 0x2800, RZ ;  /* 0x00002800e4d67810 */ /* 0x000fe20007ffe0ff */
[----:B----4-:R-:W-:Y:S01]  /*1d30*/  IMAD.WIDE R12, R200, 0x2, RZ ;  /* 0x00000002c80c7825 */ /* 0x010fe200078e02ff */
[----:B------:R-:W-:-:S04]  /*1d40*/  DEPBAR.LE SB0, 0x1 ;  /* 0x000080400000791a */ /* 0x000fc80000000000 */
[----:B------:R-:W-:Y:S01]  /*1d50*/  IADD3 R54, P0, R54, R12, RZ ;  /* 0x0000000c36367210 */ /* 0x000fe20007f1e0ff */
[----:B------:R-:W-:-:S04]  /*1d60*/  DEPBAR.LE SB0, 0x0 ;  /* 0x000080000000791a */ /* 0x000fc80000000000 */
[----:B------:R-:W-:Y:S01]  /*1d70*/  BAR.SYNC.DEFER_BLOCKING 0x0 ;  /* 0x0000000000007b1d */ /* 0x000fe20000010000 */
[----:B------:R-:W-:Y:S01]  /*1d80*/  IMAD.X R55, R7, 0x1, R13, P0 ;  /* 0x0000000107377824 */ /* 0x000fe200000e060d */
[----:B------:R-:W-:Y:S02]  /*1d90*/  IADD3 R8, P0, R12, R8, RZ ;  /* 0x000000080c087210 */ /* 0x000fe40007f1e0ff */
[----:B------:R-:W-:Y:S02]  /*1da0*/  IADD3 R213, R228, 0x3000, RZ ;  /* 0x00003000e4d57810 */ /* 0x000fe40007ffe0ff */
[----:B------:R-:W-:Y:S01]  /*1db0*/  R2P PR, R4, 0x6 ;  /* 0x0000000604007804 */ /* 0x000fe20000000000 */
[----:B------:R-:W-:Y:S01]  /*1dc0*/  IMAD.X R9, R13, 0x1, R3, P0 ;  /* 0x000000010d097824 */ /* 0x000fe200000e0603 */
[----:B------:R-:W-:Y:S01]  /*1dd0*/  ISETP.GE.AND P0, PT, R235, c[0x0][0x1d4], PT ;  /* 0x00007500eb007a0c */ /* 0x000fe20003f06270 */
[----:B------:R-:W-:Y:S01]  /*1de0*/  IMAD.MOV.U32 R3, RZ, RZ, 0x10 ;  /* 0x00000010ff037424 */ /* 0x000fe200078e00ff */
[----:B------:R-:W-:-:S02]  /*1df0*/  IADD3 R212, R228, 0x3800, RZ ;  /* 0x00003800e4d47810 */ /* 0x000fc40007ffe0ff */
[----:B------:R-:W-:Y:S02]  /*1e00*/  ISETP.LT.OR P0, PT, R2, 0x1, P0 ;  /* 0x000000010200780c */ /* 0x000fe40000701670 */
[----:B------:R-:W-:Y:S02]  /*1e10*/  SEL R3, R3, 0xfffffff0, !P1 ;  /* 0xfffffff003037807 */ /* 0x000fe40004800000 */
[----:B------:R-:W-:Y:S02]  /*1e20*/  ISETP.GE.AND P1, PT, R16, c[0x0][0x1d4], PT ;  /* 0x0000750010007a0c */ /* 0x000fe40003f26270 */
[C---:B------:R-:W-:Y:S01]  /*1e30*/  IADD3 R211, R228.reuse, 0x4000, RZ ;  /* 0x00004000e4d37810 */ /* 0x040fe20007ffe0ff */
[----:B------:R-:W-:Y:S01]  /*1e40*/  IMAD R226, R3, 0x2, R230 ;  /* 0x0000000203e27824 */ /* 0x000fe200078e02e6 */
[C---:B------:R-:W-:Y:S02]  /*1e50*/  IADD3 R210, R228.reuse, 0x4800, RZ ;  /* 0x00004800e4d27810 */ /* 0x040fe40007ffe0ff */
[C---:B------:R-:W-:Y:S01]  /*1e60*/  IADD3 R209, R228.reuse, 0x5000, RZ ;  /* 0x00005000e4d17810 */ /* 0x040fe20007ffe0ff */
[----:B------:R-:W-:Y:S01]  /*1e70*/  LDSM.16.M88.4 R40, [R230+0x10100] ;  /* 0x01010000e628783b */ /* 0x000fe20000000200 */
[----:B------:R-:W-:-:S02]  /*1e80*/  IADD3 R208, R228, 0x5800, RZ ;  /* 0x00005800e4d07810 */ /* 0x000fc40007ffe0ff */
[C---:B------:R-:W-:Y:S01]  /*1e90*/  IADD3 R207, R228.reuse, 0x6000, RZ ;  /* 0x00006000e4cf7810 */ /* 0x040fe20007ffe0ff */
[----:B------:R-:W-:Y:S01]  /*1ea0*/  LDSM.16.M88.4 R4, [R226+0x10100] ;  /* 0x01010000e204783b */ /* 0x000fe20000000200 */
[C---:B------:R-:W-:Y:S02]  /*1eb0*/  IADD3 R206, R228.reuse, 0x6800, RZ ;  /* 0x00006800e4ce7810 */ /* 0x040fe40007ffe0ff */
[C---:B------:R-:W-:Y:S01]  /*1ec0*/  IADD3 R205, R228.reuse, 0x7000, RZ ;  /* 0x00007000e4cd7810 */ /* 0x040fe20007ffe0ff */
[----:B------:R-:W-:Y:S01]  /*1ed0*/  LDSM.16.M88.4 R12, [R229+0x8100] ;  /* 0x00810000e50c783b */ /* 0x000fe20000000200 */
[----:B------:R-:W-:-:S03]  /*1ee0*/  IADD3 R204, R228, 0x7800, RZ ;  /* 0x00007800e4cc7810 */ /* 0x000fc60007ffe0ff */
[----:B------:R-:W3:Y:S04]  /*1ef0*/  LDSM.16.M88.4 R56, [R229+0x8900] ;  /* 0x00890000e538783b */ /* 0x000ee80000000200 */
[----:B------:R-:W-:Y:S04]  /*1f00*/  LDSM.16.M88.4 R48, [R229+0x9100] ;  /* 0x00910000e530783b */ /* 0x000fe80000000200 */
[----:B-1----:R-:W-:Y:S04]  /*1f10*/  LDSM.16.M88.4 R20, [R229+0x9900] ;  /* 0x00990000e514783b */ /* 0x002fe80000000200 */
[----:B------:R-:W-:Y:S04]  /*1f20*/  LDSM.16.M88.4 R64, [R228] ;  /* 0x00000000e440783b */ /* 0x000fe80000000200 */
[----:B------:R-:W1:Y:S04]  /*1f30*/  LDSM.16.M88.4 R36, [R228+0x800] ;  /* 0x00080000e424783b */ /* 0x000e680000000200 */
[----:B------:R-:W-:Y:S04]  /*1f40*/  LDSM.16.M88.4 R28, [R228+0x1000] ;  /* 0x00100000e41c783b */ /* 0x000fe80000000200 */
[----:B--2---:R-:W2:Y:S04]  /*1f50*/  LDSM.16.M88.4 R24, [R228+0x1800] ;  /* 0x00180000e418783b */ /* 0x004ea80000000200 */
[----:B------:R-:W-:Y:S01]  /*1f60*/  @!PT LDS RZ, [RZ] ;  /* 0x00000000fffff984 */ /* 0x000fe20000000800 */
[----:B------:R-:W-:Y:S01]  /*1f70*/  @!PT LDS RZ, [RZ] ;  /* 0x00000000fffff984 */ /* 0x000fe20000000800 */
[----:B------:R-:W-:Y:S01]  /*1f80*/  @!PT LDS RZ, [RZ] ;  /* 0x00000000fffff984 */ /* 0x000fe20000000800 */
[----:B------:R4:W-:Y:S01]  /*1f90*/  LDGSTS.E.BYPASS.LTC128B.128 [R233+0x100], [R52.64], !P0 ;  /* 0x0010000034e97fae */ /* 0x0009e2000c101d50 */
[----:B------:R-:W-:-:S02]  /*1fa0*/  ISETP.LT.OR P0, PT, R2, 0x1, P1 ;  /* 0x000000010200780c */ /* 0x000fc40000f01670 */
[----:B------:R-:W-:Y:S01]  /*1fb0*/  ISETP.GE.AND P1, PT, R11, c[0x0][0x1d4], PT ;  /* 0x000075000b007a0c */ /* 0x000fe20003f26270 */
[----:B---3--:R-:W-:Y:S10]  /*1fc0*/  HMMA.16816.F32.BF16 R60, R40, R56, RZ ;  /* 0x00000038283c723c */ /* 0x008ff400000418ff */
[----:B------:R3:W-:Y:S01]  /*1fd0*/  LDGSTS.E.BYPASS.LTC128B.128 [R233+0x2100], [R46.64], !P0 ;  /* 0x021000002ee97fae */ /* 0x0007e2000c101d50 */
[----:B------:R-:W-:-:S02]  /*1fe0*/  ISETP.LT.OR P0, PT, R2, 0x1, P1 ;  /* 0x000000010200780c */ /* 0x000fc40000f01670 */
[----:B------:R-:W-:Y:S01]  /*1ff0*/  ISETP.GE.AND P1, PT, R10, c[0x0][0x1d4], PT ;  /* 0x000075000a007a0c */ /* 0x000fe20003f26270 */
[----:B------:R-:W-:Y:S01]  /*2000*/  IMAD.MOV.U32 R10, RZ, RZ, 0x20 ;  /* 0x00000020ff0a7424 */ /* 0x000fe200078e00ff */
[----:B------:R-:W-:Y:S09]  /*2010*/  HMMA.16816.F32.BF16 R56, R40, R58, RZ ;  /* 0x0000003a2838723c */ /* 0x000ff200000418ff */
[----:B------:R3:W-:Y:S01]  /*2020*/  LDGSTS.E.BYPASS.LTC128B.128 [R233+0x4100], [R44.64], !P0 ;  /* 0x041000002ce97fae */ /* 0x0007e2000c101d50 */
[----:B------:R-:W-:-:S02]  /*2030*/  ISETP.LT.OR P0, PT, R2, 0x1, P1 ;  /* 0x000000010200780c */ /* 0x000fc40000f01670 */
[C---:B------:R-:W-:Y:S01]  /*2040*/  ISETP.LT.OR P1, PT, R2.reuse, 0x21, P1 ;  /* 0x000000210200780c */ /* 0x040fe20000f21670 */
[C---:B-1----:R-:W-:Y:S10]  /*2050*/  HMMA.16816.F32.BF16 R60, R4.reuse, R36, R60 ;  /* 0x00000024043c723c */ /* 0x042ff4000004183c */
[----:B------:R4:W-:Y:S01]  /*2060*/  LDGSTS.E.BYPASS.LTC128B.128 [R233+0x6100], [R54.64], !P0 ;  /* 0x0610000036e97fae */ /* 0x0009e2000c101d50 */
[----:B------:R-:W-:Y:S01]  /*2070*/  ISETP.GE.AND P0, PT, R235, c[0x0][0x1d4], PT ;  /* 0x00007500eb007a0c */ /* 0x000fe20003f06270 */
[----:B------:R-:W-:Y:S03]  /*2080*/  HMMA.16816.F32.BF16 R56, R4, R38, R56 ;  /* 0x000000260438723c */ /* 0x000fe60000041838 */
[----:B------:R-:W-:-:S05]  /*2090*/  ISETP.LT.OR P0, PT, R2, 0x21, P0 ;  /* 0x000000210200780c */ /* 0x000fca0000701670 */
[----:B---3--:R-:W-:Y:S08]  /*20a0*/  HMMA.16816.F32.BF16 R44, R40, R20, RZ ;  /* 0x00000014282c723c */ /* 0x008ff000000418ff */
[----:B------:R1:W-:Y:S01]  /*20b0*/  LDGSTS.E.BYPASS.LTC128B.128 [R233+0x1100], [R34.64], !P0 ;  /* 0x0110000022e97fae */ /* 0x0003e2000c101d50 */
[----:B------:R-:W-:-:S04]  /*20c0*/  ISETP.GE.AND P0, PT, R16, c[0x0][0x1d4], PT ;  /* 0x0000750010007a0c */ /* 0x000fc80003f06270 */
[----:B------:R-:W-:Y:S01]  /*20d0*/  ISETP.LT.OR P0, PT, R2, 0x21, P0 ;  /* 0x000000210200780c */ /* 0x000fe20000701670 */
[C---:B----4-:R-:W-:Y:S08]  /*20e0*/  HMMA.16816.F32.BF16 R52, R40.reuse, R48, RZ ;  /* 0x000000302834723c */ /* 0x050ff000000418ff */
[----:B------:R-:W-:Y:S04]  /*20f0*/  HMMA.16816.F32.BF16 R48, R40, R50, RZ ;  /* 0x000000322830723c */ /* 0x000fe800000418ff */
[----:B------:R1:W-:Y:S01]  /*2100*/  LDGSTS.E.BYPASS.LTC128B.128 [R233+0x3100], [R32.64], !P0 ;  /* 0x0310000020e97fae */ /* 0x0003e2000c101d50 */
[----:B------:R-:W-:-:S04]  /*2110*/  ISETP.GE.AND P0, PT, R11, c[0x0][0x1d4], PT ;  /* 0x000075000b007a0c */ /* 0x000fc80003f06270 */
[----:B------:R-:W-:Y:S02]  /*2120*/  ISETP.LT.OR P0, PT, R2, 0x21, P0 ;  /* 0x000000210200780c */ /* 0x000fe40000701670 */
[----:B------:R-:W-:Y:S01]  /*2130*/  SEL R2, R10, 0xffffffe0, !P2 ;  /* 0xffffffe00a027807 */ /* 0x000fe20005000000 */
[C---:B--2---:R-:W-:Y:S04]  /*2140*/  HMMA.16816.F32.BF16 R44, R4.reuse, R24, R44 ;  /* 0x00000018042c723c */ /* 0x044fe8000004182c */
[C---:B------:R-:W-:Y:S02]  /*2150*/  IMAD R225, R2.reuse, 0x2, R230 ;  /* 0x0000000202e17824 */ /* 0x040fe400078e02e6 */
[----:B------:R-:W-:Y:S02]  /*2160*/  IMAD R223, R2, 0x2, R226 ;  /* 0x0000000202df7824 */ /* 0x000fe400078e02e2 */
[----:B------:R-:W-:Y:S02]  /*2170*/  HMMA.16816.F32.BF16 R52, R4, R28, R52 ;  /* 0x0000001c0434723c */ /* 0x000fe40000041834 */
[----:B------:R2:W-:Y:S01]  /*2180*/  LDGSTS.E.BYPASS.LTC128B.128 [R233+0x5100], [R18.64], !P0 ;  /* 0x0510000012e97fae */ /* 0x0005e2000c101d50 */
[----:B------:R-:W-:Y:S01]  /*2190*/  LOP3.LUT P0, RZ, R0, 0x4, RZ, 0xc0, !PT ;  /* 0x0000000400ff7812 */ /* 0x000fe2000780c0ff */
[----:B------:R-:W-:-:S02]  /*21a0*/  IMAD.MOV.U32 R0, RZ, RZ, 0x40 ;  /* 0x00000040ff007424 */ /* 0x000fc400078e00ff */
[----:B------:R3:W-:Y:S01]  /*21b0*/  LDGSTS.E.BYPASS.LTC128B.128 [R233+0x7100], [R8.64], !P1 ;  /* 0x0710000008e97fae */ /* 0x0007e2000c901d50 */
[----:B------:R-:W-:Y:S01]  /*21c0*/  ISETP.GT.AND P1, PT, R234, 0x3f, PT ;  /* 0x0000003fea00780c */ /* 0x000fe20003f24270 */
[----:B------:R-:W-:Y:S01]  /*21d0*/  HMMA.16816.F32.BF16 R48, R4, R30, R48 ;  /* 0x0000001e0430723c */ /* 0x000fe20000041830 */
[----:B------:R-:W-:Y:S01]  /*21e0*/  SEL R0, R0, 0xffffffc0, !P0 ;  /* 0xffffffc000007807 */ /* 0x000fe20004000000 */
[----:B------:R-:W-:Y:S01]  /*21f0*/  LDSM.16.M88.4 R76, [R230+0x1c100] ;  /* 0x01c10000e64c783b */ /* 0x000fe20000000200 */
[----:B------:R-:W-:-:S03]  /*2200*/  PLOP3.LUT P0, PT, PT, PT, UP0, 0x40, 0x0 ;  /* 0x000000000000781c */ /* 0x000fc60003f0e808 */
[----:B------:R-:W-:Y:S01]  /*2210*/  IMAD.IADD R224, R229, 0x1, R0 ;  /* 0x00000001e5e07824 */ /* 0x000fe200078e0200 */
[----:B-1----:R-:W-:Y:S01]  /*2220*/  LDSM.16.M88.4 R32, [R225+0x10100] ;  /* 0x01010000e120783b */ /* 0x002fe20000000200 */
[----:B------:R-:W-:-:S03]  /*2230*/  IMAD.IADD R216, R0, 0x1, R228 ;  /* 0x0000000100d87824 */ /* 0x000fc600078e02e4 */
[----:B------:R-:W-:Y:S04]  /*2240*/  LDSM.16.M88.4 R68, [R224+0x9900] ;  /* 0x00990000e044783b */ /* 0x000fe80000000200 */
[----:B------:R-:W-:Y:S04]  /*2250*/  LDSM.16.M88.4 R28, [R216] ;  /* 0x00000000d81c783b */ /* 0x000fe80000000200 */
[----:B------:R-:W-:Y:S01]  /*2260*/  LDSM.16.M88.4 R36, [R216+0x800] ;  /* 0x00080000d824783b */ /* 0x000fe20000000200 */
[C---:B--2---:R-:W-:Y:S03]  /*2270*/  HMMA.16816.F32.BF16 R16, R40.reuse, R12, RZ ;  /* 0x0000000c2810723c */ /* 0x044fe600000418ff */
[----:B------:R-:W-:Y:S04]  /*2280*/  LDSM.16.M88.4 R72, [R224+0xc900] ;  /* 0x00c90000e048783b */ /* 0x000fe80000000200 */
[----:B---3--:R-:W1:Y:S01]  /*2290*/  LDSM.16.M88.4 R8, [R224+0x8100] ;  /* 0x00810000e008783b */ /* 0x008e620000000200 */
[C---:B------:R-:W-:Y:S03]  /*22a0*/  HMMA.16816.F32.BF16 R12, R40.reuse, R14, RZ ;  /* 0x0000000e280c723c */ /* 0x040fe600000418ff */
[----:B------:R-:W0:Y:S05]  /*22b0*/  LDGDEPBAR ;  /* 0x00000000000079af */ /* 0x000e2a0000000000 */
[----:B------:R-:W-:Y:S01]  /*22c0*/  HMMA.16816.F32.BF16 R40, R40, R22, RZ ;  /* 0x000000162828723c */ /* 0x000fe200000418ff */
[----:B------:R-:W2:Y:S07]  /*22d0*/  LDSM.16.M88.4 R20, [R224+0x8900] ;  /* 0x00890000e014783b */ /* 0x000eae0000000200 */
[C---:B------:R-:W-:Y:S08]  /*22e0*/  HMMA.16816.F32.BF16 R16, R4.reuse, R64, R16 ;  /* 0x000000400410723c */ /* 0x040ff00000041810 */
[C---:B------:R-:W-:Y:S01]  /*22f0*/  HMMA.16816.F32.BF16 R12, R4.reuse, R66, R12 ;  /* 0x00000042040c723c */ /* 0x040fe2000004180c */
[----:B------:R-:W-:Y:S07]  /*2300*/  LDSM.16.M88.4 R64, [R216+0x1000] ;  /* 0x00100000d840783b */ /* 0x000fee0000000200 */
        /* <DEDUP_REMOVED lines=13> */
[----:B------:R-:W-:Y:S01]  /*23e0*/  HMMA.16816.F32.BF16 R40, R32, R70, R40 ;  /* 0x000000462028723c */ /* 0x000fe20000041828 */
[----:B------:R-:W4:Y:S04]  /*23f0*/  LDSM.16.M88.4 R32, [R229+0xa900] ;  /* 0x00a90000e520783b */ /* 0x000f280000000200 */
[----:B------:R-:W-:Y:S03]  /*2400*/  LDSM.16.M88.4 R68, [R224+0xb900] ;  /* 0x00b90000e044783b */ /* 0x000fe60000000200 */
        /* <DEDUP_REMOVED lines=10> */
[----:B------:R-:W-:Y:S01]  /*24b0*/  HMMA.16816.F32.BF16 R12, R24, R6, R12 ;  /* 0x00000006180c723c */ /* 0x000fe2000004180c */
[----:B------:R-:W2:Y:S07]  /*24c0*/  LDSM.16.M88.4 R4, [R228+0x2000] ;  /* 0x00200000e404783b */ /* 0x000eae0000000200 */
[C---:B------:R-:W-:Y:S08]  /*24d0*/  HMMA.16816.F32.BF16 R52, R8.reuse, R64, R52 ;  /* 0x000000400834723c */ /* 0x040ff00000041834 */
[----:B------:R-:W-:Y:S01]  /*24e0*/  HMMA.16816.F32.BF16 R48, R8, R66, R48 ;  /* 0x000000420830723c */ /* 0x000fe20000041830 */
[----:B------:R-:W3:Y:S04]  /*24f0*/  LDSM.16.M88.4 R8, [R228+0x2800] ;  /* 0x00280000e408783b */ /* 0x000ee80000000200 */
[----:B------:R-:W-:Y:S03]  /*2500*/  LDSM.16.M88.4 R64, [R230+0x18100] ;  /* 0x01810000e640783b */ /* 0x000fe60000000200 */
[C---:B----4-:R-:W-:Y:S08]  /*2510*/  HMMA.16816.F32.BF16 R60, R24.reuse, R32, R60 ;  /* 0x00000020183c723c */ /* 0x050ff0000004183c */
[C---:B------:R-:W-:Y:S01]  /*2520*/  HMMA.16816.F32.BF16 R56, R24.reuse, R34, R56 ;  /* 0x000000221838723c */ /* 0x040fe20000041838 */
[----:B------:R-:W4:Y:S07]  /*2530*/  LDSM.16.M88.4 R32, [R228+0x3000] ;  /* 0x00300000e420783b */ /* 0x000f2e0000000200 */
[C---:B-1----:R-:W-:Y:S08]  /*2540*/  HMMA.16816.F32.BF16 R52, R24.reuse, R28, R52 ;  /* 0x0000001c1834723c */ /* 0x042ff00000041834 */
[C---:B------:R-:W-:Y:S01]  /*2550*/  HMMA.16816.F32.BF16 R48, R24.reuse, R30, R48 ;  /* 0x0000001e1830723c */ /* 0x040fe20000041830 */
[----:B------:R-:W1:Y:S07]  /*2560*/  LDSM.16.M88.4 R28, [R228+0x3800] ;  /* 0x00380000e41c783b */ /* 0x000e6e0000000200 */
[C---:B-----5:R-:W-:Y:S08]  /*2570*/  HMMA.16816.F32.BF16 R44, R24.reuse, R36, R44 ;  /* 0x00000024182c723c */ /* 0x060ff0000004182c */
[----:B------:R-:W-:Y:S01]  /*2580*/  HMMA.16816.F32.BF16 R40, R24, R38, R40 ;  /* 0x000000261828723c */ /* 0x000fe20000041828 */
[----:B------:R-:W-:Y:S04]  /*2590*/  LDSM.16.M88.4 R36, [R225+0x14100] ;  /* 0x01410000e124783b */ /* 0x000fe80000000200 */
[----:B------:R-:W-:Y:S03]  /*25a0*/  LDSM.16.M88.4 R24, [R224+0xa100] ;  /* 0x00a10000e018783b */ /* 0x000fe60000000200 */
        /* <DEDUP_REMOVED lines=22> */
[C---:B------:R-:W-:Y:S08]  /*2710*/  HMMA.16816.F32.BF16 R44, R36.reuse, R68, R44 ;  /* 0x00000044242c723c */ /* 0x040ff0000004182c */
[----:B------:R-:W-:Y:S01]  /*2720*/  HMMA.16816.F32.BF16 R40, R36, R70, R40 ;  /* 0x000000462428723c */ /* 0x000fe20000041828 */
[----:B------:R-:W5:Y:S04]  /*2730*/  LDSM.16.M88.4 R68, [R229+0xd900] ;  /* 0x00d90000e544783b */ /* 0x000f680000000200 */
[----:B------:R-:W3:Y:S03]  /*2740*/  LDSM.16.M88.4 R36, [R229+0xc900] ;  /* 0x00c90000e524783b */ /* 0x000ee60000000200 */
[C---:B-1----:R-:W-:Y:S08]  /*2750*/  HMMA.16816.F32.BF16 R16, R20.reuse, R32, R16 ;  /* 0x000000201410723c */ /* 0x042ff00000041810 */
[C---:B------:R-:W-:Y:S01]  /*2760*/  HMMA.16816.F32.BF16 R12, R20.reuse, R34, R12 ;  /* 0x00000022140c723c */ /* 0x040fe2000004180c */
[----:B------:R-:W-:Y:S07]  /*2770*/  LDSM.16.M88.4 R32, [R228+0x4000] ;  /* 0x00400000e420783b */ /* 0x000fee0000000200 */
[C---:B--2---:R-:W-:Y:S08]  /*2780*/  HMMA.16816.F32.BF16 R52, R20.reuse, R4, R52 ;  /* 0x000000041434723c */ /* 0x044ff00000041834 */
[C---:B------:R-:W-:Y:S01]  /*2790*/  HMMA.16816.F32.BF16 R48, R20.reuse, R6, R48 ;  /* 0x000000061430723c */ /* 0x040fe20000041830 */
[----:B------:R-:W1:Y:S07]  /*27a0*/  LDSM.16.M88.4 R4, [R229+0xd100] ;  /* 0x00d10000e504783b */ /* 0x000e6e0000000200 */
[C---:B----4-:R-:W-:Y:S08]  /*27b0*/  HMMA.16816.F32.BF16 R44, R20.reuse, R24, R44 ;  /* 0x00000018142c723c */ /* 0x050ff0000004182c */
[C---:B------:R-:W-:Y:S08]  /*27c0*/  HMMA.16816.F32.BF16 R60, R20.reuse, R28, R60 ;  /* 0x0000001c143c723c */ /* 0x040ff0000004183c */
[C---:B------:R-:W-:Y:S01]  /*27d0*/  HMMA.16816.F32.BF16 R56, R20.reuse, R30, R56 ;  /* 0x0000001e1438723c */ /* 0x040fe20000041838 */
[----:B------:R-:W-:Y:S07]  /*27e0*/  LDSM.16.M88.4 R28, [R228+0x4800] ;  /* 0x00480000e41c783b */ /* 0x000fee0000000200 */
[----:B------:R-:W-:Y:S01]  /*27f0*/  HMMA.16816.F32.BF16 R40, R20, R26, R40 ;  /* 0x0000001a1428723c */ /* 0x000fe20000041828 */
[----:B------:R-:W-:Y:S04]  /*2800*/  LDSM.16.M88.4 R20, [R226+0x18100] ;  /* 0x01810000e214783b */ /* 0x000fe80000000200 */
[----:B------:R-:W2:Y:S03]  /*2810*/  LDSM.16.M88.4 R24, [R228+0x5800] ;  /* 0x00580000e418783b */ /* 0x000ea60000000200 */
[C---:B---3--:R-:W-:Y:S08]  /*2820*/  HMMA.16816.F32.BF16 R16, R64.reuse, R8, R16 ;  /* 0x000000084010723c */ /* 0x048ff00000041810 */
[C---:B------:R-:W-:Y:S01]  /*2830*/  HMMA.16816.F32.BF16 R12, R64.reuse, R10, R12 ;  /* 0x0000000a400c723c */ /* 0x040fe2000004180c */
[----:B------:R-:W3:Y:S07]  /*2840*/  LDSM.16.M88.4 R8, [R228+0x5000] ;  /* 0x00500000e408783b */ /* 0x000eee0000000200 */
[C---:B-----5:R-:W-:Y:S08]  /*2850*/  HMMA.16816.F32.BF16 R44, R64.reuse, R68, R44 ;  /* 0x00000044402c723c */ /* 0x060ff0000004182c */
[C---:B------:R-:W-:Y:S08]  /*2860*/  HMMA.16816.F32.BF16 R60, R64.reuse, R36, R60 ;  /* 0x00000024403c723c */ /* 0x040ff0000004183c */
[C---:B------:R-:W-:Y:S01]  /*2870*/  HMMA.16816.F32.BF16 R56, R64.reuse, R38, R56 ;  /* 0x000000264038723c */ /* 0x040fe20000041838 */
[----:B------:R-:W-:Y:S07]  /*2880*/  LDSM.16.M88.4 R36, [R225+0x18100] ;  /* 0x01810000e124783b */ /* 0x000fee0000000200 */
[C---:B------:R-:W-:Y:S01]  /*2890*/  HMMA.16816.F32.BF16 R40, R64.reuse, R70, R40 ;  /* 0x000000464028723c */ /* 0x040fe20000041828 */
[----:B------:R-:W-:Y:S07]  /*28a0*/  LDSM.16.M88.4 R68, [R224+0xd100] ;  /* 0x00d10000e044783b */ /* 0x000fee0000000200 */
[C---:B-1----:R-:W-:Y:S08]  /*28b0*/  HMMA.16816.F32.BF16 R52, R64.reuse, R4, R52 ;  /* 0x000000044034723c */ /* 0x042ff00000041834 */
[----:B------:R-:W-:Y:S01]  /*28c0*/  HMMA.16816.F32.BF16 R48, R64, R6, R48 ;  /* 0x000000064030723c */ /* 0x000fe20000041830 */
[----:B------:R-:W1:Y:S04]  /*28d0*/  LDSM.16.M88.4 R64, [R224+0xd900] ;  /* 0x00d90000e040783b */ /* 0x000e680000000200 */
[----:B------:R-:W4:Y:S03]  /*28e0*/  LDSM.16.M88.4 R4, [R224+0xc100] ;  /* 0x00c10000e004783b */ /* 0x000f260000000200 */
[C---:B--2---:R-:W-:Y:S08]  /*28f0*/  HMMA.16816.F32.BF16 R44, R20.reuse, R24, R44 ;  /* 0x00000018142c723c */ /* 0x044ff0000004182c */
[C---:B------:R-:W-:Y:S08]  /*2900*/  HMMA.16816.F32.BF16 R16, R20.reuse, R32, R16 ;  /* 0x000000201410723c */ /* 0x040ff00000041810 */
[C---:B------:R-:W-:Y:S01]  /*2910*/  HMMA.16816.F32.BF16 R12, R20.reuse, R34, R12 ;  /* 0x00000022140c723c */ /* 0x040fe2000004180c */
[----:B------:R-:W-:Y:S07]  /*2920*/  LDSM.16.M88.4 R32, [R216+0x4000] ;  /* 0x00400000d820783b */ /* 0x000fee0000000200 */
[C---:B------:R-:W-:Y:S08]  /*2930*/  HMMA.16816.F32.BF16 R60, R20.reuse, R28, R60 ;  /* 0x0000001c143c723c */ /* 0x040ff0000004183c */
[C---:B------:R-:W-:Y:S01]  /*2940*/  HMMA.16816.F32.BF16 R56, R20.reuse, R30, R56 ;  /* 0x0000001e1438723c */ /* 0x040fe20000041838 */
[----:B------:R-:W-:Y:S07]  /*2950*/  LDSM.16.M88.4 R28, [R216+0x4800] ;  /* 0x00480000d81c783b */ /* 0x000fee0000000200 */
[C---:B------:R-:W-:Y:S01]  /*2960*/  HMMA.16816.F32.BF16 R40, R20.reuse, R26, R40 ;  /* 0x0000001a1428723c */ /* 0x040fe20000041828 */
[----:B------:R-:W-:Y:S07]  /*2970*/  LDSM.16.M88.4 R24, [R216+0x5000] ;  /* 0x00500000d818783b */ /* 0x000fee0000000200 */
[C---:B---3--:R-:W-:Y:S08]  /*2980*/  HMMA.16816.F32.BF16 R52, R20.reuse, R8, R52 ;  /* 0x000000081434723c */ /* 0x048ff00000041834 */
[----:B------:R-:W-:Y:S01]  /*2990*/  HMMA.16816.F32.BF16 R48, R20, R10, R48 ;  /* 0x0000000a1430723c */ /* 0x000fe20000041830 */
[----:B------:R-:W-:Y:S04]  /*29a0*/  LDSM.16.M88.4 R8, [R223+0x18100] ;  /* 0x01810000df08783b */ /* 0x000fe80000000200 */
[----:B------:R-:W2:Y:S03]  /*29b0*/  LDSM.16.M88.4 R20, [R216+0x5800] ;  /* 0x00580000d814783b */ /* 0x000ea60000000200 */
[C---:B-1----:R-:W-:Y:S08]  /*29c0*/  HMMA.16816.F32.BF16 R44, R36.reuse, R64, R44 ;  /* 0x00000040242c723c */ /* 0x042ff0000004182c */
[C---:B----4-:R-:W-:Y:S08]  /*29d0*/  HMMA.16816.F32.BF16 R16, R36.reuse, R4, R16 ;  /* 0x000000042410723c */ /* 0x050ff00000041810 */
[C---:B------:R-:W-:Y:S01]  /*29e0*/  HMMA.16816.F32.BF16 R12, R36.reuse, R6, R12 ;  /* 0x00000006240c723c */ /* 0x040fe2000004180c */
[----:B------:R-:W-:Y:S07]  /*29f0*/  LDSM.16.M88.4 R4, [R229+0xe100] ;  /* 0x00e10000e504783b */ /* 0x000fee0000000200 */
[C---:B------:R-:W-:Y:S08]  /*2a00*/  HMMA.16816.F32.BF16 R60, R36.reuse, R72, R60 ;  /* 0x00000048243c723c */ /* 0x040ff0000004183c */
[C---:B------:R-:W-:Y:S01]  /*2a10*/  HMMA.16816.F32.BF16 R56, R36.reuse, R74, R56 ;  /* 0x0000004a2438723c */ /* 0x040fe20000041838 */
[----:B------:R-:W-:Y:S07]  /*2a20*/  LDSM.16.M88.4 R72, [R229+0xe900] ;  /* 0x00e90000e548783b */ /* 0x000fee0000000200 */
[C---:B------:R-:W-:Y:S01]  /*2a30*/  HMMA.16816.F32.BF16 R40, R36.reuse, R66, R40 ;  /* 0x000000422428723c */ /* 0x040fe20000041828 */
[----:B------:R-:W1:Y:S07]  /*2a40*/  LDSM.16.M88.4 R64, [R229+0xf900] ;  /* 0x00f90000e540783b */ /* 0x000e6e0000000200 */
[C---:B------:R-:W-:Y:S08]  /*2a50*/  HMMA.16816.F32.BF16 R52, R36.reuse, R68, R52 ;  /* 0x000000442434723c */ /* 0x040ff00000041834 */
[----:B------:R-:W-:Y:S01]  /*2a60*/  HMMA.16816.F32.BF16 R48, R36, R70, R48 ;  /* 0x000000462430723c */ /* 0x000fe20000041830 */
[----:B------:R-:W3:Y:S04]  /*2a70*/  LDSM.16.M88.4 R68, [R229+0xf100] ;  /* 0x00f10000e544783b */ /* 0x000ee80000000200 */
[----:B------:R-:W-:Y:S03]  /*2a80*/  LDSM.16.M88.4 R36, [R226+0x1c100] ;  /* 0x01c10000e224783b */ /* 0x000fe60000000200 */
[C---:B--2---:R-:W-:Y:S08]  /*2a90*/  HMMA.16816.F32.BF16 R44, R8.reuse, R20, R44 ;  /* 0x00000014082c723c */ /* 0x044ff0000004182c */
[C---:B------:R-:W-:Y:S08]  /*2aa0*/  HMMA.16816.F32.BF16 R16, R8.reuse, R32, R16 ;  /* 0x000000200810723c */ /* 0x040ff00000041810 */
[C---:B------:R-:W-:Y:S01]  /*2ab0*/  HMMA.16816.F32.BF16 R12, R8.reuse, R34, R12 ;  /* 0x00000022080c723c */ /* 0x040fe2000004180c */
[----:B------:R-:W2:Y:S07]  /*2ac0*/  LDSM.16.M88.4 R32, [R228+0x6000] ;  /* 0x00600000e420783b */ /* 0x000eae0000000200 */
[C---:B------:R-:W-:Y:S08]  /*2ad0*/  HMMA.16816.F32.BF16 R60, R8.reuse, R28, R60 ;  /* 0x0000001c083c723c */ /* 0x040ff0000004183c */
[C---:B------:R-:W-:Y:S01]  /*2ae0*/  HMMA.16816.F32.BF16 R56, R8.reuse, R30, R56 ;  /* 0x0000001e0838723c */ /* 0x040fe20000041838 */
[----:B------:R-:W4:Y:S07]  /*2af0*/  LDSM.16.M88.4 R28, [R228+0x6800] ;  /* 0x00680000e41c783b */ /* 0x000f2e0000000200 */
[C---:B------:R-:W-:Y:S01]  /*2b00*/  HMMA.16816.F32.BF16 R40, R8.reuse, R22, R40 ;  /* 0x000000160828723c */ /* 0x040fe20000041828 */
[----:B------:R-:W5:Y:S07]  /*2b10*/  LDSM.16.M88.4 R20, [R228+0x7800] ;  /* 0x00780000e414783b */ /* 0x000f6e0000000200 */
[C---:B------:R-:W-:Y:S08]  /*2b20*/  HMMA.16816.F32.BF16 R52, R8.reuse, R24, R52 ;  /* 0x000000180834723c */ /* 0x040ff00000041834 */
[----:B------:R-:W-:Y:S01]  /*2b30*/  HMMA.16816.F32.BF16 R48, R8, R26, R48 ;  /* 0x0000001a0830723c */ /* 0x000fe20000041830 */
[----:B------:R-:W2:Y:S04]  /*2b40*/  LDSM.16.M88.4 R24, [R228+0x7000] ;  /* 0x00700000e418783b */ /* 0x000ea80000000200 */
[----:B------:R-:W-:Y:S03]  /*2b50*/  LDSM.16.M88.4 R8, [R225+0x1c100] ;  /* 0x01c10000e108783b */ /* 0x000fe60000000200 */
[C---:B-1----:R-:W-:Y:S08]  /*2b60*/  HMMA.16816.F32.BF16 R44, R76.reuse, R64, R44 ;  /* 0x000000404c2c723c */ /* 0x042ff0000004182c */
[C---:B------:R-:W-:Y:S08]  /*2b70*/  HMMA.16816.F32.BF16 R16, R76.reuse, R4, R16 ;  /* 0x000000044c10723c */ /* 0x040ff00000041810 */
[C---:B------:R-:W-:Y:S01]  /*2b80*/  HMMA.16816.F32.BF16 R12, R76.reuse, R6, R12 ;  /* 0x000000064c0c723c */ /* 0x040fe2000004180c */
[----:B------:R-:W1:Y:S07]  /*2b90*/  LDSM.16.M88.4 R4, [R224+0xe100] ;  /* 0x00e10000e004783b */ /* 0x000e6e0000000200 */
[C---:B------:R-:W-:Y:S08]  /*2ba0*/  HMMA.16816.F32.BF16 R60, R76.reuse, R72, R60 ;  /* 0x000000484c3c723c */ /* 0x040ff0000004183c */
[C---:B------:R-:W-:Y:S08]  /*2bb0*/  HMMA.16816.F32.BF16 R56, R76.reuse, R74, R56 ;  /* 0x0000004a4c38723c */ /* 0x040ff00000041838 */
[C---:B------:R-:W-:Y:S01]  /*2bc0*/  HMMA.16816.F32.BF16 R64, R76.reuse, R66, R40 ;  /* 0x000000424c40723c */ /* 0x040fe20000041828 */
[----:B------:R-:W1:Y:S07]  /*2bd0*/  LDSM.16.M88.4 R40, [R224+0xe900] ;  /* 0x00e90000e028783b */ /* 0x000e6e0000000200 */
[C---:B---3--:R-:W-:Y:S08]  /*2be0*/  HMMA.16816.F32.BF16 R52, R76.reuse, R68, R52 ;  /* 0x000000444c34723c */ /* 0x048ff00000041834 */
[----:B------:R-:W-:Y:S08]  /*2bf0*/  HMMA.16816.F32.BF16 R48, R76, R70, R48 ;  /* 0x000000464c30723c */ /* 0x000ff00000041830 */
        /* <DEDUP_REMOVED lines=8> */
[----:B------:R-:W3:Y:S07]  /*2c80*/  LDSM.16.M88.4 R20, [R224+0xf900] ;  /* 0x00f90000e014783b */ /* 0x000eee0000000200 */
[C---:B------:R-:W-:Y:S08]  /*2c90*/  HMMA.16816.F32.BF16 R52, R36.reuse, R24, R52 ;  /* 0x000000182434723c */ /* 0x040ff00000041834 */
[----:B------:R-:W-:Y:S01]  /*2ca0*/  HMMA.16816.F32.BF16 R48, R36, R26, R48 ;  /* 0x0000001a2430723c */ /* 0x000fe20000041830 */
[----:B------:R-:W4:Y:S04]  /*2cb0*/  LDSM.16.M88.4 R24, [R216+0x6000] ;  /* 0x00600000d818783b */ /* 0x000f280000000200 */
[----:B------:R-:W-:Y:S03]  /*2cc0*/  LDSM.16.M88.4 R36, [R216+0x7000] ;  /* 0x00700000d824783b */ /* 0x000fe60000000200 */
[C---:B-1----:R-:W-:Y:S08]  /*2cd0*/  HMMA.16816.F32.BF16 R16, R8.reuse, R4, R16 ;  /* 0x000000040810723c */ /* 0x042ff00000041810 */
[C---:B------:R-:W-:Y:S01]  /*2ce0*/  HMMA.16816.F32.BF16 R12, R8.reuse, R6, R12 ;  /* 0x00000006080c723c */ /* 0x040fe2000004180c */
[----:B------:R-:W1:Y:S07]  /*2cf0*/  LDSM.16.M88.4 R4, [R216+0x6800] ;  /* 0x00680000d804783b */ /* 0x000e6e0000000200 */
[C---:B------:R-:W-:Y:S08]  /*2d00*/  HMMA.16816.F32.BF16 R60, R8.reuse, R40, R60 ;  /* 0x00000028083c723c */ /* 0x040ff0000004183c */
[----:B------:R-:W-:Y:S01]  /*2d10*/  HMMA.16816.F32.BF16 R56, R8, R42, R56 ;  /* 0x0000002a0838723c */ /* 0x000fe20000041838 */
[----:B------:R-:W5:Y:S01]  /*2d20*/  LDSM.16.M88.4 R40, [R216+0x7800] ;  /* 0x00780000d828783b */ /* 0x000f620000000200 */
[----:B------:R-:W-:-:S06]  /*2d30*/  DEPBAR.LE SB0, 0x0 ;  /* 0x000080000000791a */ /* 0x000fcc0000000000 */
[C---:B--2---:R-:W-:Y:S08]  /*2d40*/  HMMA.16816.F32.BF16 R52, R8.reuse, R32, R52 ;  /* 0x000000200834723c */ /* 0x044ff00000041834 */
[C---:B------:R-:W-:Y:S08]  /*2d50*/  HMMA.16816.F32.BF16 R48, R8.reuse, R34, R48 ;  /* 0x000000220830723c */ /* 0x040ff00000041830 */
[C---:B---3--:R-:W-:Y:S08]  /*2d60*/  HMMA.16816.F32.BF16 R44, R8.reuse, R20, R44 ;  /* 0x00000014082c723c */ /* 0x048ff0000004182c */
[----:B------:R-:W-:Y:S08]  /*2d70*/  HMMA.16816.F32.BF16 R64, R8, R22, R64 ;  /* 0x000000160840723c */ /* 0x000ff00000041840 */
[C---:B----4-:R-:W-:Y:S08]  /*2d80*/  HMMA.16816.F32.BF16 R16, R28.reuse, R24, R16 ;  /* 0x000000181c10723c */ /* 0x050ff00000041810 */
[C---:B------:R-:W-:Y:S07]  /*2d90*/  HMMA.16816.F32.BF16 R24, R28.reuse, R26, R12 ;  /* 0x0000001a1c18723c */ /* 0x040fee000004180c */
[----:B------:R-:W-:Y:S01]  /*2da0*/  SHF.R.S32.HI R13, RZ, 0x1f, R235 ;  /* 0x0000001fff0d7819 */ /* 0x000fe200000114eb */
[C---:B-1----:R-:W-:Y:S08]  /*2db0*/  HMMA.16816.F32.BF16 R60, R28.reuse, R4, R60 ;  /* 0x000000041c3c723c */ /* 0x042ff0000004183c */
[C---:B------:R-:W-:Y:S08]  /*2dc0*/  HMMA.16816.F32.BF16 R56, R28.reuse, R6, R56 ;  /* 0x000000061c38723c */ /* 0x040ff00000041838 */
[C---:B------:R-:W-:Y:S08]  /*2dd0*/  HMMA.16816.F32.BF16 R52, R28.reuse, R36, R52 ;  /* 0x000000241c34723c */ /* 0x040ff00000041834 */
[C---:B------:R-:W-:Y:S08]  /*2de0*/  HMMA.16816.F32.BF16 R48, R28.reuse, R38, R48 ;  /* 0x000000261c30723c */ /* 0x040ff00000041830 */
[C---:B-----5:R-:W-:Y:S08]  /*2df0*/  HMMA.16816.F32.BF16 R44, R28.reuse, R40, R44 ;  /* 0x000000281c2c723c */ /* 0x060ff0000004182c */
[----:B------:R-:W-:Y:S01]  /*2e00*/  HMMA.16816.F32.BF16 R64, R28, R42, R64 ;  /* 0x0000002a1c40723c */ /* 0x000fe20000041840 */
[----:B------:R-:W-:Y:S06]  /*2e10*/  BAR.SYNC.DEFER_BLOCKING 0x0 ;  /* 0x0000000000007b1d */ /* 0x000fec0000010000 */
[----:B------:R-:W-:Y:S05]  /*2e20*/  @P0 BRA `(.L_x_974) ;  /* 0x000004f000000947 */ /* 0x000fea0003800000 */
[----:B------:R-:W-:Y:S01]  /*2e30*/  IADD3 R232, R234, UR10, R80 ;  /* 0x0000000aeae87c10 */ /* 0x000fe2000fffe050 */
[----:B------:R-:W-:-:S03]  /*2e40*/  IMAD.MOV.U32 R231, RZ, RZ, RZ ;  /* 0x000000ffffe77224 */ /* 0x000fc600078e00ff */
        /* <DEDUP_REMOVED lines=10> */
[----:B------:R-:W-:Y:S01]  /*2ef0*/  ISETP.GE.AND P2, PT, R235, c[0x0][0x1d4], PT ;  /* 0x00007500eb007a0c */ /* 0x000fe20003f46270 */
[----:B------:R-:W-:Y:S01]  /*2f00*/  IMAD.SHL.U32 R8, R202, 0x2, RZ ;  /* 0x00000002ca087824 */ /* 0x000fe200078e00ff */
[----:B------:R-:W-:Y:S01]  /*2f10*/  SEL R22, RZ, 0x10, P6 ;  /* 0x00000010ff167807 */ /* 0x000fe20003000000 */
[----:B------:R-:W-:Y:S01]  /*2f20*/  IMAD R232, R0, c[0x0][0x2b8], R232 ;  /* 0x0000ae0000e87a24 */ /* 0x000fe200078e02e8 */
[----:B------:R-:W-:Y:S01]  /*2f30*/  SEL R23, RZ, 0x10, P2 ;  /* 0x00000010ff177807 */ /* 0x000fe20001000000 */
[----:B------:R-:W-:Y:S01]  /*2f40*/  IMAD.SHL.U32 R10, R201, 0x2, RZ ;  /* 0x00000002c90a7824 */ /* 0x000fe200078e00ff */
[----:B------:R-:W-:Y:S01]  /*2f50*/  IADD3 R30, -R22, 0x10, RZ ;  /* 0x00000010161e7810 */ /* 0x000fe20007ffe1ff */
[----:B------:R-:W-:Y:S01]  /*2f60*/  IMAD.WIDE.U32 R6, R232, c[0x0][0x1e0], RZ ;  /* 0x00007800e8067a25 */ /* 0x000fe200078e00ff */
[----:B------:R-:W-:-:S02]  /*2f70*/  SHF.R.S32.HI R0, RZ, 0x1f, R232 ;  /* 0x0000001fff007819 */ /* 0x000fc400000114e8 */
[----:B------:R-:W-:Y:S01]  /*2f80*/  IADD3 R32, -R23, 0x10, RZ ;  /* 0x0000001017207810 */ /* 0x000fe20007ffe1ff */
[----:B------:R-:W-:Y:S01]  /*2f90*/  IMAD.SHL.U32 R12, R200, 0x2, RZ ;  /* 0x00000002c80c7824 */ /* 0x000fe200078e00ff */
[----:B------:R-:W-:Y:S01]  /*2fa0*/  SEL R21, RZ, 0x10, P5 ;  /* 0x00000010ff157807 */ /* 0x000fe20002800000 */
[----:B------:R-:W-:Y:S01]  /*2fb0*/  IMAD R0, R0, c[0x0][0x1e0], RZ ;  /* 0x0000780000007a24 */ /* 0x000fe200078e02ff */
[----:B------:R-:W-:Y:S02]  /*2fc0*/  LOP3.LUT R32, R32, 0xf, RZ, 0xc0, !PT ;  /* 0x0000000f20207812 */ /* 0x000fe400078ec0ff */
[----:B------:R-:W-:Y:S01]  /*2fd0*/  LOP3.LUT R30, R30, 0xf, RZ, 0xc0, !PT ;  /* 0x0000000f1e1e7812 */ /* 0x000fe200078ec0ff */
[----:B------:R-:W-:Y:S01]  /*2fe0*/  IMAD R0, R232, c[0x0][0x1e4], R0 ;  /* 0x00007900e8007a24 */ /* 0x000fe200078e0200 */
[----:B------:R-:W-:Y:S02]  /*2ff0*/  IADD3 R28, -R21, 0x10, RZ ;  /* 0x00000010151c7810 */ /* 0x000fe40007ffe1ff */
[----:B------:R-:W-:Y:S01]  /*3000*/  IADD3 R14, -R243, 0x10, RZ ;  /* 0x00000010f30e7810 */ /* 0x000fe20007ffe1ff */
[----:B------:R-:W-:Y:S01]  /*3010*/  IMAD.IADD R7, R7, 0x1, R0 ;  /* 0x0000000107077824 */ /* 0x000fe200078e0200 */
[----:B------:R-:W-:-:S02]  /*3020*/  LOP3.LUT R28, R28, 0xf, RZ, 0xc0, !PT ;  /* 0x0000000f1c1c7812 */ /* 0x000fc400078ec0ff */
[----:B-1----:R-:W-:Y:S02]  /*3030*/  SHF.L.U64.HI R5, R235, 0x1, R13 ;  /* 0x00000001eb057819 */ /* 0x002fe4000001020d */
[----:B------:R-:W-:Y:S02]  /*3040*/  SHF.L.U64.HI R9, R201, 0x1, R241 ;  /* 0x00000001c9097819 */ /* 0x000fe400000102f1 */
[----:B------:R-:W-:Y:S02]  /*3050*/  LOP3.LUT R14, R14, 0xf, RZ, 0xc0, !PT ;  /* 0x0000000f0e0e7812 */ /* 0x000fe400078ec0ff */
[----:B------:R-:W-:Y:S02]  /*3060*/  SHF.L.U64.HI R11, R200, 0x1, R203 ;  /* 0x00000001c80b7819 */ /* 0x000fe400000102cb */
[----:B--2---:R-:W-:Y:S01]  /*3070*/  SHF.R.S32.HI R4, RZ, 0x1f, R231 ;  /* 0x0000001fff047819 */ /* 0x004fe200000114e7 */
[----:B------:R-:W-:-:S04]  /*3080*/  IMAD.WIDE.U32 R6, R231, c[0x0][0x1f0], R6 ;  /* 0x00007c00e7067a25 */ /* 0x000fc800078e0006 */
[----:B------:R-:W-:Y:S01]  /*3090*/  IMAD R4, R4, c[0x0][0x1f0], RZ ;  /* 0x00007c0004047a24 */ /* 0x000fe200078e02ff */
[----:B------:R-:W-:-:S03]  /*30a0*/  IADD3 R0, P0, R6, UR22, RZ ;  /* 0x0000001606007c10 */ /* 0x000fc6000ff1e0ff */
[----:B------:R-:W-:-:S05]  /*30b0*/  IMAD R4, R231, c[0x0][0x1f4], R4 ;  /* 0x00007d00e7047a24 */ /* 0x000fca00078e0204 */
[----:B------:R-:W-:Y:S02]  /*30c0*/  IADD3.X R6, R7, UR18, R4, P0, !PT ;  /* 0x0000001207067c10 */ /* 0x000fe400087fe404 */
[----:B------:R-:W-:Y:S02]  /*30d0*/  LEA R4, P0, R0, c[0x0][0x1c8], 0x1 ;  /* 0x0000720000047a11 */ /* 0x000fe400078008ff */
[----:B------:R-:W-:Y:S02]  /*30e0*/  SHF.L.U64.HI R7, R202, 0x1, R242 ;  /* 0x00000001ca077819 */ /* 0x000fe400000102f2 */
[----:B------:R-:W-:Y:S01]  /*30f0*/  LEA.HI.X R0, R0, c[0x0][0x1cc], R6, 0x1, P0 ;  /* 0x0000730000007a11 */ /* 0x000fe200000f0c06 */
[----:B------:R-:W1:Y:S01]  /*3100*/  SHFL.IDX PT, R15, R4, 0x1, 0x181f ;  /* 0x00381f00040f7f89 */ /* 0x000e6200000e0000 */
[----:B------:R-:W-:-:S03]  /*3110*/  IMAD.SHL.U32 R6, R235, 0x2, RZ ;  /* 0x00000002eb067824 */ /* 0x000fc600078e00ff */
[----:B------:R-:W2:Y:S04]  /*3120*/  SHFL.IDX PT, R20, R0, 0x1, 0x181f ;  /* 0x00381f0000147f89 */ /* 0x000ea800000e0000 */
[----:B------:R-:W3:Y:S04]  /*3130*/  SHFL.IDX PT, R4, R4, RZ, 0x181f ;  /* 0x00181fff04047589 */ /* 0x000ee800000e0000 */
[----:B------:R-:W4:Y:S01]  /*3140*/  SHFL.IDX PT, R0, R0, RZ, 0x181f ;  /* 0x00181fff00007589 */ /* 0x000f2200000e0000 */
        /* <DEDUP_REMOVED lines=8> */
[----:B---3--:R-:W-:Y:S02]  /*31d0*/  IADD3 R34, P0, R4, R6, RZ ;  /* 0x0000000604227210 */ /* 0x008fe40007f1e0ff */
[----:B------:R-:W-:-:S03]  /*31e0*/  ISETP.GE.AND P2, PT, R235, c[0x0][0x1d4], PT ;  /* 0x00007500eb007a0c */ /* 0x000fc60003f46270 */
[----:B----4-:R-:W-:Y:S01]  /*31f0*/  IMAD.X R35, R0, 0x1, R5, P0 ;  /* 0x0000000100237824 */ /* 0x010fe200000e0605 */
[----:B------:R-:W-:-:S05]  /*3200*/  IADD3 R6, P0, R4, R8, RZ ;  /* 0x0000000804067210 */ /* 0x000fca0007f1e0ff */
[----:B------:R-:W-:Y:S01]  /*3210*/  IMAD.X R7, R0, 0x1, R7, P0 ;  /* 0x0000000100077824 */ /* 0x000fe200000e0607 */
[----:B------:R-:W-:-:S03]  /*3220*/  IADD3 R8, P0, R4, R10, RZ ;  /* 0x0000000a04087210 */ /* 0x000fc60007f1e0ff */
[----:B------:R1:W-:Y:S02]  /*3230*/  LDGSTS.E.BYPASS.LTC128B.128 [R233+0x8100], [R34.64], !P2 ;  /* 0x0810000022e97fae */ /* 0x0003e4000d101d50 */
[----:B------:R-:W-:Y:S01]  /*3240*/  IMAD.X R9, R0, 0x1, R9, P0 ;  /* 0x0000000100097824 */ /* 0x000fe200000e0609 */
[----:B------:R-:W-:Y:S01]  /*3250*/  IADD3 R4, P0, R4, R12, RZ ;  /* 0x0000000c04047210 */ /* 0x000fe20007f1e0ff */
[----:B------:R1:W-:Y:S04]  /*3260*/  LDGSTS.E.BYPASS.LTC128B.128 [R233+0xa100], [R6.64], !P6 ;  /* 0x0a10000006e97fae */ /* 0x0003e8000f101d50 */
[----:B------:R-:W-:Y:S01]  /*3270*/  IMAD.X R5, R0, 0x1, R11, P0 ;  /* 0x0000000100057824 */ /* 0x000fe200000e060b */
[----:B------:R-:W-:Y:S01]  /*3280*/  ISETP.NE.U32.AND P0, PT, R23, RZ, PT ;  /* 0x000000ff1700720c */ /* 0x000fe20003f05070 */
[----:B------:R1:W-:Y:S04]  /*3290*/  LDGSTS.E.BYPASS.LTC128B.128 [R233+0xc100], [R8.64], !P5 ;  /* 0x0c10000008e97fae */ /* 0x0003e8000e901d50 */
[----:B------:R1:W-:Y:S08]  /*32a0*/  LDGSTS.E.BYPASS.LTC128B.128 [R233+0xe100], [R4.64], !P4 ;  /* 0x0e10000004e97fae */ /* 0x0003f0000e101d50 */
[----:B------:R1:W-:Y:S01]  /*32b0*/  LDGSTS.E.BYPASS.LTC128B.128.ZFILL [R233+0x9100], [R32.64], P0 ;  /* 0x0910000020e97fae */ /* 0x0003e20008141d50 */
[----:B------:R-:W-:-:S13]  /*32c0*/  ISETP.NE.U32.AND P0, PT, R22, RZ, PT ;  /* 0x000000ff1600720c */ /* 0x000fda0003f05070 */
[----:B------:R1:W-:Y:S01]  /*32d0*/  LDGSTS.E.BYPASS.LTC128B.128.ZFILL [R233+0xb100], [R30.64], P0 ;  /* 0x0b1000001ee97fae */ /* 0x0003e20008141d50 */
[----:B------:R-:W-:-:S13]  /*32e0*/  ISETP.NE.U32.AND P0, PT, R21, RZ, PT ;  /* 0x000000ff1500720c */ /* 0x000fda0003f05070 */
[----:B------:R1:W-:Y:S01]  /*32f0*/  LDGSTS.E.BYPASS.LTC128B.128.ZFILL [R233+0xd100], [R28.64], P0 ;  /* 0x0d1000001ce97fae */ /* 0x0003e20008141d50 */
[----:B------:R-:W-:-:S13]  /*3300*/  ISETP.NE.U32.AND P0, PT, R243, RZ, PT ;  /* 0x000000fff300720c */ /* 0x000fda0003f05070 */
[----:B------:R1:W-:Y:S02]  /*3310*/  LDGSTS.E.BYPASS.LTC128B.128.ZFILL [R233+0xf100], [R14.64], P0 ;  /* 0x0f1000000ee97fae */ /* 0x0003e40008141d50 */
.L_x_974:
[----:B------:R-:W-:Y:S01]  /*3320*/  LOP3.LUT R0, R84, 0xffffffe0, RZ, 0xc0, !PT ;  /* 0xffffffe054007812 */ /* 0x000fe200078ec0ff */
[----:B------:R-:W-:Y:S01]  /*3330*/  UIADD3 UR4, UR8, 0x1, -UR20 ;  /* 0x0000000108047890 */ /* 0x000fe2000fffe814 */
[----:B-1----:R-:W-:Y:S01]  /*3340*/  LEA.HI R5, R85, R83, RZ, 0x2 ;  /* 0x0000005355057211 */ /* 0x002fe200078f10ff */
[----:B------:R-:W-:Y:S01]  /*3350*/  ULDC UR5, c[0x0][0x324] ;  /* 0x0000c90000057ab9 */ /* 0x000fe20000000800 */
[----:B------:R-:W-:Y:S01]  /*3360*/  SHF.R.S32.HI R6, RZ, 0x1f, R86 ;  /* 0x0000001fff067819 */ /* 0x000fe20000011456 */
[----:B------:R-:W-:Y:S01]  /*3370*/  IMAD.IADD R0, R83, 0x1, -R0 ;  /* 0x0000000153007824 */ /* 0x000fe200078e0a00 */
[----:B------:R-:W-:Y:S01]  /*3380*/  LOP3.LUT R5, R5, 0xfffffffc, RZ, 0xc0, !PT ;  /* 0xfffffffc05057812 */ /* 0x000fe200078ec0ff */
[----:B------:R-:W-:Y:S01]  /*3390*/  IMAD.U32 R8, RZ, RZ, UR4 ;  /* 0x00000004ff087e24 */ /* 0x000fe2000f8e00ff */
[----:B------:R-:W-:Y:S01]  /*33a0*/  LEA.HI R6, R6, R86, RZ, 0x3 ;  /* 0x0000005606067211 */ /* 0x000fe200078f18ff */
[----:B------:R-:W-:Y:S01]  /*33b0*/  ULDC UR4, c[0x0][0x1d0] ;  /* 0x0000740000047ab9 */ /* 0x000fe20000000800 */
[----:B------:R-:W-:Y:S01]  /*33c0*/  SHF.R.S32.HI R4, RZ, 0x1f, R0 ;  /* 0x0000001fff047819 */ /* 0x000fe20000011400 */
[----:B------:R-:W-:Y:S01]  /*33d0*/  IMAD.IADD R83, R83, 0x1, -R5 ;  /* 0x0000000153537824 */ /* 0x000fe200078e0a05 */
[----:B------:R-:W-:Y:S01]  /*33e0*/  LOP3.LUT R6, R6, 0xffffff8, RZ, 0xc0, !PT ;  /* 0x0ffffff806067812 */ /* 0x000fe200078ec0ff */
[----:B------:R-:W-:Y:S01]  /*33f0*/  UIMAD UR4, UR11, UR4, -UR20 ;  /* 0x000000040b0472a4 */ /* 0x000fe2000f8e0a14 */
[----:B------:R-:W-:Y:S01]  /*3400*/  LEA.HI R4, R4, R0, RZ, 0x2 ;  /* 0x0000000004047211 */ /* 0x000fe200078f10ff */
[----:B------:R-:W-:Y:S01]  /*3410*/  ULOP3.LUT UR20, URZ, UR5, URZ, 0x33, !UPT ;  /* 0x000000053f147292 */ /* 0x000fe2000f8e333f */
[----:B------:R-:W-:Y:S01]  /*3420*/  LEA.HI R5, R83, R83, RZ, 0x1 ;  /* 0x0000005353057211 */ /* 0x000fe200078f08ff */
[----:B------:R-:W-:Y:S01]  /*3430*/  IMAD.IADD R86, R86, 0x1, -R6 ;  /* 0x0000000156567824 */ /* 0x000fe200078e0a06 */
[----:B------:R-:W-:Y:S01]  /*3440*/  PLOP3.LUT P0, PT, PT, PT, UP2, 0x80, 0x0 ;  /* 0x000000000000781c */ /* 0x000fe20003f0f028 */
[----:B------:R-:W0:Y:S01]  /*3450*/  LDGDEPBAR ;  /* 0x00000000000079af */ /* 0x000e220000000000 */
[----:B------:R-:W-:-:S02]  /*3460*/  LEA.HI.SX32 R6, R4, UR25, 0x1e ;  /* 0x0000001904067c11 */ /* 0x000fc4000f8ff2ff */
[----:B------:R-:W-:Y:S02]  /*3470*/  LOP3.LUT R5, R5, 0x1ffffffe, RZ, 0xc0, !PT ;  /* 0x1ffffffe05057812 */ /* 0x000fe400078ec0ff */
[----:B------:R-:W-:Y:S01]  /*3480*/  LOP3.LUT R237, R4, 0x7ffffffc, RZ, 0xc0, !PT ;  /* 0x7ffffffc04ed7812 */ /* 0x000fe200078ec0ff */
[----:B------:R-:W-:Y:S02]  /*3490*/  IMAD R6, R86, 0x10, R6 ;  /* 0x0000001056067824 */ /* 0x000fe400078e0206 */
[----:B------:R-:W-:Y:S02]  /*34a0*/  IMAD.IADD R5, R83, 0x1, -R5 ;  /* 0x0000000153057824 */ /* 0x000fe400078e0a05 */
[----:B------:R-:W-:Y:S02]  /*34b0*/  IMAD.IADD R237, R0, 0x1, -R237 ;  /* 0x0000000100ed7824 */ /* 0x000fe400078e0aed */
[----:B------:R-:W-:Y:S02]  /*34c0*/  IMAD R236, R5, 0x8, R6 ;  /* 0x0000000805ec7824 */ /* 0x000fe400078e0206 */
[----:B------:R-:W-:-:S02]  /*34d0*/  IMAD.SHL.U32 R237, R237, 0x2, RZ ;  /* 0x00000002eded7824 */ /* 0x000fc400078e00ff */
[----:B------:R-:W-:Y:S01]  /*34e0*/  @P0 IMAD.HI.U32 R5, R236, c[0x0][0x2c8], RZ ;  /* 0x0000b200ec050a27 */ /* 0x000fe200078e00ff */
[----:B------:R-:W-:Y:S02]  /*34f0*/  PLOP3.LUT P0, PT, PT, PT, UP2, 0x80, 0x0 ;  /* 0x000000000000781c */ /* 0x000fe40003f0f028 */
[----:B------:R-:W-:Y:S01]  /*3500*/  IADD3 R8, R8, -c[0x0][0x168], -R237 ;  /* 0x80005a0008087a10 */ /* 0x000fe20007ffe8ed */
[----:B------:R-:W-:Y:S01]  /*3510*/  IMAD.MOV.U32 R11, RZ, RZ, R236 ;  /* 0x000000ffff0b7224 */ /* 0x000fe200078e00ec */
[----:B------:R-:W-:Y:S01]  /*3520*/  IADD3 R0, -R237, UR4, RZ ;  /* 0x00000004ed007c10 */ /* 0x000fe2000fffe1ff */
[----:B------:R-:W-:Y:S01]  /*3530*/  IMAD.IADD R4, R82, 0x1, R81 ;  /* 0x0000000152047824 */ /* 0x000fe200078e0251 */
[C---:B------:R-:W-:Y:S02]  /*3540*/  IADD3 R10, R8.reuse, c[0x0][0x328], RZ ;  /* 0x0000ca00080a7a10 */ /* 0x040fe40007ffe0ff */
[----:B------:R-:W-:-:S05]  /*3550*/  IADD3 R8, R8, UR20, RZ ;  /* 0x0000001408087c10 */ /* 0x000fca000fffe0ff */
[----:B------:R-:W-:Y:S02]  /*3560*/  @P0 SHF.R.U32.HI R11, RZ, c[0x0][0x2cc], R5 ;  /* 0x0000b300ff0b0a19 */ /* 0x000fe40000011605 */
[----:B------:R-:W-:-:S03]  /*3570*/  PLOP3.LUT P0, PT, PT, PT, UP1, 0x40, 0x0 ;  /* 0x000000000000781c */ /* 0x000fc60003f0e818 */
[----:B------:R-:W1:Y:S02]  /*3580*/  SHFL.IDX PT, R5, R11, RZ, 0x1c1f ;  /* 0x001c1fff0b057589 */ /* 0x000e6400000e0000 */
[--C-:B-1----:R-:W-:Y:S02]  /*3590*/  IMAD.IADD R15, R10, 0x1, R5.reuse ;  /* 0x000000010a0f7824 */ /* 0x102fe400078e0205 */
[----:B------:R-:W-:-:S03]  /*35a0*/  IMAD.IADD R14, R8, 0x1, R5 ;  /* 0x00000001080e7824 */ /* 0x000fc600078e0205 */
[----:B------:R-:W-:-:S03]  /*35b0*/  IMNMX R15, R15, R0, PT ;  /* 0x000000000f0f7217 */ /* 0x000fc60003800200 */
        /* <DEDUP_REMOVED lines=13> */
.L_x_977:
[----:B------:R-:W-:-:S04]  /*3690*/  MOV R5, c[0x0][0x32c] ;  /* 0x0000cb0000057a02 */ /* 0x000fc80000000f00 */
[----:B------:R-:W-:-:S13]  /*36a0*/  ISETP.NE.AND P0, PT, R5, 0x1, PT ;  /* 0x000000010500780c */ /* 0x000fda0003f05270 */
[----:B------:R-:W-:-:S05]  /*36b0*/  @P0 IMAD.HI.U32 R5, R6, c[0x0][0x330], RZ ;  /* 0x0000cc0006050a27 */ /* 0x000fca00078e00ff */
[----:B------:R-:W-:Y:S02]  /*36c0*/  @P0 SHF.R.U32.HI R6, RZ, c[0x0][0x334], R5 ;  /* 0x0000cd00ff060a19 */ /* 0x000fe40000011605 */
.L_x_978:
[----:B------:R-:W-:Y:S05]  /*36d0*/  BSYNC B0 ;  /* 0x0000000000007941 */ /* 0x000fea0003800000 */
.L_x_976:
[----:B------:R-:W-:-:S04]  /*36e0*/  IMAD R6, R6, c[0x0][0x32c], -R80 ;  /* 0x0000cb0006067a24 */ /* 0x000fc800078e0a50 */
[----:B------:R-:W-:-:S05]  /*36f0*/  IMAD.IADD R6, R6, 0x1, -R237 ;  /* 0x0000000106067824 */ /* 0x000fca00078e0aed */
[----:B------:R-:W-:Y:S02]  /*3700*/  IADD3 R5, R6, c[0x0][0x32c], RZ ;  /* 0x0000cb0006057a10 */ /* 0x000fe40007ffe0ff */
[----:B------:R-:W-:Y:S02]  /*3710*/  IMNMX R14, R14, R6, !PT ;  /* 0x000000060e0e7217 */ /* 0x000fe40007800200 */
[----:B------:R-:W-:Y:S02]  /*3720*/  IMNMX R15, R15, R5, PT ;  /* 0x000000050f0f7217 */ /* 0x000fe40003800200 */
.L_x_975:
[----:B------:R-:W-:Y:S01]  /*3730*/  ISETP.LT.AND P2, PT, RZ, UR21, PT ;  /* 0x00000015ff007c0c */ /* 0x000fe2000bf41270 */
[----:B------:R-:W1:Y:S03]  /*3740*/  SHFL.IDX PT, R11, R11, 0x1, 0x1c1f ;  /* 0x003c1f000b0b7f89 */ /* 0x000e6600000e0000 */
[----:B------:R-:W-:-:S04]  /*3750*/  ISETP.GT.AND P0, PT, R14, RZ, P2 ;  /* 0x000000ff0e00720c */ /* 0x000fc80001704270 */
[----:B------:R-:W-:-:S04]  /*3760*/  ISETP.LT.OR P0, PT, R15, 0x1, P0 ;  /* 0x000000010f00780c */ /* 0x000fc80000701670 */
[----:B------:R-:W-:Y:S02]  /*3770*/  FSEL R12, R16, -INF , !P0 ;  /* 0xff800000100c7808 */ /* 0x000fe40004000000 */
[----:B------:R-:W-:-:S04]  /*3780*/  ISETP.GT.AND P0, PT, R14, 0x1, P2 ;  /* 0x000000010e00780c */ /* 0x000fc80001704270 */
[----:B------:R-:W-:-:S04]  /*3790*/  ISETP.LT.OR P0, PT, R15, 0x2, P0 ;  /* 0x000000020f00780c */ /* 0x000fc80000701670 */
[----:B------:R-:W-:Y:S02]  /*37a0*/  FSEL R17, R17, -INF , !P0 ;  /* 0xff80000011117808 */ /* 0x000fe40004000000 */
[----:B------:R-:W-:Y:S01]  /*37b0*/  ISETP.GT.AND P0, PT, R14, 0x8, P2 ;  /* 0x000000080e00780c */ /* 0x000fe20001704270 */
[----:B-1----:R-:W-:-:S03]  /*37c0*/  IMAD.IADD R10, R10, 0x1, R11 ;  /* 0x000000010a0a7824 */ /* 0x002fc600078e020b */
[----:B------:R-:W-:Y:S02]  /*37d0*/  ISETP.LT.OR P0, PT, R15, 0x9, P0 ;  /* 0x000000090f00780c */ /* 0x000fe40000701670 */
[----:B------:R-:W-:Y:S02]  /*37e0*/  IMNMX R0, R10, R0, PT ;  /* 0x000000000a007217 */ /* 0x000fe40003800200 */
        /* <DEDUP_REMOVED lines=38> */
[----:B------:R-:W-:-:S03]  /*3a50*/  IMAD.IADD R14, R8, 0x1, R11 ;  /* 0x00000001080e7824 */ /* 0x000fc600078e020b */
[----:B------:R-:W-:-:S04]  /*3a60*/  ISETP.LT.OR P0, PT, R15, 0x3a, P0 ;  /* 0x0000003a0f00780c */ /* 0x000fc80000701670 */
[----:B------:R-:W-:Y:S02]  /*3a70*/  FSEL R165, R65, -INF , !P0 ;  /* 0xff80000041a57808 */ /* 0x000fe40004000000 */
[----:B------:R-:W-:-:S13]  /*3a80*/  PLOP3.LUT P0, PT, PT, PT, UP1, 0x40, 0x0 ;  /* 0x000000000000781c */ /* 0x000fda0003f0e818 */
        /* <DEDUP_REMOVED lines=13> */
.L_x_981:
[----:B------:R-:W-:-:S04]  /*3b60*/  MOV R8, c[0x0][0x32c] ;  /* 0x0000cb0000087a02 */ /* 0x000fc80000000f00 */
[----:B------:R-:W-:-:S13]  /*3b70*/  ISETP.NE.AND P0, PT, R8, 0x1, PT ;  /* 0x000000010800780c */ /* 0x000fda0003f05270 */
[----:B------:R-:W-:-:S05]  /*3b80*/  @P0 IMAD.HI.U32 R8, R11, c[0x0][0x330], RZ ;  /* 0x0000cc000b080a27 */ /* 0x000fca00078e00ff */
[----:B------:R-:W-:Y:S02]  /*3b90*/  @P0 SHF.R.U32.HI R11, RZ, c[0x0][0x334], R8 ;  /* 0x0000cd00ff0b0a19 */ /* 0x000fe40000011608 */
.L_x_982:
[----:B------:R-:W-:Y:S05]  /*3ba0*/  BSYNC B0 ;  /* 0x0000000000007941 */ /* 0x000fea0003800000 */
.L_x_980:
[----:B------:R-:W-:-:S04]  /*3bb0*/  IMAD R10, R11, c[0x0][0x32c], -R80 ;  /* 0x0000cb000b0a7a24 */ /* 0x000fc800078e0a50 */
[----:B------:R-:W-:-:S05]  /*3bc0*/  IMAD.IADD R10, R10, 0x1, -R237 ;  /* 0x000000010a0a7824 */ /* 0x000fca00078e0aed */
[----:B------:R-:W-:Y:S02]  /*3bd0*/  IADD3 R8, R10, c[0x0][0x32c], RZ ;  /* 0x0000cb000a087a10 */ /* 0x000fe40007ffe0ff */
[----:B------:R-:W-:Y:S02]  /*3be0*/  IMNMX R14, R14, R10, !PT ;  /* 0x0000000a0e0e7217 */ /* 0x000fe40007800200 */
[----:B------:R-:W-:Y:S02]  /*3bf0*/  IMNMX R0, R0, R8, PT ;  /* 0x0000000800007217 */ /* 0x000fe40003800200 */
.L_x_979:
[----:B------:R-:W-:Y:S01]  /*3c00*/  ISETP.GT.AND P0, PT, R14, 0x8, P2 ;  /* 0x000000080e00780c */ /* 0x000fe20001704270 */
[----:B------:R-:W-:Y:S01]  /*3c10*/  IMAD.SHL.U32 R227, R4, 0x2, RZ ;  /* 0x0000000204e37824 */ /* 0x000fe200078e00ff */
[----:B------:R-:W-:Y:S01]  /*3c20*/  FMNMX.FTZ R20, R12, R17, !PT ;  /* 0x000000110c147209 */ /* 0x000fe20007810000 */
[----:B------:R-:W-:Y:S01]  /*3c30*/  ULDC.64 UR4, c[0x0][0x2c8] ;  /* 0x0000b20000047ab9 */ /* 0x000fe20000000a00 */
[----:B------:R-:W-:Y:S01]  /*3c40*/  ISETP.LT.OR P0, PT, R0, 0x9, P0 ;  /* 0x000000090000780c */ /* 0x000fe20000701670 */
[--C-:B------:R-:W-:Y:S01]  /*3c50*/  IMAD R222, R3, 0x2, R227.reuse ;  /* 0x0000000203de7824 */ /* 0x100fe200078e02e3 */
[----:B------:R-:W-:Y:S01]  /*3c60*/  FMNMX.FTZ R20, R24, R20, !PT ;  /* 0x0000001418147209 */ /* 0x000fe20007810000 */
[----:B------:R-:W-:Y:S01]  /*3c70*/  IMAD R221, R2, 0x2, R227 ;  /* 0x0000000202dd7824 */ /* 0x000fe200078e02e3 */
[----:B------:R-:W-:Y:S01]  /*3c80*/  FSEL R26, R26, -INF , !P0 ;  /* 0xff8000001a1a7808 */ /* 0x000fe20004000000 */
[----:B------:R-:W-:Y:S01]  /*3c90*/  IMAD R220, R2, 0x2, R222 ;  /* 0x0000000202dc7824 */ /* 0x000fe200078e02de */
[----:B------:R-:W-:Y:S01]  /*3ca0*/  ISETP.GT.AND P0, PT, R14, 0x9, P2 ;  /* 0x000000090e00780c */ /* 0x000fe20001704270 */
[----:B------:R-:W-:Y:S01]  /*3cb0*/  LDSM.16.MT88.4 R136, [R222+0x100] ;  /* 0x00010000de88783b */ /* 0x000fe20000004200 */
[----:B------:R-:W-:Y:S01]  /*3cc0*/  FMNMX.FTZ R20, R25, R20, !PT ;  /* 0x0000001419147209 */ /* 0x000fe20007810000 */
[----:B------:R-:W-:Y:S01]  /*3cd0*/  UIMAD.WIDE.U32 UR26, UR25, UR4, URZ ;  /* 0x00000004191a72a5 */ /* 0x000fe2000f8e003f */
[----:B------:R-:W-:Y:S01]  /*3ce0*/  ISETP.LT.OR P0, PT, R0, 0xa, P0 ;  /* 0x0000000a0000780c */ /* 0x000fe20000701670 */
[----:B------:R-:W-:Y:S01]  /*3cf0*/  LDSM.16.MT88.4 R156, [R227+0x100] ;  /* 0x00010000e39c783b */ /* 0x000fe20000004200 */
[----:B------:R-:W-:Y:S01]  /*3d00*/  FMNMX.FTZ R20, R7, R20, !PT ;  /* 0x0000001407147209 */ /* 0x000fe20007810000 */
[----:B------:R-:W-:Y:S01]  /*3d10*/  @UP2 USHF.R.U32.HI UR25, URZ, UR5, UR27 ;  /* 0x000000053f192299 */ /* 0x000fe2000801161b */
[----:B------:R-:W-:Y:S01]  /*3d20*/  FSEL R27, R27, -INF , !P0 ;  /* 0xff8000001b1b7808 */ /* 0x000fe20004000000 */
[----:B------:R-:W-:Y:S01]  /*3d30*/  LDSM.16.MT88.4 R144, [R221+0x100] ;  /* 0x00010000dd90783b */ /* 0x000fe20000004200 */
[----:B------:R-:W-:Y:S01]  /*3d40*/  ISETP.GT.AND P0, PT, R14, 0x10, P2 ;  /* 0x000000100e00780c */ /* 0x000fe20001704270 */
[----:B------:R-:W-:Y:S01]  /*3d50*/  UIADD3 UR4, UR24, UR25, URZ ;  /* 0x0000001918047290 */ /* 0x000fe2000fffe03f */
[----:B------:R-:W-:Y:S01]  /*3d60*/  FMNMX.FTZ R20, R6, R20, !PT ;  /* 0x0000001406147209 */ /* 0x000fe20007810000 */
[----:B------:R-:W-:Y:S01]  /*3d70*/  LDSM.16.MT88.4 R152, [R220+0x100] ;  /* 0x00010000dc98783b */ /* 0x000fe20000004200 */
[----:B------:R-:W-:Y:S01]  /*3d80*/  ISETP.LT.OR P0, PT, R0, 0x11, P0 ;  /* 0x000000110000780c */ /* 0x000fe20000701670 */
[----:B------:R-:W-:Y:S01]  /*3d90*/  ULDC UR25, c[0x0][0x328] ;  /* 0x0000ca0000197ab9 */ /* 0x000fe20000000800 */
[----:B------:R-:W-:Y:S01]  /*3da0*/  FMNMX.FTZ R20, R5, R20, !PT ;  /* 0x0000001405147209 */ /* 0x000fe20007810000 */
[----:B------:R-:W-:Y:S01]  /*3db0*/  LDSM.16.MT88.4 R40, [R227+0x2100] ;  /* 0x00210000e328783b */ /* 0x000fe20000004200 */
[----:B------:R-:W-:Y:S01]  /*3dc0*/  FSEL R11, R62, -INF , !P0 ;  /* 0xff8000003e0b7808 */ /* 0x000fe20004000000 */
[----:B------:R-:W-:Y:S01]  /*3dd0*/  UIADD3 UR21, UR21, -0x2, URZ ;  /* 0xfffffffe15157890 */ /* 0x000fe2000fffe03f */
[----:B------:R-:W-:Y:S01]  /*3de0*/  ISETP.GT.AND P0, PT, R14, 0x11, P2 ;  /* 0x000000110e00780c */ /* 0x000fe20001704270 */
[----:B------:R-:W-:Y:S01]  /*3df0*/  LDSM.16.MT88.4 R72, [R227+0x4100] ;  /* 0x00410000e348783b */ /* 0x000fe20000004200 */
[----:B------:R-:W-:Y:S01]  /*3e00*/  FMNMX.FTZ R20, R9, R20, !PT ;  /* 0x0000001409147209 */ /* 0x000fe20007810000 */
[----:B------:R-:W-:Y:S01]  /*3e10*/  UIADD3 UR25, UR4, UR25, URZ ;  /* 0x0000001904197290 */ /* 0x000fe2000fffe03f */
[----:B------:R-:W-:Y:S01]  /*3e20*/  ISETP.LT.OR P0, PT, R0, 0x12, P0 ;  /* 0x000000120000780c */ /* 0x000fe20000701670 */
[----:B------:R-:W-:Y:S01]  /*3e30*/  LDSM.16.MT88.4 R80, [R222+0x4100] ;  /* 0x00410000de50783b */ /* 0x000fe20000004200 */
[----:B------:R-:W-:-:S02]  /*3e40*/  FMNMX.FTZ R20, R180, R20, !PT ;  /* 0x00000014b4147209 */ /* 0x000fc40007810000 */
[----:B------:R-:W-:Y:S01]  /*3e50*/  FSEL R10, R63, -INF , !P0 ;  /* 0xff8000003f0a7808 */ /* 0x000fe20004000000 */
[----:B------:R-:W-:Y:S01]  /*3e60*/  LDSM.16.MT88.4 R88, [R221+0x4100] ;  /* 0x00410000dd58783b */ /* 0x000fe20000004200 */
[----:B------:R-:W-:Y:S02]  /*3e70*/  ISETP.GT.AND P0, PT, R14, 0x18, P2 ;  /* 0x000000180e00780c */ /* 0x000fe40001704270 */
[----:B------:R-:W-:Y:S01]  /*3e80*/  FMNMX.FTZ R20, R181, R20, !PT ;  /* 0x00000014b5147209 */ /* 0x000fe20007810000 */
[----:B------:R-:W-:Y:S01]  /*3e90*/  LDSM.16.MT88.4 R96, [R220+0x4100] ;  /* 0x00410000dc60783b */ /* 0x000fe20000004200 */
[----:B------:R-:W-:Y:S02]  /*3ea0*/  ISETP.LT.OR P0, PT, R0, 0x19, P0 ;  /* 0x000000190000780c */ /* 0x000fe40000701670 */
[----:B------:R-:W-:Y:S01]  /*3eb0*/  FMNMX.FTZ R20, R182, R20, !PT ;  /* 0x00000014b6147209 */ /* 0x000fe20007810000 */
[----:B------:R-:W-:Y:S01]  /*3ec0*/  LDSM.16.MT88.4 R104, [R227+0x6100] ;  /* 0x00610000e368783b */ /* 0x000fe20000004200 */
[----:B------:R-:W-:-:S02]  /*3ed0*/  FSEL R8, R58, -INF , !P0 ;  /* 0xff8000003a087808 */ /* 0x000fc40004000000 */
[----:B------:R-:W-:Y:S01]  /*3ee0*/  ISETP.GT.AND P0, PT, R14, 0x19, P2 ;  /* 0x000000190e00780c */ /* 0x000fe20001704270 */
[----:B------:R-:W-:Y:S01]  /*3ef0*/  LDSM.16.MT88.4 R112, [R222+0x6100] ;  /* 0x00610000de70783b */ /* 0x000fe20000004200 */
[----:B------:R-:W-:Y:S02]  /*3f00*/  FMNMX.FTZ R20, R183, R20, !PT ;  /* 0x00000014b7147209 */ /* 0x000fe40007810000 */
[----:B------:R-:W-:Y:S01]  /*3f10*/  ISETP.LT.OR P0, PT, R0, 0x1a, P0 ;  /* 0x0000001a0000780c */ /* 0x000fe20000701670 */
[----:B------:R-:W-:Y:S01]  /*3f20*/  LDSM.16.MT88.4 R120, [R221+0x6100] ;  /* 0x00610000dd78783b */ /* 0x000fe20000004200 */
[----:B------:R-:W-:Y:S02]  /*3f30*/  FMNMX.FTZ R20, R193, R20, !PT ;  /* 0x00000014c1147209 */ /* 0x000fe40007810000 */
        /* <DEDUP_REMOVED lines=9> */
[----:B------:R-:W-:Y:S02]  /*3fd0*/  ISETP.GT.AND P0, PT, R14, 0x21, P2 ;  /* 0x000000210e00780c */ /* 0x000fe40001704270 */
[----:B------:R-:W-:-:S02]  /*3fe0*/  FMNMX.FTZ R20, R165, R20, !PT ;  /* 0x00000014a5147209 */ /* 0x000fc40007810000 */
[----:B------:R-:W-:-:S03]  /*3ff0*/  ISETP.LT.OR P0, PT, R0, 0x22, P0 ;  /* 0x000000220000780c */ /* 0x000fc60000701670 */
[----:B------:R-:W1:Y:S01]  /*4000*/  SHFL.BFLY PT, R15, R20, 0x2, 0x1f ;  /* 0x0c401f00140f7f89 */ /* 0x000e6200000e0000 */
        /* <DEDUP_REMOVED lines=8> */
[----:B------:R-:W-:Y:S01]  /*4090*/  LDSM.16.MT88.4 R48, [R222+0x2100] ;  /* 0x00210000de30783b */ /* 0x000fe20000004200 */
[----:B-1----:R-:W-:Y:S02]  /*40a0*/  FMNMX.FTZ R20, R20, R15, !PT ;  /* 0x0000000f14147209 */ /* 0x002fe40007810000 */
        /* <DEDUP_REMOVED lines=8> */
[----:B------:R-:W-:-:S04]  /*4130*/  ISETP.GT.AND P0, PT, R14, RZ, P2 ;  /* 0x000000ff0e00720c */ /* 0x000fc80001704270 */
[----:B------:R-:W-:-:S04]  /*4140*/  ISETP.LT.OR P0, PT, R0, 0x1, P0 ;  /* 0x000000010000780c */ /* 0x000fc80000701670 */
[----:B------:R-:W-:Y:S02]  /*4150*/  FSEL R18, R18, -INF , !P0 ;  /* 0xff80000012127808 */ /* 0x000fe40004000000 */
[----:B------:R-:W-:Y:S02]  /*4160*/  ISETP.GT.AND P0, PT, R14, 0x38, P2 ;  /* 0x000000380e00780c */ /* 0x000fe40001704270 */
[----:B------:R-:W-:Y:S02]  /*4170*/  FMNMX.FTZ R21, R18, R19, !PT ;  /* 0x0000001312157209 */ /* 0x000fe40007810000 */
[----:B------:R-:W-:Y:S02]  /*4180*/  ISETP.LT.OR P0, PT, R0, 0x39, P0 ;  /* 0x000000390000780c */ /* 0x000fe40000701670 */
[----:B------:R-:W-:Y:S02]  /*4190*/  FMNMX.FTZ R21, R26, R21, !PT ;  /* 0x000000151a157209 */ /* 0x000fe40007810000 */
[----:B------:R-:W-:-:S02]  /*41a0*/  FSEL R186, R66, -INF , !P0 ;  /* 0xff80000042ba7808 */ /* 0x000fc40004000000 */
[----:B------:R-:W-:Y:S02]  /*41b0*/  FMNMX.FTZ R21, R27, R21, !PT ;  /* 0x000000151b157209 */ /* 0x000fe40007810000 */
[----:B------:R-:W-:Y:S02]  /*41c0*/  ISETP.GT.AND P0, PT, R14, 0x39, P2 ;  /* 0x000000390e00780c */ /* 0x000fe40001704270 */
[----:B------:R-:W-:Y:S01]  /*41d0*/  FMNMX.FTZ R21, R11, R21, !PT ;  /* 0x000000150b157209 */ /* 0x000fe20007810000 */
[----:B------:R-:W-:Y:S01]  /*41e0*/  SHFL.BFLY PT, R14, R20, 0x1, 0x1f ;  /* 0x0c201f00140e7f89 */ /* 0x000fe200000e0000 */
[----:B------:R-:W-:Y:S02]  /*41f0*/  ISETP.LT.OR P0, PT, R0, 0x3a, P0 ;  /* 0x0000003a0000780c */ /* 0x000fe40000701670 */
[----:B------:R-:W-:Y:S02]  /*4200*/  FMNMX.FTZ R21, R10, R21, !PT ;  /* 0x000000150a157209 */ /* 0x000fe40007810000 */
[----:B------:R-:W-:-:S02]  /*4210*/  FSEL R185, R67, -INF , !P0 ;  /* 0xff80000043b97808 */ /* 0x000fc40004000000 */
[----:B------:R-:W-:Y:S01]  /*4220*/  FMNMX.FTZ R21, R8, R21, !PT ;  /* 0x0000001508157209 */ /* 0x000fe20007810000 */
[----:B------:R-:W-:Y:S03]  /*4230*/  LDSM.16.MT88.4 R64, [R220+0x2100] ;  /* 0x00210000dc40783b */ /* 0x000fe60000004200 */
[----:B------:R-:W-:-:S04]  /*4240*/  FMNMX.FTZ R21, R16, R21, !PT ;  /* 0x0000001510157209 */ /* 0x000fc80007810000 */
[----:B------:R-:W-:-:S04]  /*4250*/  FMNMX.FTZ R21, R187, R21, !PT ;  /* 0x00000015bb157209 */ /* 0x000fc80007810000 */
[----:B------:R-:W-:-:S04]  /*4260*/  FMNMX.FTZ R21, R189, R21, !PT ;  /* 0x00000015bd157209 */ /* 0x000fc80007810000 */
[----:B------:R-:W-:-:S04]  /*4270*/  FMNMX.FTZ R21, R190, R21, !PT ;  /* 0x00000015be157209 */ /* 0x000fc80007810000 */
[----:B------:R-:W-:-:S04]  /*4280*/  FMNMX.FTZ R21, R191, R21, !PT ;  /* 0x00000015bf157209 */ /* 0x000fc80007810000 */
[----:B------:R-:W-:-:S04]  /*4290*/  FMNMX.FTZ R21, R164, R21, !PT ;  /* 0x00000015a4157209 */ /* 0x000fc80007810000 */
[----:B------:R-:W-:-:S04]  /*42a0*/  FMNMX.FTZ R0, R188, R21, !PT ;  /* 0x00000015bc007209 */ /* 0x000fc80007810000 */
[----:B------:R-:W-:-:S04]  /*42b0*/  FMNMX.FTZ R0, R186, R0, !PT ;  /* 0x00000000ba007209 */ /* 0x000fc80007810000 */
[----:B------:R-:W-:-:S05]  /*42c0*/  FMNMX.FTZ R0, R185, R0, !PT ;  /* 0x00000000b9007209 */ /* 0x000fca0007810000 */
[----:B------:R-:W1:Y:S02]  /*42d0*/  SHFL.BFLY PT, R15, R0, 0x2, 0x1f ;  /* 0x0c401f00000f7f89 */ /* 0x000e6400000e0000 */
[----:B-1----:R-:W-:Y:S02]  /*42e0*/  FMNMX.FTZ R15, R0, R15, !PT ;  /* 0x0000000f000f7209 */ /* 0x002fe40007810000 */
[----:B------:R-:W-:Y:S02]  /*42f0*/  FMNMX.FTZ R0, R20, R14, !PT ;  /* 0x0000000e14007209 */ /* 0x000fe40007810000 */
[----:B------:R-:W-:Y:S02]  /*4300*/  LDSM.16.MT88.4 R20, [R220+0x900] ;  /* 0x00090000dc14783b */ /* 0x000fe40000004200 */
[C---:B------:R-:W-:Y:S01]  /*4310*/  FSETP.NEU.FTZ.AND P0, PT, R0.reuse, -INF , PT ;  /* 0xff8000000000780b */ /* 0x040fe20003f1d000 */
[----:B------:R-:W-:Y:S01]  /*4320*/  FMUL.FTZ R166, R0, c[0x0][0x2d0] ;  /* 0x0000b40000a67a20 */ /* 0x000fe20000410000 */
[----:B------:R-:W1:Y:S04]  /*4330*/  SHFL.BFLY PT, R14, R15, 0x1, 0x1f ;  /* 0x0c201f000f0e7f89 */ /* 0x000e6800000e0000 */
        /* <DEDUP_REMOVED lines=9> */
[----:B------:R-:W2:Y:S01]  /*43d0*/  LDSM.16.MT88.4 R4, [R220+0x6100] ;  /* 0x00610000dc04783b */ /* 0x000ea20000004200 */
[----:B-1----:R-:W-:Y:S01]  /*43e0*/  FMNMX.FTZ R12, R15, R14, !PT ;  /* 0x0000000e0f0c7209 */ /* 0x002fe20007810000 */
[----:B------:R-:W1:Y:S01]  /*43f0*/  MUFU.EX2 R178, R178 ;  /* 0x000000b200b27308 */ /* 0x000e620000000800 */
[--C-:B------:R-:W-:Y:S02]  /*4400*/  FFMA.FTZ R15, R9, c[0x0][0x2d0], -R166.reuse ;  /* 0x0000b400090f7a23 */ /* 0x100fe400000108a6 */
[C---:B------:R-:W-:Y:S01]  /*4410*/  FSETP.NEU.FTZ.AND P0, PT, R12.reuse, -INF , PT ;  /* 0xff8000000c00780b */ /* 0x040fe20003f1d000 */
[----:B------:R-:W-:Y:S02]  /*4420*/  FMUL.FTZ R184, R12, c[0x0][0x2d0] ;  /* 0x0000b4000cb87a20 */ /* 0x000fe40000410000 */
[----:B------:R-:W-:-:S02]  /*4430*/  FFMA.FTZ R180, R180, c[0x0][0x2d0], -R166 ;  /* 0x0000b400b4b47a23 */ /* 0x000fc400000108a6 */
[----:B------:R-:W-:Y:S01]  /*4440*/  MUFU.EX2 R177, R177 ;  /* 0x000000b100b17308 */ /* 0x000fe20000000800 */
[----:B------:R-:W-:Y:S01]  /*4450*/  FSEL R184, R184, RZ, P0 ;  /* 0x000000ffb8b87208 */ /* 0x000fe20000000000 */
[--C-:B------:R-:W-:Y:S01]  /*4460*/  FFMA.FTZ R181, R181, c[0x0][0x2d0], -R166.reuse ;  /* 0x0000b400b5b57a23 */ /* 0x100fe200000108a6 */
[----:B------:R-:W-:Y:S01]  /*4470*/  PLOP3.LUT P0, PT, PT, PT, UP1, 0x40, 0x0 ;  /* 0x000000000000781c */ /* 0x000fe20003f0e818 */
[----:B------:R-:W-:Y:S02]  /*4480*/  FFMA.FTZ R182, R182, c[0x0][0x2d0], -R166 ;  /* 0x0000b400b6b67a23 */ /* 0x000fe400000108a6 */
[--C-:B------:R-:W-:Y:S02]  /*4490*/  FFMA.FTZ R172, R18, c[0x0][0x2d0], -R184.reuse ;  /* 0x0000b40012ac7a23 */ /* 0x100fe400000108b8 */
[--C-:B------:R-:W-:Y:S01]  /*44a0*/  FFMA.FTZ R174, R19, c[0x0][0x2d0], -R184.reuse ;  /* 0x0000b40013ae7a23 */ /* 0x100fe200000108b8 */
[----:B------:R-:W3:Y:S01]  /*44b0*/  MUFU.EX2 R173, R173 ;  /* 0x000000ad00ad7308 */ /* 0x000ee20000000800 */
[--C-:B------:R-:W-:Y:S01]  /*44c0*/  FFMA.FTZ R175, R26, c[0x0][0x2d0], -R184.reuse ;  /* 0x0000b4001aaf7a23 */ /* 0x100fe200000108b8 */
[----:B-1----:R-:W-:Y:S01]  /*44d0*/  F2FP.BF16.PACK_AB R128, R178, R179 ;  /* 0x000000b3b280723e */ /* 0x002fe200000010ff */
[----:B------:R-:W-:-:S02]  /*44e0*/  FFMA.FTZ R169, R27, c[0x0][0x2d0], -R184 ;  /* 0x0000b4001ba97a23 */ /* 0x000fc400000108b8 */
[--C-:B------:R-:W-:Y:S01]  /*44f0*/  FFMA.FTZ R168, R11, c[0x0][0x2d0], -R184.reuse ;  /* 0x0000b4000ba87a23 */ /* 0x100fe200000108b8 */
[----:B------:R-:W-:Y:S01]  /*4500*/  LDSM.16.MT88.4 R24, [R227+0x2900] ;  /* 0x00290000e318783b */ /* 0x000fe20000004200 */
[--C-:B------:R-:W-:Y:S01]  /*4510*/  FFMA.FTZ R14, R10, c[0x0][0x2d0], -R184.reuse ;  /* 0x0000b4000a0e7a23 */ /* 0x100fe200000108b8 */
[----:B------:R-:W-:Y:S01]  /*4520*/  MUFU.EX2 R172, R172 ;  /* 0x000000ac00ac7308 */ /* 0x000fe20000000800 */
[--C-:B------:R-:W-:Y:S02]  /*4530*/  FFMA.FTZ R3, R8, c[0x0][0x2d0], -R184.reuse ;  /* 0x0000b40008037a23 */ /* 0x100fe400000108b8 */
[----:B------:R-:W1:Y:S01]  /*4540*/  LDSM.16.MT88.4 R8, [R222+0x900] ;  /* 0x00090000de08783b */ /* 0x000e620000004200 */
[----:B------:R-:W-:Y:S02]  /*4550*/  FFMA.FTZ R2, R16, c[0x0][0x2d0], -R184 ;  /* 0x0000b40010027a23 */ /* 0x000fe400000108b8 */
[----:B------:R-:W-:Y:S01]  /*4560*/  FFMA.FTZ R183, R183, c[0x0][0x2d0], -R166 ;  /* 0x0000b400b7b77a23 */ /* 0x000fe200000108a6 */
[----:B------:R-:W4:Y:S01]  /*4570*/  LDSM.16.MT88.4 R16, [R222+0x2900] ;  /* 0x00290000de10783b */ /* 0x000f220000004200 */
[----:B------:R-:W5:Y:S01]  /*4580*/  MUFU.EX2 R174, R174 ;  /* 0x000000ae00ae7308 */ /* 0x000f620000000800 */
[----:B---3--:R-:W-:Y:S01]  /*4590*/  F2FP.BF16.PACK_AB R130, R173, R177 ;  /* 0x000000b1ad82723e */ /* 0x008fe200000010ff */
[----:B------:R-:W-:-:S02]  /*45a0*/  FFMA.FTZ R187, R187, c[0x0][0x2d0], -R184 ;  /* 0x0000b400bbbb7a23 */ /* 0x000fc400000108b8 */
[--C-:B------:R-:W-:Y:S02]  /*45b0*/  FFMA.FTZ R189, R189, c[0x0][0x2d0], -R184.reuse ;  /* 0x0000b400bdbd7a23 */ /* 0x100fe400000108b8 */
[--C-:B------:R-:W-:Y:S02]  /*45c0*/  FFMA.FTZ R190, R190, c[0x0][0x2d0], -R184.reuse ;  /* 0x0000b400bebe7a23 */ /* 0x100fe400000108b8 */
[----:B------:R-:W-:Y:S01]  /*45d0*/  MUFU.EX2 R175, R175 ;  /* 0x000000af00af7308 */ /* 0x000fe20000000800 */
[----:B------:R-:W-:Y:S02]  /*45e0*/  FFMA.FTZ R191, R191, c[0x0][0x2d0], -R184 ;  /* 0x0000b400bfbf7a23 */ /* 0x000fe400000108b8 */
[--C-:B------:R-:W-:Y:S02]  /*45f0*/  FFMA.FTZ R193, R193, c[0x0][0x2d0], -R166.reuse ;  /* 0x0000b400c1c17a23 */ /* 0x100fe400000108a6 */
[--C-:B------:R-:W-:Y:S02]  /*4600*/  FFMA.FTZ R192, R192, c[0x0][0x2d0], -R166.reuse ;  /* 0x0000b400c0c07a23 */ /* 0x100fe400000108a6 */
[--C-:B------:R-:W-:Y:S01]  /*4610*/  FFMA.FTZ R194, R167, c[0x0][0x2d0], -R166.reuse ;  /* 0x0000b400a7c27a23 */ /* 0x100fe200000108a6 */
[----:B------:R-:W3:Y:S01]  /*4620*/  MUFU.EX2 R169, R169 ;  /* 0x000000a900a97308 */ /* 0x000ee20000000800 */
[----:B-----5:R-:W-:Y:S01]  /*4630*/  F2FP.BF16.PACK_AB R129, R174, R172 ;  /* 0x000000acae81723e */ /* 0x020fe200000010ff */
[----:B------:R-:W-:-:S02]  /*4640*/  FFMA.FTZ R240, R165, c[0x0][0x2d0], -R166 ;  /* 0x0000b400a5f07a23 */ /* 0x000fc400000108a6 */
[--C-:B------:R-:W-:Y:S02]  /*4650*/  FFMA.FTZ R195, R164, c[0x0][0x2d0], -R184.reuse ;  /* 0x0000b400a4c37a23 */ /* 0x100fe400000108b8 */
[--C-:B------:R-:W-:Y:S01]  /*4660*/  FFMA.FTZ R188, R188, c[0x0][0x2d0], -R184.reuse ;  /* 0x0000b400bcbc7a23 */ /* 0x100fe200000108b8 */
[----:B------:R-:W-:Y:S01]  /*4670*/  LDSM.16.MT88.4 R164, [R227+0x1900] ;  /* 0x00190000e3a4783b */ /* 0x000fe20000004200 */
[----:B------:R-:W-:Y:S01]  /*4680*/  MUFU.EX2 R176, R176 ;  /* 0x000000b000b07308 */ /* 0x000fe20000000800 */
[--C-:B------:R-:W-:Y:S02]  /*4690*/  FFMA.FTZ R186, R186, c[0x0][0x2d0], -R184.reuse ;  /* 0x0000b400baba7a23 */ /* 0x100fe400000108b8 */
[----:B------:R-:W-:Y:S02]  /*46a0*/  FFMA.FTZ R239, R185, c[0x0][0x2d0], -R184 ;  /* 0x0000b400b9ef7a23 */ /* 0x000fe400000108b8 */
[----:B------:R-:W-:Y:S02]  /*46b0*/  FADD.FTZ R178, R179, R178 ;  /* 0x000000b2b3b27221 */ /* 0x000fe40000010000 */
[----:B------:R-:W-:Y:S01]  /*46c0*/  FADD.FTZ R172, R172, R174 ;  /* 0x000000aeacac7221 */ /* 0x000fe20000010000 */
[----:B---3--:R-:W-:Y:S01]  /*46d0*/  F2FP.BF16.PACK_AB R131, R169, R175 ;  /* 0x000000afa983723e */ /* 0x008fe200000010ff */
[----:B------:R-:W3:Y:S01]  /*46e0*/  MUFU.EX2 R171, R171 ;  /* 0x000000ab00ab7308 */ /* 0x000ee20000000800 */
[----:B------:R-:W-:-:S02]  /*46f0*/  FADD.FTZ R177, R177, R178 ;  /* 0x000000b2b1b17221 */ /* 0x000fc40000010000 */
[----:B------:R-:W-:Y:S02]  /*4700*/  FADD.FTZ R175, R175, R172 ;  /* 0x000000acafaf7221 */ /* 0x000fe40000010000 */
[----:B------:R-:W-:Y:S01]  /*4710*/  FADD.FTZ R177, R173, R177 ;  /* 0x000000b1adb17221 */ /* 0x000fe20000010000 */
[C---:B------:R-:W-:Y:S01]  /*4720*/  HMMA.16816.F32.BF16 R132, R128.reuse, R136, RZ ;  /* 0x000000888084723c */ /* 0x040fe200000418ff */
[----:B------:R-:W-:Y:S01]  /*4730*/  FADD.FTZ R175, R169, R175 ;  /* 0x000000afa9af7221 */ /* 0x000fe20000010000 */
        /* <DEDUP_REMOVED lines=36> */
[----:B------:R-:W1:Y:S06]  /*4980*/  MUFU.EX2 R195, R195 ;  /* 0x000000c300c37308 */ /* 0x000e6c0000000800 */
        /* <DEDUP_REMOVED lines=27> */
[----:B------:R-:W-:Y:S01]  /*4b40*/  HMMA.16816.F32.BF16 R132, R4, R8, R132 ;  /* 0x000000080484723c */ /* 0x000fe20000041884 */
[----:B------:R-:W-:-:S07]  /*4b50*/  FADD.FTZ R3, R2, R3 ;  /* 0x0000000302037221 */ /* 0x000fce0000010000 */
[C---:B------:R-:W-:Y:S01]  /*4b60*/  HMMA.16816.F32.BF16 R136, R4.reuse, R10, R136 ;  /* 0x0000000a0488723c */ /* 0x040fe20000041888 */
[----:B------:R-:W1:Y:S07]  /*4b70*/  LDSM.16.MT88.4 R8, [R221+0x2900] ;  /* 0x00290000dd08783b */ /* 0x000e6e0000004200 */
[C---:B----4-:R-:W-:Y:S08]  /*4b80*/  HMMA.16816.F32.BF16 R44, R4.reuse, R16, R44 ;  /* 0x00000010042c723c */ /* 0x050ff0000004182c */
[C---:B------:R-:W-:Y:S01]  /*4b90*/  HMMA.16816.F32.BF16 R48, R4.reuse, R18, R48 ;  /* 0x000000120430723c */ /* 0x040fe20000041830 */
[----:B------:R-:W2:Y:S07]  /*4ba0*/  LDSM.16.MT88.4 R16, [R221+0x4900] ;  /* 0x00490000dd10783b */ /* 0x000eae0000004200 */
[C---:B------:R-:W-:Y:S08]  /*4bb0*/  HMMA.16816.F32.BF16 R148, R4.reuse, R20, R148 ;  /* 0x000000140494723c */ /* 0x040ff00000041894 */
[C---:B------:R-:W-:Y:S01]  /*4bc0*/  HMMA.16816.F32.BF16 R152, R4.reuse, R22, R152 ;  /* 0x000000160498723c */ /* 0x040fe20000041898 */
[----:B------:R-:W-:Y:S07]  /*4bd0*/  LDSM.16.MT88.4 R20, [R227+0x4900] ;  /* 0x00490000e314783b */ /* 0x000fee0000004200 */
[C---:B------:R-:W-:Y:S08]  /*4be0*/  HMMA.16816.F32.BF16 R160, R4.reuse, R32, R160 ;  /* 0x0000002004a0723c */ /* 0x040ff000000418a0 */
[C---:B-1----:R-:W-:Y:S08]  /*4bf0*/  HMMA.16816.F32.BF16 R52, R4.reuse, R8, R52 ;  /* 0x000000080434723c */ /* 0x042ff00000041834 */
[C---:B------:R-:W-:Y:S01]  /*4c00*/  HMMA.16816.F32.BF16 R56, R4.reuse, R10, R56 ;  /* 0x0000000a0438723c */ /* 0x040fe20000041838 */
[----:B------:R-:W1:Y:S07]  /*4c10*/  LDSM.16.MT88.4 R8, [R220+0x4900] ;  /* 0x00490000dc08783b */ /* 0x000e6e0000004200 */
[C---:B--2---:R-:W-:Y:S08]  /*4c20*/  HMMA.16816.F32.BF16 R84, R4.reuse, R16, R84 ;  /* 0x000000100454723c */ /* 0x044ff00000041854 */
[C---:B------:R-:W-:Y:S01]  /*4c30*/  HMMA.16816.F32.BF16 R88, R4.reuse, R18, R88 ;  /* 0x000000120458723c */ /* 0x040fe20000041858 */
[----:B------:R-:W2:Y:S07]  /*4c40*/  LDSM.16.MT88.4 R16, [R221+0x6900] ;  /* 0x00690000dd10783b */ /* 0x000eae0000004200 */
[C---:B------:R-:W-:Y:S01]  /*4c50*/  HMMA.16816.F32.BF16 R156, R4.reuse, R34, R156 ;  /* 0x00000022049c723c */ /* 0x040fe2000004189c */
[----:B------:R-:W-:Y:S07]  /*4c60*/  LDSM.16.MT88.4 R32, [R220+0x2900] ;  /* 0x00290000dc20783b */ /* 0x000fee0000004200 */
        /* <DEDUP_REMOVED lines=9> */
[C---:B------:R-:W-:Y:S08]  /*4d00*/  HMMA.16816.F32.BF16 R68, R4.reuse, R20, R68 ;  /* 0x000000140444723c */ /* 0x040ff00000041844 */
        /* <DEDUP_REMOVED lines=14> */
[C---:B---3--:R-:W-:Y:S08]  /*4df0*/  HMMA.16816.F32.BF16 R100, R4.reuse, R24, R100 ;  /* 0x000000180464723c */ /* 0x048ff00000041864 */
[C---:B------:R-:W-:Y:S01]  /*4e00*/  HMMA.16816.F32.BF16 R104, R4.reuse, R26, R104 ;  /* 0x0000001a0468723c */ /* 0x040fe20000041868 */
[----:B------:R-:W3:Y:S07]  /*4e10*/  LDSM.16.MT88.4 R24, [R227+0x1100] ;  /* 0x00110000e318783b */ /* 0x000eee0000004200 */
[C---:B----4-:R-:W-:Y:S08]  /*4e20*/  HMMA.16816.F32.BF16 R108, R4.reuse, R20, R108 ;  /* 0x00000014046c723c */ /* 0x050ff0000004186c */
[----:B------:R-:W-:Y:S01]  /*4e30*/  HMMA.16816.F32.BF16 R112, R4, R22, R112 ;  /* 0x000000160470723c */ /* 0x000fe20000041870 */
[----:B------:R-:W4:Y:S06]  /*4e40*/  LDSM.16.MT88.4 R20, [R222+0x1100] ;  /* 0x00110000de14783b */ /* 0x000f2c0000004200 */
        /* <DEDUP_REMOVED lines=13> */
[----:B------:R-:W-:Y:S01]  /*4f20*/  HMMA.16816.F32.BF16 R40, R4, R18, R40 ;  /* 0x000000120428723c */ /* 0x000fe20000041828 */
[----:B------:R-:W2:Y:S01]  /*4f30*/  LDSM.16.MT88.4 R16, [R221+0x5100] ;  /* 0x00510000dd10783b */ /* 0x000ea20000004200 */
[----:B------:R-:W-:-:S04]  /*4f40*/  FADD.FTZ R190, R195, R190 ;  /* 0x000000bec3be7221 */ /* 0x000fc80000010000 */
[----:B------:R-:W-:Y:S02]  /*4f50*/  FADD.FTZ R190, R188, R190 ;  /* 0x000000bebcbe7221 */ /* 0x000fe40000010000 */
        /* <DEDUP_REMOVED lines=17> */
[----:B------:R-:W5:Y:S07]  /*5070*/  LDSM.16.MT88.4 R32, [R227+0x5100] ;  /* 0x00510000e320783b */ /* 0x000f6e0000004200 */
[C---:B------:R-:W-:Y:S08]  /*5080*/  HMMA.16816.F32.BF16 R148, R4.reuse, R28, R148 ;  /* 0x0000001c0494723c */ /* 0x040ff00000041894 */
        /* <DEDUP_REMOVED lines=14> */
[C---:B-----5:R-:W-:Y:S08]  /*5170*/  HMMA.16816.F32.BF16 R68, R4.reuse, R32, R68 ;  /* 0x000000200444723c */ /* 0x060ff00000041844 */
        /* <DEDUP_REMOVED lines=16> */
[C---:B------:R-:W-:Y:S01]  /*5280*/  F2FP.BF16.PACK_AB R7, R239.reuse, R186 ;  /* 0x000000baef07723e */ /* 0x040fe200000010ff */
[----:B------:R-:W-:Y:S02]  /*5290*/  FADD.FTZ R186, R186, R190 ;  /* 0x000000bebaba7221 */ /* 0x000fe40000010000 */
[----:B------:R-:W-:Y:S02]  /*52a0*/  FADD.FTZ R193, R194, R193 ;  /* 0x000000c1c2c17221 */ /* 0x000fe40000010000 */
[----:B------:R-:W-:Y:S02]  /*52b0*/  FADD.FTZ R239, R239, R186 ;  /* 0x000000baefef7221 */ /* 0x000fe40000010000 */
[----:B--2---:R-:W-:Y:S01]  /*52c0*/  HMMA.16816.F32.BF16 R36, R4, R16, R36 ;  /* 0x000000100424723c */ /* 0x004fe20000041824 */
[----:B------:R-:W-:-:S07]  /*52d0*/  FADD.FTZ R240, R240, R193 ;  /* 0x000000c1f0f07221 */ /* 0x000fce0000010000 */
[C---:B------:R-:W-:Y:S01]  /*52e0*/  HMMA.16816.F32.BF16 R40, R4.reuse, R18, R40 ;  /* 0x000000120428723c */ /* 0x040fe20000041828 */
[----:B------:R-:W2:Y:S07]  /*52f0*/  LDSM.16.MT88.4 R16, [R227+0x5900] ;  /* 0x00590000e310783b */ /* 0x000eae0000004200 */
[C---:B-1----:R-:W-:Y:S08]  /*5300*/  HMMA.16816.F32.BF16 R52, R4.reuse, R8, R52 ;  /* 0x000000080434723c */ /* 0x042ff00000041834 */
[C---:B------:R-:W-:Y:S01]  /*5310*/  HMMA.16816.F32.BF16 R56, R4.reuse, R10, R56 ;  /* 0x0000000a0438723c */ /* 0x040fe20000041838 */
[----:B------:R-:W1:Y:S07]  /*5320*/  LDSM.16.MT88.4 R8, [R227+0x7900] ;  /* 0x00790000e308783b */ /* 0x000e6e0000004200 */
[C---:B------:R-:W-:Y:S08]  /*5330*/  HMMA.16816.F32.BF16 R160, R4.reuse, R164, R160 ;  /* 0x000000a404a0723c */ /* 0x040ff000000418a0 */
        /* <DEDUP_REMOVED lines=21> */
[C---:B------:R-:W-:Y:S08]  /*5490*/  HMMA.16816.F32.BF16 R64, R4.reuse, R166, R64 ;  /* 0x000000a60440723c */ /* 0x040ff00000041840 */
[C---:B-----5:R-:W-:Y:S08]  /*54a0*/  HMMA.16816.F32.BF16 R76, R4.reuse, R32, R76 ;  /* 0x00000020044c723c */ /* 0x060ff0000004184c */
[C---:B------:R-:W-:Y:S08]  /*54b0*/  HMMA.16816.F32.BF16 R80, R4.reuse, R34, R80 ;  /* 0x000000220450723c */ /* 0x040ff00000041850 */
[C---:B------:R-:W-:Y:S08]  /*54c0*/  HMMA.16816.F32.BF16 R84, R4.reuse, R28, R84 ;  /* 0x0000001c0454723c */ /* 0x040ff00000041854 */
[C---:B------:R-:W-:Y:S08]  /*54d0*/  HMMA.16816.F32.BF16 R88, R4.reuse, R30, R88 ;  /* 0x0000001e0458723c */ /* 0x040ff00000041858 */
[C---:B---3--:R-:W-:Y:S08]  /*54e0*/  HMMA.16816.F32.BF16 R92, R4.reuse, R24, R92 ;  /* 0x00000018045c723c */ /* 0x048ff0000004185c */
[C---:B------:R-:W-:Y:S08]  /*54f0*/  HMMA.16816.F32.BF16 R96, R4.reuse, R26, R96 ;  /* 0x0000001a0460723c */ /* 0x040ff00000041860 */
[C---:B----4-:R-:W-:Y:S08]  /*5500*/  HMMA.16816.F32.BF16 R108, R4.reuse, R20, R108 ;  /* 0x00000014046c723c */ /* 0x050ff0000004186c */
[C---:B------:R-:W-:Y:S08]  /*5510*/  HMMA.16816.F32.BF16 R112, R4.reuse, R22, R112 ;  /* 0x000000160470723c */ /* 0x040ff00000041870 */
[C---:B--2---:R-:W-:Y:S08]  /*5520*/  HMMA.16816.F32.BF16 R116, R4.reuse, R16, R116 ;  /* 0x000000100474723c */ /* 0x044ff00000041874 */
[C---:B------:R-:W-:Y:S08]  /*5530*/  HMMA.16816.F32.BF16 R120, R4.reuse, R18, R120 ;  /* 0x000000120478723c */ /* 0x040ff00000041878 */
[C---:B-1----:R-:W-:Y:S08]  /*5540*/  HMMA.16816.F32.BF16 R124, R4.reuse, R8, R124 ;  /* 0x00000008047c723c */ /* 0x042ff0000004187c */
[----:B------:R-:W-:Y:S01]  /*5550*/  HMMA.16816.F32.BF16 R128, R4, R10, R128 ;  /* 0x0000000a0480723c */ /* 0x000fe20000041880 */
[----:B------:R-:W-:Y:S07]  /*5560*/  @P0 BRA `(.L_x_983) ;  /* 0x0000015000000947 */ /* 0x000fee0003800000 */
[----:B------:R-:W-:Y:S01]  /*5570*/  ISETP.LT.AND P0, PT, RZ, UR4, PT ;  /* 0x00000004ff007c0c */ /* 0x000fe2000bf01270 */
[----:B------:R-:W-:-:S02]  /*5580*/  UIADD3 UR26, UR4, -0x1, URZ ;  /* 0xffffffff041a7890 */ /* 0x000fc4000fffe03f */
[----:B------:R-:W-:-:S10]  /*5590*/  ULDC UR24, c[0x0][0x32c] ;  /* 0x0000cb0000187ab9 */ /* 0x000fd40000000800 */
[----:B------:R-:W-:Y:S05]  /*55a0*/  @P0 BRA `(.L_x_984) ;  /* 0x0000008000000947 */ /* 0x000fea0003800000 */
[----:B------:R-:W-:Y:S02]  /*55b0*/  UISETP.NE.AND UP0, UPT, UR24, 0x1, UPT ;  /* 0x000000011800788c */ /* 0x000fe4000bf05270 */
[----:B------:R-:W-:-:S03]  /*55c0*/  UIADD3 UR26, -UR4, URZ, URZ ;  /* 0x0000003f041a7290 */ /* 0x000fc6000fffe13f */
[----:B------:R-:W-:Y:S02]  /*55d0*/  ULDC.64 UR4, c[0x0][0x330] ;  /* 0x0000cc0000047ab9 */ /* 0x000fe40000000a00 */
[----:B------:R-:W-:-:S07]  /*55e0*/  UIMAD.WIDE.U32 UR28, UR26, UR4, URZ ;  /* 0x000000041a1c72a5 */ /* 0x000fce000f8e003f */
[----:B------:R-:W-:Y:S02]  /*55f0*/  @UP0 UMOV UR27, UR29 ;  /* 0x0000001d001b0c82 */ /* 0x000fe40008000000 */
[----:B------:R-:W-:-:S04]  /*5600*/  @UP0 USHF.R.U32.HI UR26, URZ, UR5, UR27 ;  /* 0x000000053f1a0299 */ /* 0x000fc8000801161b */
[----:B------:R-:W-:Y:S01]  /*5610*/  ULOP3.LUT UR26, URZ, UR26, URZ, 0x33, !UPT ;  /* 0x0000001a3f1a7292 */ /* 0x000fe2000f8e333f */
[----:B------:R-:W-:Y:S05]  /*5620*/  BRA `(.L_x_985) ;  /* 0x0000005000007947 */ /* 0x000fea0003800000 */
.L_x_984:
[----:B------:R-:W-:Y:S02]  /*5630*/  UISETP.NE.AND UP0, UPT, UR24, 0x1, UPT ;  /* 0x000000011800788c */ /* 0x000fe4000bf05270 */
[----:B------:R-:W-:Y:S02]  /*5640*/  ULDC.64 UR4, c[0x0][0x330] ;  /* 0x0000cc0000047ab9 */ /* 0x000fe40000000a00 */
[----:B------:R-:W-:-:S07]  /*5650*/  UIMAD.WIDE.U32 UR28, UR26, UR4, URZ ;  /* 0x000000041a1c72a5 */ /* 0x000fce000f8e003f */
[----:B------:R-:W-:Y:S02]  /*5660*/  @UP0 UMOV UR27, UR29 ;  /* 0x0000001d001b0c82 */ /* 0x000fe40008000000 */
[----:B------:R-:W-:Y:S02]  /*5670*/  @UP0 USHF.R.U32.HI UR26, URZ, UR5, UR27 ;  /* 0x000000053f1a0299 */ /* 0x000fe4000801161b */
.L_x_985:
[----:B------:R-:W-:Y:S02]  /*5680*/  ULDC UR4, c[0x0][0x32c] ;  /* 0x0000cb0000047ab9 */ /* 0x000fe40000000800 */
[----:B------:R-:W-:-:S04]  /*5690*/  UIMAD UR4, UR26, UR24, UR4 ;  /* 0x000000181a0472a4 */ /* 0x000fc8000f8e0204 */
[----:B------:R-:W-:-:S04]  /*56a0*/  UISETP.LT.AND UP0, UPT, UR25, UR4, UPT ;  /* 0x000000041900728c */ /* 0x000fc8000bf01270 */
[----:B------:R-:W-:-:S04]  /*56b0*/  USEL UR25, UR25, UR4, UP0 ;  /* 0x0000000419197287 */ /* 0x000fc80008000000 */
.L_x_983:
        /* <DEDUP_REMOVED lines=8> */
[C---:B------:R-:W-:Y:S01]  /*5740*/  SHF.L.U64.HI R251, R235.reuse, 0x1, R13 ;  /* 0x00000001ebfb7819 */ /* 0x040fe2000001020d */
[----:B------:R-:W-:Y:S01]  /*5750*/  IMAD.MOV.U32 R2, RZ, RZ, R12 ;  /* 0x000000ffff027224 */ /* 0x000fe200078e000c */
[C---:B------:R-:W-:Y:S01]  /*5760*/  SHF.L.U64.HI R249, R202.reuse, 0x1, R242 ;  /* 0x00000001caf97819 */ /* 0x040fe200000102f2 */
[----:B------:R-:W-:Y:S01]  /*5770*/  IMAD.MOV.U32 R3, RZ, RZ, R0 ;  /* 0x000000ffff037224 */ /* 0x000fe200078e0000 */
[----:B------:R-:W-:Y:S01]  /*5780*/  SEL R247, RZ, 0x10, P6 ;  /* 0x00000010fff77807 */ /* 0x000fe20003000000 */
[----:B------:R-:W-:Y:S01]  /*5790*/  IMAD.SHL.U32 R250, R235, 0x2, RZ ;  /* 0x00000002ebfa7824 */ /* 0x000fe200078e00ff */
[C---:B------:R-:W-:Y:S01]  /*57a0*/  SHF.L.U64.HI R246, R201.reuse, 0x1, R241 ;  /* 0x00000001c9f67819 */ /* 0x040fe200000102f1 */
[----:B------:R-:W-:Y:S01]  /*57b0*/  IMAD.SHL.U32 R248, R202, 0x2, RZ ;  /* 0x00000002caf87824 */ /* 0x000fe200078e00ff */
[----:B------:R-:W-:Y:S01]  /*57c0*/  SEL R244, RZ, 0x10, P5 ;  /* 0x00000010fff47807 */ /* 0x000fe20002800000 */
[----:B------:R-:W-:Y:S02]  /*57d0*/  IMAD.SHL.U32 R245, R201, 0x2, RZ ;  /* 0x00000002c9f57824 */ /* 0x000fe400078e00ff */
.L_x_997:
[----:B------:R-:W-:Y:S04]  /*57e0*/  DEPBAR.LE SB0, 0x0 ;  /* 0x000080000000791a */ /* 0x000fe80000000000 */
[----:B------:R-:W-:Y:S01]  /*57f0*/  BAR.SYNC.DEFER_BLOCKING 0x0 ;  /* 0x0000000000007b1d */ /* 0x000fe20000010000 */
[----:B------:R-:W-:Y:S06]  /*5800*/  UISETP.GT.AND UP0, UPT, UR7, UR21, UPT ;  /* 0x000000150700728c */ /* 0x000fec000bf04270 */
[----:B------:R-:W-:Y:S01]  /*5810*/  PLOP3.LUT P0, PT, PT, PT, UP0, 0x80, 0x0 ;  /* 0x000000000000781c */ /* 0x000fe20003f0f008 */
[----:B------:R1:W2:Y:S04]  /*5820*/  LDSM.16.M88.4 R32, [R230+0x10100] ;  /* 0x01010000e620783b */ /* 0x0002a80000000200 */
[----:B------:R1:W3:Y:S04]  /*5830*/  LDSM.16.M88.4 R8, [R229+0x8100] ;  /* 0x00810000e508783b */ /* 0x0002e80000000200 */
[----:B------:R1:W4:Y:S04]  /*5840*/  LDSM.16.M88.4 R16, [R229+0x8900] ;  /* 0x00890000e510783b */ /* 0x0003280000000200 */
[----:B------:R1:W1:Y:S04]  /*5850*/  LDSM.16.M88.4 R24, [R229+0x9100] ;  /* 0x00910000e518783b */ /* 0x0002680000000200 */
[----:B------:R1:W1:Y:S04]  /*5860*/  LDSM.16.M88.4 R164, [R229+0x9900] ;  /* 0x00990000e5a4783b */ /* 0x0002680000000200 */
[----:B------:R1:W1:Y:S04]  /*5870*/  LDSM.16.M88.4 R168, [R226+0x10100] ;  /* 0x01010000e2a8783b */ /* 0x0002680000000200 */
[----:B------:R1:W1:Y:S04]  /*5880*/  LDSM.16.M88.4 R172, [R228] ;  /* 0x00000000e4ac783b */ /* 0x0002680000000200 */
[----:B------:R1:W1:Y:S04]  /*5890*/  LDSM.16.M88.4 R176, [R219] ;  /* 0x00000000dbb0783b */ /* 0x0002680000000200 */
[----:B------:R1:W1:Y:S04]  /*58a0*/  LDSM.16.M88.4 R180, [R218] ;  /* 0x00000000dab4783b */ /* 0x0002680000000200 */
[----:B------:R1:W1:Y:S01]  /*58b0*/  LDSM.16.M88.4 R184, [R217] ;  /* 0x00000000d9b8783b */ /* 0x0002620000000200 */
[----:B------:R-:W-:-:S05]  /*58c0*/  @P0 BRA `(.L_x_987) ;  /* 0x0000037000000947 */ /* 0x000fca0003800000 */
[----:B------:R-:W-:Y:S01]  /*58d0*/  SHF.R.S32.HI R6, RZ, 0x1f, R232 ;  /* 0x0000001fff067819 */ /* 0x000fe200000114e8 */
[----:B------:R-:W-:Y:S01]  /*58e0*/  IMAD.WIDE.U32 R4, R232, c[0x0][0x208], RZ ;  /* 0x00008200e8047a25 */ /* 0x000fe200078e00ff */
[----:B------:R-:W-:Y:S02]  /*58f0*/  SHF.R.S32.HI R0, RZ, 0x1f, R231 ;  /* 0x0000001fff007819 */ /* 0x000fe400000114e7 */
[----:B------:R-:W-:Y:S01]  /*5900*/  IADD3 R20, -R247, 0x10, RZ ;  /* 0x00000010f7147810 */ /* 0x000fe20007ffe1ff */
[----:B------:R-:W-:Y:S01]  /*5910*/  IMAD R6, R6, c[0x0][0x208], RZ ;  /* 0x0000820006067a24 */ /* 0x000fe200078e02ff */
[----:B------:R-:W-:Y:S01]  /*5920*/  IADD3 R14, -R244, 0x10, RZ ;  /* 0x00000010f40e7810 */ /* 0x000fe20007ffe1ff */
[----:B------:R-:W-:Y:S01]  /*5930*/  IMAD R0, R0, c[0x0][0x218], RZ ;  /* 0x0000860000007a24 */ /* 0x000fe200078e02ff */
[----:B------:R-:W-:Y:S01]  /*5940*/  LOP3.LUT R20, R20, 0xf, RZ, 0xc0, !PT ;  /* 0x0000000f14147812 */ /* 0x000fe200078ec0ff */
[----:B------:R-:W-:Y:S01]  /*5950*/  IMAD R6, R232, c[0x0][0x20c], R6 ;  /* 0x00008300e8067a24 */ /* 0x000fe200078e0206 */
[----:B------:R-:W-:Y:S01]  /*5960*/  LOP3.LUT R14, R14, 0xf, RZ, 0xc0, !PT ;  /* 0x0000000f0e0e7812 */ /* 0x000fe200078ec0ff */
[----:B------:R-:W-:Y:S02]  /*5970*/  IMAD R0, R231, c[0x0][0x21c], R0 ;  /* 0x00008700e7007a24 */ /* 0x000fe400078e0200 */
[----:B------:R-:W-:Y:S04]  /*5980*/  IMAD.IADD R5, R5, 0x1, R6 ;  /* 0x0000000105057824 */ /* 0x000fe800078e0206 */
[----:B------:R-:W-:Y:S05]  /*5990*/  IMAD.WIDE.U32 R4, R231, c[0x0][0x218], R4 ;  /* 0x00008600e7047a25 */ /* 0x000fea00078e0004 */
[----:B------:R-:W-:Y:S01]  /*59a0*/  IADD3 R6, P0, R4, UR14, RZ ;  /* 0x0000000e04067c10 */ /* 0x000fe2000ff1e0ff */
[----:B------:R-:W-:Y:S03]  /*59b0*/  IMAD.SHL.U32 R4, R200, 0x2, RZ ;  /* 0x00000002c8047824 */ /* 0x000fe600078e00ff */
[----:B------:R-:W-:Y:S02]  /*59c0*/  IADD3.X R0, R5, UR19, R0, P0, !PT ;  /* 0x0000001305007c10 */ /* 0x000fe400087fe400 */
[----:B------:R-:W-:Y:S02]  /*59d0*/  LEA R7, P0, R6, c[0x0][0x1f8], 0x1 ;  /* 0x00007e0006077a11 */ /* 0x000fe400078008ff */
[----:B------:R-:W-:Y:S02]  /*59e0*/  SHF.L.U64.HI R5, R200, 0x1, R203 ;  /* 0x00000001c8057819 */ /* 0x000fe400000102cb */
[----:B------:R-:W-:Y:S01]  /*59f0*/  LEA.HI.X R6, R6, c[0x0][0x1fc], R0, 0x1, P0 ;  /* 0x00007f0006067a11 */ /* 0x000fe200000f0c00 */
[----:B------:R-:W5:Y:S01]  /*5a00*/  SHFL.IDX PT, R12, R7, 0x1, 0x181f ;  /* 0x00381f00070c7f89 */ /* 0x000f6200000e0000 */
[----:B------:R-:W-:Y:S03]  /*5a10*/  IADD3 R0, -R243, 0x10, RZ ;  /* 0x00000010f3007810 */ /* 0x000fe60007ffe1ff */
[----:B------:R-:W4:Y:S01]  /*5a20*/  SHFL.IDX PT, R13, R6, 0x1, 0x181f ;  /* 0x00381f00060d7f89 */ /* 0x000f2200000e0000 */
[----:B------:R-:W-:Y:S03]  /*5a30*/  LOP3.LUT R0, R0, 0xf, RZ, 0xc0, !PT ;  /* 0x0000000f00007812 */ /* 0x000fe600078ec0ff */
[----:B------:R-:W3:Y:S04]  /*5a40*/  SHFL.IDX PT, R7, R7, RZ, 0x181f ;  /* 0x00181fff07077589 */ /* 0x000ee800000e0000 */
[----:B------:R-:W2:Y:S01]  /*5a50*/  SHFL.IDX PT, R6, R6, RZ, 0x181f ;  /* 0x00181fff06067589 */ /* 0x000ea200000e0000 */
[-C--:B-----5:R-:W-:Y:S04]  /*5a60*/  IADD3 R20, P2, P0, R20, R12.reuse, R248 ;  /* 0x0000000c14147210 */ /* 0x0a0fe8000785e0f8 */
[-C--:B----4-:R-:W-:Y:S02]  /*5a70*/  IADD3.X R21, RZ, R13.reuse, R249, P2, P0 ;  /* 0x0000000dff157210 */ /* 0x090fe400017e04f9 */
[-C--:B------:R-:W-:Y:S04]  /*5a80*/  IADD3 R14, P2, P0, R14, R12.reuse, R245 ;  /* 0x0000000c0e0e7210 */ /* 0x080fe8000785e0f5 */
[-C--:B------:R-:W-:Y:S02]  /*5a90*/  IADD3.X R15, RZ, R13.reuse, R246, P2, P0 ;  /* 0x0000000dff0f7210 */ /* 0x080fe400017e04f6 */
[----:B------:R-:W-:Y:S04]  /*5aa0*/  IADD3 R22, P2, P0, R0, R12, R4 ;  /* 0x0000000c00167210 */ /* 0x000fe8000785e004 */
[--C-:B------:R-:W-:Y:S02]  /*5ab0*/  IADD3.X R23, RZ, R13, R5.reuse, P2, P0 ;  /* 0x0000000dff177210 */ /* 0x100fe400017e0405 */
[----:B---3--:R-:W-:Y:S02]  /*5ac0*/  IADD3 R4, P0, R7, R4, RZ ;  /* 0x0000000407047210 */ /* 0x008fe40007f1e0ff */
[----:B------:R-:W-:Y:S03]  /*5ad0*/  ISETP.GE.AND P2, PT, R235, c[0x0][0x1d4], PT ;  /* 0x00007500eb007a0c */ /* 0x000fe60003f46270 */
[C---:B--2---:R-:W-:Y:S01]  /*5ae0*/  IMAD.X R5, R6.reuse, 0x1, R5, P0 ;  /* 0x0000000106057824 */ /* 0x044fe200000e0605 */
[C---:B------:R-:W-:Y:S05]  /*5af0*/  IADD3 R30, P0, R7.reuse, R250, RZ ;  /* 0x000000fa071e7210 */ /* 0x040fea0007f1e0ff */
[C---:B------:R-:W-:Y:S01]  /*5b00*/  IMAD.X R31, R6.reuse, 0x1, R251, P0 ;  /* 0x00000001061f7824 */ /* 0x040fe200000e06fb */
[C---:B------:R-:W-:Y:S04]  /*5b10*/  IADD3 R28, P0, R7.reuse, R248, RZ ;  /* 0x000000f8071c7210 */ /* 0x040fe80007f1e0ff */
[----:B------:R2:W-:Y:S01]  /*5b20*/  LDGSTS.E.BYPASS.LTC128B.128 [R238], [R30.64], !P2 ;  /* 0x000000001eee7fae */ /* 0x0005e2000d101d50 */
[C---:B------:R-:W-:Y:S01]  /*5b30*/  IMAD.X R29, R6.reuse, 0x1, R249, P0 ;  /* 0x00000001061d7824 */ /* 0x040fe200000e06f9 */
[----:B------:R-:W-:Y:S04]  /*5b40*/  IADD3 R188, P0, R7, R245, RZ ;  /* 0x000000f507bc7210 */ /* 0x000fe80007f1e0ff */
[----:B------:R2:W-:Y:S01]  /*5b50*/  LDGSTS.E.BYPASS.LTC128B.128 [R238+0x2000], [R28.64], !P6 ;  /* 0x020000001cee7fae */ /* 0x0005e2000f101d50 */
[----:B------:R-:W-:Y:S01]  /*5b60*/  IMAD.X R189, R6, 0x1, R246, P0 ;  /* 0x0000000106bd7824 */ /* 0x000fe200000e06f6 */
[----:B------:R-:W-:Y:S04]  /*5b70*/  IADD3 R12, P0, R12, R250, RZ ;  /* 0x000000fa0c0c7210 */ /* 0x000fe80007f1e0ff */
[----:B------:R2:W-:Y:S01]  /*5b80*/  LDGSTS.E.BYPASS.LTC128B.128 [R238+0x4000], [R188.64], !P5 ;  /* 0x04000000bcee7fae */ /* 0x0005e2000e901d50 */
[----:B------:R-:W-:Y:S01]  /*5b90*/  IMAD.X R13, R13, 0x1, R251, P0 ;  /* 0x000000010d0d7824 */ /* 0x000fe200000e06fb */
[----:B------:R-:W-:Y:S02]  /*5ba0*/  ISETP.NE.U32.AND P0, PT, R247, RZ, PT ;  /* 0x000000fff700720c */ /* 0x000fe40003f05070 */
[----:B------:R2:W-:Y:S04]  /*5bb0*/  LDGSTS.E.BYPASS.LTC128B.128 [R238+0x6000], [R4.64], !P4 ;  /* 0x0600000004ee7fae */ /* 0x0005e8000e101d50 */
[----:B------:R2:W-:Y:S07]  /*5bc0*/  LDGSTS.E.BYPASS.LTC128B.128 [R238+0x1000], [R12.64], !P2 ;  /* 0x010000000cee7fae */ /* 0x0005ee000d101d50 */
[----:B------:R2:W-:Y:S01]  /*5bd0*/  LDGSTS.E.BYPASS.LTC128B.128.ZFILL [R238+0x3000], [R20.64], P0 ;  /* 0x0300000014ee7fae */ /* 0x0005e20008141d50 */
[----:B------:R-:W-:Y:S11]  /*5be0*/  ISETP.NE.U32.AND P0, PT, R244, RZ, PT ;  /* 0x000000fff400720c */ /* 0x000ff60003f05070 */
[----:B------:R-:W-:Y:S02]  /*5bf0*/  @!UPT UIADD3 URZ, URZ, URZ, URZ ;  /* 0x0000003f3f3ff290 */ /* 0x000fe4000fffe03f */
[----:B------:R2:W-:Y:S01]  /*5c00*/  LDGSTS.E.BYPASS.LTC128B.128.ZFILL [R238+0x5000], [R14.64], P0 ;  /* 0x050000000eee7fae */ /* 0x0005e20008141d50 */
[----:B------:R-:W-:Y:S11]  /*5c10*/  ISETP.NE.U32.AND P0, PT, R243, RZ, PT ;  /* 0x000000fff300720c */ /* 0x000ff60003f05070 */
[----:B------:R-:W-:Y:S02]  /*5c20*/  @!UPT UIADD3 URZ, URZ, URZ, URZ ;  /* 0x0000003f3f3ff290 */ /* 0x000fe4000fffe03f */
[----:B------:R2:W-:Y:S02]  /*5c30*/  LDGSTS.E.BYPASS.LTC128B.128.ZFILL [R238+0x7000], [R22.64], P0 ;  /* 0x0700000016ee7fae */ /* 0x0005e40008141d50 */
.L_x_987:
[C---:B--23--:R-:W-:Y:S01]  /*5c40*/  HMMA.16816.F32.BF16 R4, R32.reuse, R8, RZ ;  /* 0x000000082004723c */ /* 0x04cfe200000418ff */
[----:B------:R-:W-:Y:S01]  /*5c50*/  LDSM.16.M88.4 R188, [R224+0x8100] ;  /* 0x00810000e0bc783b */ /* 0x000fe20000000200 */
[----:B------:R-:W-:Y:S05]  /*5c60*/  UISETP.GT.AND UP0, UPT, UR21, UR7, UPT ;  /* 0x000000071500728c */ /* 0x000fea000bf04270 */
[----:B------:R-:W0:Y:S01]  /*5c70*/  LDGDEPBAR ;  /* 0x00000000000079af */ /* 0x000e220000000000 */
[C---:B------:R-:W-:Y:S01]  /*5c80*/  HMMA.16816.F32.BF16 R8, R32.reuse, R10, RZ ;  /* 0x0000000a2008723c */ /* 0x040fe200000418ff */
[----:B------:R-:W-:Y:S04]  /*5c90*/  PLOP3.LUT P0, PT, PT, PT, UP0, 0x40, 0x0 ;  /* 0x000000000000781c */ /* 0x000fe80003f0e808 */
[----:B------:R-:W-:Y:S03]  /*5ca0*/  LDSM.16.M88.4 R192, [R224+0x8900] ;  /* 0x00890000e0c0783b */ /* 0x000fe60000000200 */
[C---:B----4-:R-:W-:Y:S03]  /*5cb0*/  HMMA.16816.F32.BF16 R12, R32.reuse, R16, RZ ;  /* 0x00000010200c723c */ /* 0x050fe600000418ff */
[----:B------:R-:W-:Y:S05]  /*5cc0*/  LDSM.16.M88.4 R196, [R224+0x9900] ;  /* 0x00990000e0c4783b */ /* 0x000fea0000000200 */
[C---:B------:R-:W-:Y:S08]  /*5cd0*/  HMMA.16816.F32.BF16 R16, R32.reuse, R18, RZ ;  /* 0x000000122010723c */ /* 0x040ff000000418ff */
[C---:B-1----:R-:W-:Y:S08]  /*5ce0*/  HMMA.16816.F32.BF16 R20, R32.reuse, R24, RZ ;  /* 0x000000182014723c */ /* 0x042ff000000418ff */
[C---:B------:R-:W-:Y:S08]  /*5cf0*/  HMMA.16816.F32.BF16 R24, R32.reuse, R26, RZ ;  /* 0x0000001a2018723c */ /* 0x040ff000000418ff */
[C---:B------:R-:W-:Y:S08]  /*5d00*/  HMMA.16816.F32.BF16 R28, R32.reuse, R164, RZ ;  /* 0x000000a4201c723c */ /* 0x040ff000000418ff */
[----:B------:R-:W-:Y:S01]  /*5d10*/  HMMA.16816.F32.BF16 R32, R32, R166, RZ ;  /* 0x000000a62020723c */ /* 0x000fe200000418ff */
[----:B------:R-:W1:Y:S07]  /*5d20*/  LDSM.16.M88.4 R164, [R225+0x10100] ;  /* 0x01010000e1a4783b */ /* 0x000e6e0000000200 */
        /* <DEDUP_REMOVED lines=8> */
[----:B------:R-:W3:Y:S07]  /*5db0*/  LDSM.16.M88.4 R180, [R216] ;  /* 0x00000000d8b4783b */ /* 0x000eee0000000200 */
[C---:B------:R-:W-:Y:S08]  /*5dc0*/  HMMA.16816.F32.BF16 R28, R168.reuse, R184, R28 ;  /* 0x000000b8a81c723c */ /* 0x040ff0000004181c */
[----:B------:R-:W-:Y:S01]  /*5dd0*/  HMMA.16816.F32.BF16 R32, R168, R186, R32 ;  /* 0x000000baa820723c */ /* 0x000fe20000041820 */
[----:B------:R-:W4:Y:S06]  /*5de0*/  LDSM.16.M88.4 R168, [R216+0x800] ;  /* 0x00080000d8a8783b */ /* 0x000f2c0000000200 */
[----:B------:R-:W-:Y:S01]  /*5df0*/  LDSM.16.M88.4 R184, [R230+0x14100] ;  /* 0x01410000e6b8783b */ /* 0x000fe20000000200 */
[C---:B-1----:R-:W-:Y:S08]  /*5e00*/  HMMA.16816.F32.BF16 R4, R164.reuse, R188, R4 ;  /* 0x000000bca404723c */ /* 0x042ff00000041804 */
        /* <DEDUP_REMOVED lines=10> */
[----:B------:R-:W2:Y:S06]  /*5eb0*/  LDSM.16.M88.4 R164, [R216+0x1800] ;  /* 0x00180000d8a4783b */ /* 0x000eac0000000200 */
[----:B------:R-:W-:Y:S01]  /*5ec0*/  LDSM.16.M88.4 R196, [R229+0xb900] ;  /* 0x00b90000e5c4783b */ /* 0x000fe20000000200 */
[C---:B---3--:R-:W-:Y:S08]  /*5ed0*/  HMMA.16816.F32.BF16 R4, R176.reuse, R180, R4 ;  /* 0x000000b4b004723c */ /* 0x048ff00000041804 */
[C---:B------:R-:W-:Y:S01]  /*5ee0*/  HMMA.16816.F32.BF16 R8, R176.reuse, R182, R8 ;  /* 0x000000b6b008723c */ /* 0x040fe20000041808 */
[----:B------:R-:W3:Y:S07]  /*5ef0*/  LDSM.16.M88.4 R180, [R229+0xb100] ;  /* 0x00b10000e5b4783b */ /* 0x000eee0000000200 */
[C---:B----4-:R-:W-:Y:S08]  /*5f00*/  HMMA.16816.F32.BF16 R12, R176.reuse, R168, R12 ;  /* 0x000000a8b00c723c */ /* 0x050ff0000004180c */
[C---:B------:R-:W-:Y:S01]  /*5f10*/  HMMA.16816.F32.BF16 R16, R176.reuse, R170, R16 ;  /* 0x000000aab010723c */ /* 0x040fe20000041810 */
[----:B------:R-:W-:Y:S07]  /*5f20*/  LDSM.16.M88.4 R168, [R215] ;  /* 0x00000000d7a8783b */ /* 0x000fee0000000200 */
[C---:B-1----:R-:W-:Y:S08]  /*5f30*/  HMMA.16816.F32.BF16 R20, R176.reuse, R172, R20 ;  /* 0x000000acb014723c */ /* 0x042ff00000041814 */
[C---:B------:R-:W-:Y:S01]  /*5f40*/  HMMA.16816.F32.BF16 R24, R176.reuse, R174, R24 ;  /* 0x000000aeb018723c */ /* 0x040fe20000041818 */
[----:B------:R-:W-:Y:S07]  /*5f50*/  LDSM.16.M88.4 R172, [R214] ;  /* 0x00000000d6ac783b */ /* 0x000fee0000000200 */
[C---:B--2---:R-:W-:Y:S08]  /*5f60*/  HMMA.16816.F32.BF16 R28, R176.reuse, R164, R28 ;  /* 0x000000a4b01c723c */ /* 0x044ff0000004181c */
[----:B------:R-:W-:Y:S01]  /*5f70*/  HMMA.16816.F32.BF16 R32, R176, R166, R32 ;  /* 0x000000a6b020723c */ /* 0x000fe20000041820 */
[----:B------:R-:W1:Y:S06]  /*5f80*/  LDSM.16.M88.4 R164, [R226+0x14100] ;  /* 0x01410000e2a4783b */ /* 0x000e6c0000000200 */
[----:B------:R-:W2:Y:S01]  /*5f90*/  LDSM.16.M88.4 R176, [R213] ;  /* 0x00000000d5b0783b */ /* 0x000ea20000000200 */
        /* <DEDUP_REMOVED lines=15> */
[----:B------:R-:W1:Y:S07]  /*6090*/  LDSM.16.M88.4 R168, [R224+0xb100] ;  /* 0x00b10000e0a8783b */ /* 0x000e6e0000000200 */
[C---:B------:R-:W-:Y:S08]  /*60a0*/  HMMA.16816.F32.BF16 R12, R164.reuse, R172, R12 ;  /* 0x000000aca40c723c */ /* 0x040ff0000004180c */
[C---:B------:R-:W-:Y:S01]  /*60b0*/  HMMA.16816.F32.BF16 R16, R164.reuse, R174, R16 ;  /* 0x000000aea410723c */ /* 0x040fe20000041810 */
[----:B------:R-:W-:Y:S07]  /*60c0*/  LDSM.16.M88.4 R172, [R216+0x2000] ;  /* 0x00200000d8ac783b */ /* 0x000fee0000000200 */
[C---:B--2---:R-:W-:Y:S08]  /*60d0*/  HMMA.16816.F32.BF16 R20, R164.reuse, R176, R20 ;  /* 0x000000b0a414723c */ /* 0x044ff00000041814 */
[C---:B------:R-:W-:Y:S01]  /*60e0*/  HMMA.16816.F32.BF16 R24, R164.reuse, R178, R24 ;  /* 0x000000b2a418723c */ /* 0x040fe20000041818 */
[----:B------:R-:W-:Y:S07]  /*60f0*/  LDSM.16.M88.4 R176, [R216+0x2800] ;  /* 0x00280000d8b0783b */ /* 0x000fee0000000200 */
[C---:B---3--:R-:W-:Y:S08]  /*6100*/  HMMA.16816.F32.BF16 R28, R164.reuse, R180, R28 ;  /* 0x000000b4a41c723c */ /* 0x048ff0000004181c */
[----:B------:R-:W-:Y:S01]  /*6110*/  HMMA.16816.F32.BF16 R32, R164, R182, R32 ;  /* 0x000000b6a420723c */ /* 0x000fe20000041820 */
[----:B------:R-:W2:Y:S06]  /*6120*/  LDSM.16.M88.4 R164, [R223+0x14100] ;  /* 0x01410000dfa4783b */ /* 0x000eac0000000200 */
[----:B------:R-:W3:Y:S01]  /*6130*/  LDSM.16.M88.4 R180, [R216+0x3000] ;  /* 0x00300000d8b4783b */ /* 0x000ee20000000200 */
[C---:B------:R-:W-:Y:S08]  /*6140*/  HMMA.16816.F32.BF16 R4, R188.reuse, R192, R4 ;  /* 0x000000c0bc04723c */ /* 0x040ff00000041804 */
[C---:B------:R-:W-:Y:S01]  /*6150*/  HMMA.16816.F32.BF16 R8, R188.reuse, R194, R8 ;  /* 0x000000c2bc08723c */ /* 0x040fe20000041808 */
[----:B------:R-:W5:Y:S07]  /*6160*/  LDSM.16.M88.4 R192, [R216+0x3800] ;  /* 0x00380000d8c0783b */ /* 0x000f6e0000000200 */
[C---:B----4-:R-:W-:Y:S08]  /*6170*/  HMMA.16816.F32.BF16 R12, R188.reuse, R184, R12 ;  /* 0x000000b8bc0c723c */ /* 0x050ff0000004180c */
[C---:B------:R-:W-:Y:S01]  /*6180*/  HMMA.16816.F32.BF16 R16, R188.reuse, R186, R16 ;  /* 0x000000babc10723c */ /* 0x040fe20000041810 */
[----:B------:R-:W-:Y:S07]  /*6190*/  LDSM.16.M88.4 R184, [R229+0xc100] ;  /* 0x00c10000e5b8783b */ /* 0x000fee0000000200 */
[C---:B-1----:R-:W-:Y:S08]  /*61a0*/  HMMA.16816.F32.BF16 R20, R188.reuse, R168, R20 ;  /* 0x000000a8bc14723c */ /* 0x042ff00000041814 */
[C---:B------:R-:W-:Y:S01]  /*61b0*/  HMMA.16816.F32.BF16 R24, R188.reuse, R170, R24 ;  /* 0x000000aabc18723c */ /* 0x040fe20000041818 */
[----:B------:R-:W1:Y:S07]  /*61c0*/  LDSM.16.M88.4 R168, [R230+0x18100] ;  /* 0x01810000e6a8783b */ /* 0x000e6e0000000200 */
[C---:B------:R-:W-:Y:S08]  /*61d0*/  HMMA.16816.F32.BF16 R28, R188.reuse, R196, R28 ;  /* 0x000000c4bc1c723c */ /* 0x040ff0000004181c */
[----:B------:R-:W-:Y:S01]  /*61e0*/  HMMA.16816.F32.BF16 R32, R188, R198, R32 ;  /* 0x000000c6bc20723c */ /* 0x000fe20000041820 */
[----:B------:R-:W-:Y:S06]  /*61f0*/  LDSM.16.M88.4 R188, [R211] ;  /* 0x00000000d3bc783b */ /* 0x000fec0000000200 */
[----:B------:R-:W-:Y:S01]  /*6200*/  LDSM.16.M88.4 R196, [R208] ;  /* 0x00000000d0c4783b */ /* 0x000fe20000000200 */
        /* <DEDUP_REMOVED lines=8> */
[----:B------:R-:W-:Y:S07]  /*6290*/  LDSM.16.M88.4 R180, [R226+0x18100] ;  /* 0x01810000e2b4783b */ /* 0x000fee0000000200 */
[C---:B-----5:R-:W-:Y:S08]  /*62a0*/  HMMA.16816.F32.BF16 R28, R164.reuse, R192, R28 ;  /* 0x000000c0a41c723c */ /* 0x060ff0000004181c */
[----:B------:R-:W-:Y:S01]  /*62b0*/  HMMA.16816.F32.BF16 R32, R164, R194, R32 ;  /* 0x000000c2a420723c */ /* 0x000fe20000041820 */
[----:B------:R-:W3:Y:S06]  /*62c0*/  LDSM.16.M88.4 R164, [R229+0xd900] ;  /* 0x00d90000e5a4783b */ /* 0x000eec0000000200 */
[----:B------:R-:W5:Y:S01]  /*62d0*/  LDSM.16.M88.4 R192, [R210] ;  /* 0x00000000d2c0783b */ /* 0x000f620000000200 */
[C---:B-1----:R-:W-:Y:S08]  /*62e0*/  HMMA.16816.F32.BF16 R4, R168.reuse, R184, R4 ;  /* 0x000000b8a804723c */ /* 0x042ff00000041804 */
[C---:B------:R-:W-:Y:S01]  /*62f0*/  HMMA.16816.F32.BF16 R8, R168.reuse, R186, R8 ;  /* 0x000000baa808723c */ /* 0x040fe20000041808 */
[----:B------:R-:W1:Y:S07]  /*6300*/  LDSM.16.M88.4 R184, [R209] ;  /* 0x00000000d1b8783b */ /* 0x000e6e0000000200 */
[C---:B--2---:R-:W-:Y:S08]  /*6310*/  HMMA.16816.F32.BF16 R12, R168.reuse, R172, R12 ;  /* 0x000000aca80c723c */ /* 0x044ff0000004180c */
[C---:B------:R-:W-:Y:S01]  /*6320*/  HMMA.16816.F32.BF16 R16, R168.reuse, R174, R16 ;  /* 0x000000aea810723c */ /* 0x040fe20000041810 */
[----:B------:R-:W-:Y:S07]  /*6330*/  LDSM.16.M88.4 R172, [R224+0xc900] ;  /* 0x00c90000e0ac783b */ /* 0x000fee0000000200 */
[C---:B----4-:R-:W-:Y:S08]  /*6340*/  HMMA.16816.F32.BF16 R20, R168.reuse, R176, R20 ;  /* 0x000000b0a814723c */ /* 0x050ff00000041814 */
[C---:B------:R-:W-:Y:S01]  /*6350*/  HMMA.16816.F32.BF16 R24, R168.reuse, R178, R24 ;  /* 0x000000b2a818723c */ /* 0x040fe20000041818 */
[----:B------:R-:W-:Y:S07]  /*6360*/  LDSM.16.M88.4 R176, [R224+0xd100] ;  /* 0x00d10000e0b0783b */ /* 0x000fee0000000200 */
[C---:B---3--:R-:W-:Y:S08]  /*6370*/  HMMA.16816.F32.BF16 R28, R168.reuse, R164, R28 ;  /* 0x000000a4a81c723c */ /* 0x048ff0000004181c */
[----:B------:R-:W-:Y:S01]  /*6380*/  HMMA.16816.F32.BF16 R32, R168, R166, R32 ;  /* 0x000000a6a820723c */ /* 0x000fe20000041820 */
[----:B------:R-:W-:Y:S06]  /*6390*/  LDSM.16.M88.4 R164, [R225+0x18100] ;  /* 0x01810000e1a4783b */ /* 0x000fec0000000200 */
[----:B------:R-:W2:Y:S01]  /*63a0*/  LDSM.16.M88.4 R168, [R224+0xc100] ;  /* 0x00c10000e0a8783b */ /* 0x000ea20000000200 */
[C---:B------:R-:W-:Y:S08]  /*63b0*/  HMMA.16816.F32.BF16 R4, R180.reuse, R188, R4 ;  /* 0x000000bcb404723c */ /* 0x040ff00000041804 */
[C---:B------:R-:W-:Y:S01]  /*63c0*/  HMMA.16816.F32.BF16 R8, R180.reuse, R190, R8 ;  /* 0x000000beb408723c */ /* 0x040fe20000041808 */
[----:B------:R-:W3:Y:S07]  /*63d0*/  LDSM.16.M88.4 R188, [R224+0xd900] ;  /* 0x00d90000e0bc783b */ /* 0x000eee0000000200 */
[C---:B-----5:R-:W-:Y:S08]  /*63e0*/  HMMA.16816.F32.BF16 R12, R180.reuse, R192, R12 ;  /* 0x000000c0b40c723c */ /* 0x060ff0000004180c */
[C---:B------:R-:W-:Y:S01]  /*63f0*/  HMMA.16816.F32.BF16 R16, R180.reuse, R194, R16 ;  /* 0x000000c2b410723c */ /* 0x040fe20000041810 */
[----:B------:R-:W-:Y:S07]  /*6400*/  LDSM.16.M88.4 R192, [R216+0x4000] ;  /* 0x00400000d8c0783b */ /* 0x000fee0000000200 */
[C---:B-1----:R-:W-:Y:S08]  /*6410*/  HMMA.16816.F32.BF16 R20, R180.reuse, R184, R20 ;  /* 0x000000b8b414723c */ /* 0x042ff00000041814 */
[C---:B------:R-:W-:Y:S01]  /*6420*/  HMMA.16816.F32.BF16 R24, R180.reuse, R186, R24 ;  /* 0x000000bab418723c */ /* 0x040fe20000041818 */
[----:B------:R-:W1:Y:S07]  /*6430*/  LDSM.16.M88.4 R184, [R223+0x18100] ;  /* 0x01810000dfb8783b */ /* 0x000e6e0000000200 */
[C---:B------:R-:W-:Y:S08]  /*6440*/  HMMA.16816.F32.BF16 R28, R180.reuse, R196, R28 ;  /* 0x000000c4b41c723c */ /* 0x040ff0000004181c */
[----:B------:R-:W-:Y:S01]  /*6450*/  HMMA.16816.F32.BF16 R32, R180, R198, R32 ;  /* 0x000000c6b420723c */ /* 0x000fe20000041820 */
[----:B------:R-:W4:Y:S06]  /*6460*/  LDSM.16.M88.4 R180, [R216+0x4800] ;  /* 0x00480000d8b4783b */ /* 0x000f2c0000000200 */
[----:B------:R-:W-:Y:S01]  /*6470*/  LDSM.16.M88.4 R196, [R229+0xe100] ;  /* 0x00e10000e5c4783b */ /* 0x000fe20000000200 */
[C---:B--2---:R-:W-:Y:S08]  /*6480*/  HMMA.16816.F32.BF16 R4, R164.reuse, R168, R4 ;  /* 0x000000a8a404723c */ /* 0x044ff00000041804 */
[C---:B------:R-:W-:Y:S01]  /*6490*/  HMMA.16816.F32.BF16 R8, R164.reuse, R170, R8 ;  /* 0x000000aaa408723c */ /* 0x040fe20000041808 */
[----:B------:R-:W2:Y:S07]  /*64a0*/  LDSM.16.M88.4 R168, [R216+0x5000] ;  /* 0x00500000d8a8783b */ /* 0x000eae0000000200 */
[C---:B------:R-:W-:Y:S08]  /*64b0*/  HMMA.16816.F32.BF16 R12, R164.reuse, R172, R12 ;  /* 0x000000aca40c723c */ /* 0x040ff0000004180c */
[C---:B------:R-:W-:Y:S01]  /*64c0*/  HMMA.16816.F32.BF16 R16, R164.reuse, R174, R16 ;  /* 0x000000aea410723c */ /* 0x040fe20000041810 */
[----:B------:R-:W5:Y:S07]  /*64d0*/  LDSM.16.M88.4 R172, [R216+0x5800] ;  /* 0x00580000d8ac783b */ /* 0x000f6e0000000200 */
[C---:B------:R-:W-:Y:S08]  /*64e0*/  HMMA.16816.F32.BF16 R20, R164.reuse, R176, R20 ;  /* 0x000000b0a414723c */ /* 0x040ff00000041814 */
[C---:B------:R-:W-:Y:S01]  /*64f0*/  HMMA.16816.F32.BF16 R24, R164.reuse, R178, R24 ;  /* 0x000000b2a418723c */ /* 0x040fe20000041818 */
[----:B------:R-:W2:Y:S07]  /*6500*/  LDSM.16.M88.4 R176, [R230+0x1c100] ;  /* 0x01c10000e6b0783b */ /* 0x000eae0000000200 */
[C---:B---3--:R-:W-:Y:S08]  /*6510*/  HMMA.16816.F32.BF16 R28, R164.reuse, R188, R28 ;  /* 0x000000bca41c723c */ /* 0x048ff0000004181c */
[----:B------:R-:W-:Y:S01]  /*6520*/  HMMA.16816.F32.BF16 R32, R164, R190, R32 ;  /* 0x000000bea420723c */ /* 0x000fe20000041820 */
[----:B------:R-:W3:Y:S06]  /*6530*/  LDSM.16.M88.4 R164, [R229+0xe900] ;  /* 0x00e90000e5a4783b */ /* 0x000eec0000000200 */
[----:B------:R-:W3:Y:S01]  /*6540*/  LDSM.16.M88.4 R188, [R229+0xf100] ;  /* 0x00f10000e5bc783b */ /* 0x000ee20000000200 */
[C---:B-1----:R-:W-:Y:S08]  /*6550*/  HMMA.16816.F32.BF16 R4, R184.reuse, R192, R4 ;  /* 0x000000c0b804723c */ /* 0x042ff00000041804 */
[C---:B------:R-:W-:Y:S01]  /*6560*/  HMMA.16816.F32.BF16 R8, R184.reuse, R194, R8 ;  /* 0x000000c2b808723c */ /* 0x040fe20000041808 */
[----:B------:R-:W1:Y:S07]  /*6570*/  LDSM.16.M88.4 R192, [R229+0xf900] ;  /* 0x00f90000e5c0783b */ /* 0x000e6e0000000200 */
[C---:B----4-:R-:W-:Y:S08]  /*6580*/  HMMA.16816.F32.BF16 R12, R184.reuse, R180, R12 ;  /* 0x000000b4b80c723c */ /* 0x050ff0000004180c */
[C---:B------:R-:W-:Y:S01]  /*6590*/  HMMA.16816.F32.BF16 R16, R184.reuse, R182, R16 ;  /* 0x000000b6b810723c */ /* 0x040fe20000041810 */
[----:B------:R-:W-:Y:S07]  /*65a0*/  LDSM.16.M88.4 R180, [R206] ;  /* 0x00000000ceb4783b */ /* 0x000fee0000000200 */
[C---:B--2---:R-:W-:Y:S08]  /*65b0*/  HMMA.16816.F32.BF16 R20, R184.reuse, R168, R20 ;  /* 0x000000a8b814723c */ /* 0x044ff00000041814 */
[C---:B------:R-:W-:Y:S01]  /*65c0*/  HMMA.16816.F32.BF16 R24, R184.reuse, R170, R24 ;  /* 0x000000aab818723c */ /* 0x040fe20000041818 */
[----:B------:R-:W-:Y:S07]  /*65d0*/  LDSM.16.M88.4 R168, [R226+0x1c100] ;  /* 0x01c10000e2a8783b */ /* 0x000fee0000000200 */
[C---:B-----5:R-:W-:Y:S08]  /*65e0*/  HMMA.16816.F32.BF16 R28, R184.reuse, R172, R28 ;  /* 0x000000acb81c723c */ /* 0x060ff0000004181c */
[----:B------:R-:W-:Y:S01]  /*65f0*/  HMMA.16816.F32.BF16 R32, R184, R174, R32 ;  /* 0x000000aeb820723c */ /* 0x000fe20000041820 */
[----:B------:R-:W2:Y:S06]  /*6600*/  LDSM.16.M88.4 R172, [R207] ;  /* 0x00000000cfac783b */ /* 0x000eac0000000200 */
[----:B------:R-:W-:Y:S01]  /*6610*/  LDSM.16.M88.4 R184, [R204] ;  /* 0x00000000ccb8783b */ /* 0x000fe20000000200 */
[C---:B------:R-:W-:Y:S08]  /*6620*/  HMMA.16816.F32.BF16 R4, R176.reuse, R196, R4 ;  /* 0x000000c4b004723c */ /* 0x040ff00000041804 */
[C---:B------:R-:W-:Y:S01]  /*6630*/  HMMA.16816.F32.BF16 R8, R176.reuse, R198, R8 ;  /* 0x000000c6b008723c */ /* 0x040fe20000041808 */
[----:B------:R-:W-:Y:S07]  /*6640*/  LDSM.16.M88.4 R196, [R224+0xe100] ;  /* 0x00e10000e0c4783b */ /* 0x000fee0000000200 */
[C---:B---3--:R-:W-:Y:S08]  /*6650*/  HMMA.16816.F32.BF16 R12, R176.reuse, R164, R12 ;  /* 0x000000a4b00c723c */ /* 0x048ff0000004180c */
[C---:B------:R-:W-:Y:S01]  /*6660*/  HMMA.16816.F32.BF16 R16, R176.reuse, R166, R16 ;  /* 0x000000a6b010723c */ /* 0x040fe20000041810 */
[----:B------:R-:W3:Y:S07]  /*6670*/  LDSM.16.M88.4 R164, [R205] ;  /* 0x00000000cda4783b */ /* 0x000eee0000000200 */
[C---:B------:R-:W-:Y:S08]  /*6680*/  HMMA.16816.F32.BF16 R20, R176.reuse, R188, R20 ;  /* 0x000000bcb014723c */ /* 0x040ff00000041814 */
[C---:B------:R-:W-:Y:S01]  /*6690*/  HMMA.16816.F32.BF16 R24, R176.reuse, R190, R24 ;  /* 0x000000beb018723c */ /* 0x040fe20000041818 */
[----:B------:R-:W4:Y:S07]  /*66a0*/  LDSM.16.M88.4 R188, [R225+0x1c100] ;  /* 0x01c10000e1bc783b */ /* 0x000f2e0000000200 */
[C---:B-1----:R-:W-:Y:S08]  /*66b0*/  HMMA.16816.F32.BF16 R28, R176.reuse, R192, R28 ;  /* 0x000000c0b01c723c */ /* 0x042ff0000004181c */
[----:B------:R-:W-:Y:S01]  /*66c0*/  HMMA.16816.F32.BF16 R32, R176, R194, R32 ;  /* 0x000000c2b020723c */ /* 0x000fe20000041820 */
[----:B------:R-:W1:Y:S06]  /*66d0*/  LDSM.16.M88.4 R176, [R224+0xe900] ;  /* 0x00e90000e0b0783b */ /* 0x000e6c0000000200 */
[----:B------:R-:W-:Y:S01]  /*66e0*/  LDSM.16.M88.4 R192, [R224+0xf900] ;  /* 0x00f90000e0c0783b */ /* 0x000fe20000000200 */
        /* <DEDUP_REMOVED lines=9> */
[C---:B------:R-:W-:Y:S08]  /*6780*/  HMMA.16816.F32.BF16 R28, R168.reuse, R184, R28 ;  /* 0x000000b8a81c723c */ /* 0x040ff0000004181c */
[----:B------:R-:W-:Y:S01]  /*6790*/  HMMA.16816.F32.BF16 R32, R168, R186, R32 ;  /* 0x000000baa820723c */ /* 0x000fe20000041820 */
[----:B------:R-:W3:Y:S06]  /*67a0*/  LDSM.16.M88.4 R168, [R216+0x6000] ;  /* 0x00600000d8a8783b */ /* 0x000eec0000000200 */
[----:B------:R-:W5:Y:S01]  /*67b0*/  LDSM.16.M88.4 R184, [R216+0x7000] ;  /* 0x00700000d8b8783b */ /* 0x000f620000000200 */
[C---:B----4-:R-:W-:Y:S08]  /*67c0*/  HMMA.16816.F32.BF16 R4, R188.reuse, R196, R4 ;  /* 0x000000c4bc04723c */ /* 0x050ff00000041804 */
[C---:B------:R-:W-:Y:S01]  /*67d0*/  HMMA.16816.F32.BF16 R8, R188.reuse, R198, R8 ;  /* 0x000000c6bc08723c */ /* 0x040fe20000041808 */
[----:B------:R-:W4:Y:S01]  /*67e0*/  LDSM.16.M88.4 R196, [R216+0x7800] ;  /* 0x00780000d8c4783b */ /* 0x000f220000000200 */
[----:B------:R-:W-:Y:S05]  /*67f0*/  DEPBAR.LE SB0, 0x0 ;  /* 0x000080000000791a */ /* 0x000fea0000000000 */
[----:B------:R-:W-:Y:S01]  /*6800*/  BAR.SYNC.DEFER_BLOCKING 0x0 ;  /* 0x0000000000007b1d */ /* 0x000fe20000010000 */
[C---:B-1----:R-:W-:Y:S08]  /*6810*/  HMMA.16816.F32.BF16 R12, R188.reuse, R176, R12 ;  /* 0x000000b0bc0c723c */ /* 0x042ff0000004180c */
[C---:B------:R-:W-:Y:S08]  /*6820*/  HMMA.16816.F32.BF16 R16, R188.reuse, R178, R16 ;  /* 0x000000b2bc10723c */ /* 0x040ff00000041810 */
[C---:B--2---:R-:W-:Y:S08]  /*6830*/  HMMA.16816.F32.BF16 R20, R188.reuse, R172, R20 ;  /* 0x000000acbc14723c */ /* 0x044ff00000041814 */
[C---:B------:R-:W-:Y:S08]  /*6840*/  HMMA.16816.F32.BF16 R24, R188.reuse, R174, R24 ;  /* 0x000000aebc18723c */ /* 0x040ff00000041818 */
[C---:B------:R-:W-:Y:S08]  /*6850*/  HMMA.16816.F32.BF16 R28, R188.reuse, R192, R28 ;  /* 0x000000c0bc1c723c */ /* 0x040ff0000004181c */
[----:B------:R-:W-:Y:S08]  /*6860*/  HMMA.16816.F32.BF16 R32, R188, R194, R32 ;  /* 0x000000c2bc20723c */ /* 0x000ff00000041820 */
[C---:B---3--:R-:W-:Y:S08]  /*6870*/  HMMA.16816.F32.BF16 R4, R164.reuse, R168, R4 ;  /* 0x000000a8a404723c */ /* 0x048ff00000041804 */
[C---:B------:R-:W-:Y:S08]  /*6880*/  HMMA.16816.F32.BF16 R8, R164.reuse, R170, R8 ;  /* 0x000000aaa408723c */ /* 0x040ff00000041808 */
[C---:B------:R-:W-:Y:S08]  /*6890*/  HMMA.16816.F32.BF16 R12, R164.reuse, R180, R12 ;  /* 0x000000b4a40c723c */ /* 0x040ff0000004180c */
[C---:B------:R-:W-:Y:S08]  /*68a0*/  HMMA.16816.F32.BF16 R16, R164.reuse, R182, R16 ;  /* 0x000000b6a410723c */ /* 0x040ff00000041810 */
[C---:B-----5:R-:W-:Y:S08]  /*68b0*/  HMMA.16816.F32.BF16 R20, R164.reuse, R184, R20 ;  /* 0x000000b8a414723c */ /* 0x060ff00000041814 */
[C---:B------:R-:W-:Y:S08]  /*68c0*/  HMMA.16816.F32.BF16 R24, R164.reuse, R186, R24 ;  /* 0x000000baa418723c */ /* 0x040ff00000041818 */
[C---:B----4-:R-:W-:Y:S08]  /*68d0*/  HMMA.16816.F32.BF16 R28, R164.reuse, R196, R28 ;  /* 0x000000c4a41c723c */ /* 0x050ff0000004181c */
[----:B------:R-:W-:Y:S01]  /*68e0*/  HMMA.16816.F32.BF16 R32, R164, R198, R32 ;  /* 0x000000c6a420723c */ /* 0x000fe20000041820 */
[----:B------:R-:W-:-:S07]  /*68f0*/  @P0 BRA `(.L_x_988) ;  /* 0x0000045000000947 */ /* 0x000fce0003800000 */
[----:B------:R-:W-:Y:S01]  /*6900*/  IADD3 R172, -R247, 0x10, RZ ;  /* 0x00000010f7ac7810 */ /* 0x000fe20007ffe1ff */
[----:B------:R-:W-:Y:S01]  /*6910*/  ULEA UR5, UR21, UR10, 0x6 ;  /* 0x0000000a15057291 */ /* 0x000fe2000f8e303f */
[----:B------:R-:W-:Y:S01]  /*6920*/  IADD3 R170, -R244, 0x10, RZ ;  /* 0x00000010f4aa7810 */ /* 0x000fe20007ffe1ff */
[----:B------:R-:W-:Y:S01]  /*6930*/  IMAD.MOV.U32 R231, RZ, RZ, RZ ;  /* 0x000000ffffe77224 */ /* 0x000fe200078e00ff */
[----:B------:R-:W-:Y:S02]  /*6940*/  LOP3.LUT R172, R172, 0xf, RZ, 0xc0, !PT ;  /* 0x0000000facac7812 */ /* 0x000fe400078ec0ff */
[----:B------:R-:W-:Y:S01]  /*6950*/  LOP3.LUT R170, R170, 0xf, RZ, 0xc0, !PT ;  /* 0x0000000faaaa7812 */ /* 0x000fe200078ec0ff */
[----:B------:R-:W-:Y:S05]  /*6960*/  IMAD.U32 R232, RZ, RZ, UR5 ;  /* 0x00000005ffe87e24 */ /* 0x000fea000f8e00ff */
[----:B------:R-:W-:Y:S05]  /*6970*/  IADD3 R232, R232, -0x40, R234 ;  /* 0xffffffc0e8e87810 */ /* 0x000fea0007ffe0ea */
[----:B------:R-:W-:Y:S04]  /*6980*/  @P3 IMAD.HI.U32 R164, R232, c[0x0][0x2bc], RZ ;  /* 0x0000af00e8a43a27 */ /* 0x000fe800078e00ff */
[----:B------:R-:W-:Y:S01]  /*6990*/  IMAD.MOV.U32 R0, RZ, RZ, R232 ;  /* 0x000000ffff007224 */ /* 0x000fe200078e00e8 */
[----:B------:R-:W-:Y:S04]  /*69a0*/  @P3 SHF.R.U32.HI R0, RZ, c[0x0][0x2c0], R164 ;  /* 0x0000b000ff003a19 */ /* 0x000fe800000116a4 */
[C---:B------:R-:W-:Y:S04]  /*69b0*/  @!P1 IADD3 R166, P0, R0.reuse, UR12, RZ ;  /* 0x0000000c00a69c10 */ /* 0x040fe8000ff1e0ff */
[----:B------:R-:W-:Y:S01]  /*69c0*/  @!P1 LEA.HI.X.SX32 R165, R0, UR6, 0x1, P0 ;  /* 0x0000000600a59c11 */ /* 0x000fe200080f0eff */
[----:B------:R-:W-:Y:S01]  /*69d0*/  IMAD.MOV R0, RZ, RZ, -R0 ;  /* 0x000000ffff007224 */ /* 0x000fe200078e0a00 */
[----:B------:R-:W-:Y:S03]  /*69e0*/  @!P1 LEA R164, P0, R166, c[0x0][0x2a0], 0x2 ;  /* 0x0000a800a6a49a11 */ /* 0x000fe600078010ff */
        /* <DEDUP_REMOVED lines=11> */
[----:B------:R-:W-:Y:S01]  /*6aa0*/  IADD3 R0, P0, R164, UR22, RZ ;  /* 0x00000016a4007c10 */ /* 0x000fe2000ff1e0ff */
[----:B------:R-:W-:Y:S02]  /*6ab0*/  IMAD.SHL.U32 R164, R200, 0x2, RZ ;  /* 0x00000002c8a47824 */ /* 0x000fe400078e00ff */
[----:B------:R-:W-:Y:S05]  /*6ac0*/  IMAD R166, R231, c[0x0][0x1f4], R166 ;  /* 0x00007d00e7a67a24 */ /* 0x000fea00078e02a6 */
[----:B------:R-:W-:Y:S02]  /*6ad0*/  IADD3.X R166, R165, UR18, R166, P0, !PT ;  /* 0x00000012a5a67c10 */ /* 0x000fe400087fe4a6 */
[----:B------:R-:W-:Y:S02]  /*6ae0*/  LEA R167, P0, R0, c[0x0][0x1c8], 0x1 ;  /* 0x0000720000a77a11 */ /* 0x000fe400078008ff */
[----:B------:R-:W-:Y:S02]  /*6af0*/  SHF.L.U64.HI R165, R200, 0x1, R203 ;  /* 0x00000001c8a57819 */ /* 0x000fe400000102cb */
[----:B------:R-:W-:Y:S01]  /*6b00*/  LEA.HI.X R166, R0, c[0x0][0x1cc], R166, 0x1, P0 ;  /* 0x0000730000a67a11 */ /* 0x000fe200000f0ca6 */
[----:B------:R-:W1:Y:S01]  /*6b10*/  SHFL.IDX PT, R168, R167, 0x1, 0x181f ;  /* 0x00381f00a7a87f89 */ /* 0x000e6200000e0000 */
[----:B------:R-:W-:Y:S03]  /*6b20*/  IADD3 R0, -R243, 0x10, RZ ;  /* 0x00000010f3007810 */ /* 0x000fe60007ffe1ff */
[----:B------:R-:W2:Y:S01]  /*6b30*/  SHFL.IDX PT, R169, R166, 0x1, 0x181f ;  /* 0x00381f00a6a97f89 */ /* 0x000ea200000e0000 */
[----:B------:R-:W-:Y:S03]  /*6b40*/  LOP3.LUT R0, R0, 0xf, RZ, 0xc0, !PT ;  /* 0x0000000f00007812 */ /* 0x000fe600078ec0ff */
[----:B------:R-:W3:Y:S04]  /*6b50*/  SHFL.IDX PT, R167, R167, RZ, 0x181f ;  /* 0x00181fffa7a77589 */ /* 0x000ee800000e0000 */
[----:B------:R-:W4:Y:S01]  /*6b60*/  SHFL.IDX PT, R166, R166, RZ, 0x181f ;  /* 0x00181fffa6a67589 */ /* 0x000f2200000e0000 */
[-C--:B-1----:R-:W-:Y:S04]  /*6b70*/  IADD3 R172, P2, P0, R172, R168.reuse, R248 ;  /* 0x000000a8acac7210 */ /* 0x082fe8000785e0f8 */
[-C--:B--2---:R-:W-:Y:S02]  /*6b80*/  IADD3.X R173, RZ, R169.reuse, R249, P2, P0 ;  /* 0x000000a9ffad7210 */ /* 0x084fe400017e04f9 */
[-C--:B------:R-:W-:Y:S04]  /*6b90*/  IADD3 R170, P2, P0, R170, R168.reuse, R245 ;  /* 0x000000a8aaaa7210 */ /* 0x080fe8000785e0f5 */
[-C--:B------:R-:W-:Y:S02]  /*6ba0*/  IADD3.X R171, RZ, R169.reuse, R246, P2, P0 ;  /* 0x000000a9ffab7210 */ /* 0x080fe400017e04f6 */
[----:B------:R-:W-:Y:S04]  /*6bb0*/  IADD3 R174, P2, P0, R0, R168, R164 ;  /* 0x000000a800ae7210 */ /* 0x000fe8000785e0a4 */
[--C-:B------:R-:W-:Y:S02]  /*6bc0*/  IADD3.X R175, RZ, R169, R165.reuse, P2, P0 ;  /* 0x000000a9ffaf7210 */ /* 0x100fe400017e04a5 */
[----:B---3--:R-:W-:Y:S02]  /*6bd0*/  IADD3 R164, P0, R167, R164, RZ ;  /* 0x000000a4a7a47210 */ /* 0x008fe40007f1e0ff */
[----:B------:R-:W-:Y:S03]  /*6be0*/  ISETP.GE.AND P2, PT, R235, c[0x0][0x1d4], PT ;  /* 0x00007500eb007a0c */ /* 0x000fe60003f46270 */
[C---:B----4-:R-:W-:Y:S01]  /*6bf0*/  IMAD.X R165, R166.reuse, 0x1, R165, P0 ;  /* 0x00000001a6a57824 */ /* 0x050fe200000e06a5 */
[C---:B------:R-:W-:Y:S05]  /*6c00*/  IADD3 R178, P0, R167.reuse, R250, RZ ;  /* 0x000000faa7b27210 */ /* 0x040fea0007f1e0ff */
        /* <DEDUP_REMOVED lines=20> */
.L_x_988:
[----:B-1----:R-:W-:Y:S01]  /*6d50*/  IMAD.MOV.U32 R170, RZ, RZ, R236 ;  /* 0x000000ffffaa7224 */ /* 0x002fe200078e00ec */
[----:B------:R-:W-:Y:S01]  /*6d60*/  PLOP3.LUT P0, PT, PT, PT, UP2, 0x80, 0x0 ;  /* 0x000000000000781c */ /* 0x000fe20003f0f028 */
[----:B------:R-:W0:Y:S01]  /*6d70*/  LDGDEPBAR ;  /* 0x00000000000079af */ /* 0x000e220000000000 */
[----:B------:R-:W-:Y:S01]  /*6d80*/  USHF.L.U32 UR5, UR21, 0x6, URZ ;  /* 0x0000000615057899 */ /* 0x000fe2000800063f */
[----:B------:R-:W-:Y:S10]  /*6d90*/  IMAD.U32 R164, RZ, RZ, UR11 ;  /* 0x0000000bffa47e24 */ /* 0x000ff4000f8e00ff */
[----:B------:R-:W-:Y:S01]  /*6da0*/  @P0 IMAD.HI.U32 R0, R236, c[0x0][0x2c8], RZ ;  /* 0x0000b200ec000a27 */ /* 0x000fe200078e00ff */
[----:B------:R-:W-:Y:S11]  /*6db0*/  PLOP3.LUT P0, PT, PT, PT, UP2, 0x80, 0x0 ;  /* 0x000000000000781c */ /* 0x000ff60003f0f028 */
[----:B------:R-:W-:Y:S02]  /*6dc0*/  @!UPT UIADD3 URZ, URZ, URZ, URZ ;  /* 0x0000003f3f3ff290 */ /* 0x000fe4000fffe03f */
[----:B------:R-:W-:Y:S01]  /*6dd0*/  @P0 SHF.R.U32.HI R170, RZ, c[0x0][0x2cc], R0 ;  /* 0x0000b300ffaa0a19 */ /* 0x000fe20000011600 */
[----:B------:R-:W-:Y:S01]  /*6de0*/  IMAD.U32 R0, RZ, RZ, UR5 ;  /* 0x00000005ff007e24 */ /* 0x000fe2000f8e00ff */
[----:B------:R-:W-:Y:S03]  /*6df0*/  PLOP3.LUT P0, PT, PT, PT, UP1, 0x40, 0x0 ;  /* 0x000000000000781c */ /* 0x000fe60003f0e818 */
[----:B------:R-:W1:Y:S01]  /*6e00*/  SHFL.IDX PT, R167, R170, RZ, 0x1c1f ;  /* 0x001c1fffaaa77589 */ /* 0x000e6200000e0000 */
[----:B------:R-:W-:Y:S05]  /*6e10*/  IADD3 R165, -R237, 0x1, -R0 ;  /* 0x00000001eda57810 */ /* 0x000fea0007ffe900 */
[----:B------:R-:W-:Y:S05]  /*6e20*/  IMAD R165, R164, c[0x0][0x1d0], R165 ;  /* 0x00007400a4a57a24 */ /* 0x000fea00078e02a5 */
[----:B------:R-:W-:Y:S04]  /*6e30*/  IADD3 R164, R165, -c[0x0][0x168], RZ ;  /* 0x80005a00a5a47a10 */ /* 0x000fe80007ffe0ff */
[C---:B------:R-:W-:Y:S02]  /*6e40*/  IADD3 R165, R164.reuse, c[0x0][0x328], RZ ;  /* 0x0000ca00a4a57a10 */ /* 0x040fe40007ffe0ff */
[----:B------:R-:W-:Y:S03]  /*6e50*/  IADD3 R164, R164, UR20, RZ ;  /* 0x00000014a4a47c10 */ /* 0x000fe6000fffe0ff */
[--C-:B-1----:R-:W-:Y:S02]  /*6e60*/  IMAD.IADD R169, R165, 0x1, R167.reuse ;  /* 0x00000001a5a97824 */ /* 0x102fe400078e02a7 */
        /* <DEDUP_REMOVED lines=17> */
.L_x_991:
[----:B------:R-:W-:Y:S04]  /*6f80*/  MOV R166, c[0x0][0x32c] ;  /* 0x0000cb0000a67a02 */ /* 0x000fe80000000f00 */
[----:B------:R-:W-:Y:S11]  /*6f90*/  ISETP.NE.AND P0, PT, R166, 0x1, PT ;  /* 0x00000001a600780c */ /* 0x000ff60003f05270 */
[----:B------:R-:W-:Y:S02]  /*6fa0*/  @!UPT UIADD3 URZ, URZ, URZ, URZ ;  /* 0x0000003f3f3ff290 */ /* 0x000fe4000fffe03f */
[----:B------:R-:W-:Y:S05]  /*6fb0*/  @P0 IMAD.HI.U32 R166, R167, c[0x0][0x330], RZ ;  /* 0x0000cc00a7a60a27 */ /* 0x000fea00078e00ff */
[----:B------:R-:W-:Y:S02]  /*6fc0*/  @P0 SHF.R.U32.HI R167, RZ, c[0x0][0x334], R166 ;  /* 0x0000cd00ffa70a19 */ /* 0x000fe400000116a6 */
.L_x_992:
[----:B------:R-:W-:Y:S05]  /*6fd0*/  BSYNC B0 ;  /* 0x0000000000007941 */ /* 0x000fea0003800000 */
.L_x_990:
[----:B------:R-:W-:Y:S04]  /*6fe0*/  IMAD R167, R167, c[0x0][0x32c], -R0 ;  /* 0x0000cb00a7a77a24 */ /* 0x000fe800078e0a00 */
[----:B------:R-:W-:Y:S05]  /*6ff0*/  IMAD.IADD R167, R167, 0x1, -R237 ;  /* 0x00000001a7a77824 */ /* 0x000fea00078e0aed */
[----:B------:R-:W-:Y:S02]  /*7000*/  IADD3 R166, R167, c[0x0][0x32c], RZ ;  /* 0x0000cb00a7a67a10 */ /* 0x000fe40007ffe0ff */
[----:B------:R-:W-:Y:S02]  /*7010*/  IMNMX R168, R168, R167, !PT ;  /* 0x000000a7a8a87217 */ /* 0x000fe40007800200 */
[----:B------:R-:W-:Y:S02]  /*7020*/  IMNMX R169, R169, R166, PT ;  /* 0x000000a6a9a97217 */ /* 0x000fe40003800200 */
.L_x_989:
[----:B------:R-:W-:Y:S06]  /*7030*/  UISETP.GT.AND UP0, UPT, UR21, -0x1, UPT ;  /* 0xffffffff1500788c */ /* 0x000fec000bf04270 */
[----:B------:R-:W-:Y:S04]  /*7040*/  PLOP3.LUT P0, PT, PT, PT, UP0, 0x80, 0x0 ;  /* 0x000000000000781c */ /* 0x000fe80003f0f008 */
[----:B------:R-:W-:Y:S04]  /*7050*/  ISETP.GT.AND P0, PT, R168, RZ, P0 ;  /* 0x000000ffa800720c */ /* 0x000fe80000704270 */
        /* <DEDUP_REMOVED lines=83> */
.L_x_995:
[----:B------:R-:W-:Y:S04]  /*7590*/  MOV R4, c[0x0][0x32c] ;  /* 0x0000cb0000047a02 */ /* 0x000fe80000000f00 */
[----:B------:R-:W-:Y:S11]  /*75a0*/  ISETP.NE.AND P0, PT, R4, 0x1, PT ;  /* 0x000000010400780c */ /* 0x000ff60003f05270 */
[----:B------:R-:W-:Y:S02]  /*75b0*/  @!UPT UIADD3 URZ, URZ, URZ, URZ ;  /* 0x0000003f3f3ff290 */ /* 0x000fe4000fffe03f */
[----:B------:R-:W-:Y:S05]  /*75c0*/  @P0 IMAD.HI.U32 R4, R5, c[0x0][0x330], RZ ;  /* 0x0000cc0005040a27 */ /* 0x000fea00078e00ff */
[----:B------:R-:W-:Y:S02]  /*75d0*/  @P0 SHF.R.U32.HI R5, RZ, c[0x0][0x334], R4 ;  /* 0x0000cd00ff050a19 */ /* 0x000fe40000011604 */
.L_x_996:
[----:B------:R-:W-:Y:S05]  /*75e0*/  BSYNC B0 ;  /* 0x0000000000007941 */ /* 0x000fea0003800000 */
.L_x_994:
[----:B------:R-:W-:Y:S04]  /*75f0*/  IMAD R0, R5, c[0x0][0x32c], -R0 ;  /* 0x0000cb0005007a24 */ /* 0x000fe800078e0a00 */
[----:B------:R-:W-:Y:S05]  /*7600*/  IMAD.IADD R4, R0, 0x1, -R237 ;  /* 0x0000000100047824 */ /* 0x000fea00078e0aed */
[----:B------:R-:W-:Y:S02]  /*7610*/  IADD3 R0, R4, c[0x0][0x32c], RZ ;  /* 0x0000cb0004007a10 */ /* 0x000fe40007ffe0ff */
[----:B------:R-:W-:Y:S02]  /*7620*/  IMNMX R164, R164, R4, !PT ;  /* 0x00000004a4a47217 */ /* 0x000fe40007800200 */
[----:B------:R-:W-:Y:S02]  /*7630*/  IMNMX R165, R165, R0, PT ;  /* 0x00000000a5a57217 */ /* 0x000fe40003800200 */
.L_x_993:
[----:B------:R-:W-:Y:S02]  /*7640*/  PLOP3.LUT P0, PT, PT, PT, UP0, 0x80, 0x0 ;  /* 0x000000000000781c */ /* 0x000fe40003f0f008 */
[----:B------:R-:W-:Y:S02]  /*7650*/  FMNMX.FTZ R0, R167, R3, !PT ;  /* 0x00000003a7007209 */ /* 0x000fe40007810000 */
[----:B------:R-:W-:Y:S02]  /*7660*/  ISETP.GT.AND P0, PT, R164, RZ, P0 ;  /* 0x000000ffa400720c */ /* 0x000fe40000704270 */
[----:B------:R-:W-:Y:S02]  /*7670*/  FMNMX.FTZ R0, R166, R0, !PT ;  /* 0x00000000a6007209 */ /* 0x000fe40007810000 */
[----:B------:R-:W-:Y:S02]  /*7680*/  ISETP.LT.OR P0, PT, R165, 0x1, P0 ;  /* 0x00000001a500780c */ /* 0x000fe40000701670 */
[----:B------:R-:W-:Y:S02]  /*7690*/  FMNMX.FTZ R0, R8, R0, !PT ;  /* 0x0000000008007209 */ /* 0x000fe40007810000 */
[----:B------:R-:W-:Y:S02]  /*76a0*/  FSEL R6, R6, -INF , !P0 ;  /* 0xff80000006067808 */ /* 0x000fe40004000000 */
[----:B------:R-:W-:Y:S02]  /*76b0*/  PLOP3.LUT P0, PT, PT, PT, UP0, 0x80, 0x0 ;  /* 0x000000000000781c */ /* 0x000fe40003f0f008 */
[----:B------:R-:W-:Y:S02]  /*76c0*/  FMNMX.FTZ R0, R9, R0, !PT ;  /* 0x0000000009007209 */ /* 0x000fe40007810000 */
[----:B------:R-:W-:Y:S02]  /*76d0*/  ISETP.GT.AND P0, PT, R164, 0x1, P0 ;  /* 0x00000001a400780c */ /* 0x000fe40000704270 */
        /* <DEDUP_REMOVED lines=46> */
[----:B------:R-:W-:Y:S02]  /*79c0*/  PLOP3.LUT P0, PT, PT, PT, UP0, 0x80, 0x0 ;  /* 0x000000000000781c */ /* 0x000fe40003f0f008 */
[----:B------:R-:W-:Y:S02]  /*79d0*/  FMNMX.FTZ R5, R194, R5, !PT ;  /* 0x00000005c2057209 */ /* 0x000fe40007810000 */
[----:B------:R-:W-:Y:S04]  /*79e0*/  ISETP.GT.AND P0, PT, R164, 0x20, P0 ;  /* 0x00000020a400780c */ /* 0x000fe80000704270 */
[C---:B------:R-:W-:Y:S04]  /*79f0*/  ISETP.LT.OR P0, PT, R165.reuse, 0x21, P0 ;  /* 0x00000021a500780c */ /* 0x040fe80000701670 */
[----:B------:R-:W-:Y:S02]  /*7a00*/  FSEL R252, R22, -INF , !P0 ;  /* 0xff80000016fc7808 */ /* 0x000fe40004000000 */
[----:B------:R-:W-:Y:S02]  /*7a10*/  PLOP3.LUT P0, PT, PT, PT, UP0, 0x80, 0x0 ;  /* 0x000000000000781c */ /* 0x000fe40003f0f008 */
[----:B------:R-:W-:Y:S02]  /*7a20*/  FMNMX.FTZ R5, R252, R5, !PT ;  /* 0x00000005fc057209 */ /* 0x000fe40007810000 */
[----:B------:R-:W-:Y:S02]  /*7a30*/  ISETP.GT.AND P0, PT, R164, 0x21, P0 ;  /* 0x00000021a400780c */ /* 0x000fe40000704270 */
[----:B-1----:R-:W-:Y:S02]  /*7a40*/  FMNMX.FTZ R0, R0, R4, !PT ;  /* 0x0000000400007209 */ /* 0x002fe40007810000 */
[----:B------:R-:W-:Y:S03]  /*7a50*/  ISETP.LT.OR P0, PT, R165, 0x22, P0 ;  /* 0x00000022a500780c */ /* 0x000fe60000701670 */
[----:B------:R-:W1:Y:S01]  /*7a60*/  SHFL.BFLY PT, R12, R0, 0x1, 0x1f ;  /* 0x0c201f00000c7f89 */ /* 0x000e6200000e0000 */
[----:B------:R-:W-:Y:S02]  /*7a70*/  FSEL R197, R23, -INF , !P0 ;  /* 0xff80000017c57808 */ /* 0x000fe40004000000 */
[----:B------:R-:W-:Y:S02]  /*7a80*/  PLOP3.LUT P0, PT, PT, PT, UP0, 0x80, 0x0 ;  /* 0x000000000000781c */ /* 0x000fe40003f0f008 */
[----:B------:R-:W-:Y:S02]  /*7a90*/  FMNMX.FTZ R5, R197, R5, !PT ;  /* 0x00000005c5057209 */ /* 0x000fe40007810000 */
[----:B------:R-:W-:Y:S01]  /*7aa0*/  ISETP.GT.AND P0, PT, R164, 0x28, P0 ;  /* 0x00000028a400780c */ /* 0x000fe20000704270 */
[----:B------:R-:W-:Y:S03]  /*7ab0*/  LDSM.16.MT88.4 R20, [R222+0x100] ;  /* 0x00010000de14783b */ /* 0x000fe60000004200 */
[C---:B------:R-:W-:Y:S04]  /*7ac0*/  ISETP.LT.OR P0, PT, R165.reuse, 0x29, P0 ;  /* 0x00000029a500780c */ /* 0x040fe80000701670 */
[----:B------:R-:W-:Y:S02]  /*7ad0*/  FSEL R196, R26, -INF , !P0 ;  /* 0xff8000001ac47808 */ /* 0x000fe40004000000 */
[----:B------:R-:W-:Y:S02]  /*7ae0*/  PLOP3.LUT P0, PT, PT, PT, UP0, 0x80, 0x0 ;  /* 0x000000000000781c */ /* 0x000fe40003f0f008 */
[----:B------:R-:W-:Y:S02]  /*7af0*/  FMNMX.FTZ R5, R196, R5, !PT ;  /* 0x00000005c4057209 */ /* 0x000fe40007810000 */
[----:B------:R-:W-:Y:S02]  /*7b00*/  ISETP.GT.AND P0, PT, R164, 0x29, P0 ;  /* 0x00000029a400780c */ /* 0x000fe40000704270 */
[----:B-1----:R-:W-:Y:S02]  /*7b10*/  FMNMX.FTZ R0, R0, R12, !PT ;  /* 0x0000000c00007209 */ /* 0x002fe40007810000 */
[----:B------:R-:W-:Y:S01]  /*7b20*/  ISETP.LT.OR P0, PT, R165, 0x2a, P0 ;  /* 0x0000002aa500780c */ /* 0x000fe20000701670 */
[----:B------:R-:W-:Y:S02]  /*7b30*/  LDSM.16.MT88.4 R12, [R227+0x100] ;  /* 0x00010000e30c783b */ /* 0x000fe40000004200 */
[----:B------:R-:W-:Y:S01]  /*7b40*/  FMUL.FTZ R186, R0, c[0x0][0x2d0] ;  /* 0x0000b40000ba7a20 */ /* 0x000fe20000410000 */
[----:B------:R-:W-:Y:S02]  /*7b50*/  FSEL R195, R27, -INF , !P0 ;  /* 0xff8000001bc37808 */ /* 0x000fe40004000000 */
[----:B------:R-:W-:Y:S02]  /*7b60*/  PLOP3.LUT P0, PT, PT, PT, UP0, 0x80, 0x0 ;  /* 0x000000000000781c */ /* 0x000fe40003f0f008 */
[----:B------:R-:W-:Y:S02]  /*7b70*/  FMNMX.FTZ R5, R195, R5, !PT ;  /* 0x00000005c3057209 */ /* 0x000fe40007810000 */
[----:B------:R-:W-:Y:S04]  /*7b80*/  ISETP.GT.AND P0, PT, R164, 0x30, P0 ;  /* 0x00000030a400780c */ /* 0x000fe80000704270 */
[----:B------:R-:W-:Y:S04]  /*7b90*/  ISETP.LT.OR P0, PT, R165, 0x31, P0 ;  /* 0x00000031a500780c */ /* 0x000fe80000701670 */
[----:B------:R-:W-:Y:S02]  /*7ba0*/  FSEL R177, R30, -INF , !P0 ;  /* 0xff8000001eb17808 */ /* 0x000fe40004000000 */
[----:B------:R-:W-:Y:S02]  /*7bb0*/  PLOP3.LUT P0, PT, PT, PT, UP0, 0x80, 0x0 ;  /* 0x000000000000781c */ /* 0x000fe40003f0f008 */
[----:B------:R-:W-:Y:S02]  /*7bc0*/  FMNMX.FTZ R5, R177, R5, !PT ;  /* 0x00000005b1057209 */ /* 0x000fe40007810000 */
[C---:B------:R-:W-:Y:S04]  /*7bd0*/  ISETP.GT.AND P0, PT, R164.reuse, 0x31, P0 ;  /* 0x00000031a400780c */ /* 0x040fe80000704270 */
[----:B------:R-:W-:Y:S04]  /*7be0*/  ISETP.LT.OR P0, PT, R165, 0x32, P0 ;  /* 0x00000032a500780c */ /* 0x000fe80000701670 */
[----:B------:R-:W-:Y:S02]  /*7bf0*/  FSEL R175, R31, -INF , !P0 ;  /* 0xff8000001faf7808 */ /* 0x000fe40004000000 */
[----:B------:R-:W-:Y:S01]  /*7c00*/  PLOP3.LUT P0, PT, PT, PT, UP0, 0x80, 0x0 ;  /* 0x000000000000781c */ /* 0x000fe20003f0f008 */
[----:B------:R-:W-:Y:S01]  /*7c10*/  LDSM.16.MT88.4 R28, [R221+0x100] ;  /* 0x00010000dd1c783b */ /* 0x000fe20000004200 */
[----:B------:R-:W-:Y:S02]  /*7c20*/  FMNMX.FTZ R5, R175, R5, !PT ;  /* 0x00000005af057209 */ /* 0x000fe40007810000 */
[----:B------:R-:W-:Y:S04]  /*7c30*/  ISETP.GT.AND P0, PT, R164, 0x38, P0 ;  /* 0x00000038a400780c */ /* 0x000fe80000704270 */
[----:B------:R-:W-:Y:S04]  /*7c40*/  ISETP.LT.OR P0, PT, R165, 0x39, P0 ;  /* 0x00000039a500780c */ /* 0x000fe80000701670 */
[----:B------:R-:W-:Y:S02]  /*7c50*/  FSEL R173, R34, -INF , !P0 ;  /* 0xff80000022ad7808 */ /* 0x000fe40004000000 */
[----:B------:R-:W-:Y:S01]  /*7c60*/  PLOP3.LUT P0, PT, PT, PT, UP0, 0x80, 0x0 ;  /* 0x000000000000781c */ /* 0x000fe20003f0f008 */
[----:B------:R-:W-:Y:S01]  /*7c70*/  UISETP.GT.AND UP0, UPT, UR21, UR4, UPT ;  /* 0x000000041500728c */ /* 0x000fe2000bf04270 */
[----:B------:R-:W-:Y:S01]  /*7c80*/  FMNMX.FTZ R5, R173, R5, !PT ;  /* 0x00000005ad057209 */ /* 0x000fe20007810000 */
[----:B------:R-:W-:Y:S01]  /*7c90*/  UIADD3 UR21, UR21, -0x1, URZ ;  /* 0xffffffff15157890 */ /* 0x000fe2000fffe03f */
[----:B------:R-:W-:Y:S04]  /*7ca0*/  ISETP.GT.AND P0, PT, R164, 0x39, P0 ;  /* 0x00000039a400780c */ /* 0x000fe80000704270 */
[----:B------:R-:W-:Y:S04]  /*7cb0*/  ISETP.LT.OR P0, PT, R165, 0x3a, P0 ;  /* 0x0000003aa500780c */ /* 0x000fe80000701670 */
[----:B------:R-:W-:Y:S02]  /*7cc0*/  FSEL R165, R35, -INF , !P0 ;  /* 0xff80000023a57808 */ /* 0x000fe40004000000 */
[----:B------:R-:W-:Y:S02]  /*7cd0*/  FSETP.NEU.FTZ.AND P0, PT, R0, -INF , PT ;  /* 0xff8000000000780b */ /* 0x000fe40003f1d000 */
[----:B------:R-:W-:Y:S02]  /*7ce0*/  FMNMX.FTZ R5, R165, R5, !PT ;  /* 0x00000005a5057209 */ /* 0x000fe40007810000 */
[----:B------:R-:W-:Y:S03]  /*7cf0*/  FSEL R186, R186, RZ, P0 ;  /* 0x000000ffbaba7208 */ /* 0x000fe60000000000 */
[----:B------:R-:W1:Y:S02]  /*7d00*/  SHFL.BFLY PT, R4, R5, 0x2, 0x1f ;  /* 0x0c401f0005047f89 */ /* 0x000e6400000e0000 */
        /* <DEDUP_REMOVED lines=12> */
[--C-:B------:R-:W-:Y:S01]  /*7dd0*/  FFMA.FTZ R190, R190, c[0x0][0x2d0], -R186.reuse ;  /* 0x0000b400bebe7a23 */ /* 0x100fe200000108ba */
[----:B-1----:R-:W-:Y:S01]  /*7de0*/  FMNMX.FTZ R4, R5, R4, !PT ;  /* 0x0000000405047209 */ /* 0x002fe20007810000 */
[--C-:B------:R-:W-:Y:S01]  /*7df0*/  FFMA.FTZ R199, R199, c[0x0][0x2d0], -R186.reuse ;  /* 0x0000b400c7c77a23 */ /* 0x100fe200000108ba */
[----:B------:R-:W-:Y:S01]  /*7e00*/  FSEL R5, R0, RZ, P0 ;  /* 0x000000ff00057208 */ /* 0x000fe20000000000 */
[----:B------:R-:W-:Y:S02]  /*7e10*/  FFMA.FTZ R198, R198, c[0x0][0x2d0], -R186 ;  /* 0x0000b400c6c67a23 */ /* 0x000fe400000108ba */
[----:B------:R-:W1:Y:S01]  /*7e20*/  SHFL.BFLY PT, R164, R4, 0x1, 0x1f ;  /* 0x0c201f0004a47f89 */ /* 0x000e6200000e0000 */
[----:B------:R-:W-:Y:S01]  /*7e30*/  MUFU.EX2 R166, R166 ;  /* 0x000000a600a67308 */ /* 0x000fe20000000800 */
[----:B------:R-:W-:Y:S04]  /*7e40*/  FADD.FTZ R3, -R5, R3 ;  /* 0x0000000305037221 */ /* 0x000fe80000010100 */
[----:B------:R-:W-:Y:S05]  /*7e50*/  FMUL.FTZ R3, R3, c[0x0][0x2d0] ;  /* 0x0000b40003037a20 */ /* 0x000fea0000410000 */
[----:B------:R-:W3:Y:S01]  /*7e60*/  MUFU.EX2 R180, R180 ;  /* 0x000000b400b47308 */ /* 0x000ee20000000800 */
[----:B--2---:R-:W-:Y:S09]  /*7e70*/  F2FP.BF16.PACK_AB R168, R167, R181 ;  /* 0x000000b5a7a8723e */ /* 0x004ff200000010ff */
[----:B------:R-:W2:Y:S01]  /*7e80*/  MUFU.EX2 R3, R3 ;  /* 0x0000000300037308 */ /* 0x000ea20000000800 */
[----:B-1----:R-:W-:Y:S04]  /*7e90*/  FMNMX.FTZ R164, R4, R164, !PT ;  /* 0x000000a404a47209 */ /* 0x002fe80007810000 */
[C---:B------:R-:W-:Y:S01]  /*7ea0*/  FSETP.NEU.FTZ.AND P0, PT, R164.reuse, -INF , PT ;  /* 0xff800000a400780b */ /* 0x040fe20003f1d000 */
[C---:B------:R-:W-:Y:S04]  /*7eb0*/  FMUL.FTZ R172, R164.reuse, c[0x0][0x2d0] ;  /* 0x0000b400a4ac7a20 */ /* 0x040fe80000410000 */
[----:B------:R-:W-:Y:S01]  /*7ec0*/  MUFU.EX2 R187, R187 ;  /* 0x000000bb00bb7308 */ /* 0x000fe20000000800 */
[----:B------:R-:W-:Y:S02]  /*7ed0*/  FSEL R4, R164, RZ, P0 ;  /* 0x000000ffa4047208 */ /* 0x000fe40000000000 */
[----:B------:R-:W-:Y:S02]  /*7ee0*/  FSEL R172, R172, RZ, P0 ;  /* 0x000000ffacac7208 */ /* 0x000fe40000000000 */
[----:B---3--:R-:W-:Y:S01]  /*7ef0*/  F2FP.BF16.PACK_AB R170, R180, R166 ;  /* 0x000000a6b4aa723e */ /* 0x008fe200000010ff */
[----:B------:R-:W-:Y:S01]  /*7f00*/  FADD.FTZ R2, -R4, R2 ;  /* 0x0000000204027221 */ /* 0x000fe20000010100 */
[----:B------:R-:W-:Y:S01]  /*7f10*/  PLOP3.LUT P0, PT, PT, PT, UP0, 0x80, 0x0 ;  /* 0x000000000000781c */ /* 0x000fe20003f0f008 */
[--C-:B------:R-:W-:Y:S02]  /*7f20*/  FFMA.FTZ R185, R6, c[0x0][0x2d0], -R172.reuse ;  /* 0x0000b40006b97a23 */ /* 0x100fe400000108ac */
[--C-:B------:R-:W-:Y:S01]  /*7f30*/  FFMA.FTZ R184, R7, c[0x0][0x2d0], -R172.reuse ;  /* 0x0000b40007b87a23 */ /* 0x100fe200000108ac */
[----:B------:R-:W-:Y:S01]  /*7f40*/  MUFU.EX2 R188, R188 ;  /* 0x000000bc00bc7308 */ /* 0x000fe20000000800 */
[--C-:B------:R-:W-:Y:S02]  /*7f50*/  FFMA.FTZ R183, R10, c[0x0][0x2d0], -R172.reuse ;  /* 0x0000b4000ab77a23 */ /* 0x100fe400000108ac */
[--C-:B------:R-:W-:Y:S02]  /*7f60*/  FFMA.FTZ R182, R11, c[0x0][0x2d0], -R172.reuse ;  /* 0x0000b4000bb67a23 */ /* 0x100fe400000108ac */
[----:B------:R-:W-:Y:S02]  /*7f70*/  FMUL.FTZ R2, R2, c[0x0][0x2d0] ;  /* 0x0000b40002027a20 */ /* 0x000fe40000410000 */
[C---:B--2---:R-:W-:Y:S01]  /*7f80*/  FMUL.FTZ R4, R3.reuse, R160 ;  /* 0x000000a003047220 */ /* 0x044fe20000410000 */
[----:B------:R-:W-:Y:S01]  /*7f90*/  MOV R160, R16 ;  /* 0x0000001000a07202 */ /* 0x000fe20000000f00 */
[C---:B------:R-:W-:Y:S01]  /*7fa0*/  FMUL.FTZ R5, R3.reuse, R161 ;  /* 0x000000a103057220 */ /* 0x040fe20000410000 */
[----:B------:R-:W-:Y:S01]  /*7fb0*/  MUFU.EX2 R185, R185 ;  /* 0x000000b900b97308 */ /* 0x000fe20000000800 */
[----:B------:R-:W-:Y:S01]  /*7fc0*/  MOV R161, R171 ;  /* 0x000000ab00a17202 */ /* 0x000fe20000000f00 */
[C---:B------:R-:W-:Y:S02]  /*7fd0*/  FMUL.FTZ R8, R3.reuse, R156 ;  /* 0x0000009c03087220 */ /* 0x040fe40000410000 */
[C---:B------:R-:W-:Y:S02]  /*7fe0*/  FMUL.FTZ R9, R3.reuse, R157 ;  /* 0x0000009d03097220 */ /* 0x040fe40000410000 */
[C---:B------:R-:W-:Y:S02]  /*7ff0*/  FMUL.FTZ R16, R3.reuse, R136 ;  /* 0x0000008803107220 */ /* 0x040fe40000410000 */
[C---:B------:R-:W-:Y:S02]  /*8000*/  FMUL.FTZ R17, R3.reuse, R137 ;  /* 0x0000008903117220 */ /* 0x040fe40000410000 */
[----:B------:R-:W1:Y:S01]  /*8010*/  MUFU.EX2 R2, R2 ;  /* 0x0000000200027308 */ /* 0x000e620000000800 */
[C---:B------:R-:W-:Y:S02]  /*8020*/  FMUL.FTZ R24, R3.reuse, R144 ;  /* 0x0000009003187220 */ /* 0x040fe40000410000 */
[C---:B------:R-:W-:Y:S02]  /*8030*/  FMUL.FTZ R25, R3.reuse, R145 ;  /* 0x0000009103197220 */ /* 0x040fe40000410000 */
[C---:B------:R-:W-:Y:S02]  /*8040*/  FMUL.FTZ R32, R3.reuse, R152 ;  /* 0x0000009803207220 */ /* 0x040fe40000410000 */
[----:B------:R-:W-:Y:S02]  /*8050*/  FMUL.FTZ R33, R3, R153 ;  /* 0x0000009903217220 */ /* 0x000fe40000410000 */
[--C-:B------:R-:W-:Y:S01]  /*8060*/  FFMA.FTZ R177, R177, c[0x0][0x2d0], -R172.reuse ;  /* 0x0000b400b1b17a23 */ /* 0x100fe200000108ac */
[----:B------:R-:W2:Y:S01]  /*8070*/  MUFU.EX2 R184, R184 ;  /* 0x000000b800b87308 */ /* 0x000ea20000000800 */
[--C-:B------:R-:W-:Y:S02]  /*8080*/  FFMA.FTZ R175, R175, c[0x0][0x2d0], -R172.reuse ;  /* 0x0000b400afaf7a23 */ /* 0x100fe400000108ac */
[--C-:B------:R-:W-:Y:S02]  /*8090*/  FFMA.FTZ R173, R173, c[0x0][0x2d0], -R172.reuse ;  /* 0x0000b400adad7a23 */ /* 0x100fe400000108ac */
        /* <DEDUP_REMOVED lines=8> */
[C---:B------:R-:W-:Y:S01]  /*8120*/  FMUL.FTZ R10, R2.reuse, R158 ;  /* 0x0000009e020a7220 */ /* 0x040fe20000410000 */
[----:B------:R-:W1:Y:S01]  /*8130*/  MUFU.EX2 R182, R182 ;  /* 0x000000b600b67308 */ /* 0x000e620000000800 */
[C---:B------:R-:W-:Y:S02]  /*8140*/  FMUL.FTZ R11, R2.reuse, R159 ;  /* 0x0000009f020b7220 */ /* 0x040fe40000410000 */
[----:B------:R-:W-:Y:S01]  /*8150*/  FMUL.FTZ R18, R2, R138 ;  /* 0x0000008a02127220 */ /* 0x000fe20000410000 */
[----:B--2---:R-:W-:Y:S01]  /*8160*/  F2FP.BF16.PACK_AB R169, R184, R185 ;  /* 0x000000b9b8a9723e */ /* 0x004fe200000010ff */
[C---:B------:R-:W-:Y:S01]  /*8170*/  FMUL.FTZ R19, R2.reuse, R139 ;  /* 0x0000008b02137220 */ /* 0x040fe20000410000 */
[----:B------:R-:W-:Y:S01]  /*8180*/  LDSM.16.MT88.4 R156, [R227+0x4900] ;  /* 0x00490000e39c783b */ /* 0x000fe20000004200 */
[C---:B------:R-:W-:Y:S02]  /*8190*/  FMUL.FTZ R26, R2.reuse, R146 ;  /* 0x00000092021a7220 */ /* 0x040fe40000410000 */
[C---:B------:R-:W-:Y:S01]  /*81a0*/  FMUL.FTZ R27, R2.reuse, R147 ;  /* 0x00000093021b7220 */ /* 0x040fe20000410000 */
[----:B------:R-:W-:Y:S01]  /*81b0*/  MUFU.EX2 R189, R189 ;  /* 0x000000bd00bd7308 */ /* 0x000fe20000000800 */
[C---:B------:R-:W-:Y:S02]  /*81c0*/  FMUL.FTZ R34, R2.reuse, R154 ;  /* 0x0000009a02227220 */ /* 0x040fe40000410000 */
[C---:B------:R-:W-:Y:S01]  /*81d0*/  FMUL.FTZ R35, R2.reuse, R155 ;  /* 0x0000009b02237220 */ /* 0x040fe20000410000 */
[----:B------:R-:W-:Y:S01]  /*81e0*/  LDSM.16.MT88.4 R136, [R227+0x2100] ;  /* 0x00210000e388783b */ /* 0x000fe20000004200 */
[C---:B------:R-:W-:Y:S02]  /*81f0*/  FMUL.FTZ R38, R2.reuse, R38 ;  /* 0x0000002602267220 */ /* 0x040fe40000410000 */
[C---:B------:R-:W-:Y:S02]  /*8200*/  FMUL.FTZ R39, R2.reuse, R39 ;  /* 0x0000002702277220 */ /* 0x040fe40000410000 */
[C---:B------:R-:W-:Y:S01]  /*8210*/  FMUL.FTZ R42, R2.reuse, R42 ;  /* 0x0000002a022a7220 */ /* 0x040fe20000410000 */
[----:B------:R-:W-:Y:S01]  /*8220*/  MUFU.EX2 R190, R190 ;  /* 0x000000be00be7308 */ /* 0x000fe20000000800 */
[----:B------:R-:W-:Y:S01]  /*8230*/  FMUL.FTZ R43, R2, R43 ;  /* 0x0000002b022b7220 */ /* 0x000fe20000410000 */
[----:B------:R-:W-:Y:S01]  /*8240*/  LDSM.16.MT88.4 R144, [R222+0x900] ;  /* 0x00090000de90783b */ /* 0x000fe20000004200 */
[C---:B------:R-:W-:Y:S01]  /*8250*/  FMUL.FTZ R45, R3.reuse, R45 ;  /* 0x0000002d032d7220 */ /* 0x040fe20000410000 */
[----:B-1----:R-:W-:Y:S01]  /*8260*/  F2FP.BF16.PACK_AB R171, R182, R183 ;  /* 0x000000b7b6ab723e */ /* 0x002fe200000010ff */
[C---:B------:R-:W-:Y:S02]  /*8270*/  FMUL.FTZ R46, R2.reuse, R46 ;  /* 0x0000002e022e7220 */ /* 0x040fe40000410000 */
[C---:B------:R-:W-:Y:S02]  /*8280*/  FMUL.FTZ R47, R2.reuse, R47 ;  /* 0x0000002f022f7220 */ /* 0x040fe40000410000 */
[C---:B------:R-:W-:Y:S01]  /*8290*/  FMUL.FTZ R48, R3.reuse, R48 ;  /* 0x0000003003307220 */ /* 0x040fe20000410000 */
[----:B------:R-:W-:Y:S01]  /*82a0*/  LDSM.16.MT88.4 R152, [R227+0x2900] ;  /* 0x00290000e398783b */ /* 0x000fe20000004200 */
[C---:B------:R-:W-:Y:S01]  /*82b0*/  HMMA.16816.F32.BF16 R4, R168.reuse, R12, R4 ;  /* 0x0000000ca804723c */ /* 0x040fe20000041804 */
[----:B------:R-:W-:Y:S04]  /*82c0*/  MUFU.EX2 R199, R199 ;  /* 0x000000c700c77308 */ /* 0x000fe80000000800 */
[C---:B------:R-:W-:Y:S02]  /*82d0*/  FMUL.FTZ R49, R3.reuse, R49 ;  /* 0x0000003103317220 */ /* 0x040fe40000410000 */
[C---:B------:R-:W-:Y:S01]  /*82e0*/  FMUL.FTZ R12, R3.reuse, R132 ;  /* 0x00000084030c7220 */ /* 0x040fe20000410000 */
[C---:B------:R-:W-:Y:S03]  /*82f0*/  HMMA.16816.F32.BF16 R8, R168.reuse, R14, R8 ;  /* 0x0000000ea808723c */ /* 0x040fe60000041808 */
[----:B------:R-:W-:Y:S01]  /*8300*/  MUFU.EX2 R198, R198 ;  /* 0x000000c600c67308 */ /* 0x000fe20000000800 */
[C---:B------:R-:W-:Y:S02]  /*8310*/  FMUL.FTZ R13, R3.reuse, R133 ;  /* 0x00000085030d7220 */ /* 0x040fe40000410000 */
[C---:B------:R-:W-:Y:S02]  /*8320*/  FMUL.FTZ R50, R2.reuse, R50 ;  /* 0x0000003202327220 */ /* 0x040fe40000410000 */
[C---:B------:R-:W-:Y:S04]  /*8330*/  FMUL.FTZ R14, R2.reuse, R134 ;  /* 0x00000086020e7220 */ /* 0x040fe80000410000 */
[C---:B------:R-:W-:Y:S02]  /*8340*/  FMUL.FTZ R15, R2.reuse, R135 ;  /* 0x00000087020f7220 */ /* 0x040fe40000410000 */
[----:B------:R-:W1:Y:S01]  /*8350*/  LDSM.16.MT88.4 R132, [R220+0x100] ;  /* 0x00010000dc84783b */ /* 0x000e620000004200 */
[C---:B------:R-:W-:Y:S02]  /*8360*/  FMUL.FTZ R51, R2.reuse, R51 ;  /* 0x0000003302337220 */ /* 0x040fe40000410000 */
[C---:B------:R-:W-:Y:S02]  /*8370*/  FMUL.FTZ R52, R3.reuse, R52 ;  /* 0x0000003403347220 */ /* 0x040fe40000410000 */
[C---:B------:R-:W-:Y:S03]  /*8380*/  HMMA.16816.F32.BF16 R12, R168.reuse, R20, R12 ;  /* 0x00000014a80c723c */ /* 0x040fe6000004180c */
[C---:B------:R-:W-:Y:S02]  /*8390*/  FMUL.FTZ R53, R3.reuse, R53 ;  /* 0x0000003503357220 */ /* 0x040fe40000410000 */
[C---:B------:R-:W-:Y:S02]  /*83a0*/  FMUL.FTZ R54, R2.reuse, R54 ;  /* 0x0000003602367220 */ /* 0x040fe40000410000 */
[C---:B------:R-:W-:Y:S01]  /*83b0*/  FMUL.FTZ R20, R3.reuse, R140 ;  /* 0x0000008c03147220 */ /* 0x040fe20000410000 */
[C---:B------:R-:W-:Y:S04]  /*83c0*/  HMMA.16816.F32.BF16 R16, R168.reuse, R22, R16 ;  /* 0x00000016a810723c */ /* 0x040fe80000041810 */
[C---:B------:R-:W-:Y:S02]  /*83d0*/  FMUL.FTZ R21, R3.reuse, R141 ;  /* 0x0000008d03157220 */ /* 0x040fe40000410000 */
[C---:B------:R-:W-:Y:S02]  /*83e0*/  FMUL.FTZ R55, R2.reuse, R55 ;  /* 0x0000003702377220 */ /* 0x040fe40000410000 */
[C---:B------:R-:W-:Y:S04]  /*83f0*/  FMUL.FTZ R22, R2.reuse, R142 ;  /* 0x0000008e02167220 */ /* 0x040fe80000410000 */
[C---:B------:R-:W-:Y:S02]  /*8400*/  FMUL.FTZ R23, R2.reuse, R143 ;  /* 0x0000008f02177220 */ /* 0x040fe40000410000 */
[----:B------:R-:W2:Y:S01]  /*8410*/  LDSM.16.MT88.4 R140, [R222+0x2100] ;  /* 0x00210000de8c783b */ /* 0x000ea20000004200 */
        /* <DEDUP_REMOVED lines=11> */
[----:B------:R-:W-:Y:S01]  /*84d0*/  LDSM.16.MT88.4 R148, [R220+0x900] ;  /* 0x00090000dc94783b */ /* 0x000fe20000004200 */
[C---:B------:R-:W-:Y:S02]  /*84e0*/  FMUL.FTZ R61, R3.reuse, R61 ;  /* 0x0000003d033d7220 */ /* 0x040fe40000410000 */
[C---:B------:R-:W-:Y:S02]  /*84f0*/  FMUL.FTZ R62, R2.reuse, R62 ;  /* 0x0000003e023e7220 */ /* 0x040fe40000410000 */
        /* <DEDUP_REMOVED lines=8> */
[C---:B------:R-:W-:Y:S04]  /*8580*/  HMMA.16816.F32.BF16 R36, R168.reuse, R136, R36 ;  /* 0x00000088a824723c */ /* 0x040fe80000041824 */
        /* <DEDUP_REMOVED lines=78> */
[----:B------:R-:W3:Y:S02]  /*8a70*/  LDSM.16.MT88.4 R136, [R227+0x900] ;  /* 0x00090000e388783b */ /* 0x000ee40000004200 */
[C---:B------:R-:W-:Y:S02]  /*8a80*/  FMUL.FTZ R118, R2.reuse, R118 ;  /* 0x0000007602767220 */ /* 0x040fe40000410000 */
[----:B------:R-:W-:Y:S02]  /*8a90*/  FMUL.FTZ R119, R2, R119 ;  /* 0x0000007702777220 */ /* 0x000fe40000410000 */
[--C-:B------:R-:W-:Y:S02]  /*8aa0*/  FFMA.FTZ R191, R191, c[0x0][0x2d0], -R172.reuse ;  /* 0x0000b400bfbf7a23 */ /* 0x100fe400000108ac */
[--C-:B------:R-:W-:Y:S03]  /*8ab0*/  FFMA.FTZ R192, R192, c[0x0][0x2d0], -R172.reuse ;  /* 0x0000b400c0c07a23 */ /* 0x100fe600000108ac */
[C---:B--2---:R-:W-:Y:S01]  /*8ac0*/  HMMA.16816.F32.BF16 R116, R168.reuse, R140, R116 ;  /* 0x0000008ca874723c */ /* 0x044fe20000041874 */
[----:B------:R-:W-:Y:S02]  /*8ad0*/  MUFU.EX2 R191, R191 ;  /* 0x000000bf00bf7308 */ /* 0x000fe40000000800 */
[--C-:B------:R-:W-:Y:S02]  /*8ae0*/  FFMA.FTZ R193, R193, c[0x0][0x2d0], -R172.reuse ;  /* 0x0000b400c1c17a23 */ /* 0x100fe400000108ac */
[C---:B------:R-:W-:Y:S02]  /*8af0*/  FMUL.FTZ R120, R3.reuse, R120 ;  /* 0x0000007803787220 */ /* 0x040fe40000410000 */
[----:B------:R-:W-:Y:S02]  /*8b00*/  FMUL.FTZ R121, R3, R121 ;  /* 0x0000007903797220 */ /* 0x000fe40000410000 */
[C---:B------:R-:W-:Y:S02]  /*8b10*/  FMUL.FTZ R122, R2.reuse, R122 ;  /* 0x0000007a027a7220 */ /* 0x040fe40000410000 */
[----:B------:R-:W2:Y:S01]  /*8b20*/  MUFU.EX2 R192, R192 ;  /* 0x000000c000c07308 */ /* 0x000ea20000000800 */
[----:B------:R-:W-:Y:S02]  /*8b30*/  FMUL.FTZ R123, R2, R123 ;  /* 0x0000007b027b7220 */ /* 0x000fe40000410000 */
[--C-:B------:R-:W-:Y:S02]  /*8b40*/  FFMA.FTZ R194, R194, c[0x0][0x2d0], -R172.reuse ;  /* 0x0000b400c2c27a23 */ /* 0x100fe400000108ac */
[--C-:B------:R-:W-:Y:S02]  /*8b50*/  FFMA.FTZ R252, R252, c[0x0][0x2d0], -R172.reuse ;  /* 0x0000b400fcfc7a23 */ /* 0x100fe400000108ac */
[--C-:B------:R-:W-:Y:S01]  /*8b60*/  FFMA.FTZ R197, R197, c[0x0][0x2d0], -R172.reuse ;  /* 0x0000b400c5c57a23 */ /* 0x100fe200000108ac */
[C---:B------:R-:W-:Y:S01]  /*8b70*/  HMMA.16816.F32.BF16 R120, R168.reuse, R142, R120 ;  /* 0x0000008ea878723c */ /* 0x040fe20000041878 */
[----:B------:R-:W4:Y:S01]  /*8b80*/  LDSM.16.MT88.4 R140, [R221+0x900] ;  /* 0x00090000dd8c783b */ /* 0x000f220000004200 */
[----:B------:R-:W-:Y:S01]  /*8b90*/  MUFU.EX2 R193, R193 ;  /* 0x000000c100c17308 */ /* 0x000fe20000000800 */
[C---:B------:R-:W-:Y:S02]  /*8ba0*/  FMUL.FTZ R124, R3.reuse, R124 ;  /* 0x0000007c037c7220 */ /* 0x040fe40000410000 */
[----:B------:R-:W-:Y:S02]  /*8bb0*/  FMUL.FTZ R125, R3, R125 ;  /* 0x0000007d037d7220 */ /* 0x000fe40000410000 */
[C---:B------:R-:W-:Y:S02]  /*8bc0*/  FMUL.FTZ R126, R2.reuse, R126 ;  /* 0x0000007e027e7220 */ /* 0x040fe40000410000 */
[----:B------:R-:W-:Y:S03]  /*8bd0*/  FMUL.FTZ R127, R2, R127 ;  /* 0x0000007f027f7220 */ /* 0x000fe60000410000 */
[----:B------:R-:W5:Y:S01]  /*8be0*/  MUFU.EX2 R194, R194 ;  /* 0x000000c200c27308 */ /* 0x000f620000000800 */
[--C-:B------:R-:W-:Y:S02]  /*8bf0*/  FFMA.FTZ R196, R196, c[0x0][0x2d0], -R172.reuse ;  /* 0x0000b400c4c47a23 */ /* 0x100fe400000108ac */
[--C-:B------:R-:W-:Y:S01]  /*8c00*/  FFMA.FTZ R195, R195, c[0x0][0x2d0], -R172.reuse ;  /* 0x0000b400c3c37a23 */ /* 0x100fe200000108ac */
[C---:B-1----:R-:W-:Y:S03]  /*8c10*/  HMMA.16816.F32.BF16 R124, R168.reuse, R132, R124 ;  /* 0x00000084a87c723c */ /* 0x042fe6000004187c */
[C---:B------:R-:W-:Y:S02]  /*8c20*/  FMUL.FTZ R128, R3.reuse, R128 ;  /* 0x0000008003807220 */ /* 0x040fe40000410000 */
[----:B------:R-:W-:Y:S01]  /*8c30*/  FMUL.FTZ R129, R3, R129 ;  /* 0x0000008103817220 */ /* 0x000fe20000410000 */
[----:B------:R-:W1:Y:S01]  /*8c40*/  MUFU.EX2 R252, R252 ;  /* 0x000000fc00fc7308 */ /* 0x000e620000000800 */
[----:B------:R-:W-:Y:S01]  /*8c50*/  FMUL.FTZ R130, R2, R130 ;  /* 0x0000008202827220 */ /* 0x000fe20000410000 */
[----:B------:R-:W-:Y:S01]  /*8c60*/  F2FP.BF16.PACK_AB R132, R188, R187 ;  /* 0x000000bbbc84723e */ /* 0x000fe200000010ff */
[----:B------:R-:W-:Y:S03]  /*8c70*/  FMUL.FTZ R131, R2, R131 ;  /* 0x0000008302837220 */ /* 0x000fe60000410000 */
[----:B------:R-:W-:Y:S01]  /*8c80*/  FFMA.FTZ R172, R165, c[0x0][0x2d0], -R172 ;  /* 0x0000b400a5ac7a23 */ /* 0x000fe200000108ac */
[----:B--2---:R-:W-:Y:S01]  /*8c90*/  F2FP.BF16.PACK_AB R133, R192, R191 ;  /* 0x000000bfc085723e */ /* 0x004fe200000010ff */
[----:B------:R-:W-:Y:S01]  /*8ca0*/  FFMA.FTZ R181, R3, R240, R181 ;  /* 0x000000f003b57223 */ /* 0x000fe200000100b5 */
[----:B------:R-:W-:Y:S01]  /*8cb0*/  MOV R3, R0 ;  /* 0x0000000000037202 */ /* 0x000fe20000000f00 */
[----:B------:R-:W-:Y:S01]  /*8cc0*/  HMMA.16816.F32.BF16 R128, R168, R134, R128 ;  /* 0x00000086a880723c */ /* 0x000fe20000041880 */
[----:B------:R-:W-:Y:S02]  /*8cd0*/  MUFU.EX2 R165, R172 ;  /* 0x000000ac00a57308 */ /* 0x000fe40000000800 */
[----:B------:R-:W-:Y:S02]  /*8ce0*/  FFMA.FTZ R185, R2, R239, R185 ;  /* 0x000000ef02b97223 */ /* 0x000fe400000100b9 */
[----:B------:R-:W-:Y:S02]  /*8cf0*/  FADD.FTZ R181, R167, R181 ;  /* 0x000000b5a7b57221 */ /* 0x000fe40000010000 */
[----:B------:R-:W-:Y:S01]  /*8d00*/  F2FP.BF16.PACK_AB R134, R190, R189 ;  /* 0x000000bdbe86723e */ /* 0x000fe200000010ff */
[----:B------:R-:W-:Y:S01]  /*8d10*/  FADD.FTZ R185, R184, R185 ;  /* 0x000000b9b8b97221 */ /* 0x000fe20000010000 */
[----:B-----5:R-:W-:Y:S02]  /*8d20*/  F2FP.BF16.PACK_AB R135, R194, R193 ;  /* 0x000000c1c287723e */ /* 0x020fe400000010ff */
[----:B------:R-:W-:Y:S01]  /*8d30*/  MUFU.EX2 R197, R197 ;  /* 0x000000c500c57308 */ /* 0x000fe20000000800 */
[----:B------:R-:W-:Y:S01]  /*8d40*/  MOV R171, R161 ;  /* 0x000000a100ab7202 */ /* 0x000fe20000000f00 */
[----:B------:R-:W-:Y:S01]  /*8d50*/  FADD.FTZ R166, R166, R181 ;  /* 0x000000b5a6a67221 */ /* 0x000fe20000010000 */
[----:B------:R-:W-:Y:S01]  /*8d60*/  MOV R170, R160 ;  /* 0x000000a000aa7202 */ /* 0x000fe20000000f00 */
[----:B------:R-:W-:Y:S01]  /*8d70*/  FADD.FTZ R185, R183, R185 ;  /* 0x000000b9b7b97221 */ /* 0x000fe20000010000 */
[C---:B---3--:R-:W-:Y:S01]  /*8d80*/  HMMA.16816.F32.BF16 R4, R132.reuse, R136, R4 ;  /* 0x000000888404723c */ /* 0x048fe20000041804 */
[----:B------:R-:W-:Y:S04]  /*8d90*/  LDSM.16.MT88.4 R160, [R222+0x4900] ;  /* 0x00490000dea0783b */ /* 0x000fe80000004200 */
[----:B------:R-:W-:Y:S01]  /*8da0*/  MUFU.EX2 R196, R196 ;  /* 0x000000c400c47308 */ /* 0x000fe20000000800 */
[----:B------:R-:W-:Y:S02]  /*8db0*/  FADD.FTZ R166, R180, R166 ;  /* 0x000000a6b4a67221 */ /* 0x000fe40000010000 */
[C---:B------:R-:W-:Y:S01]  /*8dc0*/  HMMA.16816.F32.BF16 R8, R132.reuse, R138, R8 ;  /* 0x0000008a8408723c */ /* 0x040fe20000041808 */
[----:B------:R-:W2:Y:S03]  /*8dd0*/  LDSM.16.MT88.4 R136, [R222+0x2900] ;  /* 0x00290000de88783b */ /* 0x000ea60000004200 */
[----:B------:R-:W-:Y:S02]  /*8de0*/  FADD.FTZ R182, R182, R185 ;  /* 0x000000b9b6b67221 */ /* 0x000fe40000010000 */
[----:B------:R-:W-:Y:S01]  /*8df0*/  FADD.FTZ R187, R187, R166 ;  /* 0x000000a6bbbb7221 */ /* 0x000fe20000010000 */
[----:B------:R-:W-:Y:S01]  /*8e00*/  MUFU.EX2 R195, R195 ;  /* 0x000000c300c37308 */ /* 0x000fe20000000800 */
[C---:B------:R-:W-:Y:S04]  /*8e10*/  HMMA.16816.F32.BF16 R12, R132.reuse, R144, R12 ;  /* 0x00000090840c723c */ /* 0x040fe8000004180c */
[----:B------:R-:W-:Y:S02]  /*8e20*/  FADD.FTZ R182, R191, R182 ;  /* 0x000000b6bfb67221 */ /* 0x000fe40000010000 */
[----:B------:R-:W-:Y:S02]  /*8e30*/  FADD.FTZ R187, R188, R187 ;  /* 0x000000bbbcbb7221 */ /* 0x000fe40000010000 */
[C---:B------:R-:W-:Y:S01]  /*8e40*/  HMMA.16816.F32.BF16 R16, R132.reuse, R146, R16 ;  /* 0x000000928410723c */ /* 0x040fe20000041810 */
[----:B------:R-:W-:Y:S03]  /*8e50*/  LDSM.16.MT88.4 R144, [R220+0x2900] ;  /* 0x00290000dc90783b */ /* 0x000fe60000004200 */
[----:B------:R-:W-:Y:S02]  /*8e60*/  FADD.FTZ R192, R192, R182 ;  /* 0x000000b6c0c07221 */ /* 0x000fe40000010000 */
[----:B------:R-:W-:Y:S02]  /*8e70*/  FADD.FTZ R189, R189, R187 ;  /* 0x000000bbbdbd7221 */ /* 0x000fe40000010000 */
[C---:B----4-:R-:W-:Y:S04]  /*8e80*/  HMMA.16816.F32.BF16 R20, R132.reuse, R140, R20 ;  /* 0x0000008c8414723c */ /* 0x050fe80000041814 */
[----:B------:R-:W-:Y:S02]  /*8e90*/  FADD.FTZ R192, R193, R192 ;  /* 0x000000c0c1c07221 */ /* 0x000fe40000010000 */
[----:B------:R-:W-:Y:S02]  /*8ea0*/  FADD.FTZ R2, R190, R189 ;  /* 0x000000bdbe027221 */ /* 0x000fe40000010000 */
[C---:B------:R-:W-:Y:S01]  /*8eb0*/  HMMA.16816.F32.BF16 R24, R132.reuse, R142, R24 ;  /* 0x0000008e8418723c */ /* 0x040fe20000041818 */
[----:B------:R-:W3:Y:S03]  /*8ec0*/  LDSM.16.MT88.4 R140, [R221+0x2900] ;  /* 0x00290000dd8c783b */ /* 0x000ee60000004200 */
[----:B------:R-:W-:Y:S04]  /*8ed0*/  FADD.FTZ R194, R194, R192 ;  /* 0x000000c0c2c27221 */ /* 0x000fe80000010000 */
[C---:B------:R-:W-:Y:S04]  /*8ee0*/  HMMA.16816.F32.BF16 R28, R132.reuse, R148, R28 ;  /* 0x00000094841c723c */ /* 0x040fe8000004181c */
[----:B-1----:R-:W-:Y:S04]  /*8ef0*/  FADD.FTZ R194, R252, R194 ;  /* 0x000000c2fcc27221 */ /* 0x002fe80000010000 */
[C---:B------:R-:W-:Y:S01]  /*8f00*/  HMMA.16816.F32.BF16 R32, R132.reuse, R150, R32 ;  /* 0x000000968420723c */ /* 0x040fe20000041820 */
[----:B------:R-:W1:Y:S07]  /*8f10*/  LDSM.16.MT88.4 R148, [R221+0x4900] ;  /* 0x00490000dd94783b */ /* 0x000e6e0000004200 */
[C---:B------:R-:W-:Y:S08]  /*8f20*/  HMMA.16816.F32.BF16 R36, R132.reuse, R152, R36 ;  /* 0x000000988424723c */ /* 0x040ff00000041824 */
[C---:B------:R-:W-:Y:S01]  /*8f30*/  HMMA.16816.F32.BF16 R40, R132.reuse, R154, R40 ;  /* 0x0000009a8428723c */ /* 0x040fe20000041828 */
[----:B------:R-:W-:Y:S07]  /*8f40*/  LDSM.16.MT88.4 R152, [R222+0x1100] ;  /* 0x00110000de98783b */ /* 0x000fee0000004200 */
[C---:B--2---:R-:W-:Y:S08]  /*8f50*/  HMMA.16816.F32.BF16 R44, R132.reuse, R136, R44 ;  /* 0x00000088842c723c */ /* 0x044ff0000004182c */
[C---:B------:R-:W-:Y:S01]  /*8f60*/  HMMA.16816.F32.BF16 R48, R132.reuse, R138, R48 ;  /* 0x0000008a8430723c */ /* 0x040fe20000041830 */
[----:B------:R-:W2:Y:S07]  /*8f70*/  LDSM.16.MT88.4 R136, [R220+0x4900] ;  /* 0x00490000dc88783b */ /* 0x000eae0000004200 */
[C---:B---3--:R-:W-:Y:S08]  /*8f80*/  HMMA.16816.F32.BF16 R52, R132.reuse, R140, R52 ;  /* 0x0000008c8434723c */ /* 0x048ff00000041834 */
[C---:B------:R-:W-:Y:S01]  /*8f90*/  HMMA.16816.F32.BF16 R56, R132.reuse, R142, R56 ;  /* 0x0000008e8438723c */ /* 0x040fe20000041838 */
[----:B------:R-:W3:Y:S07]  /*8fa0*/  LDSM.16.MT88.4 R140, [R227+0x6900] ;  /* 0x00690000e38c783b */ /* 0x000eee0000004200 */
[C---:B------:R-:W-:Y:S07]  /*8fb0*/  HMMA.16816.F32.BF16 R60, R132.reuse, R144, R60 ;  /* 0x00000090843c723c */ /* 0x040fee000004183c */
[--C-:B------:R-:W-:Y:S01]  /*8fc0*/  FFMA.FTZ R144, R170, c[0x0][0x2d0], -R186.reuse ;  /* 0x0000b400aa907a23 */ /* 0x100fe200000108ba */
[C---:B------:R-:W-:Y:S01]  /*8fd0*/  HMMA.16816.F32.BF16 R64, R132.reuse, R146, R64 ;  /* 0x000000928440723c */ /* 0x040fe20000041840 */
[----:B------:R-:W-:Y:S07]  /*8fe0*/  MUFU.EX2 R170, R178 ;  /* 0x000000b200aa7308 */ /* 0x000fee0000000800 */
[C---:B------:R-:W-:Y:S03]  /*8ff0*/  HMMA.16816.F32.BF16 R68, R132.reuse, R156, R68 ;  /* 0x0000009c8444723c */ /* 0x040fe60000041844 */
[----:B------:R4:W-:Y:S05]  /*9000*/  MUFU.EX2 R169, R144 ;  /* 0x0000009000a97308 */ /* 0x0009ea0000000800 */
[C---:B------:R-:W-:Y:S01]  /*9010*/  HMMA.16816.F32.BF16 R72, R132.reuse, R158, R72 ;  /* 0x0000009e8448723c */ /* 0x040fe20000041848 */
[----:B------:R-:W-:Y:S07]  /*9020*/  LDSM.16.MT88.4 R156, [R220+0x1100] ;  /* 0x00110000dc9c783b */ /* 0x000fee0000004200 */
[C---:B------:R-:W-:Y:S08]  /*9030*/  HMMA.16816.F32.BF16 R76, R132.reuse, R160, R76 ;  /* 0x000000a0844c723c */ /* 0x040ff0000004184c */
[C---:B------:R-:W-:Y:S01]  /*9040*/  HMMA.16816.F32.BF16 R80, R132.reuse, R162, R80 ;  /* 0x000000a28450723c */ /* 0x040fe20000041850 */
[----:B------:R-:W-:Y:S07]  /*9050*/  LDSM.16.MT88.4 R160, [R222+0x5100] ;  /* 0x00510000dea0783b */ /* 0x000fee0000004200 */
[C---:B-1----:R-:W-:Y:S01]  /*9060*/  HMMA.16816.F32.BF16 R84, R132.reuse, R148, R84 ;  /* 0x000000948454723c */ /* 0x042fe20000041854 */
[----:B----4-:R-:W1:Y:S06]  /*9070*/  LDSM.16.MT88.4 R144, [R222+0x6900] ;  /* 0x00690000de90783b */ /* 0x010e6c0000004200 */
[--C-:B------:R-:W-:Y:S01]  /*9080*/  FFMA.FTZ R148, R171, c[0x0][0x2d0], -R186.reuse ;  /* 0x0000b400ab947a23 */ /* 0x100fe200000108ba */
[C---:B------:R-:W-:Y:S01]  /*9090*/  HMMA.16816.F32.BF16 R88, R132.reuse, R150, R88 ;  /* 0x000000968458723c */ /* 0x040fe20000041858 */
[----:B------:R-:W-:Y:S03]  /*90a0*/  MUFU.EX2 R171, R175 ;  /* 0x000000af00ab7308 */ /* 0x000fe60000000800 */
[----:B------:R-:W-:Y:S04]  /*90b0*/  FFMA.FTZ R186, R174, c[0x0][0x2d0], -R186 ;  /* 0x0000b400aeba7a23 */ /* 0x000fe800000108ba */
[C---:B--2---:R-:W-:Y:S03]  /*90c0*/  HMMA.16816.F32.BF16 R92, R132.reuse, R136, R92 ;  /* 0x00000088845c723c */ /* 0x044fe6000004185c */
[----:B------:R2:W4:Y:S05]  /*90d0*/  MUFU.EX2 R168, R148 ;  /* 0x0000009400a87308 */ /* 0x00052a0000000800 */
[C---:B------:R-:W-:Y:S01]  /*90e0*/  HMMA.16816.F32.BF16 R96, R132.reuse, R138, R96 ;  /* 0x0000008a8460723c */ /* 0x040fe20000041860 */
[----:B------:R-:W-:Y:S04]  /*90f0*/  LDSM.16.MT88.4 R136, [R220+0x6900] ;  /* 0x00690000dc88783b */ /* 0x000fe80000004200 */
[----:B------:R-:W-:Y:S03]  /*9100*/  MUFU.EX2 R186, R186 ;  /* 0x000000ba00ba7308 */ /* 0x000fe60000000800 */
[C---:B---3--:R-:W-:Y:S08]  /*9110*/  HMMA.16816.F32.BF16 R100, R132.reuse, R140, R100 ;  /* 0x0000008c8464723c */ /* 0x048ff00000041864 */
[C---:B------:R-:W-:Y:S01]  /*9120*/  HMMA.16816.F32.BF16 R104, R132.reuse, R142, R104 ;  /* 0x0000008e8468723c */ /* 0x040fe20000041868 */
[----:B------:R-:W-:Y:S07]  /*9130*/  LDSM.16.MT88.4 R140, [R227+0x1100] ;  /* 0x00110000e38c783b */ /* 0x000fee0000004200 */
[C---:B-1----:R-:W-:Y:S01]  /*9140*/  HMMA.16816.F32.BF16 R108, R132.reuse, R144, R108 ;  /* 0x00000090846c723c */ /* 0x042fe2000004186c */
[----:B--2---:R-:W1:Y:S07]  /*9150*/  LDSM.16.MT88.4 R148, [R221+0x6900] ;  /* 0x00690000dd94783b */ /* 0x004e6e0000004200 */
[C---:B------:R-:W-:Y:S01]  /*9160*/  HMMA.16816.F32.BF16 R112, R132.reuse, R146, R112 ;  /* 0x000000928470723c */ /* 0x040fe20000041870 */
[----:B------:R-:W2:Y:S07]  /*9170*/  LDSM.16.MT88.4 R144, [R221+0x1100] ;  /* 0x00110000dd90783b */ /* 0x000eae0000004200 */
[C---:B-1----:R-:W-:Y:S08]  /*9180*/  HMMA.16816.F32.BF16 R116, R132.reuse, R148, R116 ;  /* 0x000000948474723c */ /* 0x042ff00000041874 */
[C---:B------:R-:W-:Y:S01]  /*9190*/  HMMA.16816.F32.BF16 R120, R132.reuse, R150, R120 ;  /* 0x000000968478723c */ /* 0x040fe20000041878 */
[----:B------:R-:W-:Y:S07]  /*91a0*/  LDSM.16.MT88.4 R148, [R221+0x3100] ;  /* 0x00310000dd94783b */ /* 0x000fee0000004200 */
[C---:B------:R-:W-:Y:S08]  /*91b0*/  HMMA.16816.F32.BF16 R124, R132.reuse, R136, R124 ;  /* 0x00000088847c723c */ /* 0x040ff0000004187c */
[----:B------:R-:W-:Y:S01]  /*91c0*/  HMMA.16816.F32.BF16 R128, R132, R138, R128 ;  /* 0x0000008a8480723c */ /* 0x000fe20000041880 */
[----:B------:R-:W1:Y:S06]  /*91d0*/  LDSM.16.MT88.4 R136, [R227+0x3100] ;  /* 0x00310000e388783b */ /* 0x000e6c0000004200 */
[----:B----4-:R-:W-:Y:S02]  /*91e0*/  F2FP.BF16.PACK_AB R132, R168, R169 ;  /* 0x000000a9a884723e */ /* 0x010fe400000010ff */
[----:B------:R-:W-:Y:S03]  /*91f0*/  F2FP.BF16.PACK_AB R134, R198, R199 ;  /* 0x000000c7c686723e */ /* 0x000fe600000010ff */
[C---:B------:R-:W-:Y:S01]  /*9200*/  F2FP.BF16.PACK_AB R133, R197.reuse, R252 ;  /* 0x000000fcc585723e */ /* 0x040fe200000010ff */
[----:B------:R-:W-:Y:S01]  /*9210*/  FADD.FTZ R197, R197, R194 ;  /* 0x000000c2c5c57221 */ /* 0x000fe20000010000 */
[C---:B------:R-:W-:Y:S03]  /*9220*/  F2FP.BF16.PACK_AB R135, R195.reuse, R196 ;  /* 0x000000c4c387723e */ /* 0x040fe600000010ff */
[----:B------:R-:W-:Y:S04]  /*9230*/  FADD.FTZ R197, R196, R197 ;  /* 0x000000c5c4c57221 */ /* 0x000fe80000010000 */
[C---:B------:R-:W-:Y:S03]  /*9240*/  HMMA.16816.F32.BF16 R4, R132.reuse, R140, R4 ;  /* 0x0000008c8404723c */ /* 0x040fe60000041804 */
[----:B------:R-:W-:Y:S05]  /*9250*/  FADD.FTZ R195, R195, R197 ;  /* 0x000000c5c3c37221 */ /* 0x000fea0000010000 */
        /* <DEDUP_REMOVED lines=8> */
[C---:B------:R-:W-:Y:S08]  /*92e0*/  HMMA.16816.F32.BF16 R28, R132.reuse, R156, R28 ;  /* 0x0000009c841c723c */ /* 0x040ff0000004181c */
[C---:B------:R-:W-:Y:S01]  /*92f0*/  HMMA.16816.F32.BF16 R32, R132.reuse, R158, R32 ;  /* 0x0000009e8420723c */ /* 0x040fe20000041820 */
[----:B------:R-:W5:Y:S07]  /*9300*/  LDSM.16.MT88.4 R156, [R221+0x5100] ;  /* 0x00510000dd9c783b */ /* 0x000f6e0000004200 */
[C---:B-1----:R-:W-:Y:S08]  /*9310*/  HMMA.16816.F32.BF16 R36, R132.reuse, R136, R36 ;  /* 0x000000888424723c */ /* 0x042ff00000041824 */
[C---:B------:R-:W-:Y:S01]  /*9320*/  HMMA.16816.F32.BF16 R40, R132.reuse, R138, R40 ;  /* 0x0000008a8428723c */ /* 0x040fe20000041828 */
[----:B------:R-:W1:Y:S07]  /*9330*/  LDSM.16.MT88.4 R136, [R220+0x5100] ;  /* 0x00510000dc88783b */ /* 0x000e6e0000004200 */
[C---:B---3--:R-:W-:Y:S08]  /*9340*/  HMMA.16816.F32.BF16 R44, R132.reuse, R140, R44 ;  /* 0x0000008c842c723c */ /* 0x048ff0000004182c */
[C---:B------:R-:W-:Y:S01]  /*9350*/  HMMA.16816.F32.BF16 R48, R132.reuse, R142, R48 ;  /* 0x0000008e8430723c */ /* 0x040fe20000041830 */
[----:B------:R-:W3:Y:S07]  /*9360*/  LDSM.16.MT88.4 R140, [R227+0x7100] ;  /* 0x00710000e38c783b */ /* 0x000eee0000004200 */
[C---:B------:R-:W-:Y:S08]  /*9370*/  HMMA.16816.F32.BF16 R52, R132.reuse, R148, R52 ;  /* 0x000000948434723c */ /* 0x040ff00000041834 */
[C---:B------:R-:W-:Y:S01]  /*9380*/  HMMA.16816.F32.BF16 R56, R132.reuse, R150, R56 ;  /* 0x000000968438723c */ /* 0x040fe20000041838 */
[----:B------:R-:W-:Y:S07]  /*9390*/  LDSM.16.MT88.4 R148, [R221+0x7100] ;  /* 0x00710000dd94783b */ /* 0x000fee0000004200 */
[C---:B----4-:R-:W-:Y:S07]  /*93a0*/  HMMA.16816.F32.BF16 R60, R132.reuse, R152, R60 ;  /* 0x00000098843c723c */ /* 0x050fee000004183c */
[----:B------:R-:W-:Y:S01]  /*93b0*/  MOV R153, R169 ;  /* 0x000000a900997202 */ /* 0x000fe20000000f00 */
[C---:B------:R-:W-:Y:S01]  /*93c0*/  HMMA.16816.F32.BF16 R64, R132.reuse, R154, R64 ;  /* 0x0000009a8440723c */ /* 0x040fe20000041840 */
[----:B------:R4:W-:Y:S03]  /*93d0*/  MUFU.EX2 R169, R173 ;  /* 0x000000ad00a97308 */ /* 0x0009e60000000800 */
[----:B------:R-:W-:Y:S04]  /*93e0*/  MOV R152, R168 ;  /* 0x000000a800987202 */ /* 0x000fe80000000f00 */
[C---:B--2---:R-:W-:Y:S03]  /*93f0*/  HMMA.16816.F32.BF16 R68, R132.reuse, R144, R68 ;  /* 0x000000908444723c */ /* 0x044fe60000041844 */
[----:B------:R-:W-:Y:S05]  /*9400*/  MUFU.EX2 R168, R176 ;  /* 0x000000b000a87308 */ /* 0x000fea0000000800 */
[C---:B------:R-:W-:Y:S01]  /*9410*/  HMMA.16816.F32.BF16 R72, R132.reuse, R146, R72 ;  /* 0x000000928448723c */ /* 0x040fe20000041848 */
[----:B------:R-:W2:Y:S07]  /*9420*/  LDSM.16.MT88.4 R144, [R222+0x7100] ;  /* 0x00710000de90783b */ /* 0x000eae0000004200 */
[C---:B------:R-:W-:Y:S01]  /*9430*/  HMMA.16816.F32.BF16 R76, R132.reuse, R160, R76 ;  /* 0x000000a0844c723c */ /* 0x040fe2000004184c */
[----:B----4-:R-:W-:Y:S01]  /*9440*/  LDSM.16.MT88.4 R172, [R227+0x3900] ;  /* 0x00390000e3ac783b */ /* 0x010fe20000004200 */
[----:B------:R-:W-:Y:S06]  /*9450*/  MUFU.EX2 R161, R179 ;  /* 0x000000b300a17308 */ /* 0x000fec0000000800 */
[C---:B------:R-:W-:Y:S04]  /*9460*/  HMMA.16816.F32.BF16 R80, R132.reuse, R162, R80 ;  /* 0x000000a28450723c */ /* 0x040fe80000041850 */
[----:B------:R4:W2:Y:S04]  /*9470*/  MUFU.EX2 R160, R177 ;  /* 0x000000b100a07308 */ /* 0x0008a80000000800 */
[C---:B-----5:R-:W-:Y:S08]  /*9480*/  HMMA.16816.F32.BF16 R84, R132.reuse, R156, R84 ;  /* 0x0000009c8454723c */ /* 0x060ff00000041854 */
[C---:B------:R-:W-:Y:S01]  /*9490*/  HMMA.16816.F32.BF16 R88, R132.reuse, R158, R88 ;  /* 0x0000009e8458723c */ /* 0x040fe20000041858 */
[----:B------:R-:W-:Y:S07]  /*94a0*/  LDSM.16.MT88.4 R156, [R227+0x1900] ;  /* 0x00190000e39c783b */ /* 0x000fee0000004200 */
[C---:B-1----:R-:W-:Y:S01]  /*94b0*/  HMMA.16816.F32.BF16 R92, R132.reuse, R136, R92 ;  /* 0x00000088845c723c */ /* 0x042fe2000004185c */
[----:B----4-:R-:W-:Y:S07]  /*94c0*/  LDSM.16.MT88.4 R176, [R222+0x3900] ;  /* 0x00390000deb0783b */ /* 0x010fee0000004200 */
        /* <DEDUP_REMOVED lines=8> */
[C---:B------:R-:W-:Y:S07]  /*9550*/  HMMA.16816.F32.BF16 R116, R132.reuse, R148, R116 ;  /* 0x000000948474723c */ /* 0x040fee0000041874 */
[----:B------:R-:W-:Y:S01]  /*9560*/  MOV R148, R152 ;  /* 0x0000009800947202 */ /* 0x000fe20000000f00 */
[C---:B------:R-:W-:Y:S04]  /*9570*/  HMMA.16816.F32.BF16 R120, R132.reuse, R150, R120 ;  /* 0x000000968478723c */ /* 0x040fe80000041878 */
[----:B------:R-:W-:Y:S02]  /*9580*/  MOV R149, R153 ;  /* 0x0000009900957202 */ /* 0x000fe40000000f00 */
[----:B------:R-:W4:Y:S01]  /*9590*/  LDSM.16.MT88.4 R152, [R220+0x1900] ;  /* 0x00190000dc98783b */ /* 0x000f220000004200 */
[----:B------:R-:W-:Y:S01]  /*95a0*/  MOV R150, R160 ;  /* 0x000000a000967202 */ /* 0x000fe20000000f00 */
[C---:B-1----:R-:W-:Y:S04]  /*95b0*/  HMMA.16816.F32.BF16 R124, R132.reuse, R136, R124 ;  /* 0x00000088847c723c */ /* 0x042fe8000004187c */
[----:B------:R-:W-:Y:S03]  /*95c0*/  MOV R151, R161 ;  /* 0x000000a100977202 */ /* 0x000fe60000000f00 */
[----:B------:R-:W-:Y:S01]  /*95d0*/  MOV R136, R171 ;  /* 0x000000ab00887202 */ /* 0x000fe20000000f00 */
[----:B------:R-:W-:Y:S04]  /*95e0*/  HMMA.16816.F32.BF16 R128, R132, R138, R128 ;  /* 0x0000008a8480723c */ /* 0x000fe80000041880 */
[----:B------:R-:W-:Y:S03]  /*95f0*/  MOV R137, R170 ;  /* 0x000000aa00897202 */ /* 0x000fe60000000f00 */
[----:B------:R-:W-:Y:S02]  /*9600*/  MOV R138, R169 ;  /* 0x000000a9008a7202 */ /* 0x000fe40000000f00 */
[----:B------:R-:W-:Y:S03]  /*9610*/  MOV R139, R168 ;  /* 0x000000a8008b7202 */ /* 0x000fe60000000f00 */
[----:B------:R-:W-:Y:S02]  /*9620*/  F2FP.BF16.PACK_AB R168, R137, R151 ;  /* 0x0000009789a8723e */ /* 0x000fe400000010ff */
[-C--:B------:R-:W-:Y:S02]  /*9630*/  F2FP.BF16.PACK_AB R170, R186, R139.reuse ;  /* 0x0000008bbaaa723e */ /* 0x080fe400000010ff */
[----:B------:R-:W-:Y:S02]  /*9640*/  F2FP.BF16.PACK_AB R169, R136, R150 ;  /* 0x0000009688a9723e */ /* 0x000fe400000010ff */
[-C--:B------:R-:W-:Y:S07]  /*9650*/  F2FP.BF16.PACK_AB R171, R165, R138.reuse ;  /* 0x0000008aa5ab723e */ /* 0x080fee00000010ff */
[C---:B------:R-:W-:Y:S01]  /*9660*/  HMMA.16816.F32.BF16 R160, R168.reuse, R156, R4 ;  /* 0x0000009ca8a0723c */ /* 0x040fe20000041804 */
[----:B------:R-:W1:Y:S07]  /*9670*/  LDSM.16.MT88.4 R4, [R221+0x3900] ;  /* 0x00390000dd04783b */ /* 0x000e6e0000004200 */
[C---:B------:R-:W-:Y:S07]  /*9680*/  HMMA.16816.F32.BF16 R156, R168.reuse, R158, R8 ;  /* 0x0000009ea89c723c */ /* 0x040fee0000041808 */
[----:B------:R-:W-:Y:S01]  /*9690*/  MOV R8, R138 ;  /* 0x0000008a00087202 */ /* 0x000fe20000000f00 */
[C---:B---3--:R-:W-:Y:S01]  /*96a0*/  HMMA.16816.F32.BF16 R132, R168.reuse, R140, R12 ;  /* 0x0000008ca884723c */ /* 0x048fe2000004180c */
[----:B------:R-:W-:Y:S03]  /*96b0*/  LDSM.16.MT88.4 R12, [R227+0x5900] ;  /* 0x00590000e30c783b */ /* 0x000fe60000004200 */
[----:B------:R-:W-:Y:S02]  /*96c0*/  MOV R9, R139 ;  /* 0x0000008b00097202 */ /* 0x000fe40000000f00 */
[----:B------:R-:W-:Y:S02]  /*96d0*/  MOV R10, R136 ;  /* 0x00000088000a7202 */ /* 0x000fe40000000f00 */
[----:B------:R-:W-:Y:S02]  /*96e0*/  MOV R11, R137 ;  /* 0x00000089000b7202 */ /* 0x000fe40000000f00 */
[C---:B------:R-:W-:Y:S07]  /*96f0*/  HMMA.16816.F32.BF16 R136, R168.reuse, R142, R16 ;  /* 0x0000008ea888723c */ /* 0x040fee0000041810 */
[----:B------:R-:W-:Y:S01]  /*9700*/  MOV R18, R150 ;  /* 0x0000009600127202 */ /* 0x000fe20000000f00 */
[C---:B--2---:R-:W-:Y:S04]  /*9710*/  HMMA.16816.F32.BF16 R140, R168.reuse, R144, R20 ;  /* 0x00000090a88c723c */ /* 0x044fe80000041814 */
[----:B------:R-:W-:Y:S03]  /*9720*/  MOV R19, R151 ;  /* 0x0000009700137202 */ /* 0x000fe60000000f00 */
[----:B------:R-:W-:Y:S01]  /*9730*/  MOV R22, R148 ;  /* 0x0000009400167202 */ /* 0x000fe20000000f00 */
[C---:B------:R-:W-:Y:S01]  /*9740*/  HMMA.16816.F32.BF16 R144, R168.reuse, R146, R24 ;  /* 0x00000092a890723c */ /* 0x040fe20000041818 */
[----:B------:R-:W-:Y:S03]  /*9750*/  LDSM.16.MT88.4 R24, [R220+0x5900] ;  /* 0x00590000dc18783b */ /* 0x000fe60000004200 */
[----:B------:R-:W-:Y:S04]  /*9760*/  MOV R23, R149 ;  /* 0x0000009500177202 */ /* 0x000fe80000000f00 */
[C---:B----4-:R-:W-:Y:S01]  /*9770*/  HMMA.16816.F32.BF16 R148, R168.reuse, R152, R28 ;  /* 0x00000098a894723c */ /* 0x050fe2000004181c */
[----:B------:R-:W-:Y:S07]  /*9780*/  LDSM.16.MT88.4 R28, [R227+0x7900] ;  /* 0x00790000e31c783b */ /* 0x000fee0000004200 */
[C---:B------:R-:W-:Y:S07]  /*9790*/  HMMA.16816.F32.BF16 R152, R168.reuse, R154, R32 ;  /* 0x0000009aa898723c */ /* 0x040fee0000041820 */
[----:B------:R-:W-:Y:S01]  /*97a0*/  MOV R35, R8 ;  /* 0x0000000800237202 */ /* 0x000fe20000000f00 */
[C---:B------:R-:W-:Y:S04]  /*97b0*/  HMMA.16816.F32.BF16 R36, R168.reuse, R172, R36 ;  /* 0x000000aca824723c */ /* 0x040fe80000041824 */
[----:B------:R-:W-:Y:S02]  /*97c0*/  MOV R34, R9 ;  /* 0x0000000900227202 */ /* 0x000fe40000000f00 */
[----:B------:R-:W-:Y:S02]  /*97d0*/  MOV R33, R10 ;  /* 0x0000000a00217202 */ /* 0x000fe40000000f00 */
[C---:B------:R-:W-:Y:S04]  /*97e0*/  HMMA.16816.F32.BF16 R40, R168.reuse, R174, R40 ;  /* 0x000000aea828723c */ /* 0x040fe80000041828 */
[----:B------:R-:W-:Y:S02]  /*97f0*/  MOV R32, R11 ;  /* 0x0000000b00207202 */ /* 0x000fe40000000f00 */
[----:B------:R-:W2:Y:S01]  /*9800*/  LDSM.16.MT88.4 R8, [R220+0x3900] ;  /* 0x00390000dc08783b */ /* 0x000ea20000004200 */
[----:B------:R-:W-:Y:S01]  /*9810*/  MOV R173, R18 ;  /* 0x0000001200ad7202 */ /* 0x000fe20000000f00 */
[C---:B------:R-:W-:Y:S04]  /*9820*/  HMMA.16816.F32.BF16 R44, R168.reuse, R176, R44 ;  /* 0x000000b0a82c723c */ /* 0x040fe8000004182c */
[----:B------:R-:W-:Y:S01]  /*9830*/  MOV R172, R19 ;  /* 0x0000001300ac7202 */ /* 0x000fe20000000f00 */
[----:B------:R-:W-:Y:S01]  /*9840*/  FADD.FTZ R195, R173, R195 ;  /* 0x000000c3adc37221 */ /* 0x000fe20000010000 */
[----:B------:R-:W3:Y:S01]  /*9850*/  LDSM.16.MT88.4 R16, [R222+0x5900] ;  /* 0x00590000de10783b */ /* 0x000ee20000004200 */
[----:B------:R-:W-:Y:S01]  /*9860*/  MOV R175, R22 ;  /* 0x0000001600af7202 */ /* 0x000fe20000000f00 */
[C---:B------:R-:W-:Y:S04]  /*9870*/  HMMA.16816.F32.BF16 R48, R168.reuse, R178, R48 ;  /* 0x000000b2a830723c */ /* 0x040fe80000041830 */
[----:B------:R-:W-:Y:S01]  /*9880*/  MOV R174, R23 ;  /* 0x0000001700ae7202 */ /* 0x000fe20000000f00 */
[----:B------:R-:W-:Y:S01]  /*9890*/  FADD.FTZ R195, R33, R195 ;  /* 0x000000c321c37221 */ /* 0x000fe20000010000 */
[----:B------:R-:W4:Y:S02]  /*98a0*/  LDSM.16.MT88.4 R20, [R221+0x5900] ;  /* 0x00590000dd14783b */ /* 0x000f240000004200 */
[C---:B-1----:R-:W-:Y:S04]  /*98b0*/  HMMA.16816.F32.BF16 R52, R168.reuse, R4, R52 ;  /* 0x00000004a834723c */ /* 0x042fe80000041834 */
[----:B------:R-:W-:Y:S02]  /*98c0*/  FADD.FTZ R2, R174, R2 ;  /* 0x00000002ae027221 */ /* 0x000fe40000010000 */
[----:B------:R-:W-:Y:S02]  /*98d0*/  FADD.FTZ R195, R35, R195 ;  /* 0x000000c323c37221 */ /* 0x000fe40000010000 */
[C---:B------:R-:W-:Y:S01]  /*98e0*/  HMMA.16816.F32.BF16 R56, R168.reuse, R6, R56 ;  /* 0x00000006a838723c */ /* 0x040fe20000041838 */
[----:B------:R-:W1:Y:S03]  /*98f0*/  LDSM.16.MT88.4 R4, [R222+0x7900] ;  /* 0x00790000de04783b */ /* 0x000e660000004200 */
[----:B------:R-:W-:Y:S02]  /*9900*/  FADD.FTZ R2, R175, R2 ;  /* 0x00000002af027221 */ /* 0x000fe40000010000 */
[----:B------:R-:W-:Y:S02]  /*9910*/  FADD.FTZ R239, R165, R195 ;  /* 0x000000c3a5ef7221 */ /* 0x000fe40000010000 */
[----:B------:R-:W-:Y:S04]  /*9920*/  FADD.FTZ R199, R199, R2 ;  /* 0x00000002c7c77221 */ /* 0x000fe80000010000 */
[----:B------:R-:W-:Y:S01]  /*9930*/  FADD.FTZ R2, R198, R199 ;  /* 0x000000c7c6027221 */ /* 0x000fe20000010000 */
[C---:B--2---:R-:W-:Y:S03]  /*9940*/  HMMA.16816.F32.BF16 R60, R168.reuse, R8, R60 ;  /* 0x00000008a83c723c */ /* 0x044fe6000004183c */
[----:B------:R-:W-:Y:S04]  /*9950*/  FADD.FTZ R2, R172, R2 ;  /* 0x00000002ac027221 */ /* 0x000fe80000010000 */
[----:B------:R-:W-:Y:S01]  /*9960*/  FADD.FTZ R2, R32, R2 ;  /* 0x0000000220027221 */ /* 0x000fe20000010000 */
[C---:B------:R-:W-:Y:S01]  /*9970*/  HMMA.16816.F32.BF16 R64, R168.reuse, R10, R64 ;  /* 0x0000000aa840723c */ /* 0x040fe20000041840 */
[----:B------:R-:W2:Y:S03]  /*9980*/  LDSM.16.MT88.4 R8, [R221+0x7900] ;  /* 0x00790000dd08783b */ /* 0x000ea60000004200 */
[----:B------:R-:W-:Y:S04]  /*9990*/  FADD.FTZ R2, R34, R2 ;  /* 0x0000000222027221 */ /* 0x000fe80000010000 */
[C---:B------:R-:W-:Y:S04]  /*99a0*/  HMMA.16816.F32.BF16 R68, R168.reuse, R12, R68 ;  /* 0x0000000ca844723c */ /* 0x040fe80000041844 */
[----:B------:R-:W-:Y:S01]  /*99b0*/  FADD.FTZ R240, R186, R2 ;  /* 0x00000002baf07221 */ /* 0x000fe20000010000 */
[-C--:B------:R-:W-:Y:S03]  /*99c0*/  MOV R2, R164.reuse ;  /* 0x000000a400027202 */ /* 0x080fe60000000f00 */
[C---:B------:R-:W-:Y:S01]  /*99d0*/  HMMA.16816.F32.BF16 R72, R168.reuse, R14, R72 ;  /* 0x0000000ea848723c */ /* 0x040fe20000041848 */
[----:B------:R-:W5:Y:S07]  /*99e0*/  LDSM.16.MT88.4 R12, [R220+0x7900] ;  /* 0x00790000dc0c783b */ /* 0x000f6e0000004200 */
[C---:B---3--:R-:W-:Y:S08]  /*99f0*/  HMMA.16816.F32.BF16 R76, R168.reuse, R16, R76 ;  /* 0x00000010a84c723c */ /* 0x048ff0000004184c */
[C---:B------:R-:W-:Y:S08]  /*9a00*/  HMMA.16816.F32.BF16 R80, R168.reuse, R18, R80 ;  /* 0x00000012a850723c */ /* 0x040ff00000041850 */
[C---:B----4-:R-:W-:Y:S08]  /*9a10*/  HMMA.16816.F32.BF16 R84, R168.reuse, R20, R84 ;  /* 0x00000014a854723c */ /* 0x050ff00000041854 */
        /* <DEDUP_REMOVED lines=9> */
[C---:B-----5:R-:W-:Y:S07]  /*9ab0*/  HMMA.16816.F32.BF16 R124, R168.reuse, R12, R124 ;  /* 0x0000000ca87c723c */ /* 0x060fee000004187c */
[----:B------:R-:W-:Y:S01]  /*9ac0*/  MOV R12, R164 ;  /* 0x000000a4000c7202 */ /* 0x000fe20000000f00 */
[----:B------:R-:W-:Y:S01]  /*9ad0*/  HMMA.16816.F32.BF16 R128, R168, R14, R128 ;  /* 0x0000000ea880723c */ /* 0x000fe20000041880 */
[----:B------:R-:W-:-:S07]  /*9ae0*/  @P0 BRA `(.L_x_997) ;  /* 0xffffbcf000000947 */ /* 0x000fce000383ffff */
.L_x_986:
[----:B------:R-:W1:Y:S01]  /*9af0*/  S2UR UR24, SR_CTAID.X ;  /* 0x00000000001879c3 */ /* 0x000e620000002500 */
[----:B------:R-:W-:Y:S01]  /*9b00*/  ULDC UR25, c[0x0][0x168] ;  /* 0x00005a0000197ab9 */ /* 0x000fe20000000800 */
[----:B------:R-:W-:Y:S01]  /*9b10*/  PLOP3.LUT P0, PT, PT, PT, UP1, 0x40, 0x0 ;  /* 0x000000000000781c */ /* 0x000fe20003f0e818 */
[----:B------:R-:W-:-:S02]  /*9b20*/  ULDC.64 UR4, c[0x0][0x2c8] ;  /* 0x0000b20000047ab9 */ /* 0x000fc40000000a00 */
[----:B------:R-:W-:Y:S02]  /*9b30*/  UIADD3 UR25, -UR25, 0x1, URZ ;  /* 0x0000000119197890 */ /* 0x000fe4000fffe13f */
        /* <DEDUP_REMOVED lines=21> */
.L_x_999:
[----:B------:R-:W-:Y:S02]  /*9c90*/  ULDC UR4, c[0x0][0x32c] ;  /* 0x0000cb0000047ab9 */ /* 0x000fe40000000800 */
[----:B------:R-:W-:-:S03]  /*9ca0*/  UISETP.NE.AND UP0, UPT, UR4, 0x1, UPT ;  /* 0x000000010400788c */ /* 0x000fc6000bf05270 */
[----:B------:R-:W-:Y:S02]  /*9cb0*/  ULDC.64 UR4, c[0x0][0x330] ;  /* 0x0000cc0000047ab9 */ /* 0x000fe40000000a00 */
[----:B------:R-:W-:-:S07]  /*9cc0*/  UIMAD.WIDE.U32 UR26, UR24, UR4, URZ ;  /* 0x00000004181a72a5 */ /* 0x000fce000f8e003f */
[----:B------:R-:W-:Y:S02]  /*9cd0*/  @UP0 UMOV UR25, UR27 ;  /* 0x0000001b00190c82 */ /* 0x000fe40008000000 */
[----:B------:R-:W-:Y:S02]  /*9ce0*/  @UP0 USHF.R.U32.HI UR24, URZ, UR5, UR25 ;  /* 0x000000053f180299 */ /* 0x000fe40008011619 */
.L_x_1000:
[----:B------:R-:W-:Y:S02]  /*9cf0*/  ULDC UR4, c[0x0][0x32c] ;  /* 0x0000cb0000047ab9 */ /* 0x000fe40000000800 */
[----:B------:R-:W-:-:S04]  /*9d00*/  UIMAD UR4, UR24, UR4, URZ ;  /* 0x00000004180472a4 */ /* 0x000fc8000f8e023f */
[----:B------:R-:W-:-:S04]  /*9d10*/  UISETP.LT.AND UP0, UPT, UR11, UR4, UPT ;  /* 0x000000040b00728c */ /* 0x000fc8000bf01270 */
[----:B------:R-:W-:-:S04]  /*9d20*/  USEL UR11, UR11, UR4, !UP0 ;  /* 0x000000040b0b7287 */ /* 0x000fc8000c000000 */
.L_x_998:
        /* <DEDUP_REMOVED lines=9> */
[----:B------:R-:W-:Y:S01]  /*9dc0*/  SHF.R.S32.HI R251, RZ, 0x1f, R235 ;  /* 0x0000001ffffb7819 */ /* 0x000fe200000114eb */
        /* <DEDUP_REMOVED lines=8> */
[----:B------:R-:W-:Y:S01]  /*9e50*/  IMAD.SHL.U32 R245, R201, 0x2, RZ ;  /* 0x00000002c9f57824 */ /* 0x000fe200078e00ff */
[----:B------:R-:W-:-:S02]  /*9e60*/  SHF.L.U64.HI R251, R235, 0x1, R251 ;  /* 0x00000001ebfb7819 */ /* 0x000fc400000102fb */
.L_x_1004:
        /* <DEDUP_REMOVED lines=70> */
.L_x_1002:
        /* <DEDUP_REMOVED lines=273> */
.L_x_1003:
        /* <DEDUP_REMOVED lines=39> */
[----:B------:R-:W-:Y:S01]  /*b650*/  PLOP3.LUT P0, PT, PT, PT, UP0, 0x80, 0x0 ;  /* 0x000000000000781c */ /* 0x000fe20003f0f008 */
[----:B------:R-:W-:Y:S08]  /*b660*/  SHFL.BFLY PT, R164, R167, 0x2, 0x1f ;  /* 0x0c401f00a7a47f89 */ /* 0x000ff000000e0000 */
        /* <DEDUP_REMOVED lines=9> */
[--C-:B------:R-:W-:Y:S02]  /*b700*/  FFMA.FTZ R184, R6, c[0x0][0x2d0], -R189.reuse ;  /* 0x0000b40006b87a23 */ /* 0x100fe400000108bd */
[----:B------:R-:W-:Y:S02]  /*b710*/  FFMA.FTZ R186, R7, c[0x0][0x2d0], -R189 ;  /* 0x0000b40007ba7a23 */ /* 0x000fe400000108bd */
[C---:B------:R-:W-:Y:S02]  /*b720*/  FMUL.FTZ R190, R0.reuse, c[0x0][0x2d0] ;  /* 0x0000b40000be7a20 */ /* 0x040fe40000410000 */
[----:B------:R-:W-:Y:S01]  /*b730*/  FADD.FTZ R3, -R0, R3 ;  /* 0x0000000300037221 */ /* 0x000fe20000010100 */
        /* <DEDUP_REMOVED lines=8> */
[----:B------:R-:W-:Y:S02]  /*b7c0*/  FMUL.FTZ R3, R3, c[0x0][0x2d0] ;  /* 0x0000b40003037a20 */ /* 0x000fe40000410000 */
[----:B------:R-:W-:Y:S02]  /*b7d0*/  FMUL.FTZ R2, R2, c[0x0][0x2d0] ;  /* 0x0000b40002027a20 */ /* 0x000fe40000410000 */
[--C-:B------:R-:W-:Y:S02]  /*b7e0*/  FFMA.FTZ R191, R12, c[0x0][0x2d0], -R190.reuse ;  /* 0x0000b4000cbf7a23 */ /* 0x100fe400000108be */
[--C-:B------:R-:W-:Y:S01]  /*b7f0*/  FFMA.FTZ R192, R13, c[0x0][0x2d0], -R190.reuse ;  /* 0x0000b4000dc07a23 */ /* 0x100fe200000108be */
[----:B------:R-:W1:Y:S01]  /*b800*/  MUFU.EX2 R3, R3 ;  /* 0x0000000300037308 */ /* 0x000e620000000800 */
[--C-:B------:R-:W-:Y:S02]  /*b810*/  FFMA.FTZ R193, R14, c[0x0][0x2d0], -R189.reuse ;  /* 0x0000b4000ec17a23 */ /* 0x100fe400000108bd */
[--C-:B------:R-:W-:Y:S02]  /*b820*/  FFMA.FTZ R194, R15, c[0x0][0x2d0], -R189.reuse ;  /* 0x0000b4000fc27a23 */ /* 0x100fe400000108bd */
[----:B------:R-:W-:Y:S01]  /*b830*/  LDSM.16.MT88.4 R12, [R220+0x6100] ;  /* 0x00610000dc0c783b */ /* 0x000fe20000004200 */
[--C-:B------:R-:W-:Y:S02]  /*b840*/  FFMA.FTZ R195, R16, c[0x0][0x2d0], -R190.reuse ;  /* 0x0000b40010c37a23 */ /* 0x100fe400000108be */
[--C-:B------:R-:W-:Y:S02]  /*b850*/  FFMA.FTZ R196, R17, c[0x0][0x2d0], -R190.reuse ;  /* 0x0000b40011c47a23 */ /* 0x100fe400000108be */
[----:B------:R-:W2:Y:S01]  /*b860*/  MUFU.EX2 R2, R2 ;  /* 0x0000000200027308 */ /* 0x000ea20000000800 */
[--C-:B------:R-:W-:Y:S02]  /*b870*/  FFMA.FTZ R197, R18, c[0x0][0x2d0], -R189.reuse ;  /* 0x0000b40012c57a23 */ /* 0x100fe400000108bd */
[--C-:B------:R-:W-:Y:S02]  /*b880*/  FFMA.FTZ R198, R19, c[0x0][0x2d0], -R189.reuse ;  /* 0x0000b40013c67a23 */ /* 0x100fe400000108bd */
[----:B------:R-:W-:Y:S01]  /*b890*/  LDSM.16.MT88.4 R16, [R222+0x900] ;  /* 0x00090000de10783b */ /* 0x000fe20000004200 */
[----:B------:R-:W-:Y:S02]  /*b8a0*/  FFMA.FTZ R199, R32, c[0x0][0x2d0], -R190 ;  /* 0x0000b40020c77a23 */ /* 0x000fe400000108be */
[----:B------:R-:W-:Y:S02]  /*b8b0*/  FFMA.FTZ R252, R34, c[0x0][0x2d0], -R189 ;  /* 0x0000b40022fc7a23 */ /* 0x000fe400000108bd */
[----:B------:R-:W3:Y:S01]  /*b8c0*/  MUFU.EX2 R165, R165 ;  /* 0x000000a500a57308 */ /* 0x000ee20000000800 */
[C---:B-1----:R-:W-:Y:S02]  /*b8d0*/  FMUL.FTZ R4, R3.reuse, R160 ;  /* 0x000000a003047220 */ /* 0x042fe40000410000 */
[C---:B------:R-:W-:Y:S02]  /*b8e0*/  FMUL.FTZ R5, R3.reuse, R161 ;  /* 0x000000a103057220 */ /* 0x040fe40000410000 */
[C---:B------:R-:W-:Y:S05]  /*b8f0*/  FMUL.FTZ R8, R3.reuse, R156 ;  /* 0x0000009c03087220 */ /* 0x040fea0000410000 */
[----:B------:R-:W-:Y:S01]  /*b900*/  MUFU.EX2 R166, R166 ;  /* 0x000000a600a67308 */ /* 0x000fe20000000800 */
[C---:B------:R-:W-:Y:S02]  /*b910*/  FMUL.FTZ R9, R3.reuse, R157 ;  /* 0x0000009d03097220 */ /* 0x040fe40000410000 */
[----:B------:R-:W-:Y:S02]  /*b920*/  FMUL.FTZ R132, R3, R132 ;  /* 0x0000008403847220 */ /* 0x000fe40000410000 */
[C---:B--2---:R-:W-:Y:S02]  /*b930*/  FMUL.FTZ R6, R2.reuse, R162 ;  /* 0x000000a202067220 */ /* 0x044fe40000410000 */
[C---:B------:R-:W-:Y:S02]  /*b940*/  FMUL.FTZ R7, R2.reuse, R163 ;  /* 0x000000a302077220 */ /* 0x040fe40000410000 */
[C---:B------:R-:W-:Y:S01]  /*b950*/  FMUL.FTZ R10, R2.reuse, R158 ;  /* 0x0000009e020a7220 */ /* 0x040fe20000410000 */
[----:B------:R-:W1:Y:S01]  /*b960*/  MUFU.EX2 R167, R167 ;  /* 0x000000a700a77308 */ /* 0x000e620000000800 */
[C---:B------:R-:W-:Y:S02]  /*b970*/  FMUL.FTZ R11, R2.reuse, R159 ;  /* 0x0000009f020b7220 */ /* 0x040fe40000410000 */
[----:B------:R-:W2:Y:S01]  /*b980*/  LDSM.16.MT88.4 R156, [R220+0x100] ;  /* 0x00010000dc9c783b */ /* 0x000ea20000004200 */
        /* <DEDUP_REMOVED lines=17> */
[----:B------:R-:W1:Y:S01]  /*baa0*/  MUFU.EX2 R188, R188 ;  /* 0x000000bc00bc7308 */ /* 0x000e620000000800 */
        /* <DEDUP_REMOVED lines=13> */
[C---:B------:R-:W-:Y:S02]  /*bb80*/  FMUL.FTZ R36, R3.reuse, R36 ;  /* 0x0000002403247220 */ /* 0x040fe40000410000 */
[C---:B------:R-:W-:Y:S01]  /*bb90*/  FMUL.FTZ R37, R3.reuse, R37 ;  /* 0x0000002503257220 */ /* 0x040fe20000410000 */
[----:B-1----:R-:W-:Y:S01]  /*bba0*/  F2FP.BF16.PACK_AB R163, R188, R187 ;  /* 0x000000bbbca3723e */ /* 0x002fe200000010ff */
        /* <DEDUP_REMOVED lines=8> */
[----:B------:R-:W1:Y:S01]  /*bc30*/  LDSM.16.MT88.4 R168, [R227+0x2100] ;  /* 0x00210000e3a8783b */ /* 0x000e620000004200 */
[----:B------:R-:W4:Y:S02]  /*bc40*/  MUFU.EX2 R194, R194 ;  /* 0x000000c200c27308 */ /* 0x000f240000000800 */
[C---:B------:R-:W-:Y:S02]  /*bc50*/  FMUL.FTZ R43, R2.reuse, R43 ;  /* 0x0000002b022b7220 */ /* 0x040fe40000410000 */
[C---:B------:R-:W-:Y:S02]  /*bc60*/  FMUL.FTZ R44, R3.reuse, R44 ;  /* 0x0000002c032c7220 */ /* 0x040fe40000410000 */
[C---:B------:R-:W-:Y:S04]  /*bc70*/  HMMA.16816.F32.BF16 R132, R160.reuse, R172, R132 ;  /* 0x000000aca084723c */ /* 0x040fe80000041884 */
[C---:B------:R-:W-:Y:S01]  /*bc80*/  FMUL.FTZ R45, R3.reuse, R45 ;  /* 0x0000002d032d7220 */ /* 0x040fe20000410000 */
[----:B------:R-:W-:Y:S01]  /*bc90*/  MUFU.EX2 R195, R195 ;  /* 0x000000c300c37308 */ /* 0x000fe20000000800 */
[C---:B------:R-:W-:Y:S02]  /*bca0*/  FMUL.FTZ R46, R2.reuse, R46 ;  /* 0x0000002e022e7220 */ /* 0x040fe40000410000 */
[C---:B------:R-:W-:Y:S01]  /*bcb0*/  HMMA.16816.F32.BF16 R136, R160.reuse, R174, R136 ;  /* 0x000000aea088723c */ /* 0x040fe20000041888 */
[----:B------:R-:W5:Y:S03]  /*bcc0*/  LDSM.16.MT88.4 R172, [R222+0x2100] ;  /* 0x00210000deac783b */ /* 0x000f660000004200 */
[C---:B------:R-:W-:Y:S02]  /*bcd0*/  FMUL.FTZ R47, R2.reuse, R47 ;  /* 0x0000002f022f7220 */ /* 0x040fe40000410000 */
[C---:B------:R-:W-:Y:S01]  /*bce0*/  FMUL.FTZ R48, R3.reuse, R48 ;  /* 0x0000003003307220 */ /* 0x040fe20000410000 */
[----:B------:R-:W1:Y:S01]  /*bcf0*/  MUFU.EX2 R196, R196 ;  /* 0x000000c400c47308 */ /* 0x000e620000000800 */
[C---:B------:R-:W-:Y:S04]  /*bd00*/  HMMA.16816.F32.BF16 R140, R160.reuse, R176, R140 ;  /* 0x000000b0a08c723c */ /* 0x040fe8000004188c */
[C---:B------:R-:W-:Y:S02]  /*bd10*/  FMUL.FTZ R49, R3.reuse, R49 ;  /* 0x0000003103317220 */ /* 0x040fe40000410000 */
[C---:B------:R-:W-:Y:S02]  /*bd20*/  FMUL.FTZ R50, R2.reuse, R50 ;  /* 0x0000003202327220 */ /* 0x040fe40000410000 */
[C---:B------:R-:W-:Y:S01]  /*bd30*/  HMMA.16816.F32.BF16 R144, R160.reuse, R178, R144 ;  /* 0x000000b2a090723c */ /* 0x040fe20000041890 */
[----:B------:R-:W-:Y:S01]  /*bd40*/  LDSM.16.MT88.4 R176, [R222+0x2900] ;  /* 0x00290000deb0783b */ /* 0x000fe20000004200 */
[----:B------:R-:W-:Y:S02]  /*bd50*/  MUFU.EX2 R197, R197 ;  /* 0x000000c500c57308 */ /* 0x000fe40000000800 */
[C---:B------:R-:W-:Y:S02]  /*bd60*/  FMUL.FTZ R51, R2.reuse, R51 ;  /* 0x0000003302337220 */ /* 0x040fe40000410000 */
[C---:B------:R-:W-:Y:S02]  /*bd70*/  FMUL.FTZ R52, R3.reuse, R52 ;  /* 0x0000003403347220 */ /* 0x040fe40000410000 */
[C---:B--2---:R-:W-:Y:S04]  /*bd80*/  HMMA.16816.F32.BF16 R148, R160.reuse, R156, R148 ;  /* 0x0000009ca094723c */ /* 0x044fe80000041894 */
[C---:B------:R-:W-:Y:S01]  /*bd90*/  FMUL.FTZ R53, R3.reuse, R53 ;  /* 0x0000003503357220 */ /* 0x040fe20000410000 */
[----:B------:R-:W2:Y:S01]  /*bda0*/  MUFU.EX2 R198, R198 ;  /* 0x000000c600c67308 */ /* 0x000ea20000000800 */
[C---:B------:R-:W-:Y:S02]  /*bdb0*/  FMUL.FTZ R54, R2.reuse, R54 ;  /* 0x0000003602367220 */ /* 0x040fe40000410000 */
[C---:B------:R-:W-:Y:S01]  /*bdc0*/  HMMA.16816.F32.BF16 R152, R160.reuse, R158, R152 ;  /* 0x0000009ea098723c */ /* 0x040fe20000041898 */
[----:B------:R-:W2:Y:S03]  /*bdd0*/  LDSM.16.MT88.4 R156, [R221+0x2100] ;  /* 0x00210000dd9c783b */ /* 0x000ea60000004200 */
[C---:B------:R-:W-:Y:S02]  /*bde0*/  FMUL.FTZ R55, R2.reuse, R55 ;  /* 0x0000003702377220 */ /* 0x040fe40000410000 */
[C---:B------:R-:W-:Y:S01]  /*bdf0*/  FMUL.FTZ R56, R3.reuse, R56 ;  /* 0x0000003803387220 */ /* 0x040fe20000410000 */
[----:B------:R-:W-:Y:S01]  /*be00*/  MUFU.EX2 R199, R199 ;  /* 0x000000c700c77308 */ /* 0x000fe20000000800 */
[C---:B-1----:R-:W-:Y:S04]  /*be10*/  HMMA.16816.F32.BF16 R36, R160.reuse, R168, R36 ;  /* 0x000000a8a024723c */ /* 0x042fe80000041824 */
[C---:B------:R-:W-:Y:S02]  /*be20*/  FMUL.FTZ R57, R3.reuse, R57 ;  /* 0x0000003903397220 */ /* 0x040fe40000410000 */
[C---:B------:R-:W-:Y:S02]  /*be30*/  FMUL.FTZ R58, R2.reuse, R58 ;  /* 0x0000003a023a7220 */ /* 0x040fe40000410000 */
[C---:B------:R-:W-:Y:S01]  /*be40*/  HMMA.16816.F32.BF16 R40, R160.reuse, R170, R40 ;  /* 0x000000aaa028723c */ /* 0x040fe20000041828 */
[----:B------:R-:W1:Y:S01]  /*be50*/  LDSM.16.MT88.4 R168, [R220+0x2100] ;  /* 0x00210000dca8783b */ /* 0x000e620000004200 */
[----:B------:R-:W-:Y:S02]  /*be60*/  MUFU.EX2 R252, R252 ;  /* 0x000000fc00fc7308 */ /* 0x000fe40000000800 */
        /* <DEDUP_REMOVED lines=107> */
[----:B------:R-:W-:Y:S01]  /*c520*/  HMMA.16816.F32.BF16 R128, R160, R14, R128 ;  /* 0x0000000ea080723c */ /* 0x000fe20000041880 */
[----:B------:R-:W3:Y:S02]  /*c530*/  LDSM.16.MT88.4 R160, [R220+0x900] ;  /* 0x00090000dca0783b */ /* 0x000ee40000004200 */
[----:B------:R-:W-:Y:S01]  /*c540*/  MOV R3, R0 ;  /* 0x0000000000037202 */ /* 0x000fe20000000f00 */
[----:B------:R-:W-:Y:S01]  /*c550*/  FFMA.FTZ R184, R2, R239, R184 ;  /* 0x000000ef02b87223 */ /* 0x000fe200000100b8 */
[----:B------:R-:W-:Y:S01]  /*c560*/  MOV R2, R164 ;  /* 0x000000a400027202 */ /* 0x000fe20000000f00 */
[----:B------:R-:W-:Y:S01]  /*c570*/  FADD.FTZ R185, R165, R185 ;  /* 0x000000b9a5b97221 */ /* 0x000fe20000010000 */
[----:B------:R-:W-:Y:S01]  /*c580*/  F2FP.BF16.PACK_AB R14, R196, R195 ;  /* 0x000000c3c40e723e */ /* 0x000fe200000010ff */
[----:B------:R-:W-:Y:S01]  /*c590*/  FADD.FTZ R184, R186, R184 ;  /* 0x000000b8bab87221 */ /* 0x000fe20000010000 */
[----:B------:R-:W-:Y:S03]  /*c5a0*/  F2FP.BF16.PACK_AB R15, R198, R197 ;  /* 0x000000c5c60f723e */ /* 0x000fe600000010ff */
[----:B------:R-:W-:Y:S02]  /*c5b0*/  FADD.FTZ R166, R166, R185 ;  /* 0x000000b9a6a67221 */ /* 0x000fe40000010000 */
[----:B------:R-:W-:Y:S02]  /*c5c0*/  FADD.FTZ R184, R187, R184 ;  /* 0x000000b8bbb87221 */ /* 0x000fe40000010000 */
[C---:B--2---:R-:W-:Y:S05]  /*c5d0*/  HMMA.16816.F32.BF16 R4, R12.reuse, R156, R4 ;  /* 0x0000009c0c04723c */ /* 0x044fea0000041804 */
[----:B------:R-:W-:Y:S02]  /*c5e0*/  FADD.FTZ R166, R167, R166 ;  /* 0x000000a6a7a67221 */ /* 0x000fe40000010000 */
[----:B------:R-:W-:Y:S01]  /*c5f0*/  FADD.FTZ R188, R188, R184 ;  /* 0x000000b8bcbc7221 */ /* 0x000fe20000010000 */
[C---:B------:R-:W-:Y:S01]  /*c600*/  HMMA.16816.F32.BF16 R8, R12.reuse, R158, R8 ;  /* 0x0000009e0c08723c */ /* 0x040fe20000041808 */
[----:B------:R-:W2:Y:S03]  /*c610*/  LDSM.16.MT88.4 R156, [R221+0x2900] ;  /* 0x00290000dd9c783b */ /* 0x000ea60000004200 */
        /* <DEDUP_REMOVED lines=9> */
[C---:B-1----:R-:W-:Y:S04]  /*c6b0*/  HMMA.16816.F32.BF16 R140, R12.reuse, R168, R140 ;  /* 0x000000a80c8c723c */ /* 0x042fe8000004188c */
[----:B------:R-:W-:Y:S02]  /*c6c0*/  FADD.FTZ R195, R196, R195 ;  /* 0x000000c3c4c37221 */ /* 0x000fe40000010000 */
[----:B------:R-:W-:Y:S02]  /*c6d0*/  FADD.FTZ R198, R198, R194 ;  /* 0x000000c2c6c67221 */ /* 0x000fe40000010000 */
        /* <DEDUP_REMOVED lines=8> */
[C---:B------:R-:W-:Y:S07]  /*c760*/  HMMA.16816.F32.BF16 R44, R12.reuse, R176, R44 ;  /* 0x000000b00c2c723c */ /* 0x040fee000004182c */
[--C-:B------:R-:W-:Y:S01]  /*c770*/  FFMA.FTZ R176, R20, c[0x0][0x2d0], -R190.reuse ;  /* 0x0000b40014b07a23 */ /* 0x100fe200000108be */
[C---:B------:R-:W-:Y:S04]  /*c780*/  HMMA.16816.F32.BF16 R48, R12.reuse, R178, R48 ;  /* 0x000000b20c30723c */ /* 0x040fe80000041830 */
[----:B------:R-:W-:Y:S01]  /*c790*/  FFMA.FTZ R177, R21, c[0x0][0x2d0], -R190 ;  /* 0x0000b40015b17a23 */ /* 0x000fe200000108be */
[----:B------:R-:W-:Y:S02]  /*c7a0*/  MUFU.EX2 R176, R176 ;  /* 0x000000b000b07308 */ /* 0x000fe40000000800 */
[--C-:B------:R-:W-:Y:S01]  /*c7b0*/  FFMA.FTZ R178, R22, c[0x0][0x2d0], -R189.reuse ;  /* 0x0000b40016b27a23 */ /* 0x100fe200000108bd */
[C---:B--2---:R-:W-:Y:S04]  /*c7c0*/  HMMA.16816.F32.BF16 R52, R12.reuse, R156, R52 ;  /* 0x0000009c0c34723c */ /* 0x044fe80000041834 */
[--C-:B------:R-:W-:Y:S02]  /*c7d0*/  FFMA.FTZ R179, R23, c[0x0][0x2d0], -R189.reuse ;  /* 0x0000b40017b37a23 */ /* 0x100fe400000108bd */
[----:B------:R-:W-:Y:S01]  /*c7e0*/  LDSM.16.MT88.4 R20, [R221+0x6900] ;  /* 0x00690000dd14783b */ /* 0x000fe20000004200 */
[----:B------:R-:W-:Y:S01]  /*c7f0*/  MUFU.EX2 R177, R177 ;  /* 0x000000b100b17308 */ /* 0x000fe20000000800 */
[C---:B------:R-:W-:Y:S06]  /*c800*/  HMMA.16816.F32.BF16 R56, R12.reuse, R158, R56 ;  /* 0x0000009e0c38723c */ /* 0x040fec0000041838 */
[----:B------:R-:W2:Y:S02]  /*c810*/  LDSM.16.MT88.4 R156, [R220+0x4900] ;  /* 0x00490000dc9c783b */ /* 0x000ea40000004200 */
[C---:B----4-:R-:W-:Y:S01]  /*c820*/  HMMA.16816.F32.BF16 R60, R12.reuse, R16, R60 ;  /* 0x000000100c3c723c */ /* 0x050fe2000004183c */
[----:B------:R-:W4:Y:S07]  /*c830*/  MUFU.EX2 R178, R178 ;  /* 0x000000b200b27308 */ /* 0x000f2e0000000800 */
[C---:B------:R-:W-:Y:S01]  /*c840*/  HMMA.16816.F32.BF16 R64, R12.reuse, R18, R64 ;  /* 0x000000120c40723c */ /* 0x040fe20000041840 */
[----:B------:R-:W5:Y:S02]  /*c850*/  LDSM.16.MT88.4 R16, [R227+0x6900] ;  /* 0x00690000e310783b */ /* 0x000f640000004200 */
[----:B------:R-:W2:Y:S05]  /*c860*/  MUFU.EX2 R179, R179 ;  /* 0x000000b300b37308 */ /* 0x000eaa0000000800 */
[C---:B-1----:R-:W-:Y:S08]  /*c870*/  HMMA.16816.F32.BF16 R68, R12.reuse, R168, R68 ;  /* 0x000000a80c44723c */ /* 0x042ff00000041844 */
[C---:B------:R-:W-:Y:S01]  /*c880*/  HMMA.16816.F32.BF16 R72, R12.reuse, R170, R72 ;  /* 0x000000aa0c48723c */ /* 0x040fe20000041848 */
[----:B------:R-:W1:Y:S03]  /*c890*/  LDSM.16.MT88.4 R168, [R222+0x6900] ;  /* 0x00690000dea8783b */ /* 0x000e660000004200 */
[----:B----4-:R-:W-:Y:S04]  /*c8a0*/  FADD.FTZ R198, R178, R198 ;  /* 0x000000c6b2c67221 */ /* 0x010fe80000010000 */
[C---:B------:R-:W-:Y:S07]  /*c8b0*/  HMMA.16816.F32.BF16 R76, R12.reuse, R180, R76 ;  /* 0x000000b40c4c723c */ /* 0x040fee000004184c */
[--C-:B------:R-:W-:Y:S01]  /*c8c0*/  FFMA.FTZ R180, R24, c[0x0][0x2d0], -R190.reuse ;  /* 0x0000b40018b47a23 */ /* 0x100fe200000108be */
[C---:B------:R-:W-:Y:S04]  /*c8d0*/  HMMA.16816.F32.BF16 R80, R12.reuse, R182, R80 ;  /* 0x000000b60c50723c */ /* 0x040fe80000041850 */
[----:B------:R-:W-:Y:S01]  /*c8e0*/  FFMA.FTZ R181, R25, c[0x0][0x2d0], -R190 ;  /* 0x0000b40019b57a23 */ /* 0x000fe200000108be */
[----:B------:R-:W-:Y:S02]  /*c8f0*/  MUFU.EX2 R180, R180 ;  /* 0x000000b400b47308 */ /* 0x000fe40000000800 */
[--C-:B------:R-:W-:Y:S01]  /*c900*/  FFMA.FTZ R182, R26, c[0x0][0x2d0], -R189.reuse ;  /* 0x0000b4001ab67a23 */ /* 0x100fe200000108bd */
[C---:B---3--:R-:W-:Y:S04]  /*c910*/  HMMA.16816.F32.BF16 R84, R12.reuse, R160, R84 ;  /* 0x000000a00c54723c */ /* 0x048fe80000041854 */
[----:B------:R-:W-:Y:S02]  /*c920*/  FFMA.FTZ R183, R27, c[0x0][0x2d0], -R189 ;  /* 0x0000b4001bb77a23 */ /* 0x000fe400000108bd */
[----:B------:R-:W-:Y:S01]  /*c930*/  LDSM.16.MT88.4 R24, [R221+0x1100] ;  /* 0x00110000dd18783b */ /* 0x000fe20000004200 */
[----:B------:R-:W3:Y:S01]  /*c940*/  MUFU.EX2 R181, R181 ;  /* 0x000000b500b57308 */ /* 0x000ee20000000800 */
[C---:B------:R-:W-:Y:S06]  /*c950*/  HMMA.16816.F32.BF16 R88, R12.reuse, R162, R88 ;  /* 0x000000a20c58723c */ /* 0x040fec0000041858 */
[----:B------:R-:W-:Y:S02]  /*c960*/  LDSM.16.MT88.4 R160, [R222+0x1100] ;  /* 0x00110000dea0783b */ /* 0x000fe40000004200 */
[C---:B--2---:R-:W-:Y:S01]  /*c970*/  HMMA.16816.F32.BF16 R92, R12.reuse, R156, R92 ;  /* 0x0000009c0c5c723c */ /* 0x044fe2000004185c */
[----:B------:R-:W-:Y:S07]  /*c980*/  MUFU.EX2 R182, R182 ;  /* 0x000000b600b67308 */ /* 0x000fee0000000800 */
[C---:B------:R-:W-:Y:S01]  /*c990*/  HMMA.16816.F32.BF16 R96, R12.reuse, R158, R96 ;  /* 0x0000009e0c60723c */ /* 0x040fe20000041860 */
[----:B------:R-:W2:Y:S02]  /*c9a0*/  LDSM.16.MT88.4 R156, [R220+0x6900] ;  /* 0x00690000dc9c783b */ /* 0x000ea40000004200 */
[----:B------:R-:W4:Y:S05]  /*c9b0*/  MUFU.EX2 R183, R183 ;  /* 0x000000b700b77308 */ /* 0x000f2a0000000800 */
[C---:B-----5:R-:W-:Y:S08]  /*c9c0*/  HMMA.16816.F32.BF16 R100, R12.reuse, R16, R100 ;  /* 0x000000100c64723c */ /* 0x060ff00000041864 */
[C---:B------:R-:W-:Y:S01]  /*c9d0*/  HMMA.16816.F32.BF16 R104, R12.reuse, R18, R104 ;  /* 0x000000120c68723c */ /* 0x040fe20000041868 */
[----:B------:R-:W5:Y:S07]  /*c9e0*/  LDSM.16.MT88.4 R16, [R227+0x1100] ;  /* 0x00110000e310783b */ /* 0x000f6e0000004200 */
[C---:B-1----:R-:W-:Y:S08]  /*c9f0*/  HMMA.16816.F32.BF16 R108, R12.reuse, R168, R108 ;  /* 0x000000a80c6c723c */ /* 0x042ff0000004186c */
[C---:B------:R-:W-:Y:S01]  /*ca00*/  HMMA.16816.F32.BF16 R112, R12.reuse, R170, R112 ;  /* 0x000000aa0c70723c */ /* 0x040fe20000041870 */
[----:B------:R-:W1:Y:S07]  /*ca10*/  LDSM.16.MT88.4 R168, [R220+0x1100] ;  /* 0x00110000dca8783b */ /* 0x000e6e0000004200 */
[C---:B------:R-:W-:Y:S08]  /*ca20*/  HMMA.16816.F32.BF16 R116, R12.reuse, R20, R116 ;  /* 0x000000140c74723c */ /* 0x040ff00000041874 */
[C---:B------:R-:W-:Y:S01]  /*ca30*/  HMMA.16816.F32.BF16 R120, R12.reuse, R22, R120 ;  /* 0x000000160c78723c */ /* 0x040fe20000041878 */
[----:B------:R-:W1:Y:S07]  /*ca40*/  LDSM.16.MT88.4 R20, [R227+0x3100] ;  /* 0x00310000e314783b */ /* 0x000e6e0000004200 */
[C---:B--2---:R-:W-:Y:S08]  /*ca50*/  HMMA.16816.F32.BF16 R124, R12.reuse, R156, R124 ;  /* 0x0000009c0c7c723c */ /* 0x044ff0000004187c */
[----:B------:R-:W-:Y:S01]  /*ca60*/  HMMA.16816.F32.BF16 R128, R12, R158, R128 ;  /* 0x0000009e0c80723c */ /* 0x000fe20000041880 */
[----:B------:R-:W-:Y:S06]  /*ca70*/  LDSM.16.MT88.4 R156, [R221+0x3100] ;  /* 0x00310000dd9c783b */ /* 0x000fec0000004200 */
[----:B------:R-:W-:Y:S01]  /*ca80*/  F2FP.BF16.PACK_AB R12, R177, R176 ;  /* 0x000000b0b10c723e */ /* 0x000fe200000010ff */
[----:B------:R-:W-:Y:S01]  /*ca90*/  FADD.FTZ R176, R176, R195 ;  /* 0x000000c3b0b07221 */ /* 0x000fe20000010000 */
[----:B------:R-:W-:Y:S03]  /*caa0*/  F2FP.BF16.PACK_AB R13, R179, R178 ;  /* 0x000000b2b30d723e */ /* 0x000fe600000010ff */
[----:B---3--:R-:W-:Y:S01]  /*cab0*/  F2FP.BF16.PACK_AB R14, R181, R180 ;  /* 0x000000b4b50e723e */ /* 0x008fe200000010ff */
[----:B------:R-:W-:Y:S01]  /*cac0*/  FADD.FTZ R176, R177, R176 ;  /* 0x000000b0b1b07221 */ /* 0x000fe20000010000 */
[----:B----4-:R-:W-:Y:S01]  /*cad0*/  F2FP.BF16.PACK_AB R15, R183, R182 ;  /* 0x000000b6b70f723e */ /* 0x010fe200000010ff */
[----:B------:R-:W-:Y:S02]  /*cae0*/  FADD.FTZ R179, R179, R198 ;  /* 0x000000c6b3b37221 */ /* 0x000fe40000010000 */
[----:B------:R-:W-:Y:S02]  /*caf0*/  FADD.FTZ R180, R180, R176 ;  /* 0x000000b0b4b47221 */ /* 0x000fe40000010000 */
[----:B------:R-:W-:Y:S02]  /*cb00*/  FADD.FTZ R179, R182, R179 ;  /* 0x000000b3b6b37221 */ /* 0x000fe40000010000 */
[C---:B-----5:R-:W-:Y:S03]  /*cb10*/  HMMA.16816.F32.BF16 R4, R12.reuse, R16, R4 ;  /* 0x000000100c04723c */ /* 0x060fe60000041804 */
[----:B------:R-:W-:Y:S02]  /*cb20*/  FADD.FTZ R180, R181, R180 ;  /* 0x000000b4b5b47221 */ /* 0x000fe40000010000 */
[----:B------:R-:W-:Y:S03]  /*cb30*/  FADD.FTZ R183, R183, R179 ;  /* 0x000000b3b7b77221 */ /* 0x000fe60000010000 */
        /* <DEDUP_REMOVED lines=17> */
[C---:B------:R-:W-:Y:S08]  /*cc50*/  HMMA.16816.F32.BF16 R52, R12.reuse, R156, R52 ;  /* 0x0000009c0c34723c */ /* 0x040ff00000041834 */
[C---:B------:R-:W-:Y:S01]  /*cc60*/  HMMA.16816.F32.BF16 R56, R12.reuse, R158, R56 ;  /* 0x0000009e0c38723c */ /* 0x040fe20000041838 */
[----:B------:R-:W-:Y:S07]  /*cc70*/  LDSM.16.MT88.4 R156, [R221+0x7100] ;  /* 0x00710000dd9c783b */ /* 0x000fee0000004200 */
[C---:B---3--:R-:W-:Y:S08]  /*cc80*/  HMMA.16816.F32.BF16 R60, R12.reuse, R160, R60 ;  /* 0x000000a00c3c723c */ /* 0x048ff0000004183c */
[C---:B------:R-:W-:Y:S08]  /*cc90*/  HMMA.16816.F32.BF16 R64, R12.reuse, R162, R64 ;  /* 0x000000a20c40723c */ /* 0x040ff00000041840 */
[C---:B----4-:R-:W-:Y:S08]  /*cca0*/  HMMA.16816.F32.BF16 R68, R12.reuse, R24, R68 ;  /* 0x000000180c44723c */ /* 0x050ff00000041844 */
[C---:B------:R-:W-:Y:S01]  /*ccb0*/  HMMA.16816.F32.BF16 R72, R12.reuse, R26, R72 ;  /* 0x0000001a0c48723c */ /* 0x040fe20000041848 */
[----:B------:R-:W3:Y:S07]  /*ccc0*/  LDSM.16.MT88.4 R24, [R222+0x7100] ;  /* 0x00710000de18783b */ /* 0x000eee0000004200 */
[C---:B------:R-:W-:Y:S07]  /*ccd0*/  HMMA.16816.F32.BF16 R76, R12.reuse, R172, R76 ;  /* 0x000000ac0c4c723c */ /* 0x040fee000004184c */
[--C-:B------:R-:W-:Y:S01]  /*cce0*/  FFMA.FTZ R172, R28, c[0x0][0x2d0], -R190.reuse ;  /* 0x0000b4001cac7a23 */ /* 0x100fe200000108be */
[C---:B------:R-:W-:Y:S04]  /*ccf0*/  HMMA.16816.F32.BF16 R80, R12.reuse, R174, R80 ;  /* 0x000000ae0c50723c */ /* 0x040fe80000041850 */
[--C-:B------:R-:W-:Y:S01]  /*cd00*/  FFMA.FTZ R173, R29, c[0x0][0x2d0], -R190.reuse ;  /* 0x0000b4001dad7a23 */ /* 0x100fe200000108be */
[----:B------:R-:W-:Y:S01]  /*cd10*/  MUFU.EX2 R172, R172 ;  /* 0x000000ac00ac7308 */ /* 0x000fe20000000800 */
[----:B------:R-:W-:Y:S02]  /*cd20*/  FFMA.FTZ R190, R33, c[0x0][0x2d0], -R190 ;  /* 0x0000b40021be7a23 */ /* 0x000fe400000108be */
[C---:B-1----:R-:W-:Y:S04]  /*cd30*/  HMMA.16816.F32.BF16 R84, R12.reuse, R168, R84 ;  /* 0x000000a80c54723c */ /* 0x042fe80000041854 */
[--C-:B------:R-:W-:Y:S02]  /*cd40*/  FFMA.FTZ R174, R30, c[0x0][0x2d0], -R189.reuse ;  /* 0x0000b4001eae7a23 */ /* 0x100fe400000108bd */
[--C-:B------:R-:W-:Y:S01]  /*cd50*/  FFMA.FTZ R175, R31, c[0x0][0x2d0], -R189.reuse ;  /* 0x0000b4001faf7a23 */ /* 0x100fe200000108bd */
[----:B------:R-:W-:Y:S01]  /*cd60*/  MUFU.EX2 R173, R173 ;  /* 0x000000ad00ad7308 */ /* 0x000fe20000000800 */
[C---:B------:R-:W-:Y:S01]  /*cd70*/  HMMA.16816.F32.BF16 R88, R12.reuse, R170, R88 ;  /* 0x000000aa0c58723c */ /* 0x040fe20000041858 */
[----:B------:R-:W-:Y:S03]  /*cd80*/  LDSM.16.MT88.4 R28, [R222+0x1900] ;  /* 0x00190000de1c783b */ /* 0x000fe60000004200 */
[----:B------:R-:W-:Y:S04]  /*cd90*/  FFMA.FTZ R189, R35, c[0x0][0x2d0], -R189 ;  /* 0x0000b40023bd7a23 */ /* 0x000fe800000108bd */
[C---:B--2---:R-:W-:Y:S01]  /*cda0*/  HMMA.16816.F32.BF16 R92, R12.reuse, R16, R92 ;  /* 0x000000100c5c723c */ /* 0x044fe2000004185c */
[----:B------:R-:W-:Y:S01]  /*cdb0*/  LDSM.16.MT88.4 R32, [R220+0x1900] ;  /* 0x00190000dc20783b */ /* 0x000fe20000004200 */
[----:B------:R-:W1:Y:S06]  /*cdc0*/  MUFU.EX2 R174, R174 ;  /* 0x000000ae00ae7308 */ /* 0x000e6c0000000800 */
[C---:B------:R-:W-:Y:S01]  /*cdd0*/  HMMA.16816.F32.BF16 R96, R12.reuse, R18, R96 ;  /* 0x000000120c60723c */ /* 0x040fe20000041860 */
[----:B------:R-:W2:Y:S03]  /*cde0*/  LDSM.16.MT88.4 R16, [R220+0x7100] ;  /* 0x00710000dc10783b */ /* 0x000ea60000004200 */
[----:B------:R-:W4:Y:S04]  /*cdf0*/  MUFU.EX2 R175, R175 ;  /* 0x000000af00af7308 */ /* 0x000f280000000800 */
[C---:B------:R-:W-:Y:S01]  /*ce00*/  HMMA.16816.F32.BF16 R100, R12.reuse, R20, R100 ;  /* 0x000000140c64723c */ /* 0x040fe20000041864 */
[----:B------:R-:W-:Y:S05]  /*ce10*/  LDSM.16.MT88.4 R168, [R227+0x3900] ;  /* 0x00390000e3a8783b */ /* 0x000fea0000004200 */
[----:B------:R-:W-:Y:S02]  /*ce20*/  MUFU.EX2 R190, R190 ;  /* 0x000000be00be7308 */ /* 0x000fe40000000800 */
[C---:B------:R-:W-:Y:S01]  /*ce30*/  HMMA.16816.F32.BF16 R104, R12.reuse, R22, R104 ;  /* 0x000000160c68723c */ /* 0x040fe20000041868 */
[----:B------:R-:W5:Y:S03]  /*ce40*/  LDSM.16.MT88.4 R20, [R227+0x1900] ;  /* 0x00190000e314783b */ /* 0x000f660000004200 */
[----:B-1----:R-:W-:Y:S04]  /*ce50*/  FADD.FTZ R183, R174, R183 ;  /* 0x000000b7aeb77221 */ /* 0x002fe80000010000 */
[C---:B---3--:R-:W-:Y:S01]  /*ce60*/  HMMA.16816.F32.BF16 R108, R12.reuse, R24, R108 ;  /* 0x000000180c6c723c */ /* 0x048fe2000004186c */
[----:B------:R-:W1:Y:S03]  /*ce70*/  MUFU.EX2 R189, R189 ;  /* 0x000000bd00bd7308 */ /* 0x000e660000000800 */
[----:B----4-:R-:W-:Y:S04]  /*ce80*/  FADD.FTZ R183, R175, R183 ;  /* 0x000000b7afb77221 */ /* 0x010fe80000010000 */
[C---:B------:R-:W-:Y:S01]  /*ce90*/  HMMA.16816.F32.BF16 R112, R12.reuse, R26, R112 ;  /* 0x0000001a0c70723c */ /* 0x040fe20000041870 */
[----:B------:R-:W3:Y:S03]  /*cea0*/  LDSM.16.MT88.4 R24, [R221+0x1900] ;  /* 0x00190000dd18783b */ /* 0x000ee60000004200 */
[----:B------:R-:W-:Y:S04]  /*ceb0*/  FADD.FTZ R183, R252, R183 ;  /* 0x000000b7fcb77221 */ /* 0x000fe80000010000 */
[C---:B------:R-:W-:Y:S08]  /*cec0*/  HMMA.16816.F32.BF16 R116, R12.reuse, R156, R116 ;  /* 0x0000009c0c74723c */ /* 0x040ff00000041874 */
[C---:B------:R-:W-:Y:S04]  /*ced0*/  HMMA.16816.F32.BF16 R120, R12.reuse, R158, R120 ;  /* 0x0000009e0c78723c */ /* 0x040fe80000041878 */
[----:B-1----:R-:W-:Y:S04]  /*cee0*/  FADD.FTZ R239, R189, R183 ;  /* 0x000000b7bdef7221 */ /* 0x002fe80000010000 */
[C---:B--2---:R-:W-:Y:S08]  /*cef0*/  HMMA.16816.F32.BF16 R124, R12.reuse, R16, R124 ;  /* 0x000000100c7c723c */ /* 0x044ff0000004187c */
[----:B------:R-:W-:Y:S01]  /*cf00*/  HMMA.16816.F32.BF16 R128, R12, R18, R128 ;  /* 0x000000120c80723c */ /* 0x000fe20000041880 */
[----:B------:R-:W1:Y:S06]  /*cf10*/  LDSM.16.MT88.4 R16, [R222+0x3900] ;  /* 0x00390000de10783b */ /* 0x000e6c0000004200 */
[----:B------:R-:W-:Y:S01]  /*cf20*/  F2FP.BF16.PACK_AB R12, R173, R172 ;  /* 0x000000acad0c723e */ /* 0x000fe200000010ff */
[----:B------:R-:W-:Y:S01]  /*cf30*/  FADD.FTZ R172, R172, R180 ;  /* 0x000000b4acac7221 */ /* 0x000fe20000010000 */
[----:B------:R-:W-:Y:S03]  /*cf40*/  F2FP.BF16.PACK_AB R13, R175, R174 ;  /* 0x000000aeaf0d723e */ /* 0x000fe600000010ff */
[C---:B------:R-:W-:Y:S01]  /*cf50*/  F2FP.BF16.PACK_AB R14, R190.reuse, R199 ;  /* 0x000000c7be0e723e */ /* 0x040fe200000010ff */
[----:B------:R-:W-:Y:S01]  /*cf60*/  FADD.FTZ R172, R173, R172 ;  /* 0x000000acadac7221 */ /* 0x000fe20000010000 */
[----:B------:R-:W-:Y:S03]  /*cf70*/  F2FP.BF16.PACK_AB R15, R189, R252 ;  /* 0x000000fcbd0f723e */ /* 0x000fe600000010ff */
[----:B------:R-:W-:Y:S04]  /*cf80*/  FADD.FTZ R172, R199, R172 ;  /* 0x000000acc7ac7221 */ /* 0x000fe80000010000 */
[C---:B-----5:R-:W-:Y:S01]  /*cf90*/  HMMA.16816.F32.BF16 R160, R12.reuse, R20, R4 ;  /* 0x000000140ca0723c */ /* 0x060fe20000041804 */
[----:B------:R-:W2:Y:S02]  /*cfa0*/  LDSM.16.MT88.4 R4, [R221+0x3900] ;  /* 0x00390000dd04783b */ /* 0x000ea40000004200 */
[----:B------:R-:W-:Y:S05]  /*cfb0*/  FADD.FTZ R240, R190, R172 ;  /* 0x000000acbef07221 */ /* 0x000fea0000010000 */
[C---:B------:R-:W-:Y:S01]  /*cfc0*/  HMMA.16816.F32.BF16 R156, R12.reuse, R22, R8 ;  /* 0x000000160c9c723c */ /* 0x040fe20000041808 */
[----:B------:R-:W4:Y:S07]  /*cfd0*/  LDSM.16.MT88.4 R8, [R220+0x3900] ;  /* 0x00390000dc08783b */ /* 0x000f2e0000004200 */
[C---:B------:R-:W-:Y:S01]  /*cfe0*/  HMMA.16816.F32.BF16 R132, R12.reuse, R28, R132 ;  /* 0x0000001c0c84723c */ /* 0x040fe20000041884 */
[----:B------:R-:W5:Y:S07]  /*cff0*/  LDSM.16.MT88.4 R20, [R227+0x5900] ;  /* 0x00590000e314783b */ /* 0x000f6e0000004200 */
[C---:B------:R-:W-:Y:S01]  /*d000*/  HMMA.16816.F32.BF16 R136, R12.reuse, R30, R136 ;  /* 0x0000001e0c88723c */ /* 0x040fe20000041888 */
[----:B------:R-:W-:Y:S07]  /*d010*/  LDSM.16.MT88.4 R28, [R221+0x5900] ;  /* 0x00590000dd1c783b */ /* 0x000fee0000004200 */
[C---:B---3--:R-:W-:Y:S08]  /*d020*/  HMMA.16816.F32.BF16 R140, R12.reuse, R24, R140 ;  /* 0x000000180c8c723c */ /* 0x048ff0000004188c */
[C---:B------:R-:W-:Y:S01]  /*d030*/  HMMA.16816.F32.BF16 R144, R12.reuse, R26, R144 ;  /* 0x0000001a0c90723c */ /* 0x040fe20000041890 */
[----:B------:R-:W3:Y:S07]  /*d040*/  LDSM.16.MT88.4 R24, [R222+0x5900] ;  /* 0x00590000de18783b */ /* 0x000eee0000004200 */
[C---:B------:R-:W-:Y:S08]  /*d050*/  HMMA.16816.F32.BF16 R148, R12.reuse, R32, R148 ;  /* 0x000000200c94723c */ /* 0x040ff00000041894 */
[C---:B------:R-:W-:Y:S01]  /*d060*/  HMMA.16816.F32.BF16 R152, R12.reuse, R34, R152 ;  /* 0x000000220c98723c */ /* 0x040fe20000041898 */
[----:B------:R-:W3:Y:S07]  /*d070*/  LDSM.16.MT88.4 R32, [R220+0x5900] ;  /* 0x00590000dc20783b */ /* 0x000eee0000004200 */
[C---:B------:R-:W-:Y:S08]  /*d080*/  HMMA.16816.F32.BF16 R36, R12.reuse, R168, R36 ;  /* 0x000000a80c24723c */ /* 0x040ff00000041824 */
[C---:B------:R-:W-:Y:S08]  /*d090*/  HMMA.16816.F32.BF16 R40, R12.reuse, R170, R40 ;  /* 0x000000aa0c28723c */ /* 0x040ff00000041828 */
        /* <DEDUP_REMOVED lines=9> */
[C---:B-----5:R-:W-:Y:S08]  /*d130*/  HMMA.16816.F32.BF16 R68, R12.reuse, R20, R68 ;  /* 0x000000140c44723c */ /* 0x060ff00000041844 */
[C---:B------:R-:W-:Y:S08]  /*d140*/  HMMA.16816.F32.BF16 R72, R12.reuse, R22, R72 ;  /* 0x000000160c48723c */ /* 0x040ff00000041848 */
[C---:B---3--:R-:W-:Y:S08]  /*d150*/  HMMA.16816.F32.BF16 R76, R12.reuse, R24, R76 ;  /* 0x000000180c4c723c */ /* 0x048ff0000004184c */
[C---:B------:R-:W-:Y:S08]  /*d160*/  HMMA.16816.F32.BF16 R80, R12.reuse, R26, R80 ;  /* 0x0000001a0c50723c */ /* 0x040ff00000041850 */
[C---:B------:R-:W-:Y:S08]  /*d170*/  HMMA.16816.F32.BF16 R84, R12.reuse, R28, R84 ;  /* 0x0000001c0c54723c */ /* 0x040ff00000041854 */
[C---:B------:R-:W-:Y:S08]  /*d180*/  HMMA.16816.F32.BF16 R88, R12.reuse, R30, R88 ;  /* 0x0000001e0c58723c */ /* 0x040ff00000041858 */
[C---:B------:R-:W-:Y:S08]  /*d190*/  HMMA.16816.F32.BF16 R92, R12.reuse, R32, R92 ;  /* 0x000000200c5c723c */ /* 0x040ff0000004185c */
[C---:B------:R-:W-:Y:S08]  /*d1a0*/  HMMA.16816.F32.BF16 R96, R12.reuse, R34, R96 ;  /* 0x000000220c60723c */ /* 0x040ff00000041860 */
[C---:B-1----:R-:W-:Y:S08]  /*d1b0*/  HMMA.16816.F32.BF16 R100, R12.reuse, R16, R100 ;  /* 0x000000100c64723c */ /* 0x042ff00000041864 */
[C---:B------:R-:W-:Y:S01]  /*d1c0*/  HMMA.16816.F32.BF16 R104, R12.reuse, R18, R104 ;  /* 0x000000120c68723c */ /* 0x040fe20000041868 */
[----:B------:R-:W1:Y:S07]  /*d1d0*/  LDSM.16.MT88.4 R16, [R220+0x7900] ;  /* 0x00790000dc10783b */ /* 0x000e6e0000004200 */
[C---:B--2---:R-:W-:Y:S08]  /*d1e0*/  HMMA.16816.F32.BF16 R108, R12.reuse, R4, R108 ;  /* 0x000000040c6c723c */ /* 0x044ff0000004186c */
[C---:B------:R-:W-:Y:S08]  /*d1f0*/  HMMA.16816.F32.BF16 R112, R12.reuse, R6, R112 ;  /* 0x000000060c70723c */ /* 0x040ff00000041870 */
[C---:B----4-:R-:W-:Y:S08]  /*d200*/  HMMA.16816.F32.BF16 R116, R12.reuse, R8, R116 ;  /* 0x000000080c74723c */ /* 0x050ff00000041874 */
[C---:B------:R-:W-:Y:S08]  /*d210*/  HMMA.16816.F32.BF16 R120, R12.reuse, R10, R120 ;  /* 0x0000000a0c78723c */ /* 0x040ff00000041878 */
[C---:B-1----:R-:W-:Y:S08]  /*d220*/  HMMA.16816.F32.BF16 R124, R12.reuse, R16, R124 ;  /* 0x000000100c7c723c */ /* 0x042ff0000004187c */
[----:B------:R-:W-:Y:S07]  /*d230*/  HMMA.16816.F32.BF16 R128, R12, R18, R128 ;  /* 0x000000120c80723c */ /* 0x000fee0000041880 */
[----:B------:R-:W-:Y:S01]  /*d240*/  MOV R12, R164 ;  /* 0x000000a4000c7202 */ /* 0x000fe20000000f00 */
[----:B------:R-:W-:-:S05]  /*d250*/  @P0 BRA `(.L_x_1004) ;  /* 0xffffcc1000000947 */ /* 0x000fca000383ffff */
.L_x_1001:
[----:B------:R-:W-:-:S06]  /*d260*/  UISETP.GE.AND UP0, UPT, UR21, UR7, UPT ;  /* 0x000000071500728c */ /* 0x000fcc000bf06270 */
[----:B------:R-:W-:-:S13]  /*d270*/  PLOP3.LUT P0, PT, PT, PT, UP0, 0x40, 0x0 ;  /* 0x000000000000781c */ /* 0x000fda0003f0e808 */
[----:B------:R-:W-:Y:S05]  /*d280*/  @P0 BRA `(.L_x_1005) ;  /* 0x0000401000000947 */ /* 0x000fea0003800000 */
[----:B------:R-:W-:Y:S01]  /*d290*/  SHF.R.S32.HI R244, RZ, 0x1f, R235 ;  /* 0x0000001ffff47819 */ /* 0x000fe200000114eb */
[----:B------:R-:W-:Y:S01]  /*d2a0*/  IMAD.MOV.U32 R2, RZ, RZ, R12 ;  /* 0x000000ffff027224 */ /* 0x000fe200078e000c */
[C---:B------:R-:W-:Y:S01]  /*d2b0*/  SHF.L.U64.HI R242, R202.reuse, 0x1, R242 ;  /* 0x00000001caf27819 */ /* 0x040fe200000102f2 */
[----:B------:R-:W-:Y:S01]  /*d2c0*/  IMAD.MOV.U32 R3, RZ, RZ, R0 ;  /* 0x000000ffff037224 */ /* 0x000fe200078e0000 */
[C---:B------:R-:W-:Y:S01]  /*d2d0*/  SHF.L.U64.HI R244, R235.reuse, 0x1, R244 ;  /* 0x00000001ebf47819 */ /* 0x040fe200000102f4 */
[----:B------:R-:W-:Y:S01]  /*d2e0*/  IMAD.SHL.U32 R243, R235, 0x2, RZ ;  /* 0x00000002ebf37824 */ /* 0x000fe200078e00ff */
[----:B------:R-:W-:Y:S01]  /*d2f0*/  SHF.L.U32 R245, R202, 0x1, RZ ;  /* 0x00000001caf57819 */ /* 0x000fe200000006ff */
[C---:B------:R-:W-:Y:S01]  /*d300*/  IMAD.SHL.U32 R246, R201.reuse, 0x2, RZ ;  /* 0x00000002c9f67824 */ /* 0x040fe200078e00ff */
[----:B------:R-:W-:Y:S02]  /*d310*/  SHF.L.U64.HI R241, R201, 0x1, R241 ;  /* 0x00000001c9f17819 */ /* 0x000fe400000102f1 */
[----:B------:R-:W-:-:S02]  /*d320*/  SHF.L.U64.HI R247, R200, 0x1, R203 ;  /* 0x00000001c8f77819 */ /* 0x000fc400000102cb */
[----:B------:R-:W-:Y:S02]  /*d330*/  SHF.L.U32 R248, R200, 0x1, RZ ;  /* 0x00000001c8f87819 */ /* 0x000fe400000006ff */
.L_x_1015:
        /* <DEDUP_REMOVED lines=22> */
[----:B------:R-:W-:Y:S04]  /*d4a0*/  SHFL.IDX PT, R0, R0, 0x1, 0x181f ;  /* 0x00381f0000007f89 */ /* 0x000fe800000e0000 */
[----:B------:R-:W4:Y:S04]  /*d4b0*/  LDSM.16.M88.4 R24, [R229+0x9100] ;  /* 0x00910000e518783b */ /* 0x000f280000000200 */
[----:B------:R-:W5:Y:S04]  /*d4c0*/  SHFL.IDX PT, R28, R28, 0x1, 0x181f ;  /* 0x00381f001c1c7f89 */ /* 0x000f6800000e0000 */
[----:B------:R-:W4:Y:S04]  /*d4d0*/  LDSM.16.M88.4 R164, [R229+0x9900] ;  /* 0x00990000e5a4783b */ /* 0x000f280000000200 */
[----:B------:R-:W-:Y:S04]  /*d4e0*/  LDSM.16.M88.4 R168, [R226+0x10100] ;  /* 0x01010000e2a8783b */ /* 0x000fe80000000200 */
[----:B------:R-:W5:Y:S01]  /*d4f0*/  LDSM.16.M88.4 R172, [R228] ;  /* 0x00000000e4ac783b */ /* 0x000f620000000200 */
[C---:B-1----:R-:W-:Y:S03]  /*d500*/  HMMA.16816.F32.BF16 R4, R32.reuse, R8, RZ ;  /* 0x000000082004723c */ /* 0x042fe600000418ff */
[----:B------:R-:W1:Y:S01]  /*d510*/  LDSM.16.M88.4 R176, [R219] ;  /* 0x00000000dbb0783b */ /* 0x000e620000000200 */
[----:B--2---:R-:W-:Y:S03]  /*d520*/  IADD3 R188, P0, R190, R243, RZ ;  /* 0x000000f3bebc7210 */ /* 0x004fe60007f1e0ff */
[----:B------:R-:W2:Y:S01]  /*d530*/  LDSM.16.M88.4 R180, [R218] ;  /* 0x00000000dab4783b */ /* 0x000ea20000000200 */
[C---:B------:R-:W-:Y:S01]  /*d540*/  HMMA.16816.F32.BF16 R8, R32.reuse, R10, RZ ;  /* 0x0000000a2008723c */ /* 0x040fe200000418ff */
[----:B---3--:R-:W-:Y:S02]  /*d550*/  IMAD.X R189, R20, 0x1, R244, P0 ;  /* 0x0000000114bd7824 */ /* 0x008fe400000e06f4 */
[----:B------:R-:W3:Y:S01]  /*d560*/  LDSM.16.M88.4 R184, [R217] ;  /* 0x00000000d9b8783b */ /* 0x000ee20000000200 */
[----:B------:R-:W-:Y:S03]  /*d570*/  IADD3 R196, P0, R190, R245, RZ ;  /* 0x000000f5bec47210 */ /* 0x000fe60007f1e0ff */
[----:B------:R-:W-:Y:S01]  /*d580*/  @!PT LDS RZ, [RZ] ;  /* 0x00000000fffff984 */ /* 0x000fe20000000800 */
[----:B------:R-:W-:Y:S01]  /*d590*/  @!PT LDS RZ, [RZ] ;  /* 0x00000000fffff984 */ /* 0x000fe20000000800 */
[----:B------:R-:W-:Y:S01]  /*d5a0*/  @!PT LDS RZ, [RZ] ;  /* 0x00000000fffff984 */ /* 0x000fe20000000800 */
[----:B------:R1:W-:Y:S01]  /*d5b0*/  LDGSTS.E.BYPASS.LTC128B.128 [R238], [R188.64], !P2 ;  /* 0x00000000bcee7fae */ /* 0x0003e2000d101d50 */
[C---:B------:R-:W-:Y:S01]  /*d5c0*/  HMMA.16816.F32.BF16 R12, R32.reuse, R16, RZ ;  /* 0x00000010200c723c */ /* 0x040fe200000418ff */
[----:B------:R-:W-:Y:S03]  /*d5d0*/  IMAD.X R197, R20, 0x1, R242, P0 ;  /* 0x0000000114c57824 */ /* 0x000fe600000e06f2 */
[----:B------:R-:W-:Y:S02]  /*d5e0*/  IADD3 R192, P0, R190, R246, RZ ;  /* 0x000000f6bec07210 */ /* 0x000fe40007f1e0ff */
[----:B------:R2:W-:Y:S02]  /*d5f0*/  LDGSTS.E.BYPASS.LTC128B.128 [R238+0x2000], [R196.64], !P6 ;  /* 0x02000000c4ee7fae */ /* 0x0005e4000f101d50 */
[C---:B------:R-:W-:Y:S01]  /*d600*/  HMMA.16816.F32.BF16 R16, R32.reuse, R18, RZ ;  /* 0x000000122010723c */ /* 0x040fe200000418ff */
[----:B------:R-:W-:Y:S03]  /*d610*/  IMAD.X R193, R20, 0x1, R241, P0 ;  /* 0x0000000114c17824 */ /* 0x000fe600000e06f1 */
[----:B------:R-:W-:Y:S02]  /*d620*/  IADD3 R190, P0, R190, R248, RZ ;  /* 0x000000f8bebe7210 */ /* 0x000fe40007f1e0ff */
[----:B------:R2:W-:Y:S03]  /*d630*/  LDGSTS.E.BYPASS.LTC128B.128 [R238+0x4000], [R192.64], !P5 ;  /* 0x04000000c0ee7fae */ /* 0x0005e6000e901d50 */
[----:B------:R-:W-:Y:S02]  /*d640*/  IMAD.X R191, R20, 0x1, R247, P0 ;  /* 0x0000000114bf7824 */ /* 0x000fe400000e06f7 */
[C---:B----4-:R-:W-:Y:S01]  /*d650*/  HMMA.16816.F32.BF16 R20, R32.reuse, R24, RZ ;  /* 0x000000182014723c */ /* 0x050fe200000418ff */
[----:B------:R-:W-:Y:S02]  /*d660*/  IADD3 R30, P0, R0, R243, RZ ;  /* 0x000000f3001e7210 */ /* 0x000fe40007f1e0ff */
[----:B------:R4:W-:Y:S03]  /*d670*/  LDGSTS.E.BYPASS.LTC128B.128 [R238+0x6000], [R190.64], !P4 ;  /* 0x06000000beee7fae */ /* 0x0009e6000e101d50 */
[----:B-----5:R-:W-:Y:S01]  /*d680*/  IMAD.X R31, R28, 0x1, R244, P0 ;  /* 0x000000011c1f7824 */ /* 0x020fe200000e06f4 */
[----:B------:R-:W-:Y:S01]  /*d690*/  IADD3 R194, P0, R0, R245, RZ ;  /* 0x000000f500c27210 */ /* 0x000fe20007f1e0ff */
[C---:B------:R-:W-:Y:S03]  /*d6a0*/  HMMA.16816.F32.BF16 R24, R32.reuse, R26, RZ ;  /* 0x0000001a2018723c */ /* 0x040fe600000418ff */
[----:B------:R5:W-:Y:S01]  /*d6b0*/  LDGSTS.E.BYPASS.LTC128B.128 [R238+0x1000], [R30.64], !P2 ;  /* 0x010000001eee7fae */ /* 0x000be2000d101d50 */
[----:B------:R-:W-:Y:S01]  /*d6c0*/  IMAD.X R195, R28, 0x1, R242, P0 ;  /* 0x000000011cc37824 */ /* 0x000fe200000e06f2 */
[----:B-1----:R-:W-:Y:S04]  /*d6d0*/  IADD3 R188, P0, R0, R246, RZ ;  /* 0x000000f600bc7210 */ /* 0x002fe80007f1e0ff */
[----:B------:R1:W-:Y:S03]  /*d6e0*/  LDGSTS.E.BYPASS.LTC128B.128 [R238+0x3000], [R194.64], !P6 ;  /* 0x03000000c2ee7fae */ /* 0x0003e6000f101d50 */
[----:B------:R-:W-:Y:S01]  /*d6f0*/  IMAD.X R189, R28, 0x1, R241, P0 ;  /* 0x000000011cbd7824 */ /* 0x000fe200000e06f1 */
[----:B--2---:R-:W-:Y:S04]  /*d700*/  IADD3 R192, P0, R0, R248, RZ ;  /* 0x000000f800c07210 */ /* 0x004fe80007f1e0ff */
[----:B------:R4:W-:Y:S01]  /*d710*/  LDGSTS.E.BYPASS.LTC128B.128 [R238+0x5000], [R188.64], !P5 ;  /* 0x05000000bcee7fae */ /* 0x0009e2000e901d50 */
[----:B------:R-:W-:Y:S01]  /*d720*/  IMAD.X R193, R28, 0x1, R247, P0 ;  /* 0x000000011cc17824 */ /* 0x000fe200000e06f7 */
[----:B------:R-:W-:Y:S04]  /*d730*/  PLOP3.LUT P0, PT, PT, PT, UP0, 0x40, 0x0 ;  /* 0x000000000000781c */ /* 0x000fe80003f0e808 */
[----:B------:R1:W-:Y:S04]  /*d740*/  LDGSTS.E.BYPASS.LTC128B.128 [R238+0x7000], [R192.64], !P4 ;  /* 0x07000000c0ee7fae */ /* 0x0003e8000e101d50 */
[----:B------:R-:W-:Y:S01]  /*d750*/  LDSM.16.M88.4 R196, [R224+0x8900] ;  /* 0x00890000e0c4783b */ /* 0x000fe20000000200 */
[C---:B-----5:R-:W-:Y:S03]  /*d760*/  HMMA.16816.F32.BF16 R28, R32.reuse, R164, RZ ;  /* 0x000000a4201c723c */ /* 0x060fe600000418ff */
[----:B------:R-:W0:Y:S04]  /*d770*/  LDGDEPBAR ;  /* 0x00000000000079af */ /* 0x000e280000000000 */
[----:B------:R-:W-:Y:S01]  /*d780*/  LDSM.16.M88.4 R200, [R224+0x9900] ;  /* 0x00990000e0c8783b */ /* 0x000fe20000000200 */
[----:B------:R-:W-:Y:S03]  /*d790*/  HMMA.16816.F32.BF16 R32, R32, R166, RZ ;  /* 0x000000a62020723c */ /* 0x000fe600000418ff */
[----:B------:R-:W-:Y:S04]  /*d7a0*/  LDSM.16.M88.4 R164, [R224+0x9100] ;  /* 0x00910000e0a4783b */ /* 0x000fe80000000200 */
[----:B----4-:R-:W-:Y:S01]  /*d7b0*/  LDSM.16.M88.4 R188, [R225+0x10100] ;  /* 0x01010000e1bc783b */ /* 0x010fe20000000200 */
[C---:B------:R-:W-:Y:S03]  /*d7c0*/  HMMA.16816.F32.BF16 R4, R168.reuse, R172, R4 ;  /* 0x000000aca804723c */ /* 0x040fe60000041804 */
[----:B-1----:R-:W1:Y:S05]  /*d7d0*/  LDSM.16.M88.4 R192, [R224+0x8100] ;  /* 0x00810000e0c0783b */ /* 0x002e6a0000000200 */
[C---:B------:R-:W-:Y:S01]  /*d7e0*/  HMMA.16816.F32.BF16 R8, R168.reuse, R174, R8 ;  /* 0x000000aea808723c */ /* 0x040fe20000041808 */
[----:B------:R-:W-:Y:S07]  /*d7f0*/  LDSM.16.M88.4 R172, [R223+0x10100] ;  /* 0x01010000dfac783b */ /* 0x000fee0000000200 */
[C---:B------:R-:W-:Y:S08]  /*d800*/  HMMA.16816.F32.BF16 R12, R168.reuse, R176, R12 ;  /* 0x000000b0a80c723c */ /* 0x040ff0000004180c */
[C---:B------:R-:W-:Y:S01]  /*d810*/  HMMA.16816.F32.BF16 R16, R168.reuse, R178, R16 ;  /* 0x000000b2a810723c */ /* 0x040fe20000041810 */
[----:B------:R-:W2:Y:S07]  /*d820*/  LDSM.16.M88.4 R176, [R216] ;  /* 0x00000000d8b0783b */ /* 0x000eae0000000200 */
[C---:B------:R-:W-:Y:S08]  /*d830*/  HMMA.16816.F32.BF16 R20, R168.reuse, R180, R20 ;  /* 0x000000b4a814723c */ /* 0x040ff00000041814 */
[C---:B------:R-:W-:Y:S01]  /*d840*/  HMMA.16816.F32.BF16 R24, R168.reuse, R182, R24 ;  /* 0x000000b6a818723c */ /* 0x040fe20000041818 */
[----:B------:R-:W4:Y:S07]  /*d850*/  LDSM.16.M88.4 R180, [R216+0x800] ;  /* 0x00080000d8b4783b */ /* 0x000f2e0000000200 */
        /* <DEDUP_REMOVED lines=12> */
[----:B------:R-:W1:Y:S07]  /*d920*/  LDSM.16.M88.4 R164, [R230+0x14100] ;  /* 0x01410000e6a4783b */ /* 0x000e6e0000000200 */
[C---:B------:R-:W-:Y:S08]  /*d930*/  HMMA.16816.F32.BF16 R28, R188.reuse, R200, R28 ;  /* 0x000000c8bc1c723c */ /* 0x040ff0000004181c */
[----:B------:R-:W-:Y:S01]  /*d940*/  HMMA.16816.F32.BF16 R32, R188, R202, R32 ;  /* 0x000000cabc20723c */ /* 0x000fe20000041820 */
[----:B------:R-:W1:Y:S04]  /*d950*/  LDSM.16.M88.4 R188, [R229+0xb100] ;  /* 0x00b10000e5bc783b */ /* 0x000e680000000200 */
[----:B------:R-:W1:Y:S03]  /*d960*/  LDSM.16.M88.4 R200, [R229+0xb900] ;  /* 0x00b90000e5c8783b */ /* 0x000e660000000200 */
[C---:B--2---:R-:W-:Y:S08]  /*d970*/  HMMA.16816.F32.BF16 R4, R172.reuse, R176, R4 ;  /* 0x000000b0ac04723c */ /* 0x044ff00000041804 */
[C---:B------:R-:W-:Y:S01]  /*d980*/  HMMA.16816.F32.BF16 R8, R172.reuse, R178, R8 ;  /* 0x000000b2ac08723c */ /* 0x040fe20000041808 */
[----:B------:R-:W-:Y:S07]  /*d990*/  LDSM.16.M88.4 R176, [R215] ;  /* 0x00000000d7b0783b */ /* 0x000fee0000000200 */
[C---:B----4-:R-:W-:Y:S08]  /*d9a0*/  HMMA.16816.F32.BF16 R12, R172.reuse, R180, R12 ;  /* 0x000000b4ac0c723c */ /* 0x050ff0000004180c */
[C---:B------:R-:W-:Y:S01]  /*d9b0*/  HMMA.16816.F32.BF16 R16, R172.reuse, R182, R16 ;  /* 0x000000b6ac10723c */ /* 0x040fe20000041810 */
[----:B------:R-:W-:Y:S07]  /*d9c0*/  LDSM.16.M88.4 R180, [R214] ;  /* 0x00000000d6b4783b */ /* 0x000fee0000000200 */
[C---:B---3--:R-:W-:Y:S08]  /*d9d0*/  HMMA.16816.F32.BF16 R20, R172.reuse, R168, R20 ;  /* 0x000000a8ac14723c */ /* 0x048ff00000041814 */
[C---:B------:R-:W-:Y:S01]  /*d9e0*/  HMMA.16816.F32.BF16 R24, R172.reuse, R170, R24 ;  /* 0x000000aaac18723c */ /* 0x040fe20000041818 */
[----:B------:R-:W2:Y:S07]  /*d9f0*/  LDSM.16.M88.4 R168, [R226+0x14100] ;  /* 0x01410000e2a8783b */ /* 0x000eae0000000200 */
[C---:B-----5:R-:W-:Y:S08]  /*da00*/  HMMA.16816.F32.BF16 R28, R172.reuse, R184, R28 ;  /* 0x000000b8ac1c723c */ /* 0x060ff0000004181c */
[----:B------:R-:W-:Y:S01]  /*da10*/  HMMA.16816.F32.BF16 R32, R172, R186, R32 ;  /* 0x000000baac20723c */ /* 0x000fe20000041820 */
[----:B------:R-:W3:Y:S04]  /*da20*/  LDSM.16.M88.4 R172, [R213] ;  /* 0x00000000d5ac783b */ /* 0x000ee80000000200 */
[----:B------:R-:W4:Y:S03]  /*da30*/  LDSM.16.M88.4 R184, [R212] ;  /* 0x00000000d4b8783b */ /* 0x000f260000000200 */
        /* <DEDUP_REMOVED lines=11> */
[----:B------:R-:W5:Y:S04]  /*daf0*/  LDSM.16.M88.4 R164, [R224+0xb100] ;  /* 0x00b10000e0a4783b */ /* 0x000f680000000200 */
[----:B------:R-:W1:Y:S03]  /*db00*/  LDSM.16.M88.4 R200, [R224+0xb900] ;  /* 0x00b90000e0c8783b */ /* 0x000e660000000200 */
[C---:B--2---:R-:W-:Y:S08]  /*db10*/  HMMA.16816.F32.BF16 R4, R168.reuse, R176, R4 ;  /* 0x000000b0a804723c */ /* 0x044ff00000041804 */
[C---:B------:R-:W-:Y:S01]  /*db20*/  HMMA.16816.F32.BF16 R8, R168.reuse, R178, R8 ;  /* 0x000000b2a808723c */ /* 0x040fe20000041808 */
[----:B------:R-:W-:Y:S07]  /*db30*/  LDSM.16.M88.4 R176, [R216+0x2000] ;  /* 0x00200000d8b0783b */ /* 0x000fee0000000200 */
[C---:B------:R-:W-:Y:S08]  /*db40*/  HMMA.16816.F32.BF16 R12, R168.reuse, R180, R12 ;  /* 0x000000b4a80c723c */ /* 0x040ff0000004180c */
[C---:B------:R-:W-:Y:S01]  /*db50*/  HMMA.16816.F32.BF16 R16, R168.reuse, R182, R16 ;  /* 0x000000b6a810723c */ /* 0x040fe20000041810 */
[----:B------:R-:W-:Y:S07]  /*db60*/  LDSM.16.M88.4 R180, [R216+0x2800] ;  /* 0x00280000d8b4783b */ /* 0x000fee0000000200 */
[C---:B---3--:R-:W-:Y:S08]  /*db70*/  HMMA.16816.F32.BF16 R20, R168.reuse, R172, R20 ;  /* 0x000000aca814723c */ /* 0x048ff00000041814 */
[C---:B------:R-:W-:Y:S01]  /*db80*/  HMMA.16816.F32.BF16 R24, R168.reuse, R174, R24 ;  /* 0x000000aea818723c */ /* 0x040fe20000041818 */
[----:B------:R-:W2:Y:S07]  /*db90*/  LDSM.16.M88.4 R172, [R223+0x14100] ;  /* 0x01410000dfac783b */ /* 0x000eae0000000200 */
[C---:B----4-:R-:W-:Y:S08]  /*dba0*/  HMMA.16816.F32.BF16 R28, R168.reuse, R184, R28 ;  /* 0x000000b8a81c723c */ /* 0x050ff0000004181c */
[----:B------:R-:W-:Y:S01]  /*dbb0*/  HMMA.16816.F32.BF16 R32, R168, R186, R32 ;  /* 0x000000baa820723c */ /* 0x000fe20000041820 */
[----:B------:R-:W3:Y:S04]  /*dbc0*/  LDSM.16.M88.4 R168, [R216+0x3000] ;  /* 0x00300000d8a8783b */ /* 0x000ee80000000200 */
[----:B------:R-:W4:Y:S03]  /*dbd0*/  LDSM.16.M88.4 R184, [R216+0x3800] ;  /* 0x00380000d8b8783b */ /* 0x000f260000000200 */
[C---:B-1----:R-:W-:Y:S08]  /*dbe0*/  HMMA.16816.F32.BF16 R4, R188.reuse, R192, R4 ;  /* 0x000000c0bc04723c */ /* 0x042ff00000041804 */
[C---:B------:R-:W-:Y:S01]  /*dbf0*/  HMMA.16816.F32.BF16 R8, R188.reuse, R194, R8 ;  /* 0x000000c2bc08723c */ /* 0x040fe20000041808 */
[----:B------:R-:W-:Y:S07]  /*dc00*/  LDSM.16.M88.4 R192, [R229+0xc100] ;  /* 0x00c10000e5c0783b */ /* 0x000fee0000000200 */
[C---:B------:R-:W-:Y:S08]  /*dc10*/  HMMA.16816.F32.BF16 R12, R188.reuse, R196, R12 ;  /* 0x000000c4bc0c723c */ /* 0x040ff0000004180c */
[C---:B------:R-:W-:Y:S01]  /*dc20*/  HMMA.16816.F32.BF16 R16, R188.reuse, R198, R16 ;  /* 0x000000c6bc10723c */ /* 0x040fe20000041810 */
[----:B------:R-:W-:Y:S07]  /*dc30*/  LDSM.16.M88.4 R196, [R229+0xc900] ;  /* 0x00c90000e5c4783b */ /* 0x000fee0000000200 */
[C---:B-----5:R-:W-:Y:S08]  /*dc40*/  HMMA.16816.F32.BF16 R20, R188.reuse, R164, R20 ;  /* 0x000000a4bc14723c */ /* 0x060ff00000041814 */
        /* <DEDUP_REMOVED lines=8> */
[----:B------:R-:W-:Y:S07]  /*dcd0*/  LDSM.16.M88.4 R176, [R211] ;  /* 0x00000000d3b0783b */ /* 0x000fee0000000200 */
[C---:B------:R-:W-:Y:S08]  /*dce0*/  HMMA.16816.F32.BF16 R12, R172.reuse, R180, R12 ;  /* 0x000000b4ac0c723c */ /* 0x040ff0000004180c */
[C---:B------:R-:W-:Y:S01]  /*dcf0*/  HMMA.16816.F32.BF16 R16, R172.reuse, R182, R16 ;  /* 0x000000b6ac10723c */ /* 0x040fe20000041810 */
[----:B------:R-:W-:Y:S07]  /*dd00*/  LDSM.16.M88.4 R180, [R210] ;  /* 0x00000000d2b4783b */ /* 0x000fee0000000200 */
[C---:B---3--:R-:W-:Y:S08]  /*dd10*/  HMMA.16816.F32.BF16 R20, R172.reuse, R168, R20 ;  /* 0x000000a8ac14723c */ /* 0x048ff00000041814 */
[C---:B------:R-:W-:Y:S01]  /*dd20*/  HMMA.16816.F32.BF16 R24, R172.reuse, R170, R24 ;  /* 0x000000aaac18723c */ /* 0x040fe20000041818 */
[----:B------:R-:W2:Y:S07]  /*dd30*/  LDSM.16.M88.4 R168, [R226+0x18100] ;  /* 0x01810000e2a8783b */ /* 0x000eae0000000200 */
[C---:B----4-:R-:W-:Y:S08]  /*dd40*/  HMMA.16816.F32.BF16 R28, R172.reuse, R184, R28 ;  /* 0x000000b8ac1c723c */ /* 0x050ff0000004181c */
        /* <DEDUP_REMOVED lines=81> */
[C---:B-1----:R-:W-:Y:S01]  /*e260*/  HMMA.16816.F32.BF16 R4, R188.reuse, R192, R4 ;  /* 0x000000c0bc04723c */ /* 0x042fe20000041804 */
[----:B------:R-:W-:Y:S04]  /*e270*/  DEPBAR.LE SB0, 0x0 ;  /* 0x000080000000791a */ /* 0x000fe80000000000 */
[----:B------:R-:W-:Y:S03]  /*e280*/  BAR.SYNC.DEFER_BLOCKING 0x0 ;  /* 0x0000000000007b1d */ /* 0x000fe60000010000 */
[C---:B------:R-:W-:Y:S08]  /*e290*/  HMMA.16816.F32.BF16 R8, R188.reuse, R194, R8 ;  /* 0x000000c2bc08723c */ /* 0x040ff00000041808 */
[C---:B------:R-:W-:Y:S08]  /*e2a0*/  HMMA.16816.F32.BF16 R12, R188.reuse, R196, R12 ;  /* 0x000000c4bc0c723c */ /* 0x040ff0000004180c */
[C---:B------:R-:W-:Y:S08]  /*e2b0*/  HMMA.16816.F32.BF16 R16, R188.reuse, R198, R16 ;  /* 0x000000c6bc10723c */ /* 0x040ff00000041810 */
[C---:B-----5:R-:W-:Y:S08]  /*e2c0*/  HMMA.16816.F32.BF16 R20, R188.reuse, R164, R20 ;  /* 0x000000a4bc14723c */ /* 0x060ff00000041814 */
[C---:B------:R-:W-:Y:S08]  /*e2d0*/  HMMA.16816.F32.BF16 R24, R188.reuse, R166, R24 ;  /* 0x000000a6bc18723c */ /* 0x040ff00000041818 */
[C---:B------:R-:W-:Y:S08]  /*e2e0*/  HMMA.16816.F32.BF16 R28, R188.reuse, R200, R28 ;  /* 0x000000c8bc1c723c */ /* 0x040ff0000004181c */
[----:B------:R-:W-:Y:S08]  /*e2f0*/  HMMA.16816.F32.BF16 R32, R188, R202, R32 ;  /* 0x000000cabc20723c */ /* 0x000ff00000041820 */
[C---:B--2---:R-:W-:Y:S08]  /*e300*/  HMMA.16816.F32.BF16 R4, R172.reuse, R176, R4 ;  /* 0x000000b0ac04723c */ /* 0x044ff00000041804 */
[C---:B------:R-:W-:Y:S08]  /*e310*/  HMMA.16816.F32.BF16 R8, R172.reuse, R178, R8 ;  /* 0x000000b2ac08723c */ /* 0x040ff00000041808 */
[C---:B------:R-:W-:Y:S08]  /*e320*/  HMMA.16816.F32.BF16 R12, R172.reuse, R180, R12 ;  /* 0x000000b4ac0c723c */ /* 0x040ff0000004180c */
[C---:B------:R-:W-:Y:S08]  /*e330*/  HMMA.16816.F32.BF16 R16, R172.reuse, R182, R16 ;  /* 0x000000b6ac10723c */ /* 0x040ff00000041810 */
[C---:B---3--:R-:W-:Y:S08]  /*e340*/  HMMA.16816.F32.BF16 R20, R172.reuse, R168, R20 ;  /* 0x000000a8ac14723c */ /* 0x048ff00000041814 */
[C---:B------:R-:W-:Y:S08]  /*e350*/  HMMA.16816.F32.BF16 R24, R172.reuse, R170, R24 ;  /* 0x000000aaac18723c */ /* 0x040ff00000041818 */
[C---:B----4-:R-:W-:Y:S08]  /*e360*/  HMMA.16816.F32.BF16 R28, R172.reuse, R184, R28 ;  /* 0x000000b8ac1c723c */ /* 0x050ff0000004181c */
[----:B------:R-:W-:Y:S01]  /*e370*/  HMMA.16816.F32.BF16 R32, R172, R186, R32 ;  /* 0x000000baac20723c */ /* 0x000fe20000041820 */
[----:B------:R-:W-:-:S07]  /*e380*/  @P0 BRA `(.L_x_1006) ;  /* 0x0000037000000947 */ /* 0x000fce0003800000 */
[----:B------:R-:W-:Y:S01]  /*e390*/  ULEA UR4, UR21, UR10, 0x6 ;  /* 0x0000000a15047291 */ /* 0x000fe2000f8e303f */
[----:B------:R-:W-:Y:S05]  /*e3a0*/  IMAD.MOV.U32 R231, RZ, RZ, RZ ;  /* 0x000000ffffe77224 */ /* 0x000fea00078e00ff */
        /* <DEDUP_REMOVED lines=10> */
[----:B------:R-:W-:Y:S03]  /*e450*/  @!P1 LEA.HI.X R165, R166, c[0x0][0x2a4], R165, 0x2, P0 ;  /* 0x0000a900a6a59a11 */ /* 0x000fe600000f14a5 */
[----:B------:R-:W-:Y:S01]  /*e460*/  IMAD.WIDE.U32 R166, R232, c[0x0][0x1e0], RZ ;  /* 0x00007800e8a67a25 */ /* 0x000fe200078e00ff */
[----:B------:R-:W-:Y:S01]  /*e470*/  SHF.R.S32.HI R0, RZ, 0x1f, R232 ;  /* 0x0000001fff007819 */ /* 0x000fe200000114e8 */
[----:B------:R-:W2:Y:S04]  /*e480*/  @!P1 LDG.E R231, [R164.64] ;  /* 0x00000010a4e79981 */ /* 0x000ea8000c1e1900 */
        /* <DEDUP_REMOVED lines=12> */
[----:B------:R-:W2:Y:S04]  /*e550*/  SHFL.IDX PT, R166, R164, RZ, 0x181f ;  /* 0x00181fffa4a67589 */ /* 0x000ea800000e0000 */
[----:B------:R-:W3:Y:S04]  /*e560*/  SHFL.IDX PT, R0, R0, 0x1, 0x181f ;  /* 0x00381f0000007f89 */ /* 0x000ee800000e0000 */
[----:B------:R-:W4:Y:S01]  /*e570*/  SHFL.IDX PT, R164, R164, 0x1, 0x181f ;  /* 0x00381f00a4a47f89 */ /* 0x000f2200000e0000 */
[C---:B-1----:R-:W-:Y:S05]  /*e580*/  IADD3 R172, P0, R165.reuse, R243, RZ ;  /* 0x000000f3a5ac7210 */ /* 0x042fea0007f1e0ff */
[C-C-:B--2---:R-:W-:Y:S01]  /*e590*/  IMAD.X R173, R166.reuse, 0x1, R244.reuse, P0 ;  /* 0x00000001a6ad7824 */ /* 0x144fe200000e06f4 */
[C---:B------:R-:W-:Y:S04]  /*e5a0*/  IADD3 R170, P0, R165.reuse, R245, RZ ;  /* 0x000000f5a5aa7210 */ /* 0x040fe80007f1e0ff */
[----:B------:R1:W-:Y:S01]  /*e5b0*/  LDGSTS.E.BYPASS.LTC128B.128 [R233+0x8100], [R172.64], !P2 ;  /* 0x08100000ace97fae */ /* 0x0003e2000d101d50 */
[C---:B------:R-:W-:Y:S02]  /*e5c0*/  IADD3.X R171, R166.reuse, R242, RZ, P0, !PT ;  /* 0x000000f2a6ab7210 */ /* 0x040fe400007fe4ff */
[C---:B------:R-:W-:Y:S03]  /*e5d0*/  IADD3 R168, P0, R165.reuse, R246, RZ ;  /* 0x000000f6a5a87210 */ /* 0x040fe60007f1e0ff */
[----:B------:R2:W-:Y:S02]  /*e5e0*/  LDGSTS.E.BYPASS.LTC128B.128 [R233+0xa100], [R170.64], !P6 ;  /* 0x0a100000aae97fae */ /* 0x0005e4000f101d50 */
[C---:B------:R-:W-:Y:S01]  /*e5f0*/  IMAD.X R169, R166.reuse, 0x1, R241, P0 ;  /* 0x00000001a6a97824 */ /* 0x040fe200000e06f1 */
[----:B------:R-:W-:Y:S04]  /*e600*/  IADD3 R174, P0, R165, R248, RZ ;  /* 0x000000f8a5ae7210 */ /* 0x000fe80007f1e0ff */
[----:B------:R1:W-:Y:S01]  /*e610*/  LDGSTS.E.BYPASS.LTC128B.128 [R233+0xc100], [R168.64], !P5 ;  /* 0x0c100000a8e97fae */ /* 0x0003e2000e901d50 */
[----:B------:R-:W-:Y:S01]  /*e620*/  IMAD.X R175, R166, 0x1, R247, P0 ;  /* 0x00000001a6af7824 */ /* 0x000fe200000e06f7 */
[----:B---3--:R-:W-:Y:S04]  /*e630*/  IADD3 R178, P0, R0, R243, RZ ;  /* 0x000000f300b27210 */ /* 0x008fe80007f1e0ff */
[----:B------:R1:W-:Y:S01]  /*e640*/  LDGSTS.E.BYPASS.LTC128B.128 [R233+0xe100], [R174.64], !P4 ;  /* 0x0e100000aee97fae */ /* 0x0003e2000e101d50 */
[----:B----4-:R-:W-:Y:S01]  /*e650*/  IMAD.X R179, R164, 0x1, R244, P0 ;  /* 0x00000001a4b37824 */ /* 0x010fe200000e06f4 */
[----:B------:R-:W-:Y:S04]  /*e660*/  IADD3 R176, P0, R0, R245, RZ ;  /* 0x000000f500b07210 */ /* 0x000fe80007f1e0ff */
[----:B------:R1:W-:Y:S01]  /*e670*/  LDGSTS.E.BYPASS.LTC128B.128 [R233+0x9100], [R178.64], !P2 ;  /* 0x09100000b2e97fae */ /* 0x0003e2000d101d50 */
[----:B------:R-:W-:Y:S02]  /*e680*/  IADD3.X R177, R164, R242, RZ, P0, !PT ;  /* 0x000000f2a4b17210 */ /* 0x000fe400007fe4ff */
[----:B------:R-:W-:Y:S03]  /*e690*/  IADD3 R166, P0, R0, R246, RZ ;  /* 0x000000f600a67210 */ /* 0x000fe60007f1e0ff */
[----:B------:R1:W-:Y:S02]  /*e6a0*/  LDGSTS.E.BYPASS.LTC128B.128 [R233+0xb100], [R176.64], !P6 ;  /* 0x0b100000b0e97fae */ /* 0x0003e4000f101d50 */
[----:B------:R-:W-:Y:S01]  /*e6b0*/  IMAD.X R167, R164, 0x1, R241, P0 ;  /* 0x00000001a4a77824 */ /* 0x000fe200000e06f1 */
[----:B--2---:R-:W-:Y:S04]  /*e6c0*/  IADD3 R170, P0, R0, R248, RZ ;  /* 0x000000f800aa7210 */ /* 0x004fe80007f1e0ff */
[----:B------:R1:W-:Y:S01]  /*e6d0*/  LDGSTS.E.BYPASS.LTC128B.128 [R233+0xd100], [R166.64], !P5 ;  /* 0x0d100000a6e97fae */ /* 0x0003e2000e901d50 */
[----:B------:R-:W-:Y:S05]  /*e6e0*/  IMAD.X R171, R164, 0x1, R247, P0 ;  /* 0x00000001a4ab7824 */ /* 0x000fea00000e06f7 */
[----:B------:R1:W-:Y:S03]  /*e6f0*/  LDGSTS.E.BYPASS.LTC128B.128 [R233+0xf100], [R170.64], !P4 ;  /* 0x0f100000aae97fae */ /* 0x0003e6000e101d50 */
.L_x_1006:
[----:B------:R-:W-:Y:S01]  /*e700*/  PLOP3.LUT P0, PT, PT, PT, UP2, 0x80, 0x0 ;  /* 0x000000000000781c */ /* 0x000fe20003f0f028 */
[----:B------:R-:W0:Y:S01]  /*e710*/  LDGDEPBAR ;  /* 0x00000000000079af */ /* 0x000e220000000000 */
[----:B-1----:R-:W-:Y:S01]  /*e720*/  IMAD.MOV.U32 R174, RZ, RZ, R236 ;  /* 0x000000ffffae7224 */ /* 0x002fe200078e00ec */
[----:B------:R-:W-:Y:S01]  /*e730*/  USHF.L.U32 UR4, UR21, 0x6, URZ ;  /* 0x0000000615047899 */ /* 0x000fe2000800063f */
[----:B------:R-:W-:Y:S09]  /*e740*/  IMAD.U32 R164, RZ, RZ, UR8 ;  /* 0x00000008ffa47e24 */ /* 0x000ff2000f8e00ff */
[----:B------:R-:W-:Y:S01]  /*e750*/  @P0 IMAD.HI.U32 R0, R236, c[0x0][0x2c8], RZ ;  /* 0x0000b200ec000a27 */ /* 0x000fe200078e00ff */
[----:B------:R-:W-:Y:S11]  /*e760*/  PLOP3.LUT P0, PT, PT, PT, UP2, 0x80, 0x0 ;  /* 0x000000000000781c */ /* 0x000ff60003f0f028 */
[----:B------:R-:W-:Y:S02]  /*e770*/  @!UPT UIADD3 URZ, URZ, URZ, URZ ;  /* 0x0000003f3f3ff290 */ /* 0x000fe4000fffe03f */
[----:B------:R-:W-:Y:S01]  /*e780*/  @P0 SHF.R.U32.HI R174, RZ, c[0x0][0x2cc], R0 ;  /* 0x0000b300ffae0a19 */ /* 0x000fe20000011600 */
[----:B------:R-:W-:Y:S01]  /*e790*/  IMAD.U32 R0, RZ, RZ, UR4 ;  /* 0x00000004ff007e24 */ /* 0x000fe2000f8e00ff */
[----:B------:R-:W-:Y:S03]  /*e7a0*/  PLOP3.LUT P0, PT, PT, PT, UP1, 0x40, 0x0 ;  /* 0x000000000000781c */ /* 0x000fe60003f0e818 */
[----:B------:R-:W1:Y:S01]  /*e7b0*/  SHFL.IDX PT, R167, R174, RZ, 0x1c1f ;  /* 0x001c1fffaea77589 */ /* 0x000e6200000e0000 */
[----:B------:R-:W-:Y:S04]  /*e7c0*/  IADD3 R165, -R237, 0x1, -R0 ;  /* 0x00000001eda57810 */ /* 0x000fe80007ffe900 */
        /* <DEDUP_REMOVED lines=21> */
.L_x_1009:
[----:B------:R-:W-:Y:S04]  /*e920*/  MOV R165, c[0x0][0x32c] ;  /* 0x0000cb0000a57a02 */ /* 0x000fe80000000f00 */
[----:B------:R-:W-:Y:S11]  /*e930*/  ISETP.NE.AND P0, PT, R165, 0x1, PT ;  /* 0x00000001a500780c */ /* 0x000ff60003f05270 */
[----:B------:R-:W-:Y:S02]  /*e940*/  @!UPT UIADD3 URZ, URZ, URZ, URZ ;  /* 0x0000003f3f3ff290 */ /* 0x000fe4000fffe03f */
[----:B------:R-:W-:Y:S05]  /*e950*/  @P0 IMAD.HI.U32 R165, R167, c[0x0][0x330], RZ ;  /* 0x0000cc00a7a50a27 */ /* 0x000fea00078e00ff */
[----:B------:R-:W-:Y:S02]  /*e960*/  @P0 SHF.R.U32.HI R167, RZ, c[0x0][0x334], R165 ;  /* 0x0000cd00ffa70a19 */ /* 0x000fe400000116a5 */
.L_x_1010:
[----:B------:R-:W-:Y:S05]  /*e970*/  BSYNC B0 ;  /* 0x0000000000007941 */ /* 0x000fea0003800000 */
.L_x_1008:
[----:B------:R-:W-:Y:S04]  /*e980*/  IMAD R167, R167, c[0x0][0x32c], -R0 ;  /* 0x0000cb00a7a77a24 */ /* 0x000fe800078e0a00 */
[----:B------:R-:W-:Y:S05]  /*e990*/  IMAD.IADD R167, R167, 0x1, -R237 ;  /* 0x00000001a7a77824 */ /* 0x000fea00078e0aed */
[----:B------:R-:W-:Y:S02]  /*e9a0*/  IADD3 R165, R167, c[0x0][0x32c], RZ ;  /* 0x0000cb00a7a57a10 */ /* 0x000fe40007ffe0ff */
[----:B------:R-:W-:Y:S02]  /*e9b0*/  IMNMX R172, R172, R167, !PT ;  /* 0x000000a7acac7217 */ /* 0x000fe40007800200 */
[----:B------:R-:W-:Y:S02]  /*e9c0*/  IMNMX R173, R173, R165, PT ;  /* 0x000000a5adad7217 */ /* 0x000fe40003800200 */
.L_x_1007:
[----:B------:R-:W-:Y:S06]  /*e9d0*/  UISETP.GT.AND UP0, UPT, UR21, -0x1, UPT ;  /* 0xffffffff1500788c */ /* 0x000fec000bf04270 */
[----:B------:R-:W-:Y:S04]  /*e9e0*/  PLOP3.LUT P0, PT, PT, PT, UP0, 0x80, 0x0 ;  /* 0x000000000000781c */ /* 0x000fe80003f0f008 */
[----:B------:R-:W-:Y:S04]  /*e9f0*/  ISETP.GT.AND P0, PT, R172, RZ, P0 ;  /* 0x000000ffac00720c */ /* 0x000fe80000704270 */
        /* <DEDUP_REMOVED lines=25> */
[C---:B------:R-:W-:Y:S01]  /*eb90*/  ISETP.LT.OR P0, PT, R173.reuse, 0x19, P0 ;  /* 0x00000019ad00780c */ /* 0x040fe20000701670 */
        /* <DEDUP_REMOVED lines=57> */
.L_x_1013:
[----:B------:R-:W-:Y:S04]  /*ef30*/  MOV R12, c[0x0][0x32c] ;  /* 0x0000cb00000c7a02 */ /* 0x000fe80000000f00 */
[----:B------:R-:W-:Y:S11]  /*ef40*/  ISETP.NE.AND P0, PT, R12, 0x1, PT ;  /* 0x000000010c00780c */ /* 0x000ff60003f05270 */
[----:B------:R-:W-:Y:S02]  /*ef50*/  @!UPT UIADD3 URZ, URZ, URZ, URZ ;  /* 0x0000003f3f3ff290 */ /* 0x000fe4000fffe03f */
[----:B------:R-:W-:Y:S05]  /*ef60*/  @P0 IMAD.HI.U32 R12, R13, c[0x0][0x330], RZ ;  /* 0x0000cc000d0c0a27 */ /* 0x000fea00078e00ff */
[----:B------:R-:W-:Y:S02]  /*ef70*/  @P0 SHF.R.U32.HI R13, RZ, c[0x0][0x334], R12 ;  /* 0x0000cd00ff0d0a19 */ /* 0x000fe4000001160c */
.L_x_1014:
[----:B------:R-:W-:Y:S05]  /*ef80*/  BSYNC B0 ;  /* 0x0000000000007941 */ /* 0x000fea0003800000 */
.L_x_1012:
[----:B------:R-:W-:Y:S04]  /*ef90*/  IMAD R0, R13, c[0x0][0x32c], -R0 ;  /* 0x0000cb000d007a24 */ /* 0x000fe800078e0a00 */
[----:B------:R-:W-:Y:S05]  /*efa0*/  IMAD.IADD R12, R0, 0x1, -R237 ;  /* 0x00000001000c7824 */ /* 0x000fea00078e0aed */
[----:B------:R-:W-:Y:S02]  /*efb0*/  IADD3 R0, R12, c[0x0][0x32c], RZ ;  /* 0x0000cb000c007a10 */ /* 0x000fe40007ffe0ff */
[----:B------:R-:W-:Y:S02]  /*efc0*/  IMNMX R5, R5, R12, !PT ;  /* 0x0000000c05057217 */ /* 0x000fe40007800200 */
[----:B------:R-:W-:Y:S02]  /*efd0*/  IMNMX R4, R4, R0, PT ;  /* 0x0000000004047217 */ /* 0x000fe40003800200 */
.L_x_1011:
[----:B------:R-:W-:Y:S01]  /*efe0*/  PLOP3.LUT P0, PT, PT, PT, UP0, 0x80, 0x0 ;  /* 0x000000000000781c */ /* 0x000fe20003f0f008 */
[----:B------:R-:W-:Y:S01]  /*eff0*/  LDSM.16.MT88.4 R172, [R222+0x4900] ;  /* 0x00490000deac783b */ /* 0x000fe20000004200 */
        /* <DEDUP_REMOVED lines=69> */
[C---:B------:R-:W-:Y:S01]  /*f450*/  ISETP.GT.AND P0, PT, R5.reuse, 0x28, P0 ;  /* 0x000000280500780c */ /* 0x040fe20000704270 */
[----:B------:R-:W-:Y:S03]  /*f460*/  LDSM.16.MT88.4 R20, [R227+0x100] ;  /* 0x00010000e314783b */ /* 0x000fe60000004200 */
[----:B------:R-:W-:Y:S04]  /*f470*/  ISETP.LT.OR P0, PT, R4, 0x29, P0 ;  /* 0x000000290400780c */ /* 0x000fe80000701670 */
[----:B------:R-:W-:Y:S02]  /*f480*/  FSEL R200, R26, -INF , !P0 ;  /* 0xff8000001ac87808 */ /* 0x000fe40004000000 */
[----:B------:R-:W-:Y:S02]  /*f490*/  PLOP3.LUT P0, PT, PT, PT, UP0, 0x80, 0x0 ;  /* 0x000000000000781c */ /* 0x000fe40003f0f008 */
[----:B------:R-:W-:Y:S02]  /*f4a0*/  FMNMX.FTZ R13, R200, R13, !PT ;  /* 0x0000000dc80d7209 */ /* 0x000fe40007810000 */
[----:B------:R-:W-:Y:S02]  /*f4b0*/  ISETP.GT.AND P0, PT, R5, 0x29, P0 ;  /* 0x000000290500780c */ /* 0x000fe40000704270 */
[----:B-1----:R-:W-:Y:S02]  /*f4c0*/  FMNMX.FTZ R0, R0, R12, !PT ;  /* 0x0000000c00007209 */ /* 0x002fe40007810000 */
[----:B------:R-:W-:Y:S03]  /*f4d0*/  ISETP.LT.OR P0, PT, R4, 0x2a, P0 ;  /* 0x0000002a0400780c */ /* 0x000fe60000701670 */
[----:B------:R-:W-:Y:S01]  /*f4e0*/  FMUL.FTZ R190, R0, c[0x0][0x2d0] ;  /* 0x0000b40000be7a20 */ /* 0x000fe20000410000 */
[----:B------:R-:W-:Y:S02]  /*f4f0*/  FSEL R199, R27, -INF , !P0 ;  /* 0xff8000001bc77808 */ /* 0x000fe40004000000 */
[----:B------:R-:W-:Y:S01]  /*f500*/  PLOP3.LUT P0, PT, PT, PT, UP0, 0x80, 0x0 ;  /* 0x000000000000781c */ /* 0x000fe20003f0f008 */
[----:B------:R-:W-:Y:S01]  /*f510*/  LDSM.16.MT88.4 R24, [R222+0x100] ;  /* 0x00010000de18783b */ /* 0x000fe20000004200 */
[----:B------:R-:W-:Y:S02]  /*f520*/  FMNMX.FTZ R13, R199, R13, !PT ;  /* 0x0000000dc70d7209 */ /* 0x000fe40007810000 */
        /* <DEDUP_REMOVED lines=8> */
[----:B------:R-:W-:Y:S03]  /*f5b0*/  LDSM.16.MT88.4 R28, [R221+0x100] ;  /* 0x00010000dd1c783b */ /* 0x000fe60000004200 */
[C---:B------:R-:W-:Y:S04]  /*f5c0*/  ISETP.GT.AND P0, PT, R5.reuse, 0x38, P0 ;  /* 0x000000380500780c */ /* 0x040fe80000704270 */
[----:B------:R-:W-:Y:S04]  /*f5d0*/  ISETP.LT.OR P0, PT, R4, 0x39, P0 ;  /* 0x000000390400780c */ /* 0x000fe80000701670 */
        /* <DEDUP_REMOVED lines=9> */
[----:B------:R-:W-:Y:S02]  /*f670*/  FMNMX.FTZ R5, R182, R5, !PT ;  /* 0x00000005b6057209 */ /* 0x000fe40007810000 */
        /* <DEDUP_REMOVED lines=11> */
[----:B------:R-:W-:Y:S01]  /*f730*/  LDSM.16.MT88.4 R168, [R227+0x4900] ;  /* 0x00490000e3a8783b */ /* 0x000fe20000004200 */
[--C-:B------:R-:W-:Y:S02]  /*f740*/  FFMA.FTZ R193, R167, c[0x0][0x2d0], -R190.reuse ;  /* 0x0000b400a7c17a23 */ /* 0x100fe400000108be */
[--C-:B------:R-:W-:Y:S02]  /*f750*/  FFMA.FTZ R194, R165, c[0x0][0x2d0], -R190.reuse ;  /* 0x0000b400a5c27a23 */ /* 0x100fe400000108be */
[----:B------:R-:W2:Y:S01]  /*f760*/  MUFU.EX2 R15, R15 ;  /* 0x0000000f000f7308 */ /* 0x000ea20000000800 */
[--C-:B------:R-:W-:Y:S02]  /*f770*/  FFMA.FTZ R251, R251, c[0x0][0x2d0], -R190.reuse ;  /* 0x0000b400fbfb7a23 */ /* 0x100fe400000108be */
[--C-:B------:R-:W-:Y:S01]  /*f780*/  FFMA.FTZ R250, R250, c[0x0][0x2d0], -R190.reuse ;  /* 0x0000b400fafa7a23 */ /* 0x100fe200000108be */
[----:B-1----:R-:W-:Y:S01]  /*f790*/  FMNMX.FTZ R4, R5, R4, !PT ;  /* 0x0000000405047209 */ /* 0x002fe20007810000 */
[--C-:B------:R-:W-:Y:S01]  /*f7a0*/  FFMA.FTZ R249, R249, c[0x0][0x2d0], -R190.reuse ;  /* 0x0000b400f9f97a23 */ /* 0x100fe200000108be */
[----:B------:R-:W-:Y:S01]  /*f7b0*/  FSEL R5, R0, RZ, P0 ;  /* 0x000000ff00057208 */ /* 0x000fe20000000000 */
[--C-:B------:R-:W-:Y:S02]  /*f7c0*/  FFMA.FTZ R201, R201, c[0x0][0x2d0], -R190.reuse ;  /* 0x0000b400c9c97a23 */ /* 0x100fe400000108be */
[----:B------:R-:W1:Y:S01]  /*f7d0*/  SHFL.BFLY PT, R12, R4, 0x1, 0x1f ;  /* 0x0c201f00040c7f89 */ /* 0x000e6200000e0000 */
[----:B------:R-:W-:Y:S01]  /*f7e0*/  MUFU.EX2 R14, R14 ;  /* 0x0000000e000e7308 */ /* 0x000fe20000000800 */
[----:B------:R-:W-:Y:S02]  /*f7f0*/  FADD.FTZ R3, -R5, R3 ;  /* 0x0000000305037221 */ /* 0x000fe40000010100 */
[--C-:B------:R-:W-:Y:S02]  /*f800*/  FFMA.FTZ R189, R189, c[0x0][0x2d0], -R190.reuse ;  /* 0x0000b400bdbd7a23 */ /* 0x100fe400000108be */
[----:B------:R-:W-:Y:S02]  /*f810*/  FMUL.FTZ R3, R3, c[0x0][0x2d0] ;  /* 0x0000b40003037a20 */ /* 0x000fe40000410000 */
[--C-:B------:R-:W-:Y:S02]  /*f820*/  FFMA.FTZ R188, R188, c[0x0][0x2d0], -R190.reuse ;  /* 0x0000b400bcbc7a23 */ /* 0x100fe400000108be */
[--C-:B------:R-:W-:Y:S01]  /*f830*/  FFMA.FTZ R187, R187, c[0x0][0x2d0], -R190.reuse ;  /* 0x0000b400bbbb7a23 */ /* 0x100fe200000108be */
[----:B------:R-:W3:Y:S01]  /*f840*/  MUFU.EX2 R176, R176 ;  /* 0x000000b000b07308 */ /* 0x000ee20000000800 */
[----:B------:R-:W-:Y:S01]  /*f850*/  FFMA.FTZ R190, R185, c[0x0][0x2d0], -R190 ;  /* 0x0000b400b9be7a23 */ /* 0x000fe200000108be */
[----:B--2---:R-:W-:Y:S08]  /*f860*/  F2FP.BF16.PACK_AB R16, R15, R177 ;  /* 0x000000b10f10723e */ /* 0x004ff000000010ff */
        /* <DEDUP_REMOVED lines=16> */
[C---:B--2---:R-:W-:Y:S02]  /*f970*/  FMUL.FTZ R4, R3.reuse, R160 ;  /* 0x000000a003047220 */ /* 0x044fe40000410000 */
        /* <DEDUP_REMOVED lines=10> */
[----:B------:R-:W-:Y:S02]  /*fa20*/  FMUL.FTZ R141, R3, R141 ;  /* 0x0000008d038d7220 */ /* 0x000fe40000410000 */
[--C-:B------:R-:W-:Y:S02]  /*fa30*/  FFMA.FTZ R195, R166, c[0x0][0x2d0], -R183.reuse ;  /* 0x0000b400a6c37a23 */ /* 0x100fe400000108b7 */
[--C-:B------:R-:W-:Y:S01]  /*fa40*/  FFMA.FTZ R196, R164, c[0x0][0x2d0], -R183.reuse ;  /* 0x0000b400a4c47a23 */ /* 0x100fe200000108b7 */
[----:B------:R-:W2:Y:S01]  /*fa50*/  MUFU.EX2 R180, R180 ;  /* 0x000000b400b47308 */ /* 0x000ea20000000800 */
[----:B------:R-:W-:Y:S01]  /*fa60*/  LDSM.16.MT88.4 R164, [R221+0x2900] ;  /* 0x00290000dda4783b */ /* 0x000fe20000004200 */
[--C-:B------:R-:W-:Y:S02]  /*fa70*/  FFMA.FTZ R197, R33, c[0x0][0x2d0], -R183.reuse ;  /* 0x0000b40021c57a23 */ /* 0x100fe400000108b7 */
[--C-:B------:R-:W-:Y:S02]  /*fa80*/  FFMA.FTZ R198, R32, c[0x0][0x2d0], -R183.reuse ;  /* 0x0000b40020c67a23 */ /* 0x100fe400000108b7 */
[C---:B------:R-:W-:Y:S02]  /*fa90*/  FMUL.FTZ R144, R3.reuse, R144 ;  /* 0x0000009003907220 */ /* 0x040fe40000410000 */
[C---:B------:R-:W-:Y:S01]  /*faa0*/  FMUL.FTZ R145, R3.reuse, R145 ;  /* 0x0000009103917220 */ /* 0x040fe20000410000 */
[----:B------:R-:W-:Y:S01]  /*fab0*/  LDSM.16.MT88.4 R32, [R221+0x900] ;  /* 0x00090000dd20783b */ /* 0x000fe20000004200 */
[----:B------:R-:W-:Y:S01]  /*fac0*/  MUFU.EX2 R179, R179 ;  /* 0x000000b300b37308 */ /* 0x000fe20000000800 */
[C---:B------:R-:W-:Y:S02]  /*fad0*/  FMUL.FTZ R148, R3.reuse, R148 ;  /* 0x0000009403947220 */ /* 0x040fe40000410000 */
[C---:B------:R-:W-:Y:S02]  /*fae0*/  FMUL.FTZ R149, R3.reuse, R149 ;  /* 0x0000009503957220 */ /* 0x040fe40000410000 */
[C---:B-1----:R-:W-:Y:S02]  /*faf0*/  FMUL.FTZ R6, R2.reuse, R162 ;  /* 0x000000a202067220 */ /* 0x042fe40000410000 */
[C---:B------:R-:W-:Y:S02]  /*fb00*/  FMUL.FTZ R7, R2.reuse, R163 ;  /* 0x000000a302077220 */ /* 0x040fe40000410000 */
[C---:B------:R-:W-:Y:S01]  /*fb10*/  FMUL.FTZ R10, R2.reuse, R158 ;  /* 0x0000009e020a7220 */ /* 0x040fe20000410000 */
[----:B------:R-:W1:Y:S01]  /*fb20*/  MUFU.EX2 R178, R178 ;  /* 0x000000b200b27308 */ /* 0x000e620000000800 */
[C---:B------:R-:W-:Y:S01]  /*fb30*/  FMUL.FTZ R11, R2.reuse, R159 ;  /* 0x0000009f020b7220 */ /* 0x040fe20000410000 */
[----:B------:R-:W-:Y:S01]  /*fb40*/  LDSM.16.MT88.4 R160, [R222+0x2900] ;  /* 0x00290000dea0783b */ /* 0x000fe20000004200 */
[----:B------:R-:W-:Y:S01]  /*fb50*/  FMUL.FTZ R134, R2, R134 ;  /* 0x0000008602867220 */ /* 0x000fe20000410000 */
[----:B--2---:R-:W-:Y:S01]  /*fb60*/  F2FP.BF16.PACK_AB R17, R180, R181 ;  /* 0x000000b5b411723e */ /* 0x004fe200000010ff */
        /* <DEDUP_REMOVED lines=10> */
[----:B------:R-:W-:Y:S01]  /*fc10*/  FMUL.FTZ R151, R2, R151 ;  /* 0x0000009702977220 */ /* 0x000fe20000410000 */
[----:B------:R-:W2:Y:S01]  /*fc20*/  MUFU.EX2 R194, R194 ;  /* 0x000000c200c27308 */ /* 0x000ea20000000800 */
[C---:B------:R-:W-:Y:S01]  /*fc30*/  FMUL.FTZ R152, R3.reuse, R152 ;  /* 0x0000009803987220 */ /* 0x040fe20000410000 */
[----:B-1----:R-:W-:Y:S01]  /*fc40*/  F2FP.BF16.PACK_AB R19, R178, R179 ;  /* 0x000000b3b213723e */ /* 0x002fe200000010ff */
[C---:B------:R-:W-:Y:S02]  /*fc50*/  FMUL.FTZ R153, R3.reuse, R153 ;  /* 0x0000009903997220 */ /* 0x040fe40000410000 */
[C---:B------:R-:W-:Y:S02]  /*fc60*/  FMUL.FTZ R154, R2.reuse, R154 ;  /* 0x0000009a029a7220 */ /* 0x040fe40000410000 */
[C---:B------:R-:W-:Y:S02]  /*fc70*/  FMUL.FTZ R155, R2.reuse, R155 ;  /* 0x0000009b029b7220 */ /* 0x040fe40000410000 */
[C---:B------:R-:W-:Y:S01]  /*fc80*/  HMMA.16816.F32.BF16 R4, R16.reuse, R20, R4 ;  /* 0x000000141004723c */ /* 0x040fe20000041804 */
[----:B------:R-:W-:Y:S04]  /*fc90*/  MUFU.EX2 R195, R195 ;  /* 0x000000c300c37308 */ /* 0x000fe80000000800 */
[C---:B------:R-:W-:Y:S02]  /*fca0*/  FMUL.FTZ R36, R3.reuse, R36 ;  /* 0x0000002403247220 */ /* 0x040fe40000410000 */
[C---:B------:R-:W-:Y:S01]  /*fcb0*/  FMUL.FTZ R37, R3.reuse, R37 ;  /* 0x0000002503257220 */ /* 0x040fe20000410000 */
[C---:B------:R-:W-:Y:S01]  /*fcc0*/  HMMA.16816.F32.BF16 R8, R16.reuse, R22, R8 ;  /* 0x000000161008723c */ /* 0x040fe20000041808 */
[----:B------:R-:W1:Y:S02]  /*fcd0*/  LDSM.16.MT88.4 R20, [R220+0x100] ;  /* 0x00010000dc14783b */ /* 0x000e640000004200 */
[----:B------:R-:W3:Y:S01]  /*fce0*/  MUFU.EX2 R196, R196 ;  /* 0x000000c400c47308 */ /* 0x000ee20000000800 */
[C---:B------:R-:W-:Y:S02]  /*fcf0*/  FMUL.FTZ R38, R2.reuse, R38 ;  /* 0x0000002602267220 */ /* 0x040fe40000410000 */
[C---:B------:R-:W-:Y:S02]  /*fd00*/  FMUL.FTZ R39, R2.reuse, R39 ;  /* 0x0000002702277220 */ /* 0x040fe40000410000 */
[C---:B------:R-:W-:Y:S04]  /*fd10*/  HMMA.16816.F32.BF16 R132, R16.reuse, R24, R132 ;  /* 0x000000181084723c */ /* 0x040fe80000041884 */
[C---:B------:R-:W-:Y:S01]  /*fd20*/  FMUL.FTZ R40, R3.reuse, R40 ;  /* 0x0000002803287220 */ /* 0x040fe20000410000 */
[----:B------:R-:W-:Y:S01]  /*fd30*/  MUFU.EX2 R197, R197 ;  /* 0x000000c500c57308 */ /* 0x000fe20000000800 */
[C---:B------:R-:W-:Y:S02]  /*fd40*/  FMUL.FTZ R41, R3.reuse, R41 ;  /* 0x0000002903297220 */ /* 0x040fe40000410000 */
[C---:B------:R-:W-:Y:S01]  /*fd50*/  HMMA.16816.F32.BF16 R136, R16.reuse, R26, R136 ;  /* 0x0000001a1088723c */ /* 0x040fe20000041888 */
[----:B------:R-:W4:Y:S03]  /*fd60*/  LDSM.16.MT88.4 R24, [R227+0x2100] ;  /* 0x00210000e318783b */ /* 0x000f260000004200 */
[C---:B------:R-:W-:Y:S02]  /*fd70*/  FMUL.FTZ R42, R2.reuse, R42 ;  /* 0x0000002a022a7220 */ /* 0x040fe40000410000 */
[C---:B------:R-:W-:Y:S01]  /*fd80*/  FMUL.FTZ R43, R2.reuse, R43 ;  /* 0x0000002b022b7220 */ /* 0x040fe20000410000 */
[----:B------:R-:W5:Y:S01]  /*fd90*/  MUFU.EX2 R198, R198 ;  /* 0x000000c600c67308 */ /* 0x000f620000000800 */
[C---:B------:R-:W-:Y:S04]  /*fda0*/  HMMA.16816.F32.BF16 R140, R16.reuse, R28, R140 ;  /* 0x0000001c108c723c */ /* 0x040fe8000004188c */
[C---:B------:R-:W-:Y:S02]  /*fdb0*/  FMUL.FTZ R44, R3.reuse, R44 ;  /* 0x0000002c032c7220 */ /* 0x040fe40000410000 */
[C---:B------:R-:W-:Y:S02]  /*fdc0*/  FMUL.FTZ R45, R3.reuse, R45 ;  /* 0x0000002d032d7220 */ /* 0x040fe40000410000 */
[C---:B------:R-:W-:Y:S01]  /*fdd0*/  HMMA.16816.F32.BF16 R144, R16.reuse, R30, R144 ;  /* 0x0000001e1090723c */ /* 0x040fe20000041890 */
[----:B------:R-:W2:Y:S01]  /*fde0*/  LDSM.16.MT88.4 R28, [R222+0x2100] ;  /* 0x00210000de1c783b */ /* 0x000ea20000004200 */
[----:B------:R-:W-:Y:S02]  /*fdf0*/  MUFU.EX2 R251, R251 ;  /* 0x000000fb00fb7308 */ /* 0x000fe40000000800 */
[C---:B------:R-:W-:Y:S02]  /*fe00*/  FMUL.FTZ R46, R2.reuse, R46 ;  /* 0x0000002e022e7220 */ /* 0x040fe40000410000 */
[C---:B------:R-:W-:Y:S02]  /*fe10*/  FMUL.FTZ R47, R2.reuse, R47 ;  /* 0x0000002f022f7220 */ /* 0x040fe40000410000 */
[C---:B------:R-:W-:Y:S01]  /*fe20*/  FMUL.FTZ R48, R3.reuse, R48 ;  /* 0x0000003003307220 */ /* 0x040fe20000410000 */
[C---:B-1----:R-:W-:Y:S03]  /*fe30*/  HMMA.16816.F32.BF16 R148, R16.reuse, R20, R148 ;  /* 0x000000141094723c */ /* 0x042fe60000041894 */
[C---:B------:R-:W-:Y:S01]  /*fe40*/  FMUL.FTZ R49, R3.reuse, R49 ;  /* 0x0000003103317220 */ /* 0x040fe20000410000 */
[----:B------:R-:W-:Y:S01]  /*fe50*/  MUFU.EX2 R250, R250 ;  /* 0x000000fa00fa7308 */ /* 0x000fe20000000800 */
[C---:B------:R-:W-:Y:S02]  /*fe60*/  FMUL.FTZ R50, R2.reuse, R50 ;  /* 0x0000003202327220 */ /* 0x040fe40000410000 */
[C---:B------:R-:W-:Y:S01]  /*fe70*/  FMUL.FTZ R51, R2.reuse, R51 ;  /* 0x0000003302337220 */ /* 0x040fe20000410000 */
[C---:B------:R-:W-:Y:S01]  /*fe80*/  HMMA.16816.F32.BF16 R152, R16.reuse, R22, R152 ;  /* 0x000000161098723c */ /* 0x040fe20000041898 */
[----:B------:R-:W1:Y:S03]  /*fe90*/  LDSM.16.MT88.4 R20, [R221+0x2100] ;  /* 0x00210000dd14783b */ /* 0x000e660000004200 */
[C---:B------:R-:W-:Y:S02]  /*fea0*/  FMUL.FTZ R52, R3.reuse, R52 ;  /* 0x0000003403347220 */ /* 0x040fe40000410000 */
[C---:B------:R-:W-:Y:S01]  /*feb0*/  FMUL.FTZ R53, R3.reuse, R53 ;  /* 0x0000003503357220 */ /* 0x040fe20000410000 */
[----:B------:R-:W-:Y:S01]  /*fec0*/  MUFU.EX2 R249, R249 ;  /* 0x000000f900f97308 */ /* 0x000fe20000000800 */
[C---:B----4-:R-:W-:Y:S04]  /*fed0*/  HMMA.16816.F32.BF16 R36, R16.reuse, R24, R36 ;  /* 0x000000181024723c */ /* 0x050fe80000041824 */
[C---:B------:R-:W-:Y:S02]  /*fee0*/  FMUL.FTZ R54, R2.reuse, R54 ;  /* 0x0000003602367220 */ /* 0x040fe40000410000 */
[C---:B------:R-:W-:Y:S02]  /*fef0*/  FMUL.FTZ R55, R2.reuse, R55 ;  /* 0x0000003702377220 */ /* 0x040fe40000410000 */
[C---:B------:R-:W-:Y:S01]  /*ff00*/  HMMA.16816.F32.BF16 R40, R16.reuse, R26, R40 ;  /* 0x0000001a1028723c */ /* 0x040fe20000041828 */
[----:B------:R-:W4:Y:S01]  /*ff10*/  LDSM.16.MT88.4 R24, [R220+0x2100] ;  /* 0x00210000dc18783b */ /* 0x000f220000004200 */
[----:B------:R-:W-:Y:S02]  /*ff20*/  MUFU.EX2 R201, R201 ;  /* 0x000000c900c97308 */ /* 0x000fe40000000800 */
[C---:B------:R-:W-:Y:S02]  /*ff30*/  FMUL.FTZ R56, R3.reuse, R56 ;  /* 0x0000003803387220 */ /* 0x040fe40000410000 */
[C---:B------:R-:W-:Y:S02]  /*ff40*/  FMUL.FTZ R57, R3.reuse, R57 ;  /* 0x0000003903397220 */ /* 0x040fe40000410000 */
[C---:B--2---:R-:W-:Y:S04]  /*ff50*/  HMMA.16816.F32.BF16 R44, R16.reuse, R28, R44 ;  /* 0x0000001c102c723c */ /* 0x044fe8000004182c */
        /* <DEDUP_REMOVED lines=18> */
[C---:B----4-:R-:W-:Y:S04]  /*10080*/  HMMA.16816.F32.BF16 R60, R16.reuse, R24, R60 ;  /* 0x00000018103c723c */ /* 0x050fe8000004183c */
[C---:B------:R-:W-:Y:S01]  /*10090*/  FMUL.FTZ R68, R3.reuse, R68 ;  /* 0x0000004403447220 */ /* 0x040fe20000410000 */
[----:B------:R-:W-:Y:S01]  /*100a0*/  MUFU.EX2 R190, R190 ;  /* 0x000000be00be7308 */ /* 0x000fe20000000800 */
[C---:B------:R-:W-:Y:S02]  /*100b0*/  FMUL.FTZ R69, R3.reuse, R69 ;  /* 0x0000004503457220 */ /* 0x040fe40000410000 */
[C---:B------:R-:W-:Y:S01]  /*100c0*/  HMMA.16816.F32.BF16 R64, R16.reuse, R26, R64 ;  /* 0x0000001a1040723c */ /* 0x040fe20000041840 */
[----:B------:R-:W4:Y:S03]  /*100d0*/  LDSM.16.MT88.4 R24, [R221+0x4100] ;  /* 0x00410000dd18783b */ /* 0x000f260000004200 */
        /* <DEDUP_REMOVED lines=80> */
[----:B------:R-:W-:Y:S03]  /*105e0*/  FMUL.FTZ R129, R3, R129 ;  /* 0x0000008103817220 */ /* 0x000fe60000410000 */
[C---:B-1----:R-:W-:Y:S03]  /*105f0*/  HMMA.16816.F32.BF16 R124, R16.reuse, R20, R124 ;  /* 0x00000014107c723c */ /* 0x042fe6000004187c */
[C---:B------:R-:W-:Y:S02]  /*10600*/  FMUL.FTZ R130, R2.reuse, R130 ;  /* 0x0000008202827220 */ /* 0x040fe40000410000 */
[----:B------:R-:W-:Y:S02]  /*10610*/  FMUL.FTZ R131, R2, R131 ;  /* 0x0000008302837220 */ /* 0x000fe40000410000 */
[--C-:B------:R-:W-:Y:S02]  /*10620*/  FFMA.FTZ R203, R203, c[0x0][0x2d0], -R183.reuse ;  /* 0x0000b400cbcb7a23 */ /* 0x100fe400000108b7 */
[--C-:B------:R-:W-:Y:S03]  /*10630*/  FFMA.FTZ R202, R202, c[0x0][0x2d0], -R183.reuse ;  /* 0x0000b400caca7a23 */ /* 0x100fe600000108b7 */
[----:B------:R-:W-:Y:S01]  /*10640*/  HMMA.16816.F32.BF16 R128, R16, R22, R128 ;  /* 0x000000161080723c */ /* 0x000fe20000041880 */
[----:B------:R-:W1:Y:S01]  /*10650*/  LDSM.16.MT88.4 R20, [R220+0x900] ;  /* 0x00090000dc14783b */ /* 0x000e620000004200 */
[----:B------:R-:W1:Y:S01]  /*10660*/  MUFU.EX2 R203, R203 ;  /* 0x000000cb00cb7308 */ /* 0x000e620000000800 */
[--C-:B------:R-:W-:Y:S02]  /*10670*/  FFMA.FTZ R200, R200, c[0x0][0x2d0], -R183.reuse ;  /* 0x0000b400c8c87a23 */ /* 0x100fe400000108b7 */
[--C-:B------:R-:W-:Y:S02]  /*10680*/  FFMA.FTZ R199, R199, c[0x0][0x2d0], -R183.reuse ;  /* 0x0000b400c7c77a23 */ /* 0x100fe400000108b7 */
[----:B------:R-:W-:Y:S01]  /*10690*/  F2FP.BF16.PACK_AB R16, R192, R191 ;  /* 0x000000bfc010723e */ /* 0x000fe200000010ff */
[--C-:B------:R-:W-:Y:S01]  /*106a0*/  FFMA.FTZ R185, R186, c[0x0][0x2d0], -R183.reuse ;  /* 0x0000b400bab97a23 */ /* 0x100fe200000108b7 */
[----:B------:R-:W-:Y:S03]  /*106b0*/  F2FP.BF16.PACK_AB R18, R194, R193 ;  /* 0x000000c1c212723e */ /* 0x000fe600000010ff */
[----:B---3--:R-:W-:Y:S01]  /*106c0*/  F2FP.BF16.PACK_AB R17, R196, R195 ;  /* 0x000000c3c411723e */ /* 0x008fe200000010ff */
[----:B------:R-:W3:Y:S01]  /*106d0*/  MUFU.EX2 R202, R202 ;  /* 0x000000ca00ca7308 */ /* 0x000ee20000000800 */
[----:B-----5:R-:W-:Y:S01]  /*106e0*/  F2FP.BF16.PACK_AB R19, R198, R197 ;  /* 0x000000c5c613723e */ /* 0x020fe200000010ff */
[--C-:B------:R-:W-:Y:S02]  /*106f0*/  FFMA.FTZ R184, R184, c[0x0][0x2d0], -R183.reuse ;  /* 0x0000b400b8b87a23 */ /* 0x100fe400000108b7 */
[--C-:B------:R-:W-:Y:S02]  /*10700*/  FFMA.FTZ R182, R182, c[0x0][0x2d0], -R183.reuse ;  /* 0x0000b400b6b67a23 */ /* 0x100fe400000108b7 */
[----:B------:R-:W-:Y:S02]  /*10710*/  FFMA.FTZ R183, R13, c[0x0][0x2d0], -R183 ;  /* 0x0000b4000db77a23 */ /* 0x000fe400000108b7 */
[C---:B----4-:R-:W-:Y:S02]  /*10720*/  HMMA.16816.F32.BF16 R4, R16.reuse, R24, R4 ;  /* 0x000000181004723c */ /* 0x050fe40000041804 */
[----:B------:R-:W-:Y:S01]  /*10730*/  MUFU.EX2 R200, R200 ;  /* 0x000000c800c87308 */ /* 0x000fe20000000800 */
[----:B------:R-:W-:Y:S01]  /*10740*/  FFMA.FTZ R177, R3, R240, R177 ;  /* 0x000000f003b17223 */ /* 0x000fe200000100b1 */
[----:B------:R-:W-:Y:S01]  /*10750*/  MOV R3, R0 ;  /* 0x0000000000037202 */ /* 0x000fe20000000f00 */
[----:B------:R-:W-:Y:S01]  /*10760*/  FFMA.FTZ R181, R2, R239, R181 ;  /* 0x000000ef02b57223 */ /* 0x000fe200000100b5 */
[----:B------:R-:W-:Y:S01]  /*10770*/  MOV R2, R12 ;  /* 0x0000000c00027202 */ /* 0x000fe20000000f00 */
[----:B------:R-:W-:Y:S01]  /*10780*/  FADD.FTZ R177, R15, R177 ;  /* 0x000000b10fb17221 */ /* 0x000fe20000010000 */
[C---:B------:R-:W-:Y:S01]  /*10790*/  HMMA.16816.F32.BF16 R8, R16.reuse, R26, R8 ;  /* 0x0000001a1008723c */ /* 0x040fe20000041808 */
[----:B------:R-:W4:Y:S03]  /*107a0*/  LDSM.16.MT88.4 R24, [R220+0x2900] ;  /* 0x00290000dc18783b */ /* 0x000f260000004200 */
[----:B------:R-:W5:Y:S01]  /*107b0*/  MUFU.EX2 R199, R199 ;  /* 0x000000c700c77308 */ /* 0x000f620000000800 */
[----:B------:R-:W-:Y:S02]  /*107c0*/  FADD.FTZ R181, R180, R181 ;  /* 0x000000b5b4b57221 */ /* 0x000fe40000010000 */
[----:B------:R-:W-:Y:S01]  /*107d0*/  FADD.FTZ R14, R14, R177 ;  /* 0x000000b10e0e7221 */ /* 0x000fe20000010000 */
[C---:B--2---:R-:W-:Y:S04]  /*107e0*/  HMMA.16816.F32.BF16 R132, R16.reuse, R28, R132 ;  /* 0x0000001c1084723c */ /* 0x044fe80000041884 */
[----:B------:R-:W-:Y:S02]  /*107f0*/  FADD.FTZ R181, R179, R181 ;  /* 0x000000b5b3b57221 */ /* 0x000fe40000010000 */
[----:B------:R-:W2:Y:S01]  /*10800*/  MUFU.EX2 R185, R185 ;  /* 0x000000b900b97308 */ /* 0x000ea20000000800 */
[----:B------:R-:W-:Y:S01]  /*10810*/  FADD.FTZ R14, R176, R14 ;  /* 0x0000000eb00e7221 */ /* 0x000fe20000010000 */
[C---:B------:R-:W-:Y:S01]  /*10820*/  HMMA.16816.F32.BF16 R136, R16.reuse, R30, R136 ;  /* 0x0000001e1088723c */ /* 0x040fe20000041888 */
[----:B------:R-:W2:Y:S03]  /*10830*/  LDSM.16.MT88.4 R28, [R221+0x4900] ;  /* 0x00490000dd1c783b */ /* 0x000ea60000004200 */
[----:B------:R-:W-:Y:S02]  /*10840*/  FADD.FTZ R178, R178, R181 ;  /* 0x000000b5b2b27221 */ /* 0x000fe40000010000 */
[----:B------:R-:W-:Y:S02]  /*10850*/  FADD.FTZ R191, R191, R14 ;  /* 0x0000000ebfbf7221 */ /* 0x000fe40000010000 */
[C---:B------:R-:W-:Y:S01]  /*10860*/  HMMA.16816.F32.BF16 R140, R16.reuse, R32, R140 ;  /* 0x00000020108c723c */ /* 0x040fe2000004188c */
[----:B------:R-:W2:Y:S03]  /*10870*/  MUFU.EX2 R184, R184 ;  /* 0x000000b800b87308 */ /* 0x000ea60000000800 */
[----:B------:R-:W-:Y:S02]  /*10880*/  FADD.FTZ R178, R195, R178 ;  /* 0x000000b2c3b27221 */ /* 0x000fe40000010000 */
[----:B------:R-:W-:Y:S02]  /*10890*/  FADD.FTZ R191, R192, R191 ;  /* 0x000000bfc0bf7221 */ /* 0x000fe40000010000 */
[C---:B------:R-:W-:Y:S01]  /*108a0*/  HMMA.16816.F32.BF16 R144, R16.reuse, R34, R144 ;  /* 0x000000221090723c */ /* 0x040fe20000041890 */
[----:B------:R-:W-:Y:S02]  /*108b0*/  LDSM.16.MT88.4 R32, [R222+0x6900] ;  /* 0x00690000de20783b */ /* 0x000fe40000004200 */
[----:B------:R-:W2:Y:S01]  /*108c0*/  MUFU.EX2 R182, R182 ;  /* 0x000000b600b67308 */ /* 0x000ea20000000800 */
[----:B------:R-:W-:Y:S02]  /*108d0*/  FADD.FTZ R196, R196, R178 ;  /* 0x000000b2c4c47221 */ /* 0x000fe40000010000 */
[----:B------:R-:W-:Y:S02]  /*108e0*/  FADD.FTZ R193, R193, R191 ;  /* 0x000000bfc1c17221 */ /* 0x000fe40000010000 */
[C---:B-1----:R-:W-:Y:S04]  /*108f0*/  HMMA.16816.F32.BF16 R148, R16.reuse, R20, R148 ;  /* 0x000000141094723c */ /* 0x042fe80000041894 */
[----:B------:R-:W-:Y:S01]  /*10900*/  FADD.FTZ R196, R197, R196 ;  /* 0x000000c4c5c47221 */ /* 0x000fe20000010000 */
[----:B------:R-:W1:Y:S01]  /*10910*/  MUFU.EX2 R183, R183 ;  /* 0x000000b700b77308 */ /* 0x000e620000000800 */
[----:B------:R-:W-:Y:S02]  /*10920*/  FADD.FTZ R193, R194, R193 ;  /* 0x000000c1c2c17221 */ /* 0x000fe40000010000 */
[C---:B------:R-:W-:Y:S01]  /*10930*/  HMMA.16816.F32.BF16 R152, R16.reuse, R22, R152 ;  /* 0x000000161098723c */ /* 0x040fe20000041898 */
[----:B------:R-:W1:Y:S03]  /*10940*/  LDSM.16.MT88.4 R20, [R220+0x4900] ;  /* 0x00490000dc14783b */ /* 0x000e660000004200 */
[----:B------:R-:W-:Y:S04]  /*10950*/  FADD.FTZ R198, R198, R196 ;  /* 0x000000c4c6c67221 */ /* 0x000fe80000010000 */
[C---:B------:R-:W-:Y:S04]  /*10960*/  HMMA.16816.F32.BF16 R36, R16.reuse, R156, R36 ;  /* 0x0000009c1024723c */ /* 0x040fe80000041824 */
[----:B------:R-:W-:Y:S04]  /*10970*/  FADD.FTZ R198, R203, R198 ;  /* 0x000000c6cbc67221 */ /* 0x000fe80000010000 */
[C---:B------:R-:W-:Y:S01]  /*10980*/  HMMA.16816.F32.BF16 R40, R16.reuse, R158, R40 ;  /* 0x0000009e1028723c */ /* 0x040fe20000041828 */
[----:B------:R-:W-:Y:S07]  /*10990*/  LDSM.16.MT88.4 R156, [R227+0x3100] ;  /* 0x00310000e39c783b */ /* 0x000fee0000004200 */
[C---:B------:R-:W-:Y:S08]  /*109a0*/  HMMA.16816.F32.BF16 R44, R16.reuse, R160, R44 ;  /* 0x000000a0102c723c */ /* 0x040ff0000004182c */
[C---:B------:R-:W-:Y:S01]  /*109b0*/  HMMA.16816.F32.BF16 R48, R16.reuse, R162, R48 ;  /* 0x000000a21030723c */ /* 0x040fe20000041830 */
[----:B------:R-:W-:Y:S07]  /*109c0*/  LDSM.16.MT88.4 R160, [R222+0x3100] ;  /* 0x00310000dea0783b */ /* 0x000fee0000004200 */
[C---:B------:R-:W-:Y:S08]  /*109d0*/  HMMA.16816.F32.BF16 R52, R16.reuse, R164, R52 ;  /* 0x000000a41034723c */ /* 0x040ff00000041834 */
[C---:B------:R-:W-:Y:S01]  /*109e0*/  HMMA.16816.F32.BF16 R56, R16.reuse, R166, R56 ;  /* 0x000000a61038723c */ /* 0x040fe20000041838 */
[----:B------:R-:W-:Y:S07]  /*109f0*/  LDSM.16.MT88.4 R164, [R222+0x5100] ;  /* 0x00510000dea4783b */ /* 0x000fee0000004200 */
[C---:B----4-:R-:W-:Y:S08]  /*10a00*/  HMMA.16816.F32.BF16 R60, R16.reuse, R24, R60 ;  /* 0x00000018103c723c */ /* 0x050ff0000004183c */
[C---:B------:R-:W-:Y:S01]  /*10a10*/  HMMA.16816.F32.BF16 R64, R16.reuse, R26, R64 ;  /* 0x0000001a1040723c */ /* 0x040fe20000041840 */
[----:B------:R-:W4:Y:S07]  /*10a20*/  LDSM.16.MT88.4 R24, [R227+0x6900] ;  /* 0x00690000e318783b */ /* 0x000f2e0000004200 */
[C---:B------:R-:W-:Y:S08]  /*10a30*/  HMMA.16816.F32.BF16 R68, R16.reuse, R168, R68 ;  /* 0x000000a81044723c */ /* 0x040ff00000041844 */
        /* <DEDUP_REMOVED lines=16> */
[----:B------:R-:W3:Y:S07]  /*10b40*/  LDSM.16.MT88.4 R32, [R222+0x1100] ;  /* 0x00110000de20783b */ /* 0x000eee0000004200 */
        /* <DEDUP_REMOVED lines=8> */
[----:B------:R-:W-:Y:S03]  /*10bd0*/  F2FP.BF16.PACK_AB R18, R201, R249 ;  /* 0x000000f9c912723e */ /* 0x000fe600000010ff */
[----:B---3--:R-:W-:Y:S01]  /*10be0*/  F2FP.BF16.PACK_AB R17, R202, R203 ;  /* 0x000000cbca11723e */ /* 0x008fe200000010ff */
[----:B------:R-:W-:Y:S01]  /*10bf0*/  FADD.FTZ R251, R250, R251 ;  /* 0x000000fbfafb7221 */ /* 0x000fe20000010000 */
[----:B-----5:R-:W-:Y:S01]  /*10c00*/  F2FP.BF16.PACK_AB R19, R199, R200 ;  /* 0x000000c8c713723e */ /* 0x020fe200000010ff */
[----:B------:R-:W-:Y:S02]  /*10c10*/  FADD.FTZ R202, R202, R198 ;  /* 0x000000c6caca7221 */ /* 0x000fe40000010000 */
[----:B------:R-:W-:Y:S02]  /*10c20*/  FADD.FTZ R249, R249, R251 ;  /* 0x000000fbf9f97221 */ /* 0x000fe40000010000 */
[----:B------:R-:W-:Y:S02]  /*10c30*/  FADD.FTZ R202, R200, R202 ;  /* 0x000000cac8ca7221 */ /* 0x000fe40000010000 */
[C---:B----4-:R-:W-:Y:S03]  /*10c40*/  HMMA.16816.F32.BF16 R4, R16.reuse, R24, R4 ;  /* 0x000000181004723c */ /* 0x050fe60000041804 */
[----:B------:R-:W-:Y:S02]  /*10c50*/  FADD.FTZ R249, R201, R249 ;  /* 0x000000f9c9f97221 */ /* 0x000fe40000010000 */
[----:B------:R-:W-:Y:S03]  /*10c60*/  FADD.FTZ R199, R199, R202 ;  /* 0x000000cac7c77221 */ /* 0x000fe60000010000 */
[C---:B------:R-:W-:Y:S01]  /*10c70*/  HMMA.16816.F32.BF16 R8, R16.reuse, R26, R8 ;  /* 0x0000001a1008723c */ /* 0x040fe20000041808 */
[----:B------:R-:W3:Y:S03]  /*10c80*/  LDSM.16.MT88.4 R24, [R221+0x3100] ;  /* 0x00310000dd18783b */ /* 0x000ee60000004200 */
[----:B------:R-:W-:Y:S04]  /*10c90*/  FADD.FTZ R199, R185, R199 ;  /* 0x000000c7b9c77221 */ /* 0x000fe80000010000 */
[C---:B------:R-:W-:Y:S04]  /*10ca0*/  HMMA.16816.F32.BF16 R132, R16.reuse, R32, R132 ;  /* 0x000000201084723c */ /* 0x040fe80000041884 */
[----:B------:R-:W-:Y:S04]  /*10cb0*/  FADD.FTZ R199, R184, R199 ;  /* 0x000000c7b8c77221 */ /* 0x000fe80000010000 */
[C---:B------:R-:W-:Y:S01]  /*10cc0*/  HMMA.16816.F32.BF16 R136, R16.reuse, R34, R136 ;  /* 0x000000221088723c */ /* 0x040fe20000041888 */
[----:B------:R-:W4:Y:S03]  /*10cd0*/  LDSM.16.MT88.4 R32, [R220+0x3100] ;  /* 0x00310000dc20783b */ /* 0x000f260000004200 */
[----:B------:R-:W-:Y:S04]  /*10ce0*/  FADD.FTZ R199, R182, R199 ;  /* 0x000000c7b6c77221 */ /* 0x000fe80000010000 */
[C---:B--2---:R-:W-:Y:S04]  /*10cf0*/  HMMA.16816.F32.BF16 R140, R16.reuse, R28, R140 ;  /* 0x0000001c108c723c */ /* 0x044fe8000004188c */
[----:B------:R-:W-:Y:S04]  /*10d00*/  FADD.FTZ R239, R183, R199 ;  /* 0x000000c7b7ef7221 */ /* 0x000fe80000010000 */
        /* <DEDUP_REMOVED lines=9> */
[C---:B------:R-:W-:Y:S08]  /*10da0*/  HMMA.16816.F32.BF16 R48, R16.reuse, R162, R48 ;  /* 0x000000a21030723c */ /* 0x040ff00000041830 */
[C---:B---3--:R-:W-:Y:S08]  /*10db0*/  HMMA.16816.F32.BF16 R52, R16.reuse, R24, R52 ;  /* 0x000000181034723c */ /* 0x048ff00000041834 */
[C---:B------:R-:W-:Y:S01]  /*10dc0*/  HMMA.16816.F32.BF16 R56, R16.reuse, R26, R56 ;  /* 0x0000001a1038723c */ /* 0x040fe20000041838 */
[----:B------:R-:W3:Y:S07]  /*10dd0*/  LDSM.16.MT88.4 R24, [R220+0x5100] ;  /* 0x00510000dc18783b */ /* 0x000eee0000004200 */
[C---:B----4-:R-:W-:Y:S08]  /*10de0*/  HMMA.16816.F32.BF16 R60, R16.reuse, R32, R60 ;  /* 0x00000020103c723c */ /* 0x050ff0000004183c */
        /* <DEDUP_REMOVED lines=17> */
[C---:B------:R-:W-:Y:S08]  /*10f00*/  HMMA.16816.F32.BF16 R108, R16.reuse, R32, R108 ;  /* 0x00000020106c723c */ /* 0x040ff0000004186c */
[C---:B------:R-:W-:Y:S01]  /*10f10*/  HMMA.16816.F32.BF16 R112, R16.reuse, R34, R112 ;  /* 0x000000221070723c */ /* 0x040fe20000041870 */
[----:B------:R-:W4:Y:S07]  /*10f20*/  LDSM.16.MT88.4 R32, [R221+0x1900] ;  /* 0x00190000dd20783b */ /* 0x000f2e0000004200 */
[C---:B-1----:R-:W-:Y:S08]  /*10f30*/  HMMA.16816.F32.BF16 R116, R16.reuse, R20, R116 ;  /* 0x000000141074723c */ /* 0x042ff00000041874 */
[C---:B------:R-:W-:Y:S01]  /*10f40*/  HMMA.16816.F32.BF16 R120, R16.reuse, R22, R120 ;  /* 0x000000161078723c */ /* 0x040fe20000041878 */
[----:B------:R-:W1:Y:S07]  /*10f50*/  LDSM.16.MT88.4 R20, [R220+0x1900] ;  /* 0x00190000dc14783b */ /* 0x000e6e0000004200 */
[C---:B---3--:R-:W-:Y:S08]  /*10f60*/  HMMA.16816.F32.BF16 R124, R16.reuse, R24, R124 ;  /* 0x00000018107c723c */ /* 0x048ff0000004187c */
[----:B------:R-:W-:Y:S01]  /*10f70*/  HMMA.16816.F32.BF16 R128, R16, R26, R128 ;  /* 0x0000001a1080723c */ /* 0x000fe20000041880 */
[----:B------:R-:W-:Y:S06]  /*10f80*/  LDSM.16.MT88.4 R24, [R221+0x3900] ;  /* 0x00390000dd18783b */ /* 0x000fec0000004200 */
[----:B------:R-:W-:Y:S01]  /*10f90*/  F2FP.BF16.PACK_AB R16, R188, R189 ;  /* 0x000000bdbc10723e */ /* 0x000fe200000010ff */
[----:B------:R-:W-:Y:S01]  /*10fa0*/  FADD.FTZ R189, R189, R249 ;  /* 0x000000f9bdbd7221 */ /* 0x000fe20000010000 */
[----:B------:R-:W-:Y:S03]  /*10fb0*/  F2FP.BF16.PACK_AB R18, R190, R187 ;  /* 0x000000bbbe12723e */ /* 0x000fe600000010ff */
[----:B------:R-:W-:Y:S01]  /*10fc0*/  F2FP.BF16.PACK_AB R17, R184, R185 ;  /* 0x000000b9b811723e */ /* 0x000fe200000010ff */
[----:B------:R-:W-:Y:S01]  /*10fd0*/  FADD.FTZ R189, R188, R189 ;  /* 0x000000bdbcbd7221 */ /* 0x000fe20000010000 */
[----:B------:R-:W-:Y:S03]  /*10fe0*/  F2FP.BF16.PACK_AB R19, R183, R182 ;  /* 0x000000b6b713723e */ /* 0x000fe600000010ff */
[----:B------:R-:W-:Y:S04]  /*10ff0*/  FADD.FTZ R189, R187, R189 ;  /* 0x000000bdbbbd7221 */ /* 0x000fe80000010000 */
[C---:B------:R-:W-:Y:S01]  /*11000*/  HMMA.16816.F32.BF16 R160, R16.reuse, R156, R4 ;  /* 0x0000009c10a0723c */ /* 0x040fe20000041804 */
[----:B------:R-:W3:Y:S02]  /*11010*/  LDSM.16.MT88.4 R4, [R227+0x3900] ;  /* 0x00390000e304783b */ /* 0x000ee40000004200 */
[----:B------:R-:W-:Y:S05]  /*11020*/  FADD.FTZ R240, R190, R189 ;  /* 0x000000bdbef07221 */ /* 0x000fea0000010000 */
[C---:B------:R-:W-:Y:S01]  /*11030*/  HMMA.16816.F32.BF16 R156, R16.reuse, R158, R8 ;  /* 0x0000009e109c723c */ /* 0x040fe20000041808 */
[----:B------:R-:W5:Y:S07]  /*11040*/  LDSM.16.MT88.4 R8, [R222+0x3900] ;  /* 0x00390000de08783b */ /* 0x000f6e0000004200 */
[C---:B--2---:R-:W-:Y:S08]  /*11050*/  HMMA.16816.F32.BF16 R132, R16.reuse, R28, R132 ;  /* 0x0000001c1084723c */ /* 0x044ff00000041884 */
        /* <DEDUP_REMOVED lines=8> */
[C---:B---3--:R-:W-:Y:S08]  /*110e0*/  HMMA.16816.F32.BF16 R36, R16.reuse, R4, R36 ;  /* 0x000000041024723c */ /* 0x048ff00000041824 */
[C---:B------:R-:W-:Y:S01]  /*110f0*/  HMMA.16816.F32.BF16 R40, R16.reuse, R6, R40 ;  /* 0x000000061028723c */ /* 0x040fe20000041828 */
[----:B------:R-:W3:Y:S07]  /*11100*/  LDSM.16.MT88.4 R4, [R222+0x7900] ;  /* 0x00790000de04783b */ /* 0x000eee0000004200 */
[C---:B-----5:R-:W-:Y:S08]  /*11110*/  HMMA.16816.F32.BF16 R44, R16.reuse, R8, R44 ;  /* 0x00000008102c723c */ /* 0x060ff0000004182c */
[C---:B------:R-:W-:Y:S01]  /*11120*/  HMMA.16816.F32.BF16 R48, R16.reuse, R10, R48 ;  /* 0x0000000a1030723c */ /* 0x040fe20000041830 */
[----:B------:R-:W5:Y:S07]  /*11130*/  LDSM.16.MT88.4 R8, [R221+0x7900] ;  /* 0x00790000dd08783b */ /* 0x000f6e0000004200 */
        /* <DEDUP_REMOVED lines=11> */
[C---:B------:R-:W-:Y:S08]  /*111f0*/  HMMA.16816.F32.BF16 R96, R16.reuse, R174, R96 ;  /* 0x000000ae1060723c */ /* 0x040ff00000041860 */
[C---:B-1----:R-:W-:Y:S08]  /*11200*/  HMMA.16816.F32.BF16 R100, R16.reuse, R20, R100 ;  /* 0x000000141064723c */ /* 0x042ff00000041864 */
[C---:B------:R-:W-:Y:S01]  /*11210*/  HMMA.16816.F32.BF16 R104, R16.reuse, R22, R104 ;  /* 0x000000161068723c */ /* 0x040fe20000041868 */
[----:B------:R-:W1:Y:S07]  /*11220*/  LDSM.16.MT88.4 R20, [R220+0x7900] ;  /* 0x00790000dc14783b */ /* 0x000e6e0000004200 */
[C---:B---3--:R-:W-:Y:S08]  /*11230*/  HMMA.16816.F32.BF16 R108, R16.reuse, R4, R108 ;  /* 0x00000004106c723c */ /* 0x048ff0000004186c */
[C---:B------:R-:W-:Y:S08]  /*11240*/  HMMA.16816.F32.BF16 R112, R16.reuse, R6, R112 ;  /* 0x000000061070723c */ /* 0x040ff00000041870 */
[C---:B-----5:R-:W-:Y:S08]  /*11250*/  HMMA.16816.F32.BF16 R116, R16.reuse, R8, R116 ;  /* 0x000000081074723c */ /* 0x060ff00000041874 */
[C---:B------:R-:W-:Y:S08]  /*11260*/  HMMA.16816.F32.BF16 R120, R16.reuse, R10, R120 ;  /* 0x0000000a1078723c */ /* 0x040ff00000041878 */
[C---:B-1----:R-:W-:Y:S08]  /*11270*/  HMMA.16816.F32.BF16 R124, R16.reuse, R20, R124 ;  /* 0x00000014107c723c */ /* 0x042ff0000004187c */
[----:B------:R-:W-:Y:S01]  /*11280*/  HMMA.16816.F32.BF16 R128, R16, R22, R128 ;  /* 0x000000161080723c */ /* 0x000fe20000041880 */
[----:B------:R-:W-:-:S07]  /*11290*/  @P0 BRA `(.L_x_1015) ;  /* 0xffffc0a000000947 */ /* 0x000fce000383ffff */
.L_x_1005:
[----:B------:R-:W1:Y:S01]  /*112a0*/  SHFL.BFLY PT, R3, R240, 0x2, 0x1f ;  /* 0x0c401f00f0037f89 */ /* 0x000e6200000e0000 */
[----:B------:R-:W-:Y:S01]  /*112b0*/  CS2R R4, SRZ ;  /* 0x0000000000047805 */ /* 0x000fe2000001ff00 */
[----:B------:R-:W-:-:S02]  /*112c0*/  MOV R7, 0xff800000 ;  /* 0xff80000000077802 */ /* 0x000fc40000000f00 */
        /* <DEDUP_REMOVED lines=26> */
[----:B------:R-:W-:Y:S02]  /*11470*/  FMUL.FTZ R137, R5, R137 ;  /* 0x0000008905897220 */ /* 0x000fe40000410000 */
        /* <DEDUP_REMOVED lines=124> */
.L_x_973:
[----:B------:R-:W-:Y:S01]  /*11c40*/  USHF.R.S32.HI UR6, URZ, 0x1f, UR9 ;  /* 0x0000001f3f067899 */ /* 0x000fe20008011409 */
[----:B------:R-:W-:Y:S05]  /*11c50*/  @P2 BRA `(.L_x_1016) ;  /* 0x0000197000002947 */ /* 0x000fea0003800000 */
[----:B------:R-:W3:Y:S01]  /*11c60*/  S2R R0, SR_TID.X ;  /* 0x0000000000007919 */ /* 0x000ee20000002100 */
[----:B------:R-:W-:Y:S01]  /*11c70*/  ULDC.64 UR4, c[0x0][0x490] ;  /* 0x0001240000047ab9 */ /* 0x000fe20000000a00 */
[----:B------:R-:W-:Y:S01]  /*11c80*/  IMAD.MOV.U32 R13, RZ, RZ, c[0x0][0x4e8] ;  /* 0x00013a00ff0d7624 */ /* 0x000fe200078e00ff */
[----:B------:R-:W-:Y:S01]  /*11c90*/  UIMAD UR7, UR6, UR4, URZ ;  /* 0x00000004060772a4 */ /* 0x000fe2000f8e023f */
[----:B------:R-:W4:Y:S01]  /*11ca0*/  S2R R24, SR_CTAID.Z ;  /* 0x0000000000187919 */ /* 0x000f220000002700 */
[----:B--2---:R-:W-:Y:S01]  /*11cb0*/  UIMAD.WIDE.U32 UR10, UR9, UR4, URZ ;  /* 0x00000004090a72a5 */ /* 0x004fe2000f8e003f */
[----:B------:R-:W-:Y:S01]  /*11cc0*/  F2FP.BF16.PACK_AB R160, R161, R160 ;  /* 0x000000a0a1a0723e */ /* 0x000fe200000010ff */
[----:B------:R-:W-:Y:S01]  /*11cd0*/  UIMAD UR7, UR9, UR5, UR7 ;  /* 0x00000005090772a4 */ /* 0x000fe2000f8e0207 */
[C---:B------:R-:W-:Y:S01]  /*11ce0*/  ISETP.NE.AND P0, PT, R13.reuse, 0x1, PT ;  /* 0x000000010d00780c */ /* 0x040fe20003f05270 */
[----:B------:R-:W-:Y:S01]  /*11cf0*/  IMAD R13, R13, c[0x0][0x388], RZ ;  /* 0x0000e2000d0d7a24 */ /* 0x000fe200078e02ff */
[----:B------:R-:W-:Y:S01]  /*11d00*/  ULDC.64 UR4, c[0x0][0x3e8] ;  /* 0x0000fa0000047ab9 */ /* 0x000fe20000000a00 */
[----:B------:R-:W-:Y:S01]  /*11d10*/  IMAD.U32 R27, RZ, RZ, UR11 ;  /* 0x0000000bff1b7e24 */ /* 0x000fe2000f8e00ff */
[----:B------:R-:W-:Y:S01]  /*11d20*/  UIMAD UR6, UR6, UR4, URZ ;  /* 0x00000004060672a4 */ /* 0x000fe2000f8e023f */
[----:B------:R-:W-:Y:S01]  /*11d30*/  IMAD.U32 R26, RZ, RZ, UR10 ;  /* 0x0000000aff1a7e24 */ /* 0x000fe2000f8e00ff */
[----:B------:R-:W-:Y:S01]  /*11d40*/  UIMAD.WIDE.U32 UR12, UR9, UR4, URZ ;  /* 0x00000004090c72a5 */ /* 0x000fe2000f8e003f */
[----:B------:R-:W-:Y:S01]  /*11d50*/  F2FP.BF16.PACK_AB R162, R163, R162 ;  /* 0x000000a2a3a2723e */ /* 0x000fe200000010ff */
[----:B------:R-:W-:Y:S01]  /*11d60*/  UIMAD UR5, UR9, UR5, UR6 ;  /* 0x00000005090572a4 */ /* 0x000fe2000f8e0206 */
[----:B------:R-:W-:Y:S01]  /*11d70*/  F2FP.BF16.PACK_AB R156, R157, R156 ;  /* 0x0000009c9d9c723e */ /* 0x000fe200000010ff */
[----:B------:R-:W-:Y:S01]  /*11d80*/  UIADD3 UR7, UR11, UR7, URZ ;  /* 0x000000070b077290 */ /* 0x000fe2000fffe03f */
[----:B------:R-:W-:Y:S01]  /*11d90*/  F2FP.BF16.PACK_AB R158, R159, R158 ;  /* 0x0000009e9f9e723e */ /* 0x000fe200000010ff */
[----:B------:R-:W-:Y:S01]  /*11da0*/  UIADD3 UR5, UR13, UR5, URZ ;  /* 0x000000050d057290 */ /* 0x000fe2000fffe03f */
[----:B------:R-:W-:Y:S01]  /*11db0*/  IMAD.U32 R19, RZ, RZ, UR13 ;  /* 0x0000000dff137e24 */ /* 0x000fe2000f8e00ff */
[----:B------:R-:W-:Y:S01]  /*11dc0*/  F2FP.BF16.PACK_AB R132, R133, R132 ;  /* 0x000000848584723e */ /* 0x000fe200000010ff */
[----:B------:R-:W-:Y:S01]  /*11dd0*/  IMAD.U32 R18, RZ, RZ, UR12 ;  /* 0x0000000cff127e24 */ /* 0x000fe2000f8e00ff */
[----:B-1-3--:R-:W-:Y:S01]  /*11de0*/  SHF.R.S32.HI R2, RZ, 0x1f, R0 ;  /* 0x0000001fff027819 */ /* 0x00afe20000011400 */
[----:B------:R-:W-:Y:S01]  /*11df0*/  IMAD.U32 R27, RZ, RZ, UR7 ;  /* 0x00000007ff1b7e24 */ /* 0x000fe2000f8e00ff */
[----:B------:R-:W-:Y:S01]  /*11e00*/  F2FP.BF16.PACK_AB R134, R135, R134 ;  /* 0x000000868786723e */ /* 0x000fe200000010ff */
[----:B------:R-:W-:Y:S01]  /*11e10*/  IMAD.U32 R19, RZ, RZ, UR5 ;  /* 0x00000005ff137e24 */ /* 0x000fe2000f8e00ff */
[-C--:B------:R-:W-:Y:S01]  /*11e20*/  LEA.HI R10, R2, R0.reuse, RZ, 0x2 ;  /* 0x00000000020a7211 */ /* 0x080fe200078f10ff */
[----:B----4-:R-:W-:Y:S01]  /*11e30*/  IMAD.WIDE.U32 R26, R24, c[0x0][0x498], R26 ;  /* 0x00012600181a7a25 */ /* 0x010fe200078e001a */
[CC--:B------:R-:W-:Y:S01]  /*11e40*/  LEA.HI R20, R2.reuse, R0.reuse, RZ, 0x5 ;  /* 0x0000000002147211 */ /* 0x0c0fe200078f28ff */
[----:B------:R-:W-:Y:S01]  /*11e50*/  BSSY B0, `(.L_x_1017) ;  /* 0x000011a000007945 */ /* 0x000fe20003800000 */
[----:B------:R-:W-:-:S02]  /*11e60*/  LEA.HI R9, R2, R0, RZ, 0x3 ;  /* 0x0000000002097211 */ /* 0x000fc400078f18ff */
[--C-:B------:R-:W-:Y:S02]  /*11e70*/  SHF.R.S32.HI R22, RZ, 0x2, R10.reuse ;  /* 0x00000002ff167819 */ /* 0x100fe4000001140a */
[----:B------:R-:W-:Y:S02]  /*11e80*/  SHF.R.S32.HI R3, RZ, 0x1f, R10 ;  /* 0x0000001fff037819 */ /* 0x000fe4000001140a */
[----:B------:R-:W-:Y:S02]  /*11e90*/  LOP3.LUT R10, R10, 0xfffffffc, RZ, 0xc0, !PT ;  /* 0xfffffffc0a0a7812 */ /* 0x000fe400078ec0ff */
[----:B------:R-:W-:Y:S02]  /*11ea0*/  LOP3.LUT R11, R20, 0xffffffe0, RZ, 0xc0, !PT ;  /* 0xffffffe0140b7812 */ /* 0x000fe400078ec0ff */
[----:B------:R-:W-:Y:S01]  /*11eb0*/  LOP3.LUT R12, R9, 0xfffffff8, RZ, 0xc0, !PT ;  /* 0xfffffff8090c7812 */ /* 0x000fe200078ec0ff */
[C---:B------:R-:W-:Y:S01]  /*11ec0*/  IMAD.IADD R10, R0.reuse, 0x1, -R10 ;  /* 0x00000001000a7824 */ /* 0x040fe200078e0a0a */
[----:B------:R-:W-:Y:S01]  /*11ed0*/  LEA.HI R3, R3, R22, RZ, 0x3 ;  /* 0x0000001603037211 */ /* 0x000fe200078f18ff */
[----:B------:R-:W-:Y:S01]  /*11ee0*/  IMAD.IADD R11, R0, 0x1, -R11 ;  /* 0x00000001000b7824 */ /* 0x000fe200078e0a0b */
[----:B------:R-:W-:Y:S01]  /*11ef0*/  LEA.HI R2, R2, R0, RZ, 0x6 ;  /* 0x0000000002027211 */ /* 0x000fe200078f30ff */
[----:B------:R-:W-:Y:S01]  /*11f00*/  IMAD.IADD R0, R0, 0x1, -R12 ;  /* 0x0000000100007824 */ /* 0x000fe200078e0a0c */
[----:B------:R-:W-:-:S02]  /*11f10*/  LOP3.LUT R12, R3, 0xfffffff8, RZ, 0xc0, !PT ;  /* 0xfffffff8030c7812 */ /* 0x000fc400078ec0ff */
[----:B------:R-:W-:Y:S01]  /*11f20*/  SHF.R.S32.HI R14, RZ, 0x1f, R24 ;  /* 0x0000001fff0e7819 */ /* 0x000fe20000011418 */
[----:B------:R-:W-:Y:S01]  /*11f30*/  IMAD.SHL.U32 R2, R2, 0x8, RZ ;  /* 0x0000000802027824 */ /* 0x000fe200078e00ff */
[----:B------:R-:W-:Y:S01]  /*11f40*/  SHF.R.S32.HI R9, RZ, 0x3, R9 ;  /* 0x00000003ff097819 */ /* 0x000fe20000011409 */
[----:B------:R-:W-:Y:S01]  /*11f50*/  IMAD.IADD R22, R22, 0x1, -R12 ;  /* 0x0000000116167824 */ /* 0x000fe200078e0a0c */
[----:B------:R-:W-:Y:S01]  /*11f60*/  SHF.R.S32.HI R3, RZ, 0x1f, R11 ;  /* 0x0000001fff037819 */ /* 0x000fe2000001140b */
[----:B------:R-:W1:Y:S01]  /*11f70*/  S2R R12, SR_CTAID.X ;  /* 0x00000000000c7919 */ /* 0x000e620000002500 */
[C---:B------:R-:W-:Y:S01]  /*11f80*/  IMAD R15, R14.reuse, c[0x0][0x498], RZ ;  /* 0x000126000e0f7a24 */ /* 0x040fe200078e02ff */
[--C-:B------:R-:W-:Y:S01]  /*11f90*/  SHF.R.S32.HI R16, RZ, 0x5, R20.reuse ;  /* 0x00000005ff107819 */ /* 0x100fe20000011414 */
[----:B------:R-:W-:Y:S01]  /*11fa0*/  IMAD.SHL.U32 R17, R9, 0x40, RZ ;  /* 0x0000004009117824 */ /* 0x000fe200078e00ff */
[----:B------:R-:W-:Y:S01]  /*11fb0*/  LOP3.LUT P4, RZ, R11, 0x3, RZ, 0xc0, !PT ;  /* 0x000000030bff7812 */ /* 0x000fe2000788c0ff */
[----:B------:R-:W-:Y:S01]  /*11fc0*/  IMAD R14, R14, c[0x0][0x3f0], RZ ;  /* 0x0000fc000e0e7a24 */ /* 0x000fe200078e02ff */
[----:B------:R-:W-:Y:S01]  /*11fd0*/  SHF.R.S32.HI R20, RZ, 0x1f, R20 ;  /* 0x0000001fff147819 */ /* 0x000fe20000011414 */
[C---:B------:R-:W-:Y:S01]  /*11fe0*/  IMAD R15, R24.reuse, c[0x0][0x49c], R15 ;  /* 0x00012700180f7a24 */ /* 0x040fe200078e020f */
[----:B------:R-:W-:Y:S01]  /*11ff0*/  LEA.HI R11, R3, R11, RZ, 0x2 ;  /* 0x0000000b030b7211 */ /* 0x000fe200078f10ff */
[----:B------:R-:W-:Y:S01]  /*12000*/  IMAD R14, R24, c[0x0][0x3f4], R14 ;  /* 0x0000fd00180e7a24 */ /* 0x000fe200078e020e */
[----:B------:R-:W-:Y:S01]  /*12010*/  LOP3.LUT R17, R17, 0x1c0, RZ, 0xc0, !PT ;  /* 0x000001c011117812 */ /* 0x000fe200078ec0ff */
[----:B------:R-:W-:Y:S01]  /*12020*/  IMAD.SHL.U32 R3, R0, 0x8, RZ ;  /* 0x0000000800037824 */ /* 0x000fe200078e00ff */
[----:B------:R-:W-:Y:S01]  /*12030*/  LEA.HI R20, R20, R16, RZ, 0x3 ;  /* 0x0000001014147211 */ /* 0x000fe200078f18ff */
[----:B------:R-:W-:Y:S01]  /*12040*/  IMAD.WIDE.U32 R24, R24, c[0x0][0x3f0], R18 ;  /* 0x0000fc0018187a25 */ /* 0x000fe200078e0012 */
[----:B------:R-:W-:-:S02]  /*12050*/  LEA.HI R18, R10, R10, RZ, 0x1 ;  /* 0x0000000a0a127211 */ /* 0x000fc400078f08ff */
[----:B------:R-:W-:Y:S01]  /*12060*/  LOP3.LUT R20, R20, 0xffffff8, RZ, 0xc0, !PT ;  /* 0x0ffffff814147812 */ /* 0x000fe200078ec0ff */
[----:B------:R-:W-:Y:S01]  /*12070*/  IMAD R19, R0, 0x20, R9 ;  /* 0x0000002000137824 */ /* 0x000fe200078e0209 */
[----:B------:R-:W-:Y:S01]  /*12080*/  SHF.R.U32.HI R0, RZ, 0x3, R17 ;  /* 0x00000003ff007819 */ /* 0x000fe20000011611 */
[----:B------:R-:W-:Y:S01]  /*12090*/  IMAD.IADD R25, R25, 0x1, R14 ;  /* 0x0000000119197824 */ /* 0x000fe200078e020e */
[----:B------:R-:W-:Y:S01]  /*120a0*/  LOP3.LUT R17, R17, 0x38, R3, 0xf8, !PT ;  /* 0x0000003811117812 */ /* 0x000fe200078ef803 */
[----:B------:R-:W-:Y:S01]  /*120b0*/  IMAD.IADD R20, R16, 0x1, -R20 ;  /* 0x0000000110147824 */ /* 0x000fe200078e0a14 */
[----:B------:R-:W-:Y:S01]  /*120c0*/  LOP3.LUT R18, R18, 0x1ffffffe, RZ, 0xc0, !PT ;  /* 0x1ffffffe12127812 */ /* 0x000fe200078ec0ff */
[----:B------:R-:W-:Y:S01]  /*120d0*/  IMAD R16, R16, 0x200, R10 ;  /* 0x0000020010107824 */ /* 0x000fe200078e020a */
[----:B------:R-:W-:Y:S01]  /*120e0*/  LOP3.LUT R0, R17, R0, RZ, 0x3c, !PT ;  /* 0x0000000011007212 */ /* 0x000fe200078e3cff */
[----:B-1----:R-:W-:Y:S01]  /*120f0*/  IMAD R19, R12, 0x80, R19 ;  /* 0x000000800c137824 */ /* 0x002fe200078e0213 */
[----:B------:R-:W-:Y:S01]  /*12100*/  R2P PR, R22, 0x6 ;  /* 0x0000000616007804 */ /* 0x000fe20000000000 */
[----:B------:R-:W-:Y:S01]  /*12110*/  IMAD.IADD R10, R10, 0x1, -R18 ;  /* 0x000000010a0a7824 */ /* 0x000fe200078e0a12 */
[----:B------:R-:W-:Y:S01]  /*12120*/  LOP3.LUT R21, R22, 0x1, RZ, 0xc0, !PT ;  /* 0x0000000116157812 */ /* 0x000fe200078ec0ff */
[----:B------:R-:W-:Y:S01]  /*12130*/  @P0 IMAD.HI.U32 R17, R19, c[0x0][0x4ec], RZ ;  /* 0x00013b0013110a27 */ /* 0x000fe200078e00ff */
[----:B------:R-:W-:-:S02]  /*12140*/  SHF.R.S32.HI R11, RZ, 0x2, R11 ;  /* 0x00000002ff0b7819 */ /* 0x000fc4000001140b */
[----:B------:R-:W-:Y:S01]  /*12150*/  LOP3.LUT R2, R0, 0x7ffffe00, R2, 0xf8, !PT ;  /* 0x7ffffe0000027812 */ /* 0x000fe200078ef802 */
[----:B------:R-:W-:Y:S01]  /*12160*/  IMAD.SHL.U32 R22, R22, 0x40, RZ ;  /* 0x0000004016167824 */ /* 0x000fe200078e00ff */
[----:B------:R-:W-:Y:S01]  /*12170*/  ISETP.NE.U32.AND P3, PT, R21, 0x1, PT ;  /* 0x000000011500780c */ /* 0x000fe20003f65070 */
[----:B------:R-:W-:Y:S01]  /*12180*/  IMAD.MOV.U32 R18, RZ, RZ, R19 ;  /* 0x000000ffff127224 */ /* 0x000fe200078e0013 */
[----:B------:R-:W-:Y:S01]  /*12190*/  @P0 SHF.R.U32.HI R18, RZ, c[0x0][0x4f0], R17 ;  /* 0x00013c00ff120a19 */ /* 0x000fe20000011611 */
[----:B------:R-:W-:Y:S01]  /*121a0*/  IMAD R11, R20, 0x10, R11 ;  /* 0x00000010140b7824 */ /* 0x000fe200078e020b */
[----:B------:R-:W-:Y:S02]  /*121b0*/  LOP3.LUT R22, R22, 0x1c0, RZ, 0xc0, !PT ;  /* 0x000001c016167812 */ /* 0x000fe400078ec0ff */
[--C-:B------:R-:W-:Y:S01]  /*121c0*/  SHF.R.S32.HI R0, RZ, 0x1f, R18.reuse ;  /* 0x0000001fff007819 */ /* 0x100fe20000011412 */
[----:B------:R-:W-:Y:S01]  /*121d0*/  IMAD R10, R10, 0x8, R11 ;  /* 0x000000080a0a7824 */ /* 0x000fe200078e020b */
[----:B------:R-:W-:Y:S01]  /*121e0*/  LEA.HI R22, R22, R22, RZ, 0x1d ;  /* 0x0000001616167211 */ /* 0x000fe200078fe8ff */
[----:B------:R-:W-:Y:S01]  /*121f0*/  IMAD.MOV R14, RZ, RZ, -R18 ;  /* 0x000000ffff0e7224 */ /* 0x000fe200078e0a12 */
[----:B------:R-:W-:Y:S01]  /*12200*/  F2FP.BF16.PACK_AB R136, R137, R136 ;  /* 0x000000888988723e */ /* 0x000fe200000010ff */
[----:B------:R-:W-:Y:S01]  /*12210*/  IMAD R0, R0, c[0x0][0x3e0], RZ ;  /* 0x0000f80000007a24 */ /* 0x000fe200078e02ff */
[----:B------:R-:W-:Y:S01]  /*12220*/  F2FP.BF16.PACK_AB R138, R139, R138 ;  /* 0x0000008a8b8a723e */ /* 0x000fe200000010ff */
[----:B------:R-:W-:Y:S01]  /*12230*/  IMAD.U32 R16, R16, 0x2, R22 ;  /* 0x0000000210107824 */ /* 0x000fe200078e0016 */
[----:B------:R-:W-:Y:S01]  /*12240*/  F2FP.BF16.PACK_AB R140, R141, R140 ;  /* 0x0000008c8d8c723e */ /* 0x000fe200000010ff */
[----:B------:R-:W-:Y:S01]  /*12250*/  IMAD R10, R12, 0x80, R10 ;  /* 0x000000800c0a7824 */ /* 0x000fe200078e020a */
[----:B------:R-:W-:Y:S01]  /*12260*/  F2FP.BF16.PACK_AB R142, R143, R142 ;  /* 0x0000008e8f8e723e */ /* 0x000fe200000010ff */
[----:B------:R-:W-:Y:S01]  /*12270*/  IMAD.WIDE.U32 R24, R18, c[0x0][0x3e0], R24 ;  /* 0x0000f80012187a25 */ /* 0x000fe200078e0018 */
[----:B------:R-:W-:-:S02]  /*12280*/  F2FP.BF16.PACK_AB R144, R145, R144 ;  /* 0x000000909190723e */ /* 0x000fc400000010ff */
[----:B------:R-:W-:Y:S01]  /*12290*/  F2FP.BF16.PACK_AB R146, R147, R146 ;  /* 0x000000929392723e */ /* 0x000fe200000010ff */
[----:B------:R-:W-:Y:S01]  /*122a0*/  IMAD R0, R18, c[0x0][0x3e4], R0 ;  /* 0x0000f90012007a24 */ /* 0x000fe200078e0200 */
[----:B------:R-:W-:Y:S01]  /*122b0*/  F2FP.BF16.PACK_AB R148, R149, R148 ;  /* 0x000000949594723e */ /* 0x000fe200000010ff */
[----:B------:R-:W-:Y:S01]  /*122c0*/  IMAD.SHL.U32 R18, R16, 0x2, RZ ;  /* 0x0000000210127824 */ /* 0x000fe200078e00ff */
[----:B------:R-:W-:Y:S01]  /*122d0*/  BAR.SYNC.DEFER_BLOCKING 0x1, 0x100 ;  /* 0x0044000000007b1d */ /* 0x000fe20000010000 */
[----:B------:R-:W-:Y:S01]  /*122e0*/  @P0 IMAD.HI.U32 R16, R10, c[0x0][0x4ec], RZ ;  /* 0x00013b000a100a27 */ /* 0x000fe200078e00ff */
[----:B------:R-:W-:Y:S02]  /*122f0*/  F2FP.BF16.PACK_AB R150, R151, R150 ;  /* 0x000000969796723e */ /* 0x000fe400000010ff */
[----:B------:R-:W-:Y:S01]  /*12300*/  F2FP.BF16.PACK_AB R152, R153, R152 ;  /* 0x000000989998723e */ /* 0x000fe200000010ff */
[----:B------:R-:W-:Y:S01]  /*12310*/  IMAD R11, R12, 0x80, R11 ;  /* 0x000000800c0b7824 */ /* 0x000fe200078e020b */
[----:B------:R-:W-:Y:S01]  /*12320*/  F2FP.BF16.PACK_AB R154, R155, R154 ;  /* 0x0000009a9b9a723e */ /* 0x000fe200000010ff */
[----:B------:R-:W-:Y:S01]  /*12330*/  IMAD.MOV.U32 R17, RZ, RZ, R10 ;  /* 0x000000ffff117224 */ /* 0x000fe200078e000a */
[----:B------:R-:W-:Y:S01]  /*12340*/  @P0 SHF.R.U32.HI R17, RZ, c[0x0][0x4f0], R16 ;  /* 0x00013c00ff110a19 */ /* 0x000fe20000011610 */
[----:B------:R-:W-:Y:S01]  /*12350*/  IMAD.IADD R25, R25, 0x1, R0 ;  /* 0x0000000119197824 */ /* 0x000fe200078e0200 */
[C---:B------:R-:W-:Y:S01]  /*12360*/  ISETP.GE.OR P5, PT, R11.reuse, R13, P4 ;  /* 0x0000000d0b00720c */ /* 0x040fe200027a6670 */
[----:B------:R-:W-:Y:S01]  /*12370*/  IMAD R14, R14, c[0x0][0x4e8], R19 ;  /* 0x00013a000e0e7a24 */ /* 0x000fe200078e0213 */
[----:B------:R-:W-:-:S02]  /*12380*/  IADD3 R11, R11, 0x8, RZ ;  /* 0x000000080b0b7810 */ /* 0x000fc40007ffe0ff */
[----:B------:R-:W-:Y:S01]  /*12390*/  SHF.R.S32.HI R0, RZ, 0x1f, R17 ;  /* 0x0000001fff007819 */ /* 0x000fe20000011411 */
[----:B------:R-:W-:Y:S01]  /*123a0*/  IMAD.WIDE.U32 R22, R14, c[0x0][0x3d8], R24 ;  /* 0x0000f6000e167a25 */ /* 0x000fe200078e0018 */
[----:B------:R-:W-:Y:S02]  /*123b0*/  IADD3 R20, P0, R17, R26, RZ ;  /* 0x0000001a11147210 */ /* 0x000fe40007f1e0ff */
[C---:B------:R-:W-:Y:S02]  /*123c0*/  IADD3 R16, R18.reuse, 0x80, RZ ;  /* 0x0000008012107810 */ /* 0x040fe40007ffe0ff */
[----:B------:R-:W-:Y:S02]  /*123d0*/  ISETP.GE.OR P4, PT, R11, R13, P4 ;  /* 0x0000000d0b00720c */ /* 0x000fe40002786670 */
[----:B------:R-:W-:Y:S02]  /*123e0*/  IADD3 R11, R18, 0x70, RZ ;  /* 0x00000070120b7810 */ /* 0x000fe40007ffe0ff */
[----:B------:R-:W-:Y:S01]  /*123f0*/  IADD3.X R21, R0, R27, R15, P0, !PT ;  /* 0x0000001b00157210 */ /* 0x000fe200007fe40f */
[----:B------:R-:W-:Y:S01]  /*12400*/  IMAD.MOV.U32 R0, RZ, RZ, 0x20 ;  /* 0x00000020ff007424 */ /* 0x000fe200078e00ff */
[----:B------:R-:W-:Y:S01]  /*12410*/  @P3 IADD3 R11, R16, 0x10, RZ ;  /* 0x00000010100b3810 */ /* 0x000fe20007ffe0ff */
[----:B------:R-:W-:Y:S01]  /*12420*/  IMAD.MOV R16, RZ, RZ, -R17 ;  /* 0x000000ffff107224 */ /* 0x000fe200078e0a11 */
[----:B------:R-:W-:Y:S01]  /*12430*/  SHF.R.S32.HI R15, RZ, 0x1f, R14 ;  /* 0x0000001fff0f7819 */ /* 0x000fe2000001140e */
[----:B------:R-:W-:Y:S01]  /*12440*/  STS [R18+0x80], R160 ;  /* 0x000080a012007388 */ /* 0x000fe20000000800 */
[----:B------:R-:W-:Y:S01]  /*12450*/  SEL R0, R0, 0xffffffe0, !P1 ;  /* 0xffffffe000007807 */ /* 0x000fe20004800000 */
[----:B------:R-:W-:Y:S01]  /*12460*/  IMAD R17, R16, c[0x0][0x4e8], R10 ;  /* 0x00013a0010117a24 */ /* 0x000fe200078e020a */
[----:B------:R-:W-:Y:S01]  /*12470*/  F2FP.BF16.PACK_AB R36, R37, R36 ;  /* 0x000000242524723e */ /* 0x000fe200000010ff */
[----:B------:R-:W-:Y:S01]  /*12480*/  IMAD R15, R15, c[0x0][0x3d8], RZ ;  /* 0x0000f6000f0f7a24 */ /* 0x000fe200078e02ff */
[----:B------:R-:W-:Y:S01]  /*12490*/  STS [R18+0x480], R162 ;  /* 0x000480a212007388 */ /* 0x000fe20000000800 */
[----:B------:R-:W-:Y:S01]  /*124a0*/  IMAD.MOV.U32 R10, RZ, RZ, 0x40 ;  /* 0x00000040ff0a7424 */ /* 0x000fe200078e00ff */
[----:B------:R-:W-:Y:S01]  /*124b0*/  F2FP.BF16.PACK_AB R38, R39, R38 ;  /* 0x000000262726723e */ /* 0x000fe200000010ff */
[----:B------:R-:W-:Y:S01]  /*124c0*/  IMAD R15, R14, c[0x0][0x3dc], R15 ;  /* 0x0000f7000e0f7a24 */ /* 0x000fe200078e020f */
[----:B------:R-:W-:Y:S01]  /*124d0*/  SHF.R.S32.HI R14, RZ, 0x1f, R17 ;  /* 0x0000001fff0e7819 */ /* 0x000fe20000011411 */
[----:B------:R-:W-:Y:S01]  /*124e0*/  IMAD.IADD R16, R18, 0x1, R0 ;  /* 0x0000000112107824 */ /* 0x000fe200078e0200 */
[----:B------:R-:W-:Y:S01]  /*124f0*/  SEL R10, R10, 0xffffffc0, !P2 ;  /* 0xffffffc00a0a7807 */ /* 0x000fe20005000000 */
[----:B------:R-:W-:Y:S01]  /*12500*/  IMAD.IADD R0, R0, 0x1, R11 ;  /* 0x0000000100007824 */ /* 0x000fe200078e020b */
[----:B------:R-:W-:Y:S01]  /*12510*/  STS [R11], R156 ;  /* 0x0000009c0b007388 */ /* 0x000fe20000000800 */
[----:B------:R-:W-:Y:S01]  /*12520*/  IMAD R14, R14, c[0x0][0x488], RZ ;  /* 0x000122000e0e7a24 */ /* 0x000fe200078e02ff */
[----:B------:R-:W-:Y:S01]  /*12530*/  F2FP.BF16.PACK_AB R40, R41, R40 ;  /* 0x000000282928723e */ /* 0x000fe200000010ff */
[----:B------:R-:W-:Y:S01]  /*12540*/  IMAD.IADD R19, R18, 0x1, R10 ;  /* 0x0000000112137824 */ /* 0x000fe200078e020a */
[----:B------:R-:W-:Y:S01]  /*12550*/  STS [R11+0x400], R158 ;  /* 0x0004009e0b007388 */ /* 0x000fe20000000800 */
[----:B------:R-:W-:Y:S01]  /*12560*/  IMAD.WIDE.U32 R20, R17, c[0x0][0x488], R20 ;  /* 0x0001220011147a25 */ /* 0x000fe200078e0014 */
[----:B------:R-:W-:-:S02]  /*12570*/  F2FP.BF16.PACK_AB R42, R43, R42 ;  /* 0x0000002a2b2a723e */ /* 0x000fc400000010ff */
[----:B------:R-:W-:Y:S01]  /*12580*/  STS [R16+0x80], R132 ;  /* 0x0000808410007388 */ /* 0x000fe20000000800 */
[----:B------:R-:W-:Y:S01]  /*12590*/  IMAD R14, R17, c[0x0][0x48c], R14 ;  /* 0x00012300110e7a24 */ /* 0x000fe200078e020e */
[----:B------:R-:W-:Y:S01]  /*125a0*/  F2FP.BF16.PACK_AB R44, R45, R44 ;  /* 0x0000002c2d2c723e */ /* 0x000fe200000010ff */
[C---:B------:R-:W-:Y:S01]  /*125b0*/  IMAD.IADD R17, R10.reuse, 0x1, R11 ;  /* 0x000000010a117824 */ /* 0x040fe200078e020b */
[----:B------:R-:W-:Y:S01]  /*125c0*/  STS [R16+0x480], R134 ;  /* 0x0004808610007388 */ /* 0x000fe20000000800 */
[----:B------:R-:W-:Y:S01]  /*125d0*/  IMAD.IADD R25, R10, 0x1, R16 ;  /* 0x000000010a197824 */ /* 0x000fe200078e0210 */
[----:B------:R-:W-:Y:S01]  /*125e0*/  F2FP.BF16.PACK_AB R46, R47, R46 ;  /* 0x0000002e2f2e723e */ /* 0x000fe200000010ff */
[----:B------:R-:W-:Y:S01]  /*125f0*/  IMAD.IADD R10, R0, 0x1, R10 ;  /* 0x00000001000a7824 */ /* 0x000fe200078e020a */
[----:B------:R-:W-:Y:S01]  /*12600*/  STS [R0], R136 ;  /* 0x0000008800007388 */ /* 0x000fe20000000800 */
[----:B------:R-:W-:Y:S01]  /*12610*/  F2FP.BF16.PACK_AB R48, R49, R48 ;  /* 0x000000303130723e */ /* 0x000fe200000010ff */
[----:B------:R-:W-:Y:S01]  /*12620*/  IMAD.IADD R14, R21, 0x1, R14 ;  /* 0x00000001150e7824 */ /* 0x000fe200078e020e */
        /* <DEDUP_REMOVED lines=20> */
[----:B------:R-:W-:Y:S01]  /*12770*/  F2FP.BF16.PACK_AB R76, R77, R76 ;  /* 0x0000004c4d4c723e */ /* 0x000fe200000010ff */
[----:B------:R-:W-:Y:S01]  /*12780*/  IMAD R75, R12, 0x80, R9 ;  /* 0x000000800c4b7824 */ /* 0x000fe200078e0209 */
        /* <DEDUP_REMOVED lines=32> */
[----:B------:R-:W-:Y:S02]  /*12990*/  LEA R24, P0, R20, c[0x0][0x450], 0x2 ;  /* 0x0001140014187a11 */ /* 0x000fe400078010ff */
        /* <DEDUP_REMOVED lines=9> */
[----:B------:R-:W-:Y:S01]  /*12a30*/  LEA.HI.X R14, R20, c[0x0][0x454], R14, 0x2, P0 ;  /* 0x00011500140e7a11 */ /* 0x000fe200000f140e */
        /* <DEDUP_REMOVED lines=34> */
[----:B-1----:R-:W-:-:S03]  /*12c60*/  LEA R0, P0, R22, c[0x0][0x380], 0x1 ;  /* 0x0000e00016007a11 */ /* 0x002fc600078008ff */
[----:B------:R-:W-:Y:S04]  /*12c70*/  STS [R10+0xc000], R5 ;  /* 0x00c000050a007388 */ /* 0x000fe80000000800 */
[----:B------:R1:W-:Y:S04]  /*12c80*/  STS [R10+0xc400], R4 ;  /* 0x00c400040a007388 */ /* 0x0003e80000000800 */
[----:B------:R-:W-:Y:S04]  /*12c90*/  SHFL.IDX PT, R20, R24, RZ, 0x1c1f ;  /* 0x001c1fff18147589 */ /* 0x000fe800000e0000 */
[----:B------:R-:W2:Y:S04]  /*12ca0*/  SHFL.IDX PT, R21, R14, RZ, 0x1c1f ;  /* 0x001c1fff0e157589 */ /* 0x000ea800000e0000 */
[----:B------:R-:W-:Y:S06]  /*12cb0*/  BAR.SYNC.DEFER_BLOCKING 0x1, 0x100 ;  /* 0x0044000000007b1d */ /* 0x000fec0000010000 */
[----:B------:R-:W-:Y:S04]  /*12cc0*/  SHFL.IDX PT, R26, R24, 0x1, 0x1c1f ;  /* 0x003c1f00181a7f89 */ /* 0x000fe800000e0000 */
[----:B------:R-:W3:Y:S01]  /*12cd0*/  SHFL.IDX PT, R27, R14, 0x1, 0x1c1f ;  /* 0x003c1f000e1b7f89 */ /* 0x000ee200000e0000 */
[----:B-1----:R-:W-:-:S03]  /*12ce0*/  IMAD.SHL.U32 R10, R2, 0x2, RZ ;  /* 0x00000002020a7824 */ /* 0x002fc600078e00ff */
[----:B------:R1:W4:Y:S01]  /*12cf0*/  SHFL.IDX PT, R76, R0, RZ, 0x181f ;  /* 0x00181fff004c7589 */ /* 0x00032200000e0000 */
[----:B------:R-:W-:-:S05]  /*12d00*/  IMAD.IADD R2, R23, 0x1, R15 ;  /* 0x0000000117027824 */ /* 0x000fca00078e020f */
[----:B------:R-:W-:Y:S02]  /*12d10*/  LEA.HI.X R2, R22, c[0x0][0x384], R2, 0x1, P0 ;  /* 0x0000e10016027a11 */ /* 0x000fe400000f0c02 */
[----:B------:R-:W-:Y:S01]  /*12d20*/  ISETP.GE.AND P0, PT, R75, R13, PT ;  /* 0x0000000d4b00720c */ /* 0x000fe20003f06270 */
[----:B--2---:R1:W-:Y:S04]  /*12d30*/  @!P5 ST.E [R20.64], R7 ;  /* 0x000000071400d985 */ /* 0x0043e8000c101910 */
[----:B------:R1:W2:Y:S04]  /*12d40*/  SHFL.IDX PT, R77, R2, RZ, 0x181f ;  /* 0x00181fff024d7589 */ /* 0x0002a800000e0000 */
[----:B---3--:R1:W-:Y:S04]  /*12d50*/  @!P4 ST.E [R26.64], R8 ;  /* 0x000000081a00c985 */ /* 0x0083e8000c101910 */
[----:B------:R1:W3:Y:S04]  /*12d60*/  LDS.128 R60, [R10+0x1080] ;  /* 0x001080000a3c7984 */ /* 0x0002e80000000c00 */
        /* <DEDUP_REMOVED lines=21> */
[----:B------:R-:W4:Y:S01]  /*12ec0*/  LDS.128 R8, [R10+0xc080] ;  /* 0x00c080000a087984 */ /* 0x000f220000000c00 */
        /* <DEDUP_REMOVED lines=16> */
[----:B-1----:R2:W-:Y:S04]  /*12fd0*/  @!P1 ST.E.128 [R14.64], R20 ;  /* 0x000000140e009985 */ /* 0x0025e8000c101d10 */
[----:B----4-:R2:W-:Y:S02]  /*12fe0*/  @!P0 ST.E.128 [R76.64], R8 ;  /* 0x000000084c008985 */ /* 0x0105e4000c101d10 */
.L_x_1018:
[----:B--234-:R-:W-:Y:S05]  /*12ff0*/  BSYNC B0 ;  /* 0x0000000000007941 */ /* 0x01cfea0003800000 */
.L_x_1017:
        /* <DEDUP_REMOVED lines=30> */
.L_x_1020:
[----:B------:R-:W-:Y:S05]  /*131e0*/  BSYNC B0 ;  /* 0x0000000000007941 */ /* 0x000fea0003800000 */
.L_x_1019:
        /* <DEDUP_REMOVED lines=30> */
.L_x_1022:
[----:B------:R-:W-:Y:S05]  /*133d0*/  BSYNC B0 ;  /* 0x0000000000007941 */ /* 0x000fea0003800000 */
.L_x_1021:
[----:B------:R-:W-:Y:S01]  /*133e0*/  IADD3 R75, R75, 0x60, RZ ;  /* 0x000000604b4b7810 */ /* 0x000fe20007ffe0ff */
[----:B---3--:R3:W1:Y:S03]  /*133f0*/  SHFL.IDX PT, R11, R2, 0x3, 0x181f ;  /* 0x00781f00020b7f89 */ /* 0x00866600000e0000 */
[----:B------:R-:W-:Y:S01]  /*13400*/  ISETP.GE.AND P0, PT, R75, R13, PT ;  /* 0x0000000d4b00720c */ /* 0x000fe20003f06270 */
[----:B------:R3:W2:-:S12]  /*13410*/  SHFL.IDX PT, R10, R0, 0x3, 0x181f ;  /* 0x00781f00000a7f89 */ /* 0x00069800000e0000 */
[----:B------:R-:W-:Y:S05]  /*13420*/  @P0 EXIT ;  /* 0x000000000000094d */ /* 0x000fea0003800000 */
[C---:B------:R-:W-:Y:S02]  /*13430*/  IADD3 R9, R3.reuse, 0x40, RZ ;  /* 0x0000004003097810 */ /* 0x040fe40007ffe0ff */
[----:B-123--:R-:W-:Y:S02]  /*13440*/  IADD3 R2, R3, 0x80, RZ ;  /* 0x0000008003027810 */ /* 0x00efe40007ffe0ff */
[----:B------:R-:W-:Y:S02]  /*13450*/  ISETP.GE.AND P1, PT, R9, c[0x0][0x3c8], PT ;  /* 0x0000f20009007a0c */ /* 0x000fe40003f26270 */
[----:B------:R-:W-:Y:S02]  /*13460*/  ISETP.GE.AND P0, PT, R2, c[0x0][0x3c8], PT ;  /* 0x0000f20002007a0c */ /* 0x000fe40003f06270 */
[----:B------:R-:W-:-:S09]  /*13470*/  ISETP.GE.AND P2, PT, R3, c[0x0][0x3c8], PT ;  /* 0x0000f20003007a0c */ /* 0x000fd20003f46270 */
[----:B------:R-:W-:Y:S02]  /*13480*/  @!P1 SHF.R.S32.HI R8, RZ, 0x1f, R9 ;  /* 0x0000001fff089819 */ /* 0x000fe40000011409 */
[----:B------:R-:W-:Y:S02]  /*13490*/  @!P0 SHF.R.S32.HI R0, RZ, 0x1f, R2 ;  /* 0x0000001fff008819 */ /* 0x000fe40000011402 */
[----:B------:R-:W-:Y:S01]  /*134a0*/  @!P1 LEA.HI R8, R8, R9, RZ, 0x3 ;  /* 0x0000000908089211 */ /* 0x000fe200078f18ff */
[C-C-:B------:R-:W-:Y:S01]  /*134b0*/  @!P2 IMAD.WIDE R12, R3.reuse, 0x2, R10.reuse ;  /* 0x00000002030ca825 */ /* 0x140fe200078e020a */
        /* <DEDUP_REMOVED lines=17> */
.L_x_1016:
[----:B------:R-:W3:Y:S01]  /*135d0*/  S2R R9, SR_TID.X ;  /* 0x0000000000097919 */ /* 0x000ee20000002100 */
[----:B------:R-:W-:Y:S03]  /*135e0*/  BSSY B0, `(.L_x_1023) ;  /* 0x0000029000007945 */ /* 0x000fe60003800000 */
[----:B------:R-:W4:Y:S01]  /*135f0*/  S2R R7, SR_CTAID.Z ;  /* 0x0000000000077919 */ /* 0x000f220000002700 */
[----:B---3--:R-:W-:Y:S02]  /*13600*/  ISETP.GT.AND P0, PT, R9, 0x7f, PT ;  /* 0x0000007f0900780c */ /* 0x008fe40003f04270 */
[----:B-1--4-:R-:W-:-:S11]  /*13610*/  SHF.R.S32.HI R2, RZ, 0x1f, R7 ;  /* 0x0000001fff027819 */ /* 0x012fd60000011407 */
[----:B------:R-:W-:Y:S05]  /*13620*/  @P0 BRA `(.L_x_1024) ;  /* 0x0000024000000947 */ /* 0x000fea0003800000 */
[----:B------:R-:W1:Y:S01]  /*13630*/  S2R R3, SR_CTAID.X ;  /* 0x0000000000037919 */ /* 0x000e620000002500 */
[----:B------:R-:W-:-:S05]  /*13640*/  MOV R4, c[0x0][0x4e8] ;  /* 0x00013a0000047a02 */ /* 0x000fca0000000f00 */
[----:B------:R-:W-:Y:S01]  /*13650*/  IMAD R0, R4, c[0x0][0x388], RZ ;  /* 0x0000e20004007a24 */ /* 0x000fe200078e02ff */
[----:B-1----:R-:W-:-:S04]  /*13660*/  LEA R3, R3, R9, 0x7 ;  /* 0x0000000903037211 */ /* 0x002fc800078e38ff */
[----:B------:R-:W-:-:S13]  /*13670*/  ISETP.GE.AND P0, PT, R3, R0, PT ;  /* 0x000000000300720c */ /* 0x000fda0003f06270 */
[----:B------:R-:W-:Y:S05]  /*13680*/  @P0 BRA `(.L_x_1024) ;  /* 0x000001e000000947 */ /* 0x000fea0003800000 */
[----:B------:R-:W-:Y:S01]  /*13690*/  ISETP.NE.AND P0, PT, R4, 0x1, PT ;  /* 0x000000010400780c */ /* 0x000fe20003f05270 */
[----:B------:R-:W-:Y:S01]  /*136a0*/  ULDC.64 UR4, c[0x0][0x490] ;  /* 0x0001240000047ab9 */ /* 0x000fe20000000a00 */
[----:B------:R-:W-:Y:S01]  /*136b0*/  IMAD.MOV.U32 R6, RZ, RZ, R3 ;  /* 0x000000ffff067224 */ /* 0x000fe200078e0003 */
[----:B------:R-:W-:Y:S02]  /*136c0*/  UIMAD UR7, UR6, UR4, URZ ;  /* 0x00000004060772a4 */ /* 0x000fe4000f8e023f */
[----:B--2---:R-:W-:Y:S02]  /*136d0*/  UIMAD.WIDE.U32 UR10, UR9, UR4, URZ ;  /* 0x00000004090a72a5 */ /* 0x004fe4000f8e003f */
[----:B------:R-:W-:-:S04]  /*136e0*/  UIMAD UR4, UR9, UR5, UR7 ;  /* 0x00000005090472a4 */ /* 0x000fc8000f8e0207 */
[----:B------:R-:W-:Y:S01]  /*136f0*/  UIADD3 UR4, UR11, UR4, URZ ;  /* 0x000000040b047290 */ /* 0x000fe2000fffe03f */
[----:B------:R-:W-:Y:S01]  /*13700*/  MOV R4, UR10 ;  /* 0x0000000a00047c02 */ /* 0x000fe20008000f00 */
[----:B------:R-:W-:-:S04]  /*13710*/  @P0 IMAD.HI.U32 R0, R3, c[0x0][0x4ec], RZ ;  /* 0x00013b0003000a27 */ /* 0x000fc800078e00ff */
[----:B------:R-:W-:Y:S01]  /*13720*/  MOV R11, UR4 ;  /* 0x00000004000b7c02 */ /* 0x000fe20008000f00 */
[----:B------:R-:W-:Y:S01]  /*13730*/  IMAD.MOV.U32 R10, RZ, RZ, R4 ;  /* 0x000000ffff0a7224 */ /* 0x000fe200078e0004 */
[----:B------:R-:W-:Y:S01]  /*13740*/  @P0 SHF.R.U32.HI R6, RZ, c[0x0][0x4f0], R0 ;  /* 0x00013c00ff060a19 */ /* 0x000fe20000011600 */
[----:B------:R-:W-:Y:S02]  /*13750*/  IMAD.U32 R5, RZ, RZ, UR11 ;  /* 0x0000000bff057e24 */ /* 0x000fe4000f8e00ff */
[----:B------:R-:W-:-:S04]  /*13760*/  IMAD.WIDE.U32 R10, R7, c[0x0][0x498], R10 ;  /* 0x00012600070a7a25 */ /* 0x000fc800078e000a */
[----:B------:R-:W-:Y:S01]  /*13770*/  IMAD.MOV R0, RZ, RZ, -R6 ;  /* 0x000000ffff007224 */ /* 0x000fe200078e0a06 */
[----:B------:R-:W-:-:S03]  /*13780*/  IADD3 R10, P0, R6, R10, RZ ;  /* 0x0000000a060a7210 */ /* 0x000fc60007f1e0ff */
[----:B------:R-:W-:Y:S01]  /*13790*/  IMAD R5, R0, c[0x0][0x4e8], R3 ;  /* 0x00013a0000057a24 */ /* 0x000fe200078e0203 */
[----:B------:R-:W-:Y:S01]  /*137a0*/  SHF.R.S32.HI R3, RZ, 0x1f, R6 ;  /* 0x0000001fff037819 */ /* 0x000fe20000011406 */
[----:B------:R-:W-:-:S03]  /*137b0*/  IMAD R0, R2, c[0x0][0x498], RZ ;  /* 0x0001260002007a24 */ /* 0x000fc600078e02ff */
[----:B------:R-:W-:Y:S01]  /*137c0*/  SHF.R.S32.HI R4, RZ, 0x1f, R5 ;  /* 0x0000001fff047819 */ /* 0x000fe20000011405 */
[----:B------:R-:W-:-:S04]  /*137d0*/  IMAD R0, R7, c[0x0][0x49c], R0 ;  /* 0x0001270007007a24 */ /* 0x000fc800078e0200 */
[----:B------:R-:W-:Y:S01]  /*137e0*/  IMAD R4, R4, c[0x0][0x488], RZ ;  /* 0x0001220004047a24 */ /* 0x000fe200078e02ff */
[----:B------:R-:W-:Y:S02]  /*137f0*/  IADD3.X R11, R3, R11, R0, P0, !PT ;  /* 0x0000000b030b7210 */ /* 0x000fe400007fe400 */
[----:B------:R-:W-:Y:S01]  /*13800*/  MOV R0, 0xff800000 ;  /* 0xff80000000007802 */ /* 0x000fe20000000f00 */
[C---:B------:R-:W-:Y:S02]  /*13810*/  IMAD R4, R5.reuse, c[0x0][0x48c], R4 ;  /* 0x0001230005047a24 */ /* 0x040fe400078e0204 */
[----:B------:R-:W-:-:S05]  /*13820*/  IMAD.WIDE.U32 R10, R5, c[0x0][0x488], R10 ;  /* 0x00012200050a7a25 */ /* 0x000fca00078e000a */
[----:B------:R-:W-:Y:S02]  /*13830*/  IADD3 R4, R11, R4, RZ ;  /* 0x000000040b047210 */ /* 0x000fe40007ffe0ff */
[----:B------:R-:W-:-:S04]  /*13840*/  LEA R12, P0, R10, c[0x0][0x450], 0x2 ;  /* 0x000114000a0c7a11 */ /* 0x000fc800078010ff */
[----:B------:R-:W-:-:S05]  /*13850*/  LEA.HI.X R13, R10, c[0x0][0x454], R4, 0x2, P0 ;  /* 0x000115000a0d7a11 */ /* 0x000fca00000f1404 */
[----:B------:R1:W-:Y:S04]  /*13860*/  STG.E [R12.64], R0 ;  /* 0x000000000c007986 */ /* 0x0003e8000c101910 */
.L_x_1024:
[----:B------:R-:W-:Y:S05]  /*13870*/  BSYNC B0 ;  /* 0x0000000000007941 */ /* 0x000fea0003800000 */
.L_x_1023:
[----:B-1----:R-:W1:Y:S01]  /*13880*/  S2R R0, SR_CTAID.X ;  /* 0x0000000000007919 */ /* 0x002e620000002500 */
[----:B------:R-:W-:Y:S01]  /*13890*/  SHF.R.S32.HI R5, RZ, 0x1f, R9 ;  /* 0x0000001fff057819 */ /* 0x000fe20000011409 */
[----:B------:R-:W-:Y:S01]  /*138a0*/  IMAD.MOV.U32 R4, RZ, RZ, c[0x0][0x4e8] ;  /* 0x00013a00ff047624 */ /* 0x000fe200078e00ff */
[----:B------:R-:W-:Y:S01]  /*138b0*/  ULDC.64 UR4, c[0x0][0x3e8] ;  /* 0x0000fa0000047ab9 */ /* 0x000fe20000000a00 */
[----:B------:R-:W-:Y:S01]  /*138c0*/  IMAD R2, R2, c[0x0][0x3f0], RZ ;  /* 0x0000fc0002027a24 */ /* 0x000fe200078e02ff */
[----:B------:R-:W-:Y:S01]  /*138d0*/  LEA.HI R5, R5, R9, RZ, 0x3 ;  /* 0x0000000905057211 */ /* 0x000fe200078f18ff */
[----:B------:R-:W-:Y:S01]  /*138e0*/  UIMAD UR6, UR6, UR4, URZ ;  /* 0x00000004060672a4 */ /* 0x000fe2000f8e023f */
[C---:B------:R-:W-:Y:S01]  /*138f0*/  ISETP.NE.AND P0, PT, R4.reuse, 0x1, PT ;  /* 0x000000010400780c */ /* 0x040fe20003f05270 */
[----:B--2---:R-:W-:Y:S01]  /*13900*/  UIMAD.WIDE.U32 UR10, UR9, UR4, URZ ;  /* 0x00000004090a72a5 */ /* 0x004fe2000f8e003f */
        /* <DEDUP_REMOVED lines=10> */
[C---:B------:R-:W-:Y:S01]  /*139b0*/  LEA R6, R9.reuse, R5, 0x5 ;  /* 0x0000000509067211 */ /* 0x040fe200078e28ff */
[----:B------:R-:W-:Y:S01]  /*139c0*/  IMAD.SHL.U32 R9, R9, 0x8, RZ ;  /* 0x0000000809097824 */ /* 0x000fe200078e00ff */
[----:B------:R-:W-:-:S03]  /*139d0*/  MOV R11, UR4 ;  /* 0x00000004000b7c02 */ /* 0x000fc60008000f00 */
[C---:B-1----:R-:W-:Y:S01]  /*139e0*/  IMAD R6, R0.reuse, 0x80, R6 ;  /* 0x0000008000067824 */ /* 0x042fe200078e0206 */
        /* <DEDUP_REMOVED lines=10> */
[----:B------:R-:W-:Y:S01]  /*13a90*/  IMAD R3, R3, c[0x0][0x4e8], R6 ;  /* 0x00013a0003037a24 */ /* 0x000fe200078e0206 */
[C---:B------:R-:W-:Y:S01]  /*13aa0*/  IADD3 R6, R9.reuse, 0xc0, RZ ;  /* 0x000000c009067810 */ /* 0x040fe20007ffe0ff */
[----:B------:R-:W-:Y:S01]  /*13ab0*/  IMAD R7, R8, c[0x0][0x3e4], R7 ;  /* 0x0000f90008077a24 */ /* 0x000fe200078e0207 */
[----:B------:R-:W-:Y:S02]  /*13ac0*/  IADD3 R8, R9, 0x40, RZ ;  /* 0x0000004009087810 */ /* 0x000fe40007ffe0ff */
[----:B------:R-:W-:Y:S02]  /*13ad0*/  SHF.R.S32.HI R2, RZ, 0x1f, R3 ;  /* 0x0000001fff027819 */ /* 0x000fe40000011403 */
[----:B------:R-:W-:Y:S02]  /*13ae0*/  IADD3 R11, R11, R7, RZ ;  /* 0x000000070b0b7210 */ /* 0x000fe40007ffe0ff */
[----:B------:R-:W-:Y:S01]  /*13af0*/  IADD3 R7, R9, 0x80, RZ ;  /* 0x0000008009077810 */ /* 0x000fe20007ffe0ff */
[----:B------:R-:W-:-:S02]  /*13b00*/  IMAD R2, R2, c[0x0][0x3d8], RZ ;  /* 0x0000f60002027a24 */ /* 0x000fc400078e02ff */
[----:B------:R-:W-:-:S04]  /*13b10*/  IMAD.WIDE.U32 R10, R3, c[0x0][0x3d8], R10 ;  /* 0x0000f600030a7a25 */ /* 0x000fc800078e000a */
[----:B------:R-:W-:-:S04]  /*13b20*/  IMAD R2, R3, c[0x0][0x3dc], R2 ;  /* 0x0000f70003027a24 */ /* 0x000fc800078e0202 */
        /* <DEDUP_REMOVED lines=28> */
.L_x_1026:
[----:B------:R-:W-:Y:S05]  /*13cf0*/  BSYNC B0 ;  /* 0x0000000000007941 */ /* 0x000fea0003800000 */
.L_x_1025:
        /* <DEDUP_REMOVED lines=27> */
.L_x_1028:
[----:B------:R-:W-:Y:S05]  /*13eb0*/  BSYNC B0 ;  /* 0x0000000000007941 */ /* 0x000fea0003800000 */
.L_x_1027:
        /* <DEDUP_REMOVED lines=27> */
.L_x_1030:
[----:B------:R-:W-:Y:S05]  /*14070*/  BSYNC B0 ;  /* 0x0000000000007941 */ /* 0x000fea0003800000 */
.L_x_1029:
        /* <DEDUP_REMOVED lines=28> */
.L_x_1031:
        /* <DEDUP_REMOVED lines=12> */
.L_x_1783:


//--------------------- .text._ZN7cutlass13device_kernelIN5flash19enable_sm80_to_sm89INS1_16FlashAttnFwdSm80INS1_25CollectiveMainloopFwdSm80ILi8ELi1ELb0EN4cute5tupleIJNS5_1CILi128EEENS7_ILi64EEENS7_ILi256EEEEEELi256ENS_10bfloat16_tEfNS_4arch4Sm80ELb0ELb1ELb0ELb1ELb1ELb0ELb1ELb0EEENS1_21CollectiveEpilogueFwdINS6_IJS8_SA_S9_EEENS6_IJNS7_ILi1EEESI_SI_EEESC_SE_Li256ELb1ELb1ELb0ELb0EEENS1_19SingleTileSchedulerILb1ELb0ELb1ELi128EEEEEEEEEvNT_6ParamsE --------------------------
	.section	.text._ZN7cutlass13device_kernelIN5flash19enable_sm80_to_sm89INS1_16FlashAttnFwdSm80INS1_25CollectiveMainloopFwdSm80ILi8ELi1ELb0EN4cute5tupleIJNS5_1CILi128EEENS7_ILi64EEENS7_ILi256EEEEEELi256ENS_10bfloat16_tEfNS_4arch4Sm80ELb0ELb1ELb0ELb1ELb1ELb0ELb1ELb0EEENS1_21CollectiveEpilogueFwdINS6_IJS8_SA_S9_EEENS6_IJNS7_ILi1EEESI_SI_EEESC_SE_Li256ELb1ELb1ELb0ELb0EEENS1_19SingleTileSchedulerILb1ELb0ELb1ELi128EEEEEEEEEvNT_6ParamsE,"ax",@progbits
	.sectioninfo	@"SHI_REGISTERS=255"
	.align	128
.text._ZN7cutlass13device_kernelIN5flash19enable_sm80_to_sm89INS1_16FlashAttnFwdSm80INS1_25CollectiveMainloopFwdSm80ILi8ELi1ELb0EN4cute5tupleIJNS5_1CILi128EEENS7_ILi64EEENS7_ILi256EEEEEELi256ENS_10bfloat16_tEfNS_4arch4Sm80ELb0ELb1ELb0ELb1ELb1ELb0ELb1ELb0EEENS1_21CollectiveEpilogueFwdINS6_IJS8_SA_S9_EEENS6_IJNS7_ILi1EEESI_SI_EEESC_SE_Li256ELb1ELb1ELb0ELb0EEENS1_19SingleTileSchedulerILb1ELb0ELb1ELi128EEEEEEEEEvNT_6ParamsE:
        .type           _ZN7cutlass13device_kernelIN5flash19enable_sm80_to_sm89INS1_16FlashAttnFwdSm80INS1_25CollectiveMainloopFwdSm80ILi8ELi1ELb0EN4cute5tupleIJNS5_1CILi128EEENS7_ILi64EEENS7_ILi256EEEEEELi256ENS_10bfloat16_tEfNS_4arch4Sm80ELb0ELb1ELb0ELb1ELb1ELb0ELb1ELb0EEENS1_21CollectiveEpilogueFwdINS6_IJS8_SA_S9_EEENS6_IJNS7_ILi1EEESI_SI_EEESC_SE_Li256ELb1ELb1ELb0ELb0EEENS1_19SingleTileSchedulerILb1ELb0ELb1ELi128EEEEEEEEEvNT_6ParamsE,@function
        .size           _ZN7cutlass13device_kernelIN5flash19enable_sm80_to_sm89INS1_16FlashAttnFwdSm80INS1_25CollectiveMainloopFwdSm80ILi8ELi1ELb0EN4cute5tupleIJNS5_1CILi128EEENS7_ILi64EEENS7_ILi256EEEEEELi256ENS_10bfloat16_tEfNS_4arch4Sm80ELb0ELb1ELb0ELb1ELb1ELb0ELb1ELb0EEENS1_21CollectiveEpilogueFwdINS6_IJS8_SA_S9_EEENS6_IJNS7_ILi1EEESI_SI_EEESC_SE_Li256ELb1ELb1ELb0ELb0EEENS1_19SingleTileSchedulerILb1ELb0ELb1ELi128EEEEEEEEEvNT_6ParamsE,(.L_x_1784 - _ZN7cutlass13device_kernelIN5flash19enable_sm80_to_sm89INS1_16FlashAttnFwdSm80INS1_25CollectiveMainloopFwdSm80ILi8ELi1ELb0EN4cute5tupleIJNS5_1CILi128EEENS7_ILi64EEENS7_ILi256EEEEEELi256ENS_10bfloat16_tEfNS_4arch4Sm80ELb0ELb1ELb0ELb1ELb1ELb0ELb1ELb0EEENS1_21CollectiveEpilogueFwdINS6_IJS8_SA_S9_EEENS6_IJNS7_ILi1EEESI_SI_EEESC_SE_Li256ELb1ELb1ELb0ELb0EEENS1_19SingleTileSchedulerILb1ELb0ELb1ELi128EEEEEEEEEvNT_6ParamsE)
        .other          _ZN7cutlass13device_kernelIN5flash19enable_sm80_to_sm89INS1_16FlashAttnFwdSm80INS1_25CollectiveMainloopFwdSm80ILi8ELi1ELb0EN4cute5tupleIJNS5_1CILi128EEENS7_ILi64EEENS7_ILi256EEEEEELi256ENS_10bfloat16_tEfNS_4arch4Sm80ELb0ELb1ELb0ELb1ELb1ELb0ELb1ELb0EEENS1_21CollectiveEpilogueFwdINS6_IJS8_SA_S9_EEENS6_IJNS7_ILi1EEESI_SI_EEESC_SE_Li256ELb1ELb1ELb0ELb0EEENS1_19SingleTileSchedulerILb1ELb0ELb1ELi128EEEEEEEEEvNT_6ParamsE,@"STO_CUDA_ENTRY STV_DEFAULT"
_ZN7cutlass13device_kernelIN5flash19enable_sm80_to_sm89INS1_16FlashAttnFwdSm80INS1_25CollectiveMainloopFwdSm80ILi8ELi1ELb0EN4cute5tupleIJNS5_1CILi128EEENS7_ILi64EEENS7_ILi256EEEEEELi256ENS_10bfloat16_tEfNS_4arch4Sm80ELb0ELb1ELb0ELb1ELb1ELb0ELb1ELb0EEENS1_21CollectiveEpilogueFwdINS6_IJS8_SA_S9_EEENS6_IJNS7_ILi1EEESI_SI_EEESC_SE_Li256ELb1ELb1ELb0ELb0EEENS1_19SingleTileSchedulerILb1ELb0ELb1ELi128EEEEEEEEEvNT_6ParamsE:
        /* <DEDUP_REMOVED lines=20> */
.L_x_1033:
        /* <DEDUP_REMOVED lines=13> */
.L_x_1035:
[----:B------:R-:W-:Y:S02]  /*0210*/  ULDC UR5, c[0x0][0x54c] ;  /* 0x0001530000057ab9 */ /* 0x000fe40000000800 */
.L_x_1034:
[----:B------:R-:W-:Y:S02]  /*0220*/  ULDC UR4, c[0x0][0x548] ;  /* 0x0001520000047ab9 */ /* 0x000fe40000000800 */
[----:B------:R-:W-:-:S02]  /*0230*/  USHF.L.U32 UR26, UR27, 0x7, URZ ;  /* 0x000000071b1a7899 */ /* 0x000fc4000800063f */
[----:B------:R-:W-:-:S04]  /*0240*/  UIMAD UR4, UR5, UR4, URZ ;  /* 0x00000004050472a4 */ /* 0x000fc8000f8e023f */
[----:B------:R-:W-:-:S04]  /*0250*/  UISETP.GE.AND UP0, UPT, UR26, UR4, UPT ;  /* 0x000000041a00728c */ /* 0x000fc8000bf06270 */
[----:B------:R-:W-:Y:S01]  /*0260*/  USEL UR13, UR13, 0xffffffff, !UP0 ;  /* 0xffffffff0d0d7887 */ /* 0x000fe2000c000000 */
[----:B------:R-:W-:Y:S05]  /*0270*/  BRA `(.L_x_1036) ;  /* 0x000001b000007947 */ /* 0x000fea0003800000 */
.L_x_1032:
        /* <DEDUP_REMOVED lines=8> */
.L_x_1037:
        /* <DEDUP_REMOVED lines=13> */
.L_x_1039:
[----:B------:R-:W-:Y:S02]  /*03d0*/  ULDC UR5, c[0x0][0x54c] ;  /* 0x0001530000057ab9 */ /* 0x000fe40000000800 */
.L_x_1038:
[----:B------:R-:W-:Y:S02]  /*03e0*/  ULDC UR4, c[0x0][0x548] ;  /* 0x0001520000047ab9 */ /* 0x000fe40000000800 */
[----:B------:R-:W-:-:S02]  /*03f0*/  USHF.L.U32 UR26, UR27, 0x7, URZ ;  /* 0x000000071b1a7899 */ /* 0x000fc4000800063f */
[----:B------:R-:W-:-:S04]  /*0400*/  UIMAD UR4, UR5, UR4, URZ ;  /* 0x00000004050472a4 */ /* 0x000fc8000f8e023f */
[----:B------:R-:W-:-:S04]  /*0410*/  UISETP.GE.AND UP0, UPT, UR26, UR4, UPT ;  /* 0x000000041a00728c */ /* 0x000fc8000bf06270 */
[----:B------:R-:W-:-:S06]  /*0420*/  USEL UR13, UR13, 0xffffffff, !UP0 ;  /* 0xffffffff0d0d7887 */ /* 0x000fcc000c000000 */
.L_x_1036:
        /* <DEDUP_REMOVED lines=42> */
[----:B------:R1:W2:Y:S04]  /*06d0*/  LDG.E R0, [R4.64] ;  /* 0x0000001204007981 */ /* 0x0002a8000c1e1900 */
[----:B-1----:R-:W4:Y:S01]  /*06e0*/  LDG.E R4, [R4.64+0x4] ;  /* 0x0000041204047981 */ /* 0x002f22000c1e1900 */
[----:B--23--:R-:W1:Y:S08]  /*06f0*/  R2UR UR12, R0 ;  /* 0x00000000000c73c2 */ /* 0x00ce7000000e0000 */
[----:B----4-:R-:W1:Y:S02]  /*0700*/  R2UR UR4, R4 ;  /* 0x00000000040473c2 */ /* 0x010e6400000e0000 */
[----:B-1----:R-:W-:-:S06]  /*0710*/  UIADD3 UR12, -UR12, UR4, URZ ;  /* 0x000000040c0c7290 */ /* 0x002fcc000fffe13f */
.L_x_1040:
        /* <DEDUP_REMOVED lines=10> */
.L_x_1041:
        /* <DEDUP_REMOVED lines=12> */
.L_x_1042:
[----:B------:R-:W-:Y:S02]  /*0880*/  ULDC UR4, c[0x0][0x2c4] ;  /* 0x0000b10000047ab9 */ /* 0x000fe40000000800 */
[----:B------:R-:W-:-:S02]  /*0890*/  UISETP.NE.AND UP2, UPT, UR4, 0x1, UPT ;  /* 0x000000010400788c */ /* 0x000fc4000bf45270 */
[----:B------:R-:W-:Y:S02]  /*08a0*/  ULDC.64 UR6, c[0x0][0x2c8] ;  /* 0x0000b20000067ab9 */ /* 0x000fe40000000a00 */
[----:B------:R-:W-:Y:S02]  /*08b0*/  ULDC.64 UR4, c[0x0][0x328] ;  /* 0x0000ca0000047ab9 */ /* 0x000fe40000000a00 */
[----:B------:R-:W-:Y:S02]  /*08c0*/  UISETP.GE.AND UP1, UPT, UR5, 0x1, UPT ;  /* 0x000000010500788c */ /* 0x000fe4000bf26270 */
[----:B------:R-:W-:Y:S02]  /*08d0*/  UIADD3 UR8, -UR11, UR8, URZ ;  /* 0x000000080b087290 */ /* 0x000fe4000fffe13f */
[----:B------:R-:W-:Y:S02]  /*08e0*/  UIADD3 UR15, UR26, 0x7f, URZ ;  /* 0x0000007f1a0f7890 */ /* 0x000fe4000fffe03f */
[----:B------:R-:W-:Y:S01]  /*08f0*/  @UP2 UIADD3 UR16, UR26, 0x7f, URZ ;  /* 0x0000007f1a102890 */ /* 0x000fe2000fffe03f */
[----:B------:R-:W-:-:S03]  /*0900*/  PLOP3.LUT P0, PT, PT, PT, UP1, 0x40, 0x0 ;  /* 0x000000000000781c */ /* 0x000fc60003f0e818 */
[----:B------:R-:W-:Y:S02]  /*0910*/  UIMAD.WIDE.U32 UR16, UR16, UR6, URZ ;  /* 0x00000006101072a5 */ /* 0x000fe4000f8e003f */
[----:B---3--:R-:W-:Y:S02]  /*0920*/  UIADD3 UR6, UR8, 0x1, -UR12 ;  /* 0x0000000108067890 */ /* 0x008fe4000fffe80c */
[----:B------:R-:W-:-:S04]  /*0930*/  @UP2 USHF.R.U32.HI UR15, URZ, UR7, UR17 ;  /* 0x000000073f0f2299 */ /* 0x000fc80008011611 */
[----:B------:R-:W-:-:S04]  /*0940*/  UIADD3 UR6, UR6, UR15, URZ ;  /* 0x0000000f06067290 */ /* 0x000fc8000fffe03f */
[----:B------:R-:W-:Y:S01]  /*0950*/  UIADD3 UR4, UR6, UR4, URZ ;  /* 0x0000000406047290 */ /* 0x000fe2000fffe03f */
        /* <DEDUP_REMOVED lines=11> */
.L_x_1044:
[----:B------:R-:W-:Y:S02]  /*0a10*/  UISETP.NE.AND UP0, UPT, UR5, 0x1, UPT ;  /* 0x000000010500788c */ /* 0x000fe4000bf05270 */
[----:B------:R-:W-:Y:S02]  /*0a20*/  ULDC.64 UR6, c[0x0][0x330] ;  /* 0x0000cc0000067ab9 */ /* 0x000fe40000000a00 */
[----:B------:R-:W-:-:S07]  /*0a30*/  UIMAD.WIDE.U32 UR16, UR15, UR6, URZ ;  /* 0x000000060f1072a5 */ /* 0x000fce000f8e003f */
[----:B------:R-:W-:Y:S02]  /*0a40*/  @UP0 USHF.R.U32.HI UR15, URZ, UR7, UR17 ;  /* 0x000000073f0f0299 */ /* 0x000fe40008011611 */
.L_x_1045:
[----:B------:R-:W-:Y:S02]  /*0a50*/  ULDC UR6, c[0x0][0x32c] ;  /* 0x0000cb0000067ab9 */ /* 0x000fe40000000800 */
[----:B------:R-:W-:-:S04]  /*0a60*/  UIMAD UR6, UR15, UR5, UR6 ;  /* 0x000000050f0672a4 */ /* 0x000fc8000f8e0206 */
[----:B------:R-:W-:-:S04]  /*0a70*/  UISETP.LT.AND UP0, UPT, UR4, UR6, UPT ;  /* 0x000000060400728c */ /* 0x000fc8000bf01270 */
[----:B------:R-:W-:Y:S02]  /*0a80*/  USEL UR4, UR4, UR6, UP0 ;  /* 0x0000000604047287 */ /* 0x000fe40008000000 */
.L_x_1043:
[----:B------:R-:W-:Y:S01]  /*0a90*/  UIADD3 UR17, UR8, 0x3f, URZ ;  /* 0x0000003f08117890 */ /* 0x000fe2000fffe03f */
[----:B------:R-:W-:Y:S01]  /*0aa0*/  PLOP3.LUT P0, PT, PT, PT, UP1, 0x40, 0x0 ;  /* 0x000000000000781c */ /* 0x000fe20003f0e818 */
[----:B------:R-:W-:Y:S02]  /*0ab0*/  UIADD3 UR15, UR4, 0x3f, URZ ;  /* 0x0000003f040f7890 */ /* 0x000fe4000fffe03f */
[----:B------:R-:W-:Y:S02]  /*0ac0*/  ULDC.64 UR6, c[0x0][0x2c8] ;  /* 0x0000b20000067ab9 */ /* 0x000fe40000000a00 */
[----:B------:R-:W-:Y:S02]  /*0ad0*/  UIMAD.WIDE.U32 UR22, UR26, UR6, URZ ;  /* 0x000000061a1672a5 */ /* 0x000fe4000f8e003f */
[----:B------:R-:W-:Y:S02]  /*0ae0*/  USHF.R.S32.HI UR16, URZ, 0x1f, UR17 ;  /* 0x0000001f3f107899 */ /* 0x000fe40008011411 */
[----:B------:R-:W-:-:S02]  /*0af0*/  USHF.R.S32.HI UR6, URZ, 0x1f, UR15 ;  /* 0x0000001f3f067899 */ /* 0x000fc4000801140f */
[----:B------:R-:W-:Y:S02]  /*0b00*/  ULEA.HI UR16, UR16, UR17, URZ, 0x6 ;  /* 0x0000001110107291 */ /* 0x000fe4000f8f303f */
[----:B------:R-:W-:Y:S02]  /*0b10*/  ULEA.HI UR6, UR6, UR15, URZ, 0x6 ;  /* 0x0000000f06067291 */ /* 0x000fe4000f8f303f */
[----:B------:R-:W-:Y:S02]  /*0b20*/  UMOV UR4, UR26 ;  /* 0x0000001a00047c82 */ /* 0x000fe40008000000 */
[----:B------:R-:W-:Y:S02]  /*0b30*/  @UP2 USHF.R.U32.HI UR4, URZ, UR7, UR23 ;  /* 0x000000073f042299 */ /* 0x000fe40008011617 */
[----:B------:R-:W-:Y:S02]  /*0b40*/  USHF.R.S32.HI UR16, URZ, 0x6, UR16 ;  /* 0x000000063f107899 */ /* 0x000fe40008011410 */
[----:B------:R-:W-:-:S02]  /*0b50*/  USHF.R.S32.HI UR22, URZ, 0x6, UR6 ;  /* 0x000000063f167899 */ /* 0x000fc40008011406 */
[----:B------:R-:W-:Y:S02]  /*0b60*/  UIADD3 UR23, UR8, -UR12, URZ ;  /* 0x8000000c08177290 */ /* 0x000fe4000fffe03f */
[----:B------:R-:W-:Y:S02]  /*0b70*/  UISETP.LT.AND UP0, UPT, UR16, UR22, UPT ;  /* 0x000000161000728c */ /* 0x000fe4000bf01270 */
[----:B------:R-:W-:Y:S02]  /*0b80*/  UIADD3 UR7, UR23, UR4, URZ ;  /* 0x0000000417077290 */ /* 0x000fe4000fffe03f */
[----:B------:R-:W-:Y:S02]  /*0b90*/  ULDC UR6, c[0x0][0x324] ;  /* 0x0000c90000067ab9 */ /* 0x000fe40000000800 */
[----:B------:R-:W-:Y:S02]  /*0ba0*/  USEL UR22, UR16, UR22, UP0 ;  /* 0x0000001610167287 */ /* 0x000fe40008000000 */
[----:B------:R-:W-:Y:S01]  /*0bb0*/  UIADD3 UR6, UR7, -UR6, URZ ;  /* 0x8000000607067290 */ /* 0x000fe2000fffe03f */
        /* <DEDUP_REMOVED lines=12> */
.L_x_1047:
[----:B------:R-:W-:-:S03]  /*0c80*/  UISETP.NE.AND UP0, UPT, UR5, 0x1, UPT ;  /* 0x000000010500788c */ /* 0x000fc6000bf05270 */
[----:B------:R-:W-:Y:S02]  /*0c90*/  ULDC.64 UR4, c[0x0][0x330] ;  /* 0x0000cc0000047ab9 */ /* 0x000fe40000000a00 */
[----:B------:R-:W-:-:S07]  /*0ca0*/  UIMAD.WIDE.U32 UR16, UR7, UR4, URZ ;  /* 0x00000004071072a5 */ /* 0x000fce000f8e003f */
[----:B------:R-:W-:Y:S02]  /*0cb0*/  @UP0 UMOV UR15, UR17 ;  /* 0x00000011000f0c82 */ /* 0x000fe40008000000 */
[----:B------:R-:W-:Y:S02]  /*0cc0*/  @UP0 USHF.R.U32.HI UR7, URZ, UR5, UR15 ;  /* 0x000000053f070299 */ /* 0x000fe4000801160f */
.L_x_1048:
[----:B------:R-:W-:Y:S02]  /*0cd0*/  ULDC UR4, c[0x0][0x32c] ;  /* 0x0000cb0000047ab9 */ /* 0x000fe40000000800 */
[----:B------:R-:W-:-:S04]  /*0ce0*/  UIMAD UR4, UR7, UR4, URZ ;  /* 0x00000004070472a4 */ /* 0x000fc8000f8e023f */
[----:B------:R-:W-:-:S04]  /*0cf0*/  UISETP.LT.AND UP0, UPT, UR6, UR4, UPT ;  /* 0x000000040600728c */ /* 0x000fc8000bf01270 */
[----:B------:R-:W-:-:S04]  /*0d00*/  USEL UR6, UR6, UR4, !UP0 ;  /* 0x0000000406067287 */ /* 0x000fc8000c000000 */
.L_x_1046:
[----:B------:R-:W-:Y:S01]  /*0d10*/  USHF.R.S32.HI UR4, URZ, 0x1f, UR6 ;  /* 0x0000001f3f047899 */ /* 0x000fe20008011406 */
[----:B------:R-:W-:Y:S01]  /*0d20*/  PLOP3.LUT P2, PT, PT, PT, PT, 0x80, 0x0 ;  /* 0x000000000000781c */ /* 0x000fe20003f4f070 */
[----:B------:R-:W-:Y:S01]  /*0d30*/  IMAD.MOV.U32 R3, RZ, RZ, RZ ;  /* 0x000000ffff037224 */ /* 0x000fe200078e00ff */
[----:B------:R-:W-:Y:S01]  /*0d40*/  MOV R4, RZ ;  /* 0x000000ff00047202 */ /* 0x000fe20000000f00 */
[----:B------:R-:W-:Y:S01]  /*0d50*/  ULEA.HI UR4, UR4, UR6, URZ, 0x6 ;  /* 0x0000000604047291 */ /* 0x000fe2000f8f303f */
[----:B------:R-:W-:Y:S01]  /*0d60*/  IMAD.MOV.U32 R130, RZ, RZ, RZ ;  /* 0x000000ffff827224 */ /* 0x000fe200078e00ff */
[----:B------:R-:W-:Y:S01]  /*0d70*/  CS2R R126, SRZ ;  /* 0x00000000007e7805 */ /* 0x000fe2000001ff00 */
[----:B------:R-:W-:Y:S01]  /*0d80*/  IMAD.MOV.U32 R128, RZ, RZ, RZ ;  /* 0x000000ffff807224 */ /* 0x000fe200078e00ff */
        /* <DEDUP_REMOVED lines=88> */
[----:B------:R-:W-:Y:S01]  /*1310*/  USHF.R.S32.HI UR9, URZ, 0x1f, UR13 ;  /* 0x0000001f3f097899 */ /* 0x000fe2000801140d */
[----:B------:R-:W-:Y:S01]  /*1320*/  PLOP3.LUT P0, PT, PT, PT, UP2, 0x80, 0x0 ;  /* 0x000000000000781c */ /* 0x000fe20003f0f028 */
[----:B------:R-:W-:Y:S01]  /*1330*/  IMAD.IADD R15, R83, 0x1, -R15 ;  /* 0x00000001530f7824 */ /* 0x000fe200078e0a0f */
[----:B------:R-:W-:Y:S01]  /*1340*/  ULDC.64 UR4, c[0x0][0x1b8] ;  /* 0x00006e0000047ab9 */ /* 0x000fe20000000a00 */
[----:B------:R-:W-:Y:S01]  /*1350*/  IMAD.SHL.U32 R231, R12, 0x40, RZ ;  /* 0x000000400ce77824 */ /* 0x000fe200078e00ff */
[----:B------:R-:W-:Y:S01]  /*1360*/  UIADD3 UR15, UR15, UR6, URZ ;  /* 0x000000060f0f7290 */ /* 0x000fe2000fffe03f */
[C---:B------:R-:W-:Y:S01]  /*1370*/  IMAD R235, R15.reuse, 0x20, R12 ;  /* 0x000000200feb7824 */ /* 0x040fe200078e020c */
[----:B------:R-:W-:Y:S01]  /*1380*/  UIMAD UR6, UR20, UR4, URZ ;  /* 0x00000004140672a4 */ /* 0x000fe2000f8e023f */
[----:B------:R-:W-:Y:S01]  /*1390*/  IMAD.SHL.U32 R203, R15, 0x8, RZ ;  /* 0x000000080fcb7824 */ /* 0x000fe200078e00ff */
[----:B------:R-:W-:Y:S01]  /*13a0*/  USEL UR9, UR9, URZ, !UP3 ;  /* 0x0000003f09097287 */ /* 0x000fe2000d800000 */
[----:B------:R-:W-:Y:S01]  /*13b0*/  LOP3.LUT R231, R231, 0x1c0, RZ, 0xc0, !PT ;  /* 0x000001c0e7e77812 */ /* 0x000fe200078ec0ff */
[----:B------:R-:W-:Y:S01]  /*13c0*/  UIMAD UR6, UR10, UR5, UR6 ;  /* 0x000000050a0672a4 */ /* 0x000fe2000f8e0206 */
[----:B------:R-:W-:Y:S01]  /*13d0*/  IADD3 R0, R235, UR26, RZ ;  /* 0x0000001aeb007c10 */ /* 0x000fe2000fffe0ff */
[----:B------:R-:W-:Y:S01]  /*13e0*/  UIMAD.WIDE.U32 UR16, UR10, UR4, UR14 ;  /* 0x000000040a1072a5 */ /* 0x000fe2000f8e000e */
[C---:B------:R-:W-:Y:S01]  /*13f0*/  IADD3 R14, R203.reuse, 0x40, RZ ;  /* 0x00000040cb0e7810 */ /* 0x040fe20007ffe0ff */
[----:B------:R-:W-:Y:S01]  /*1400*/  USEL UR14, UR13, URZ, !UP3 ;  /* 0x0000003f0d0e7287 */ /* 0x000fe2000d800000 */
[C---:B------:R-:W-:Y:S01]  /*1410*/  IADD3 R13, R203.reuse, 0x80, RZ ;  /* 0x00000080cb0d7810 */ /* 0x040fe20007ffe0ff */
[----:B------:R-:W-:Y:S01]  /*1420*/  ULDC.64 UR4, c[0x0][0x1c0] ;  /* 0x0000700000047ab9 */ /* 0x000fe20000000a00 */
[----:B-1----:R-:W-:Y:S01]  /*1430*/  @P1 IMAD.HI.U32 R3, R0, c[0x0][0x2c8], RZ ;  /* 0x0000b20000031a27 */ /* 0x002fe200078e00ff */
[----:B------:R-:W-:Y:S01]  /*1440*/  UIMAD UR9, UR9, UR4, URZ ;  /* 0x00000004090972a4 */ /* 0x000fe2000f8e023f */
[----:B------:R-:W-:Y:S01]  /*1450*/  LEA.HI R8, R84, R83, RZ, 0x6 ;  /* 0x0000005354087211 */ /* 0x000fe200078f30ff */
[----:B------:R-:W-:Y:S01]  /*1460*/  UIADD3 UR17, UR17, UR6, URZ ;  /* 0x0000000611117290 */ /* 0x000fe2000fffe03f */
[--C-:B------:R-:W-:Y:S01]  /*1470*/  IMAD.MOV.U32 R5, RZ, RZ, R0.reuse ;  /* 0x000000ffff057224 */ /* 0x100fe200078e0000 */
[----:B------:R-:W-:Y:S01]  /*1480*/  UIMAD UR5, UR14, UR5, UR9 ;  /* 0x000000050e0572a4 */ /* 0x000fe2000f8e0209 */
[----:B------:R-:W-:Y:S01]  /*1490*/  @P0 SHF.R.U32.HI R5, RZ, c[0x0][0x2cc], R3 ;  /* 0x0000b300ff050a19 */ /* 0x000fe20000011603 */
[----:B------:R-:W-:Y:S01]  /*14a0*/  UIMAD.WIDE.U32 UR14, UR14, UR4, UR16 ;  /* 0x000000040e0e72a5 */ /* 0x000fe2000f8e0010 */
[----:B------:R-:W-:Y:S01]  /*14b0*/  ISETP.GE.AND P4, PT, R203, c[0x0][0x198], PT ;  /* 0x00006600cb007a0c */ /* 0x000fe20003f86270 */
[----:B------:R-:W-:Y:S01]  /*14c0*/  IMAD.SHL.U32 R8, R8, 0x8, RZ ;  /* 0x0000000808087824 */ /* 0x000fe200078e00ff */
[--C-:B------:R-:W-:Y:S01]  /*14d0*/  SHF.R.S32.HI R4, RZ, 0x1f, R5.reuse ;  /* 0x0000001fff047819 */ /* 0x100fe20000011405 */
[----:B------:R-:W-:Y:S01]  /*14e0*/  UIADD3 UR5, UR15, UR5, URZ ;  /* 0x000000050f057290 */ /* 0x000fe2000fffe03f */
[----:B------:R-:W-:Y:S01]  /*14f0*/  IMAD.MOV R3, RZ, RZ, -R5 ;  /* 0x000000ffff037224 */ /* 0x000fe200078e0a05 */
[----:B------:R-:W-:Y:S01]  /*1500*/  ULDC UR4, c[0x0][0x2c4] ;  /* 0x0000b10000047ab9 */ /* 0x000fe20000000800 */
[----:B------:R-:W-:Y:S01]  /*1510*/  IMAD.U32 R7, RZ, RZ, UR15 ;  /* 0x0000000fff077e24 */ /* 0x000fe2000f8e00ff */
[----:B------:R-:W-:Y:S01]  /*1520*/  UIMAD UR4, UR12, UR4, URZ ;  /* 0x000000040c0472a4 */ /* 0x000fe2000f8e023f */
[----:B------:R-:W-:Y:S01]  /*1530*/  IMAD R3, R3, c[0x0][0x2c4], R0 ;  /* 0x0000b10003037a24 */ /* 0x000fe200078e0200 */
[----:B------:R-:W-:Y:S01]  /*1540*/  ISETP.GE.AND P3, PT, R14, c[0x0][0x198], PT ;  /* 0x000066000e007a0c */ /* 0x000fe20003f66270 */
[----:B------:R-:W-:Y:S01]  /*1550*/  IMAD.U32 R6, RZ, RZ, UR14 ;  /* 0x0000000eff067e24 */ /* 0x000fe2000f8e00ff */
[----:B------:R-:W-:Y:S01]  /*1560*/  ISETP.GE.AND P6, PT, R13, c[0x0][0x198], PT ;  /* 0x000066000d007a0c */ /* 0x000fe20003fc6270 */
[----:B------:R-:W-:Y:S01]  /*1570*/  IMAD.U32 R7, RZ, RZ, UR5 ;  /* 0x00000005ff077e24 */ /* 0x000fe2000f8e00ff */
[----:B------:R-:W-:Y:S01]  /*1580*/  SHF.R.S32.HI R0, RZ, 0x1f, R3 ;  /* 0x0000001fff007819 */ /* 0x000fe20000011403 */
[----:B------:R-:W-:Y:S01]  /*1590*/  IMAD R4, R4, c[0x0][0x1b0], RZ ;  /* 0x00006c0004047a24 */ /* 0x000fe200078e02ff */
[----:B------:R-:W-:Y:S01]  /*15a0*/  BSSY B0, `(.L_x_1050) ;  /* 0x0000036000007945 */ /* 0x000fe20003800000 */
[----:B------:R-:W-:-:S04]  /*15b0*/  IMAD.WIDE.U32 R6, R5, c[0x0][0x1b0], R6 ;  /* 0x00006c0005067a25 */ /* 0x000fc800078e0006 */
[----:B------:R-:W-:Y:S02]  /*15c0*/  IMAD R4, R5, c[0x0][0x1b4], R4 ;  /* 0x00006d0005047a24 */ /* 0x000fe400078e0204 */
[----:B------:R-:W-:Y:S02]  /*15d0*/  IMAD R0, R0, c[0x0][0x1a8], RZ ;  /* 0x00006a0000007a24 */ /* 0x000fe400078e02ff */
[----:B------:R-:W-:Y:S01]  /*15e0*/  IMAD.IADD R7, R7, 0x1, R4 ;  /* 0x0000000107077824 */ /* 0x000fe200078e0204 */
[----:B------:R-:W-:Y:S01]  /*15f0*/  LEA.HI R4, R84, R83, RZ, 0x4 ;  /* 0x0000005354047211 */ /* 0x000fe200078f20ff */
[C---:B------:R-:W-:Y:S02]  /*1600*/  IMAD R5, R3.reuse, c[0x0][0x1ac], R0 ;  /* 0x00006b0003057a24 */ /* 0x040fe400078e0200 */
[----:B------:R-:W-:Y:S01]  /*1610*/  IMAD.WIDE.U32 R6, R3, c[0x0][0x1a8], R6 ;  /* 0x00006a0003067a25 */ /* 0x000fe200078e0006 */
[----:B------:R-:W-:-:S03]  /*1620*/  LOP3.LUT R0, R4, 0xfffffff0, RZ, 0xc0, !PT ;  /* 0xfffffff004007812 */ /* 0x000fc600078ec0ff */
[----:B------:R-:W-:Y:S01]  /*1630*/  IMAD.IADD R7, R7, 0x1, R5 ;  /* 0x0000000107077824 */ /* 0x000fe200078e0205 */
[----:B------:R-:W-:Y:S01]  /*1640*/  LEA R16, P0, R6, c[0x0][0x160], 0x1 ;  /* 0x0000580006107a11 */ /* 0x000fe200078008ff */
[----:B------:R-:W-:Y:S01]  /*1650*/  IMAD.IADD R0, R83, 0x1, -R0 ;  /* 0x0000000153007824 */ /* 0x000fe200078e0a00 */
[----:B------:R-:W-:Y:S01]  /*1660*/  IADD3 R5, R12, UR26, RZ ;  /* 0x0000001a0c057c10 */ /* 0x000fe2000fffe0ff */
[----:B------:R-:W-:Y:S01]  /*1670*/  IMAD.MOV.U32 R3, RZ, RZ, 0x10 ;  /* 0x00000010ff037424 */ /* 0x000fe200078e00ff */
[----:B------:R-:W-:Y:S01]  /*1680*/  LEA.HI.X R7, R6, c[0x0][0x164], R7, 0x1, P0 ;  /* 0x0000590006077a11 */ /* 0x000fe200000f0c07 */
[----:B------:R1:W3:Y:S01]  /*1690*/  SHFL.IDX PT, R18, R16, RZ, 0x181f ;  /* 0x00181fff10127589 */ /* 0x0002e200000e0000 */
[----:B------:R-:W-:Y:S02]  /*16a0*/  SHF.R.S32.HI R6, RZ, 0x1f, R0 ;  /* 0x0000001fff067819 */ /* 0x000fe40000011400 */
[----:B------:R-:W-:Y:S01]  /*16b0*/  ISETP.GE.AND P0, PT, R5, UR4, PT ;  /* 0x0000000405007c0c */ /* 0x000fe2000bf06270 */
[----:B------:R1:W4:Y:S01]  /*16c0*/  SHFL.IDX PT, R19, R7, RZ, 0x181f ;  /* 0x00181fff07137589 */ /* 0x00032200000e0000 */
[----:B------:R-:W-:-:S04]  /*16d0*/  LEA.HI R6, R6, R0, RZ, 0x3 ;  /* 0x0000000006067211 */ /* 0x000fc800078f18ff */
[----:B------:R-:W-:-:S05]  /*16e0*/  LOP3.LUT R9, R6, 0xfffffff8, RZ, 0xc0, !PT ;  /* 0xfffffff806097812 */ /* 0x000fca00078ec0ff */
[----:B------:R-:W-:Y:S01]  /*16f0*/  IMAD.IADD R9, R0, 0x1, -R9 ;  /* 0x0000000100097824 */ /* 0x000fe200078e0a09 */
[----:B------:R-:W-:-:S04]  /*1700*/  IADD3 R0, R203, 0xc0, RZ ;  /* 0x000000c0cb007810 */ /* 0x000fc80007ffe0ff */
[----:B------:R-:W-:Y:S01]  /*1710*/  ISETP.GE.AND P5, PT, R0, c[0x0][0x198], PT ;  /* 0x0000660000007a0c */ /* 0x000fe20003fa6270 */
[----:B--2---:R2:W5:Y:S03]  /*1720*/  @P2 R2UR UR9, R2 ;  /* 0x00000000020923c2 */ /* 0x00456600000e0000 */
[----:B------:R-:W-:Y:S01]  /*1730*/  R2P PR, R9, 0x6 ;  /* 0x0000000609007804 */ /* 0x000fe20000000000 */
[----:B-----5:R-:W-:-:S04]  /*1740*/  @!UP0 UMOV UR9, UR13 ;  /* 0x0000000d00098c82 */ /* 0x020fc80008000000 */
[----:B------:R-:W-:Y:S02]  /*1750*/  SEL R3, R3, 0xfffffff0, !P1 ;  /* 0xfffffff003037807 */ /* 0x000fe40004800000 */
[----:B--2---:R-:W-:Y:S02]  /*1760*/  SHF.R.U32.HI R2, RZ, 0x3, R231 ;  /* 0x00000003ff027819 */ /* 0x004fe400000116e7 */
[----:B------:R-:W-:-:S04]  /*1770*/  LOP3.LUT R231, R231, 0x38, R203, 0xf8, !PT ;  /* 0x00000038e7e77812 */ /* 0x000fc800078ef8cb */
[----:B------:R-:W-:Y:S01]  /*1780*/  LOP3.LUT R231, R231, R2, RZ, 0x3c, !PT ;  /* 0x00000002e7e77212 */ /* 0x000fe200078e3cff */
[----:B------:R-:W-:-:S03]  /*1790*/  IMAD.MOV.U32 R2, RZ, RZ, 0x20 ;  /* 0x00000020ff027424 */ /* 0x000fc600078e00ff */
[----:B------:R-:W-:Y:S02]  /*17a0*/  LOP3.LUT R231, R231, 0xfffffe00, R8, 0xf8, !PT ;  /* 0xfffffe00e7e77812 */ /* 0x000fe400078ef808 */
        /* <DEDUP_REMOVED lines=21> */
.L_x_1051:
[----:B-1-34-:R-:W-:Y:S05]  /*1900*/  BSYNC B0 ;  /* 0x0000000000007941 */ /* 0x01afea0003800000 */
.L_x_1050:
        /* <DEDUP_REMOVED lines=25> */
.L_x_1053:
[----:B------:R-:W-:Y:S05]  /*1aa0*/  BSYNC B0 ;  /* 0x0000000000007941 */ /* 0x000fea0003800000 */
.L_x_1052:
        /* <DEDUP_REMOVED lines=25> */
.L_x_1055:
[----:B------:R-:W-:Y:S05]  /*1c40*/  BSYNC B0 ;  /* 0x0000000000007941 */ /* 0x000fea0003800000 */
.L_x_1054:
[----:B-12---:R-:W-:Y:S01]  /*1c50*/  SHFL.IDX PT, R16, R16, 0x3, 0x181f ;  /* 0x00781f0010107f89 */ /* 0x006fe200000e0000 */
[----:B------:R-:W-:Y:S01]  /*1c60*/  IADD3 R5, R5, 0x60, RZ ;  /* 0x0000006005057810 */ /* 0x000fe20007ffe0ff */
[----:B------:R-:W-:Y:S01]  /*1c70*/  UIADD3 UR28, UR22, -0x1, URZ ;  /* 0xffffffff161c7890 */ /* 0x000fe2000fffe03f */
[----:B------:R-:W-:Y:S01]  /*1c80*/  SHF.R.S32.HI R202, RZ, 0x1f, R14 ;  /* 0x0000001fffca7819 */ /* 0x000fe2000001140e */
[----:B---3--:R-:W1:Y:S01]  /*1c90*/  SHFL.IDX PT, R17, R7, 0x3, 0x181f ;  /* 0x00781f0007117f89 */ /* 0x008e6200000e0000 */
[----:B------:R-:W-:Y:S01]  /*1ca0*/  ISETP.GE.AND P0, PT, R5, UR4, PT ;  /* 0x0000000405007c0c */ /* 0x000fe2000bf06270 */
[----:B------:R-:W-:Y:S01]  /*1cb0*/  IMAD.MOV.U32 R232, RZ, RZ, c[0x0][0x2b8] ;  /* 0x0000ae00ffe87624 */ /* 0x000fe200078e00ff */
[----:B------:R-:W-:Y:S01]  /*1cc0*/  SHF.R.S32.HI R201, RZ, 0x1f, R13 ;  /* 0x0000001fffc97819 */ /* 0x000fe2000001140d */
[----:B------:R-:W-:Y:S01]  /*1cd0*/  USHF.L.U32 UR21, UR28, 0x6, URZ ;  /* 0x000000061c157899 */ /* 0x000fe2000800063f */
        /* <DEDUP_REMOVED lines=8> */
[----:B------:R-:W-:Y:S01]  /*1d60*/  LOP3.LUT R202, R202, 0xfffffff8, RZ, 0xc0, !PT ;  /* 0xfffffff8caca7812 */ /* 0x000fe200078ec0ff */
[----:B------:R-:W-:Y:S01]  /*1d70*/  UIMAD.WIDE.U32 UR14, UR9, UR4, URZ ;  /* 0x00000004090e72a5 */ /* 0x000fe2000f8e003f */
[----:B------:R-:W-:Y:S01]  /*1d80*/  LOP3.LUT R201, R201, 0xfffffff8, RZ, 0xc0, !PT ;  /* 0xfffffff8c9c97812 */ /* 0x000fe200078ec0ff */
[----:B------:R-:W-:Y:S01]  /*1d90*/  UIMAD UR6, UR9, UR5, UR6 ;  /* 0x00000005090672a4 */ /* 0x000fe2000f8e0206 */
[----:B------:R-:W-:Y:S01]  /*1da0*/  ISETP.NE.AND P2, PT, R232, 0x1, PT ;  /* 0x00000001e800780c */ /* 0x000fe20003f45270 */
[----:B------:R-:W-:Y:S01]  /*1db0*/  IMAD.MOV.U32 R233, RZ, RZ, RZ ;  /* 0x000000ffffe97224 */ /* 0x000fe200078e00ff */
[----:B------:R-:W-:Y:S01]  /*1dc0*/  LOP3.LUT R200, R200, 0xfffffff8, RZ, 0xc0, !PT ;  /* 0xfffffff8c8c87812 */ /* 0x000fe200078ec0ff */
[----:B------:R-:W-:Y:S01]  /*1dd0*/  UIADD3 UR6, UR15, UR6, URZ ;  /* 0x000000060f067290 */ /* 0x000fe2000fffe03f */
[----:B------:R-:W-:Y:S01]  /*1de0*/  IADD3 R8, R235, UR21, RZ ;  /* 0x00000015eb087c10 */ /* 0x000fe2000fffe0ff */
[----:B------:R-:W-:Y:S01]  /*1df0*/  ULDC.64 UR4, c[0x0][0x1e8] ;  /* 0x00007a0000047ab9 */ /* 0x000fe20000000a00 */
[----:B-1--4-:R-:W-:-:S02]  /*1e00*/  @!P0 IMAD.WIDE R18, R203, 0x2, R16 ;  /* 0x00000002cb128825 */ /* 0x012fc400078e0210 */
[C---:B------:R-:W-:Y:S02]  /*1e10*/  ISETP.GE.AND P1, PT, R8.reuse, UR8, PT ;  /* 0x0000000808007c0c */ /* 0x040fe4000bf26270 */
[----:B------:R-:W-:Y:S01]  /*1e20*/  IADD3 R234, R8, UR11, RZ ;  /* 0x0000000b08ea7c10 */ /* 0x000fe2000fffe0ff */
        /* <DEDUP_REMOVED lines=18> */
[----:B------:R3:W2:Y:S01]  /*1f50*/  @!P1 LDG.E R233, [R10.64] ;  /* 0x000000120ae99981 */ /* 0x0006a2000c1e1900 */
[----:B------:R-:W-:Y:S01]  /*1f60*/  IMAD.MOV R5, RZ, RZ, -R5 ;  /* 0x000000ffff057224 */ /* 0x000fe200078e0a05 */
[----:B------:R-:W-:Y:S01]  /*1f70*/  UIMAD.WIDE.U32 UR16, UR10, UR4, URZ ;  /* 0x000000040a1072a5 */ /* 0x000fe2000f8e003f */
[----:B------:R-:W-:Y:S01]  /*1f80*/  SHF.R.S32.HI R8, RZ, 0x4, R4 ;  /* 0x00000004ff087819 */ /* 0x000fe20000011404 */
[----:B------:R-:W-:Y:S01]  /*1f90*/  UIMAD UR4, UR20, UR4, URZ ;  /* 0x00000004140472a4 */ /* 0x000fe2000f8e023f */
[----:B------:R-:W-:Y:S01]  /*1fa0*/  IMAD R234, R5, c[0x0][0x2b8], R234 ;  /* 0x0000ae0005ea7a24 */ /* 0x000fe200078e02ea */
[----:B------:R-:W-:Y:S01]  /*1fb0*/  ISETP.GE.AND P3, PT, R203, c[0x0][0x1d4], PT ;  /* 0x00007500cb007a0c */ /* 0x000fe20003f66270 */
[----:B------:R-:W-:Y:S01]  /*1fc0*/  IMAD.SHL.U32 R229, R12, 0x8, RZ ;  /* 0x000000080ce57824 */ /* 0x000fe200078e00ff */
[----:B------:R-:W-:Y:S01]  /*1fd0*/  UIMAD UR4, UR10, UR5, UR4 ;  /* 0x000000050a0472a4 */ /* 0x000fe2000f8e0204 */
[----:B------:R-:W-:Y:S01]  /*1fe0*/  LEA.HI R7, R4, R8, RZ, 0x1 ;  /* 0x0000000804077211 */ /* 0x000fe200078f08ff */
[----:B-1----:R-:W-:Y:S01]  /*1ff0*/  IMAD.WIDE.U32 R18, R234, c[0x0][0x208], RZ ;  /* 0x00008200ea127a25 */ /* 0x002fe200078e00ff */
[----:B------:R-:W-:Y:S01]  /*2000*/  SHF.R.S32.HI R20, RZ, 0x1f, R234 ;  /* 0x0000001fff147819 */ /* 0x000fe200000114ea */
[----:B------:R-:W-:Y:S01]  /*2010*/  UIADD3 UR9, UR17, UR4, URZ ;  /* 0x0000000411097290 */ /* 0x000fe2000fffe03f */
[----:B------:R-:W-:Y:S01]  /*2020*/  LOP3.LUT R7, R7, 0xfffffffe, RZ, 0xc0, !PT ;  /* 0xfffffffe07077812 */ /* 0x000fe200078ec0ff */
[----:B------:R-:W-:Y:S01]  /*2030*/  IMAD.U32 R80, RZ, RZ, UR21 ;  /* 0x00000015ff507e24 */ /* 0x000fe2000f8e00ff */
[----:B------:R-:W-:Y:S01]  /*2040*/  ULDC.64 UR4, c[0x0][0x210] ;  /* 0x0000840000047ab9 */ /* 0x000fe20000000a00 */
[C---:B------:R-:W-:Y:S01]  /*2050*/  IMAD R5, R20.reuse, c[0x0][0x1e0], RZ ;  /* 0x0000780014057a24 */ /* 0x040fe200078e02ff */
[----:B------:R-:W-:Y:S01]  /*2060*/  UIMAD UR20, UR20, UR4, URZ ;  /* 0x00000004141472a4 */ /* 0x000fe2000f8e023f */
[----:B------:R-:W-:Y:S01]  /*2070*/  IMAD R20, R20, c[0x0][0x208], RZ ;  /* 0x0000820014147a24 */ /* 0x000fe200078e02ff */
[----:B------:R-:W-:Y:S01]  /*2080*/  UIMAD.WIDE.U32 UR24, UR10, UR4, URZ ;  /* 0x000000040a1872a5 */ /* 0x000fe2000f8e003f */
[C---:B------:R-:W-:Y:S01]  /*2090*/  IMAD R5, R234.reuse, c[0x0][0x1e4], R5 ;  /* 0x00007900ea057a24 */ /* 0x040fe200078e0205 */
[----:B------:R-:W-:Y:S01]  /*20a0*/  UIMAD UR20, UR10, UR5, UR20 ;  /* 0x000000050a1472a4 */ /* 0x000fe2000f8e0214 */
[----:B------:R-:W-:Y:S01]  /*20b0*/  IMAD R20, R234, c[0x0][0x20c], R20 ;  /* 0x00008300ea147a24 */ /* 0x000fe200078e0214 */
[----:B------:R-:W-:Y:S01]  /*20c0*/  IADD3 R12, -R12, UR8, -R80 ;  /* 0x000000080c0c7c10 */ /* 0x000fe2000fffe950 */
[----:B------:R-:W-:Y:S01]  /*20d0*/  IMAD.IADD R7, R8, 0x1, -R7 ;  /* 0x0000000108077824 */ /* 0x000fe200078e0a07 */
[----:B------:R-:W-:Y:S01]  /*20e0*/  UIADD3 UR20, UR25, UR20, URZ ;  /* 0x0000001419147290 */ /* 0x000fe2000fffe03f */
[----:B---3--:R-:W-:Y:S01]  /*20f0*/  IMAD.WIDE.U32 R10, R234, c[0x0][0x1e0], RZ ;  /* 0x00007800ea0a7a25 */ /* 0x008fe200078e00ff */
[----:B------:R-:W-:Y:S01]  /*2100*/  ISETP.GE.AND P1, PT, R12, 0x1, PT ;  /* 0x000000010c00780c */ /* 0x000fe20003f26270 */
[----:B------:R-:W-:Y:S01]  /*2110*/  UISETP.GT.AND UP0, UPT, UR28, UR7, UPT ;  /* 0x000000071c00728c */ /* 0x000fe2000bf04270 */
[----:B------:R-:W-:Y:S01]  /*2120*/  ISETP.GE.AND P5, PT, R14, c[0x0][0x1d4], PT ;  /* 0x000075000e007a0c */ /* 0x000fe20003fa6270 */
[----:B------:R-:W-:Y:S01]  /*2130*/  IMAD.IADD R11, R11, 0x1, R5 ;  /* 0x000000010b0b7824 */ /* 0x000fe200078e0205 */
[----:B------:R-:W-:Y:S01]  /*2140*/  ISETP.GE.AND P4, PT, R13, c[0x0][0x1d4], PT ;  /* 0x000075000d007a0c */ /* 0x000fe20003f86270 */
[----:B------:R-:W-:Y:S01]  /*2150*/  IMAD.IADD R21, R19, 0x1, R20 ;  /* 0x0000000113157824 */ /* 0x000fe200078e0214 */
[----:B------:R-:W-:Y:S01]  /*2160*/  ISETP.GE.AND P6, PT, R0, c[0x0][0x1d4], PT ;  /* 0x0000750000007a0c */ /* 0x000fe20003fc6270 */
[----:B------:R-:W-:Y:S01]  /*2170*/  IMAD.MOV.U32 R20, RZ, RZ, R18 ;  /* 0x000000ffff147224 */ /* 0x000fe200078e0012 */
[----:B------:R-:W-:Y:S01]  /*2180*/  LEA.HI R86, R84, R83, RZ, 0x5 ;  /* 0x0000005354567211 */ /* 0x000fe200078f28ff */
[----:B------:R-:W-:Y:S01]  /*2190*/  IMAD.SHL.U32 R9, R9, 0x40, RZ ;  /* 0x0000004009097824 */ /* 0x000fe200078e00ff */
[----:B------:R-:W-:Y:S01]  /*21a0*/  ISETP.GE.AND P2, PT, R203, c[0x0][0x1d4], PT ;  /* 0x00007500cb007a0c */ /* 0x000fe20003f46270 */
[----:B------:R-:W-:Y:S01]  /*21b0*/  IMAD.SHL.U32 R81, R7, 0x8, RZ ;  /* 0x0000000807517824 */ /* 0x000fe200078e00ff */
[----:B------:R-:W-:Y:S01]  /*21c0*/  SHF.R.S32.HI R85, RZ, 0x5, R86 ;  /* 0x00000005ff557819 */ /* 0x000fe20000011456 */
[----:B------:R-:W-:Y:S01]  /*21d0*/  IMAD.SHL.U32 R82, R6, 0x40, RZ ;  /* 0x0000004006527824 */ /* 0x000fe200078e00ff */
[----:B------:R-:W-:-:S02]  /*21e0*/  LOP3.LUT R9, R9, 0x1c0, RZ, 0xc0, !PT ;  /* 0x000001c009097812 */ /* 0x000fc400078ec0ff */
[----:B------:R-:W-:Y:S02]  /*21f0*/  SEL R244, RZ, 0x10, P6 ;  /* 0x00000010fff47807 */ /* 0x000fe40003000000 */
[----:B------:R-:W-:Y:S02]  /*2200*/  LOP3.LUT R81, R9, 0x8, R81, 0xf8, !PT ;  /* 0x0000000809517812 */ /* 0x000fe400078ef851 */
[----:B------:R-:W-:Y:S02]  /*2210*/  LOP3.LUT R82, R82, 0xfffffe00, RZ, 0xc0, !PT ;  /* 0xfffffe0052527812 */ /* 0x000fe400078ec0ff */
[----:B------:R-:W-:Y:S02]  /*2220*/  IADD3 R238, R231, 0x100, RZ ;  /* 0x00000100e7ee7810 */ /* 0x000fe40007ffe0ff */
[----:B------:R-:W-:Y:S01]  /*2230*/  SHF.R.S32.HI R243, RZ, 0x1f, R202 ;  /* 0x0000001ffff37819 */ /* 0x000fe200000114ca */
[----:B------:R-:W-:Y:S01]  /*2240*/  IMAD R230, R85, 0x400, R82 ;  /* 0x0000040055e67824 */ /* 0x000fe200078e0252 */
[----:B------:R-:W-:-:S02]  /*2250*/  SHF.R.S32.HI R242, RZ, 0x1f, R201 ;  /* 0x0000001ffff27819 */ /* 0x000fc400000114c9 */
[----:B------:R-:W-:Y:S02]  /*2260*/  SHF.R.S32.HI R241, RZ, 0x1f, R200 ;  /* 0x0000001ffff17819 */ /* 0x000fe400000114c8 */
[----:B--2---:R-:W-:Y:S01]  /*2270*/  SHF.R.S32.HI R16, RZ, 0x1f, R233 ;  /* 0x0000001fff107819 */ /* 0x004fe200000114e9 */
[----:B------:R-:W-:-:S04]  /*2280*/  IMAD.WIDE.U32 R10, R233, c[0x0][0x1f0], R10 ;  /* 0x00007c00e90a7a25 */ /* 0x000fc800078e000a */
[----:B------:R-:W-:Y:S01]  /*2290*/  IMAD R5, R16, c[0x0][0x1f0], RZ ;  /* 0x00007c0010057a24 */ /* 0x000fe200078e02ff */
[----:B------:R-:W-:Y:S01]  /*22a0*/  IADD3 R4, P0, R10, UR16, RZ ;  /* 0x000000100a047c10 */ /* 0x000fe2000ff1e0ff */
[----:B------:R-:W-:Y:S02]  /*22b0*/  IMAD R16, R16, c[0x0][0x218], RZ ;  /* 0x0000860010107a24 */ /* 0x000fe400078e02ff */
[C---:B------:R-:W-:Y:S02]  /*22c0*/  IMAD R5, R233.reuse, c[0x0][0x1f4], R5 ;  /* 0x00007d00e9057a24 */ /* 0x040fe400078e0205 */
[----:B------:R-:W-:-:S03]  /*22d0*/  IMAD.WIDE.U32 R20, R233, c[0x0][0x218], R20 ;  /* 0x00008600e9147a25 */ /* 0x000fc600078e0014 */
[----:B------:R-:W-:Y:S01]  /*22e0*/  IADD3.X R5, R11, UR9, R5, P0, !PT ;  /* 0x000000090b057c10 */ /* 0x000fe200087fe405 */
[----:B------:R-:W-:Y:S01]  /*22f0*/  IMAD.SHL.U32 R11, R15, 0x40, RZ ;  /* 0x000000400f0b7824 */ /* 0x000fe200078e00ff */
[----:B------:R-:W-:Y:S01]  /*2300*/  LEA R10, P0, R4, c[0x0][0x1c8], 0x1 ;  /* 0x00007200040a7a11 */ /* 0x000fe200078008ff */
[----:B------:R-:W-:-:S03]  /*2310*/  IMAD R16, R233, c[0x0][0x21c], R16 ;  /* 0x00008700e9107a24 */ /* 0x000fc600078e0210 */
[----:B------:R-:W-:Y:S01]  /*2320*/  LEA.HI.X R4, R4, c[0x0][0x1cc], R5, 0x1, P0 ;  /* 0x0000730004047a11 */ /* 0x000fe200000f0c05 */
[----:B------:R-:W-:Y:S01]  /*2330*/  SHFL.IDX PT, R18, R10, RZ, 0x181f ;  /* 0x00181fff0a127589 */ /* 0x000fe200000e0000 */
[----:B------:R-:W-:Y:S02]  /*2340*/  LOP3.LUT R11, R11, 0x1c0, RZ, 0xc0, !PT ;  /* 0x000001c00b0b7812 */ /* 0x000fe400078ec0ff */
[----:B------:R-:W-:Y:S01]  /*2350*/  IADD3 R5, P0, R20, UR24, RZ ;  /* 0x0000001814057c10 */ /* 0x000fe2000ff1e0ff */
[----:B------:R-:W1:Y:S01]  /*2360*/  SHFL.IDX PT, R19, R4, RZ, 0x181f ;  /* 0x00181fff04137589 */ /* 0x000e6200000e0000 */
[----:B------:R-:W-:Y:S02]  /*2370*/  LOP3.LUT R229, R11, 0x8, R229, 0xf8, !PT ;  /* 0x000000080be57812 */ /* 0x000fe400078ef8e5 */
[----:B------:R-:W-:Y:S01]  /*2380*/  SHF.R.U32.HI R11, RZ, 0x3, R11 ;  /* 0x00000003ff0b7819 */ /* 0x000fe2000001160b */
[----:B------:R-:W-:Y:S01]  /*2390*/  SHFL.IDX PT, R10, R10, 0x1, 0x181f ;  /* 0x00381f000a0a7f89 */ /* 0x000fe200000e0000 */
[----:B------:R-:W-:-:S02]  /*23a0*/  IADD3.X R16, R21, UR20, R16, P0, !PT ;  /* 0x0000001415107c10 */ /* 0x000fc400087fe410 */
[----:B------:R-:W-:Y:S02]  /*23b0*/  LEA R8, P0, R5, c[0x0][0x1f8], 0x1 ;  /* 0x00007e0005087a11 */ /* 0x000fe400078008ff */
[----:B------:R-:W-:Y:S02]  /*23c0*/  LOP3.LUT R229, R229, R11, RZ, 0x3c, !PT ;  /* 0x0000000be5e57212 */ /* 0x000fe400078e3cff */
[----:B------:R-:W-:Y:S01]  /*23d0*/  LEA.HI.X R16, R5, c[0x0][0x1fc], R16, 0x1, P0 ;  /* 0x00007f0005107a11 */ /* 0x000fe200000f0c10 */
[----:B------:R-:W2:Y:S01]  /*23e0*/  SHFL.IDX PT, R11, R4, 0x1, 0x181f ;  /* 0x00381f00040b7f89 */ /* 0x000ea200000e0000 */
[----:B------:R-:W-:Y:S01]  /*23f0*/  LOP3.LUT P0, RZ, R15, 0x2, RZ, 0xc0, !PT ;  /* 0x000000020fff7812 */ /* 0x000fe2000780c0ff */
[----:B------:R-:W-:Y:S01]  /*2400*/  IMAD R229, R7, 0x200, R229 ;  /* 0x0000020007e57824 */ /* 0x000fe200078e02e5 */
[----:B------:R-:W-:Y:S01]  /*2410*/  SHF.R.U32.HI R7, RZ, 0x3, R9 ;  /* 0x00000003ff077819 */ /* 0x000fe20000011609 */
[----:B------:R-:W3:Y:S02]  /*2420*/  SHFL.IDX PT, R28, R8, RZ, 0x181f ;  /* 0x00181fff081c7589 */ /* 0x000ee400000e0000 */
[----:B------:R-:W-:Y:S01]  /*2430*/  IMAD.SHL.U32 R229, R229, 0x2, RZ ;  /* 0x00000002e5e57824 */ /* 0x000fe200078e00ff */
[----:B------:R-:W-:Y:S01]  /*2440*/  LOP3.LUT R81, R81, R7, RZ, 0x3c, !PT ;  /* 0x0000000751517212 */ /* 0x000fe200078e3cff */
[----:B------:R-:W4:Y:S01]  /*2450*/  SHFL.IDX PT, R5, R16, RZ, 0x181f ;  /* 0x00181fff10057589 */ /* 0x000f2200000e0000 */
[----:B------:R-:W-:-:S02]  /*2460*/  IMAD.WIDE R6, R200, 0x2, RZ ;  /* 0x00000002c8067825 */ /* 0x000fc400078e02ff */
[C---:B------:R-:W-:Y:S01]  /*2470*/  IADD3 R17, R229.reuse, 0x8100, RZ ;  /* 0x00008100e5117810 */ /* 0x040fe20007ffe0ff */
[----:B------:R-:W5:Y:S01]  /*2480*/  SHFL.IDX PT, R8, R8, 0x1, 0x181f ;  /* 0x00381f0008087f89 */ /* 0x000f6200000e0000 */
[----:B------:R-:W-:Y:S01]  /*2490*/  IADD3 R228, R229, 0x8120, RZ ;  /* 0x00008120e5e47810 */ /* 0x000fe20007ffe0ff */
[--C-:B-1----:R-:W-:Y:S01]  /*24a0*/  @P1 IMAD.WIDE R22, R203, 0x2, R18.reuse ;  /* 0x00000002cb161825 */ /* 0x102fe200078e0212 */
[----:B------:R-:W-:Y:S01]  /*24b0*/  @P0 IADD3 R228, R17, -0x20, RZ ;  /* 0xffffffe011e40810 */ /* 0x000fe20007ffe0ff */
[----:B------:R1:W1:Y:S01]  /*24c0*/  SHFL.IDX PT, R4, R16, 0x1, 0x181f ;  /* 0x00381f0010047f89 */ /* 0x00026200000e0000 */
[----:B------:R-:W-:Y:S01]  /*24d0*/  ISETP.GT.AND P0, PT, R12, 0x20, PT ;  /* 0x000000200c00780c */ /* 0x000fe20003f04270 */
[----:B------:R-:W-:Y:S01]  /*24e0*/  @P1 IMAD.WIDE R20, R202, 0x2, R18 ;  /* 0x00000002ca141825 */ /* 0x000fe200078e0212 */
[C---:B------:R-:W-:Y:S01]  /*24f0*/  IADD3 R219, R228.reuse, 0x800, RZ ;  /* 0x00000800e4db7810 */ /* 0x040fe20007ffe0ff */
[----:B------:R5:W-:Y:S01]  /*2500*/  @P1 LDGSTS.E.BYPASS.LTC128B.128 [R231+0x8100], [R22.64], !P3 ;  /* 0x0810000016e71fae */ /* 0x000be2000d901d52 */
[C---:B------:R-:W-:Y:S01]  /*2510*/  IADD3 R218, R228.reuse, 0x1000, RZ ;  /* 0x00001000e4da7810 */ /* 0x040fe20007ffe0ff */
[----:B------:R-:W-:Y:S01]  /*2520*/  IMAD.IADD R230, R81, 0x1, R230 ;  /* 0x0000000151e67824 */ /* 0x000fe200078e02e6 */
[C---:B------:R-:W-:Y:S01]  /*2530*/  IADD3 R217, R228.reuse, 0x1800, RZ ;  /* 0x00001800e4d97810 */ /* 0x040fe20007ffe0ff */
[----:B------:R3:W-:Y:S01]  /*2540*/  @P1 LDGSTS.E.BYPASS.LTC128B.128 [R231+0xa100], [R20.64], !P5 ;  /* 0x0a10000014e71fae */ /* 0x0007e2000e901d52 */
[----:B------:R-:W-:Y:S01]  /*2550*/  IADD3 R215, R228, 0x2000, RZ ;  /* 0x00002000e4d77810 */ /* 0x000fe20007ffe0ff */
[----:B------:R-:W-:Y:S01]  /*2560*/  IMAD.SHL.U32 R230, R230, 0x2, RZ ;  /* 0x00000002e6e67824 */ /* 0x000fe200078e00ff */
[----:B------:R-:W-:-:S02]  /*2570*/  IADD3 R214, R228, 0x2800, RZ ;  /* 0x00002800e4d67810 */ /* 0x000fc40007ffe0ff */
[C---:B------:R-:W-:Y:S01]  /*2580*/  IADD3 R213, R228.reuse, 0x3000, RZ ;  /* 0x00003000e4d57810 */ /* 0x040fe20007ffe0ff */
[----:B--2---:R-:W-:Y:S01]  /*2590*/  @P0 IMAD.WIDE R24, R201, 0x2, R10 ;  /* 0x00000002c9180825 */ /* 0x004fe200078e020a */
[C---:B------:R-:W-:Y:S02]  /*25a0*/  IADD3 R212, R228.reuse, 0x3800, RZ ;  /* 0x00003800e4d47810 */ /* 0x040fe40007ffe0ff */
[C---:B------:R-:W-:Y:S01]  /*25b0*/  IADD3 R211, R228.reuse, 0x4000, RZ ;  /* 0x00004000e4d37810 */ /* 0x040fe20007ffe0ff */
[--C-:B------:R-:W-:Y:S01]  /*25c0*/  IMAD R226, R3, 0x2, R230.reuse ;  /* 0x0000000203e27824 */ /* 0x100fe200078e02e6 */
[----:B------:R-:W-:Y:S01]  /*25d0*/  IADD3 R210, R228, 0x4800, RZ ;  /* 0x00004800e4d27810 */ /* 0x000fe20007ffe0ff */
[----:B------:R-:W-:Y:S01]  /*25e0*/  IMAD R225, R2, 0x2, R230 ;  /* 0x0000000202e17824 */ /* 0x000fe200078e02e6 */
[----:B------:R-:W-:Y:S01]  /*25f0*/  IADD3 R209, R228, 0x5000, RZ ;  /* 0x00005000e4d17810 */ /* 0x000fe20007ffe0ff */
[----:B------:R-:W-:Y:S01]  /*2600*/  IMAD R223, R2, 0x2, R226 ;  /* 0x0000000202df7824 */ /* 0x000fe200078e02e2 */
[C---:B------:R-:W-:Y:S01]  /*2610*/  IADD3 R208, R228.reuse, 0x5800, RZ ;  /* 0x00005800e4d07810 */ /* 0x040fe20007ffe0ff */
[----:B-1----:R-:W-:Y:S01]  /*2620*/  IMAD.WIDE R16, R203, 0x2, RZ ;  /* 0x00000002cb107825 */ /* 0x002fe200078e02ff */
[----:B------:R-:W-:-:S02]  /*2630*/  IADD3 R207, R228, 0x6000, RZ ;  /* 0x00006000e4cf7810 */ /* 0x000fc40007ffe0ff */
[C---:B------:R-:W-:Y:S02]  /*2640*/  IADD3 R206, R228.reuse, 0x6800, RZ ;  /* 0x00006800e4ce7810 */ /* 0x040fe40007ffe0ff */
[C---:B------:R-:W-:Y:S02]  /*2650*/  IADD3 R205, R228.reuse, 0x7000, RZ ;  /* 0x00007000e4cd7810 */ /* 0x040fe40007ffe0ff */
[----:B------:R-:W-:Y:S01]  /*2660*/  IADD3 R204, R228, 0x7800, RZ ;  /* 0x00007800e4cc7810 */ /* 0x000fe20007ffe0ff */
[----:B---3--:R-:W-:-:S04]  /*2670*/  @P1 IMAD.WIDE R20, R201, 0x2, R18 ;  /* 0x00000002c9141825 */ /* 0x008fc800078e0212 */
[----:B------:R-:W-:Y:S01]  /*2680*/  @P1 IMAD.WIDE R18, R200, 0x2, R18 ;  /* 0x00000002c8121825 */ /* 0x000fe200078e0212 */
[----:B------:R1:W-:Y:S04]  /*2690*/  @P1 LDGSTS.E.BYPASS.LTC128B.128 [R231+0xc100], [R20.64], !P4 ;  /* 0x0c10000014e71fae */ /* 0x0003e8000e101d52 */
[----:B------:R2:W-:Y:S01]  /*26a0*/  @P1 LDGSTS.E.BYPASS.LTC128B.128 [R231+0xe100], [R18.64], !P6 ;  /* 0x0e10000012e71fae */ /* 0x0005e2000f101d52 */
[----:B------:R-:W-:-:S05]  /*26b0*/  IADD3 R38, P1, R28, R16, RZ ;  /* 0x000000101c267210 */ /* 0x000fca0007f3e0ff */
[----:B----4-:R-:W-:Y:S01]  /*26c0*/  IMAD.X R39, R5, 0x1, R17, P1 ;  /* 0x0000000105277824 */ /* 0x010fe200008e0611 */
[----:B-----5:R-:W-:-:S05]  /*26d0*/  IADD3 R22, P1, R16, R8, RZ ;  /* 0x0000000810167210 */ /* 0x020fca0007f3e0ff */
[----:B------:R-:W-:Y:S02]  /*26e0*/  IMAD.X R23, R17, 0x1, R4, P1 ;  /* 0x0000000111177824 */ /* 0x000fe400008e0604 */
[----:B------:R-:W-:-:S05]  /*26f0*/  IMAD.WIDE R16, R202, 0x2, RZ ;  /* 0x00000002ca107825 */ /* 0x000fca00078e02ff */
[----:B------:R-:W-:Y:S01]  /*2700*/  IADD3 R36, P1, R28, R16, RZ ;  /* 0x000000101c247210 */ /* 0x000fe20007f3e0ff */
[----:B-1----:R-:W-:-:S04]  /*2710*/  @P0 IMAD.WIDE R20, R203, 0x2, R10 ;  /* 0x00000002cb140825 */ /* 0x002fc800078e020a */
[--C-:B--2---:R-:W-:Y:S01]  /*2720*/  @P0 IMAD.WIDE R18, R202, 0x2, R10.reuse ;  /* 0x00000002ca120825 */ /* 0x104fe200078e020a */
[----:B------:R1:W-:Y:S03]  /*2730*/  @P0 LDGSTS.E.BYPASS.LTC128B.128 [R231+0x9100], [R20.64], !P3 ;  /* 0x0910000014e70fae */ /* 0x0003e6000d901d52 */
[----:B------:R-:W-:Y:S01]  /*2740*/  @P0 IMAD.WIDE R10, R200, 0x2, R10 ;  /* 0x00000002c80a0825 */ /* 0x000fe200078e020a */
[----:B------:R2:W-:Y:S03]  /*2750*/  @P0 LDGSTS.E.BYPASS.LTC128B.128 [R231+0xb100], [R18.64], !P5 ;  /* 0x0b10000012e70fae */ /* 0x0005e6000e901d52 */
[----:B------:R-:W-:Y:S01]  /*2760*/  IMAD.X R37, R5, 0x1, R17, P1 ;  /* 0x0000000105257824 */ /* 0x000fe200008e0611 */
[----:B------:R3:W-:Y:S04]  /*2770*/  @P0 LDGSTS.E.BYPASS.LTC128B.128 [R231+0xd100], [R24.64], !P4 ;  /* 0x0d10000018e70fae */ /* 0x0007e8000e101d52 */
[----:B------:R4:W-:Y:S04]  /*2780*/  @P0 LDGSTS.E.BYPASS.LTC128B.128 [R231+0xf100], [R10.64], !P6 ;  /* 0x0f1000000ae70fae */ /* 0x0009e8000f101d52 */
[----:B------:R-:W0:Y:S01]  /*2790*/  LDGDEPBAR ;  /* 0x00000000000079af */ /* 0x000e220000000000 */
[----:B-1----:R-:W-:-:S05]  /*27a0*/  IADD3 R20, P0, R16, R8, RZ ;  /* 0x0000000810147210 */ /* 0x002fca0007f1e0ff */
[----:B------:R-:W-:Y:S02]  /*27b0*/  IMAD.X R21, R17, 0x1, R4, P0 ;  /* 0x0000000111157824 */ /* 0x000fe400000e0604 */
[----:B----4-:R-:W-:Y:S01]  /*27c0*/  IMAD.WIDE R10, R201, 0x2, RZ ;  /* 0x00000002c90a7825 */ /* 0x010fe200078e02ff */
[----:B------:R-:W-:-:S04]  /*27d0*/  DEPBAR.LE SB0, 0x1 ;  /* 0x000080400000791a */ /* 0x000fc80000000000 */
[----:B------:R-:W-:Y:S01]  /*27e0*/  IADD3 R30, P1, R28, R10, RZ ;  /* 0x0000000a1c1e7210 */ /* 0x000fe20007f3e0ff */
[----:B------:R-:W-:-:S04]  /*27f0*/  DEPBAR.LE SB0, 0x0 ;  /* 0x000080000000791a */ /* 0x000fc80000000000 */
[----:B------:R-:W-:Y:S01]  /*2800*/  BAR.SYNC.DEFER_BLOCKING 0x0 ;  /* 0x0000000000007b1d */ /* 0x000fe20000010000 */
[----:B------:R-:W-:Y:S01]  /*2810*/  IADD3 R10, P0, R10, R8, RZ ;  /* 0x000000080a0a7210 */ /* 0x000fe20007f1e0ff */
[----:B------:R-:W-:Y:S01]  /*2820*/  IMAD.X R31, R5, 0x1, R11, P1 ;  /* 0x00000001051f7824 */ /* 0x000fe200008e060b */
[----:B------:R-:W-:-:S03]  /*2830*/  IADD3 R28, P1, R28, R6, RZ ;  /* 0x000000061c1c7210 */ /* 0x000fc60007f3e0ff */
[----:B------:R-:W-:Y:S01]  /*2840*/  IMAD.X R11, R11, 0x1, R4, P0 ;  /* 0x000000010b0b7824 */ /* 0x000fe200000e0604 */
[----:B------:R-:W-:Y:S01]  /*2850*/  IADD3 R8, P0, R6, R8, RZ ;  /* 0x0000000806087210 */ /* 0x000fe20007f1e0ff */
[----:B------:R-:W-:Y:S01]  /*2860*/  IMAD.X R29, R5, 0x1, R7, P1 ;  /* 0x00000001051d7824 */ /* 0x000fe200008e0607 */
[----:B------:R-:W-:-:S03]  /*2870*/  ISETP.GE.AND P1, PT, R14, c[0x0][0x1d4], PT ;  /* 0x000075000e007a0c */ /* 0x000fc60003f26270 */
[----:B------:R-:W-:Y:S01]  /*2880*/  IMAD.X R9, R7, 0x1, R4, P0 ;  /* 0x0000000107097824 */ /* 0x000fe200000e0604 */
[C---:B------:R-:W-:Y:S02]  /*2890*/  ISETP.LT.OR P0, PT, R12.reuse, 0x1, P2 ;  /* 0x000000010c00780c */ /* 0x040fe40001701670 */
[----:B------:R-:W-:Y:S01]  /*28a0*/  ISETP.GE.AND P2, PT, R13, c[0x0][0x1d4], PT ;  /* 0x000075000d007a0c */ /* 0x000fe20003f46270 */
[----:B------:R-:W-:Y:S04]  /*28b0*/  LDSM.16.M88.4 R68, [R230+0x10100] ;  /* 0x01010000e644783b */ /* 0x000fe80000000200 */
[----:B------:R-:W-:Y:S04]  /*28c0*/  LDSM.16.M88.4 R48, [R226+0x10100] ;  /* 0x01010000e230783b */ /* 0x000fe80000000200 */
[----:B------:R-:W1:Y:S04]  /*28d0*/  LDSM.16.M88.4 R40, [R229+0x8100] ;  /* 0x00810000e528783b */ /* 0x000e680000000200 */
[----:B------:R-:W-:Y:S04]  /*28e0*/  LDSM.16.M88.4 R32, [R229+0x8900] ;  /* 0x00890000e520783b */ /* 0x000fe80000000200 */
[----:B---3--:R-:W-:Y:S04]  /*28f0*/  LDSM.16.M88.4 R24, [R229+0x9100] ;  /* 0x00910000e518783b */ /* 0x008fe80000000200 */
[----:B------:R-:W-:Y:S04]  /*2900*/  LDSM.16.M88.4 R4, [R229+0x9900] ;  /* 0x00990000e504783b */ /* 0x000fe80000000200 */
[----:B------:R-:W3:Y:S04]  /*2910*/  LDSM.16.M88.4 R56, [R228] ;  /* 0x00000000e438783b */ /* 0x000ee80000000200 */
[----:B--2---:R-:W2:Y:S04]  /*2920*/  LDSM.16.M88.4 R16, [R228+0x800] ;  /* 0x00080000e410783b */ /* 0x004ea80000000200 */
[----:B------:R-:W4:Y:S04]  /*2930*/  LDSM.16.M88.4 R60, [R228+0x1000] ;  /* 0x00100000e43c783b */ /* 0x000f280000000200 */
[----:B------:R-:W5:Y:S04]  /*2940*/  LDSM.16.M88.4 R52, [R228+0x1800] ;  /* 0x00180000e434783b */ /* 0x000f680000000200 */
[----:B------:R-:W-:Y:S01]  /*2950*/  @!PT LDS RZ, [RZ] ;  /* 0x00000000fffff984 */ /* 0x000fe20000000800 */
[----:B------:R-:W-:Y:S01]  /*2960*/  @!PT LDS RZ, [RZ] ;  /* 0x00000000fffff984 */ /* 0x000fe20000000800 */
[----:B------:R-:W-:Y:S01]  /*2970*/  @!PT LDS RZ, [RZ] ;  /* 0x00000000fffff984 */ /* 0x000fe20000000800 */
[----:B------:R2:W-:Y:S01]  /*2980*/  LDGSTS.E.BYPASS.LTC128B.128 [R231+0x100], [R38.64], !P0 ;  /* 0x0010000026e77fae */ /* 0x0005e2000c101d52 */
[C---:B------:R-:W-:Y:S01]  /*2990*/  ISETP.LT.OR P0, PT, R12.reuse, 0x1, P1 ;  /* 0x000000010c00780c */ /* 0x040fe20000f01670 */
[C---:B-1----:R-:W-:Y:S11]  /*29a0*/  HMMA.16816.F32.BF16 R44, R68.reuse, R40, RZ ;  /* 0x00000028442c723c */ /* 0x042ff600000418ff */
[----:B------:R-:W-:Y:S01]  /*29b0*/  @!UPT UIADD3 URZ, URZ, URZ, URZ ;  /* 0x0000003f3f3ff290 */ /* 0x000fe2000fffe03f */
[----:B------:R2:W-:Y:S01]  /*29c0*/  LDGSTS.E.BYPASS.LTC128B.128 [R231+0x2100], [R36.64], !P0 ;  /* 0x0210000024e77fae */ /* 0x0005e2000c101d52 */
[----:B------:R-:W-:Y:S01]  /*29d0*/  ISETP.LT.OR P0, PT, R12, 0x1, P2 ;  /* 0x000000010c00780c */ /* 0x000fe20001701670 */
[----:B------:R-:W-:Y:S01]  /*29e0*/  HMMA.16816.F32.BF16 R40, R68, R42, RZ ;  /* 0x0000002a4428723c */ /* 0x000fe200000418ff */
[----:B------:R-:W-:Y:S01]  /*29f0*/  ISETP.GE.AND P2, PT, R0, c[0x0][0x1d4], PT ;  /* 0x0000750000007a0c */ /* 0x000fe20003f46270 */
[----:B------:R-:W-:-:S10]  /*2a00*/  IMAD.MOV.U32 R0, RZ, RZ, 0x40 ;  /* 0x00000040ff007424 */ /* 0x000fd400078e00ff */
[----:B------:R1:W-:Y:S01]  /*2a10*/  LDGSTS.E.BYPASS.LTC128B.128 [R231+0x4100], [R30.64], !P0 ;  /* 0x041000001ee77fae */ /* 0x0003e2000c101d52 */
[----:B------:R-:W-:Y:S01]  /*2a20*/  ISETP.LT.OR P0, PT, R12, 0x1, P2 ;  /* 0x000000010c00780c */ /* 0x000fe20001701670 */
[C---:B---3--:R-:W-:Y:S10]  /*2a30*/  HMMA.16816.F32.BF16 R44, R48.reuse, R56, R44 ;  /* 0x00000038302c723c */ /* 0x048ff4000004182c */
[----:B------:R-:W-:Y:S02]  /*2a40*/  HMMA.16816.F32.BF16 R40, R48, R58, R40 ;  /* 0x0000003a3028723c */ /* 0x000fe40000041828 */
[----:B------:R1:W-:Y:S01]  /*2a50*/  LDGSTS.E.BYPASS.LTC128B.128 [R231+0x6100], [R28.64], !P0 ;  /* 0x061000001ce77fae */ /* 0x0003e2000c101d52 */
[----:B------:R-:W-:-:S04]  /*2a60*/  ISETP.GE.AND P0, PT, R203, c[0x0][0x1d4], PT ;  /* 0x00007500cb007a0c */ /* 0x000fc80003f06270 */
[C---:B------:R-:W-:Y:S01]  /*2a70*/  ISETP.LT.OR P0, PT, R12.reuse, 0x21, P0 ;  /* 0x000000210c00780c */ /* 0x040fe20000701670 */
[C---:B--2---:R-:W-:Y:S08]  /*2a80*/  HMMA.16816.F32.BF16 R36, R68.reuse, R32, RZ ;  /* 0x000000204424723c */ /* 0x044ff000000418ff */
[----:B------:R-:W-:Y:S04]  /*2a90*/  HMMA.16816.F32.BF16 R32, R68, R34, RZ ;  /* 0x000000224420723c */ /* 0x000fe800000418ff */
[----:B------:R2:W-:Y:S01]  /*2aa0*/  LDGSTS.E.BYPASS.LTC128B.128 [R231+0x1100], [R22.64], !P0 ;  /* 0x0110000016e77fae */ /* 0x0005e2000c101d52 */
[----:B------:R-:W-:-:S02]  /*2ab0*/  ISETP.LT.OR P0, PT, R12, 0x21, P1 ;  /* 0x000000210c00780c */ /* 0x000fc40000f01670 */
[----:B------:R-:W-:-:S04]  /*2ac0*/  ISETP.GE.AND P1, PT, R13, c[0x0][0x1d4], PT ;  /* 0x000075000d007a0c */ /* 0x000fc80003f26270 */
[----:B------:R-:W-:Y:S01]  /*2ad0*/  ISETP.LT.OR P1, PT, R12, 0x21, P1 ;  /* 0x000000210c00780c */ /* 0x000fe20000f21670 */
[C---:B-1----:R-:W-:Y:S06]  /*2ae0*/  HMMA.16816.F32.BF16 R28, R68.reuse, R24, RZ ;  /* 0x00000018441c723c */ /* 0x042fec00000418ff */
[----:B------:R2:W-:Y:S01]  /*2af0*/  LDGSTS.E.BYPASS.LTC128B.128 [R231+0x3100], [R20.64], !P0 ;  /* 0x0310000014e77fae */ /* 0x0005e2000c101d52 */
[----:B------:R-:W-:Y:S01]  /*2b00*/  LOP3.LUT P0, RZ, R15, 0x4, RZ, 0xc0, !PT ;  /* 0x000000040fff7812 */ /* 0x000fe2000780c0ff */
[----:B------:R-:W-:Y:S03]  /*2b10*/  HMMA.16816.F32.BF16 R24, R68, R26, RZ ;  /* 0x0000001a4418723c */ /* 0x000fe600000418ff */
[----:B------:R-:W-:Y:S01]  /*2b20*/  SEL R0, R0, 0xffffffc0, !P0 ;  /* 0xffffffc000007807 */ /* 0x000fe20004000000 */
[----:B------:R1:W-:Y:S01]  /*2b30*/  LDGSTS.E.BYPASS.LTC128B.128 [R231+0x5100], [R10.64], !P1 ;  /* 0x051000000ae77fae */ /* 0x0003e2000c901d52 */
[----:B------:R-:W-:-:S02]  /*2b40*/  ISETP.LT.OR P0, PT, R12, 0x21, P2 ;  /* 0x000000210c00780c */ /* 0x000fc40001701670 */
[----:B------:R-:W-:Y:S01]  /*2b50*/  ISETP.GT.AND P2, PT, R235, 0x3f, PT ;  /* 0x0000003feb00780c */ /* 0x000fe20003f44270 */
[----:B------:R-:W-:Y:S01]  /*2b60*/  IMAD.IADD R224, R229, 0x1, R0 ;  /* 0x00000001e5e07824 */ /* 0x000fe200078e0200 */
[----:B------:R-:W-:Y:S01]  /*2b70*/  HMMA.16816.F32.BF16 R36, R48, R16, R36 ;  /* 0x000000103024723c */ /* 0x000fe20000041824 */
[----:B------:R-:W-:-:S07]  /*2b80*/  IMAD.IADD R216, R0, 0x1, R228 ;  /* 0x0000000100d87824 */ /* 0x000fce00078e02e4 */
[----:B------:R-:W-:Y:S01]  /*2b90*/  HMMA.16816.F32.BF16 R32, R48, R18, R32 ;  /* 0x000000123020723c */ /* 0x000fe20000041820 */
[----:B------:R1:W-:Y:S01]  /*2ba0*/  LDGSTS.E.BYPASS.LTC128B.128 [R231+0x7100], [R8.64], !P0 ;  /* 0x0710000008e77fae */ /* 0x0003e2000c101d52 */
[----:B------:R-:W-:-:S03]  /*2bb0*/  PLOP3.LUT P0, PT, PT, PT, UP0, 0x40, 0x0 ;  /* 0x000000000000781c */ /* 0x000fc60003f0e808 */
[----:B------:R-:W-:Y:S03]  /*2bc0*/  LDSM.16.M88.4 R12, [R224+0x8900] ;  /* 0x00890000e00c783b */ /* 0x000fe60000000200 */
[C---:B--2---:R-:W-:Y:S01]  /*2bd0*/  HMMA.16816.F32.BF16 R20, R68.reuse, R4, RZ ;  /* 0x000000044414723c */ /* 0x044fe200000418ff */
[----:B------:R-:W-:Y:S04]  /*2be0*/  LDSM.16.M88.4 R56, [R224+0x9100] ;  /* 0x00910000e038783b */ /* 0x000fe80000000200 */
[----:B------:R-:W-:Y:S03]  /*2bf0*/  LDSM.16.M88.4 R16, [R224+0x9900] ;  /* 0x00990000e010783b */ /* 0x000fe60000000200 */
[----:B------:R-:W-:Y:S01]  /*2c00*/  HMMA.16816.F32.BF16 R68, R68, R6, RZ ;  /* 0x000000064444723c */ /* 0x000fe200000418ff */
[----:B------:R-:W2:Y:S04]  /*2c10*/  LDSM.16.M88.4 R4, [R225+0x10100] ;  /* 0x01010000e104783b */ /* 0x000ea80000000200 */
[----:B------:R-:W-:Y:S03]  /*2c20*/  LDSM.16.M88.4 R72, [R216+0x3000] ;  /* 0x00300000d848783b */ /* 0x000fe60000000200 */
[C---:B----4-:R-:W-:Y:S01]  /*2c30*/  HMMA.16816.F32.BF16 R28, R48.reuse, R60, R28 ;  /* 0x0000003c301c723c */ /* 0x050fe2000004181c */
[----:B------:R-:W-:Y:S04]  /*2c40*/  LDSM.16.M88.4 R64, [R229+0xd100] ;  /* 0x00d10000e540783b */ /* 0x000fe80000000200 */
[----:B-1----:R-:W1:Y:S03]  /*2c50*/  LDSM.16.M88.4 R8, [R224+0x8100] ;  /* 0x00810000e008783b */ /* 0x002e660000000200 */
[C---:B------:R-:W-:Y:S01]  /*2c60*/  HMMA.16816.F32.BF16 R24, R48.reuse, R62, R24 ;  /* 0x0000003e3018723c */ /* 0x040fe20000041818 */
[----:B------:R-:W-:Y:S04]  /*2c70*/  LDSM.16.M88.4 R60, [R224+0xb900] ;  /* 0x00b90000e03c783b */ /* 0x000fe80000000200 */
[----:B------:R-:W-:Y:S03]  /*2c80*/  LDSM.16.M88.4 R76, [R224+0xd900] ;  /* 0x00d90000e04c783b */ /* 0x000fe60000000200 */
[C---:B-----5:R-:W-:Y:S01]  /*2c90*/  HMMA.16816.F32.BF16 R20, R48.reuse, R52, R20 ;  /* 0x000000343014723c */ /* 0x060fe20000041814 */
[----:B------:R-:W0:Y:S07]  /*2ca0*/  LDGDEPBAR ;  /* 0x00000000000079af */ /* 0x000e2e0000000000 */
[----:B------:R-:W-:Y:S01]  /*2cb0*/  HMMA.16816.F32.BF16 R68, R48, R54, R68 ;  /* 0x000000363044723c */ /* 0x000fe20000041844 */
[----:B------:R-:W-:Y:S04]  /*2cc0*/  LDSM.16.M88.4 R48, [R223+0x10100] ;  /* 0x01010000df30783b */ /* 0x000fe80000000200 */
[----:B------:R-:W3:Y:S03]  /*2cd0*/  LDSM.16.M88.4 R52, [R216+0x800] ;  /* 0x00080000d834783b */ /* 0x000ee60000000200 */
[C---:B--2---:R-:W-:Y:S08]  /*2ce0*/  HMMA.16816.F32.BF16 R36, R4.reuse, R12, R36 ;  /* 0x0000000c0424723c */ /* 0x044ff00000041824 */
[C---:B------:R-:W-:Y:S01]  /*2cf0*/  HMMA.16816.F32.BF16 R32, R4.reuse, R14, R32 ;  /* 0x0000000e0420723c */ /* 0x040fe20000041820 */
[----:B------:R-:W-:Y:S07]  /*2d00*/  LDSM.16.M88.4 R12, [R216+0x1000] ;  /* 0x00100000d80c783b */ /* 0x000fee0000000200 */
[C---:B-1----:R-:W-:Y:S08]  /*2d10*/  HMMA.16816.F32.BF16 R44, R4.reuse, R8, R44 ;  /* 0x00000008042c723c */ /* 0x042ff0000004182c */
[C---:B------:R-:W-:Y:S01]  /*2d20*/  HMMA.16816.F32.BF16 R40, R4.reuse, R10, R40 ;  /* 0x0000000a0428723c */ /* 0x040fe20000041828 */
[----:B------:R-:W1:Y:S07]  /*2d30*/  LDSM.16.M88.4 R8, [R216] ;  /* 0x00000000d808783b */ /* 0x000e6e0000000200 */
[C---:B------:R-:W-:Y:S08]  /*2d40*/  HMMA.16816.F32.BF16 R28, R4.reuse, R56, R28 ;  /* 0x00000038041c723c */ /* 0x040ff0000004181c */
[C---:B------:R-:W-:Y:S01]  /*2d50*/  HMMA.16816.F32.BF16 R24, R4.reuse, R58, R24 ;  /* 0x0000003a0418723c */ /* 0x040fe20000041818 */
[----:B------:R-:W2:Y:S07]  /*2d60*/  LDSM.16.M88.4 R56, [R216+0x1800] ;  /* 0x00180000d838783b */ /* 0x000eae0000000200 */
[C---:B------:R-:W-:Y:S08]  /*2d70*/  HMMA.16816.F32.BF16 R20, R4.reuse, R16, R20 ;  /* 0x000000100414723c */ /* 0x040ff00000041814 */
[----:B------:R-:W-:Y:S01]  /*2d80*/  HMMA.16816.F32.BF16 R68, R4, R18, R68 ;  /* 0x000000120444723c */ /* 0x000fe20000041844 */
[----:B------:R-:W-:Y:S04]  /*2d90*/  LDSM.16.M88.4 R4, [R230+0x14100] ;  /* 0x01410000e604783b */ /* 0x000fe80000000200 */
[----:B------:R-:W4:Y:S03]  /*2da0*/  LDSM.16.M88.4 R16, [R229+0xa100] ;  /* 0x00a10000e510783b */ /* 0x000f260000000200 */
[C---:B---3--:R-:W-:Y:S08]  /*2db0*/  HMMA.16816.F32.BF16 R36, R48.reuse, R52, R36 ;  /* 0x000000343024723c */ /* 0x048ff00000041824 */
[C---:B-1----:R-:W-:Y:S08]  /*2dc0*/  HMMA.16816.F32.BF16 R44, R48.reuse, R8, R44 ;  /* 0x00000008302c723c */ /* 0x042ff0000004182c */
[C---:B------:R-:W-:Y:S01]  /*2dd0*/  HMMA.16816.F32.BF16 R40, R48.reuse, R10, R40 ;  /* 0x0000000a3028723c */ /* 0x040fe20000041828 */
[----:B------:R-:W1:Y:S07]  /*2de0*/  LDSM.16.M88.4 R8, [R229+0xa900] ;  /* 0x00a90000e508783b */ /* 0x000e6e0000000200 */
[C---:B------:R-:W-:Y:S01]  /*2df0*/  HMMA.16816.F32.BF16 R32, R48.reuse, R54, R32 ;  /* 0x000000363020723c */ /* 0x040fe20000041820 */
[----:B------:R-:W3:Y:S07]  /*2e00*/  LDSM.16.M88.4 R52, [R229+0xb100] ;  /* 0x00b10000e534783b */ /* 0x000eee0000000200 */
[C---:B------:R-:W-:Y:S08]  /*2e10*/  HMMA.16816.F32.BF16 R28, R48.reuse, R12, R28 ;  /* 0x0000000c301c723c */ /* 0x040ff0000004181c */
[C---:B------:R-:W-:Y:S01]  /*2e20*/  HMMA.16816.F32.BF16 R24, R48.reuse, R14, R24 ;  /* 0x0000000e3018723c */ /* 0x040fe20000041818 */
[----:B------:R-:W5:Y:S07]  /*2e30*/  LDSM.16.M88.4 R12, [R229+0xb900] ;  /* 0x00b90000e50c783b */ /* 0x000f6e0000000200 */
[C---:B--2---:R-:W-:Y:S08]  /*2e40*/  HMMA.16816.F32.BF16 R20, R48.reuse, R56, R20 ;  /* 0x000000383014723c */ /* 0x044ff00000041814 */
[----:B------:R-:W-:Y:S01]  /*2e50*/  HMMA.16816.F32.BF16 R68, R48, R58, R68 ;  /* 0x0000003a3044723c */ /* 0x000fe20000041844 */
[----:B------:R-:W-:Y:S04]  /*2e60*/  LDSM.16.M88.4 R48, [R228+0x2000] ;  /* 0x00200000e430783b */ /* 0x000fe80000000200 */
[----:B------:R-:W-:Y:S03]  /*2e70*/  LDSM.16.M88.4 R56, [R228+0x3000] ;  /* 0x00300000e438783b */ /* 0x000fe60000000200 */
[C---:B----4-:R-:W-:Y:S08]  /*2e80*/  HMMA.16816.F32.BF16 R44, R4.reuse, R16, R44 ;  /* 0x00000010042c723c */ /* 0x050ff0000004182c */
        /* <DEDUP_REMOVED lines=10> */
[----:B------:R-:W-:Y:S04]  /*2f30*/  LDSM.16.M88.4 R12, [R225+0x14100] ;  /* 0x01410000e10c783b */ /* 0x000fe80000000200 */
[----:B------:R-:W4:Y:S03]  /*2f40*/  LDSM.16.M88.4 R4, [R224+0xa100] ;  /* 0x00a10000e004783b */ /* 0x000f260000000200 */
        /* <DEDUP_REMOVED lines=16> */
[C---:B--2---:R-:W-:Y:S08]  /*3050*/  HMMA.16816.F32.BF16 R36, R12.reuse, R48, R36 ;  /* 0x000000300c24723c */ /* 0x044ff00000041824 */
[C---:B------:R-:W-:Y:S01]  /*3060*/  HMMA.16816.F32.BF16 R32, R12.reuse, R50, R32 ;  /* 0x000000320c20723c */ /* 0x040fe20000041820 */
[----:B------:R-:W-:Y:S07]  /*3070*/  LDSM.16.M88.4 R48, [R229+0xc100] ;  /* 0x00c10000e530783b */ /* 0x000fee0000000200 */
[C---:B-1----:R-:W-:Y:S08]  /*3080*/  HMMA.16816.F32.BF16 R28, R12.reuse, R8, R28 ;  /* 0x000000080c1c723c */ /* 0x042ff0000004181c */
[C---:B------:R-:W-:Y:S01]  /*3090*/  HMMA.16816.F32.BF16 R24, R12.reuse, R10, R24 ;  /* 0x0000000a0c18723c */ /* 0x040fe20000041818 */
[----:B------:R-:W1:Y:S07]  /*30a0*/  LDSM.16.M88.4 R8, [R230+0x18100] ;  /* 0x01810000e608783b */ /* 0x000e6e0000000200 */
[C---:B------:R-:W-:Y:S08]  /*30b0*/  HMMA.16816.F32.BF16 R20, R12.reuse, R60, R20 ;  /* 0x0000003c0c14723c */ /* 0x040ff00000041814 */
[----:B------:R-:W-:Y:S01]  /*30c0*/  HMMA.16816.F32.BF16 R68, R12, R62, R68 ;  /* 0x0000003e0c44723c */ /* 0x000fe20000041844 */
[----:B------:R-:W2:Y:S04]  /*30d0*/  LDSM.16.M88.4 R12, [R229+0xc900] ;  /* 0x00c90000e50c783b */ /* 0x000ea80000000200 */
[----:B------:R-:W5:Y:S03]  /*30e0*/  LDSM.16.M88.4 R60, [R229+0xd900] ;  /* 0x00d90000e53c783b */ /* 0x000f660000000200 */
[C---:B---3--:R-:W-:Y:S08]  /*30f0*/  HMMA.16816.F32.BF16 R44, R52.reuse, R16, R44 ;  /* 0x00000010342c723c */ /* 0x048ff0000004182c */
[C---:B------:R-:W-:Y:S01]  /*3100*/  HMMA.16816.F32.BF16 R40, R52.reuse, R18, R40 ;  /* 0x000000123428723c */ /* 0x040fe20000041828 */
[----:B------:R-:W-:Y:S07]  /*3110*/  LDSM.16.M88.4 R16, [R226+0x18100] ;  /* 0x01810000e210783b */ /* 0x000fee0000000200 */
[C---:B----4-:R-:W-:Y:S08]  /*3120*/  HMMA.16816.F32.BF16 R36, R52.reuse, R4, R36 ;  /* 0x000000043424723c */ /* 0x050ff00000041824 */
[C---:B------:R-:W-:Y:S01]  /*3130*/  HMMA.16816.F32.BF16 R32, R52.reuse, R6, R32 ;  /* 0x000000063420723c */ /* 0x040fe20000041820 */
[----:B------:R-:W3:Y:S07]  /*3140*/  LDSM.16.M88.4 R4, [R228+0x4000] ;  /* 0x00400000e404783b */ /* 0x000eee0000000200 */
[C---:B------:R-:W-:Y:S08]  /*3150*/  HMMA.16816.F32.BF16 R28, R52.reuse, R72, R28 ;  /* 0x00000048341c723c */ /* 0x040ff0000004181c */
[C---:B------:R-:W-:Y:S01]  /*3160*/  HMMA.16816.F32.BF16 R24, R52.reuse, R74, R24 ;  /* 0x0000004a3418723c */ /* 0x040fe20000041818 */
[----:B------:R-:W-:Y:S07]  /*3170*/  LDSM.16.M88.4 R72, [R225+0x18100] ;  /* 0x01810000e148783b */ /* 0x000fee0000000200 */
[C---:B------:R-:W-:Y:S08]  /*3180*/  HMMA.16816.F32.BF16 R20, R52.reuse, R56, R20 ;  /* 0x000000383414723c */ /* 0x040ff00000041814 */
[----:B------:R-:W-:Y:S01]  /*3190*/  HMMA.16816.F32.BF16 R68, R52, R58, R68 ;  /* 0x0000003a3444723c */ /* 0x000fe20000041844 */
[----:B------:R-:W4:Y:S04]  /*31a0*/  LDSM.16.M88.4 R56, [R228+0x4800] ;  /* 0x00480000e438783b */ /* 0x000f280000000200 */
[----:B------:R-:W3:Y:S03]  /*31b0*/  LDSM.16.M88.4 R52, [R228+0x5000] ;  /* 0x00500000e434783b */ /* 0x000ee60000000200 */
[C---:B-1----:R-:W-:Y:S08]  /*31c0*/  HMMA.16816.F32.BF16 R44, R8.reuse, R48, R44 ;  /* 0x00000030082c723c */ /* 0x042ff0000004182c */
[C---:B------:R-:W-:Y:S01]  /*31d0*/  HMMA.16816.F32.BF16 R40, R8.reuse, R50, R40 ;  /* 0x000000320828723c */ /* 0x040fe20000041828 */
[----:B------:R-:W1:Y:S07]  /*31e0*/  LDSM.16.M88.4 R48, [R228+0x5800] ;  /* 0x00580000e430783b */ /* 0x000e6e0000000200 */
[C---:B--2---:R-:W-:Y:S08]  /*31f0*/  HMMA.16816.F32.BF16 R36, R8.reuse, R12, R36 ;  /* 0x0000000c0824723c */ /* 0x044ff00000041824 */
[C---:B------:R-:W-:Y:S01]  /*3200*/  HMMA.16816.F32.BF16 R32, R8.reuse, R14, R32 ;  /* 0x0000000e0820723c */ /* 0x040fe20000041820 */
[----:B------:R-:W-:Y:S07]  /*3210*/  LDSM.16.M88.4 R12, [R224+0xc100] ;  /* 0x00c10000e00c783b */ /* 0x000fee0000000200 */
[C---:B------:R-:W-:Y:S08]  /*3220*/  HMMA.16816.F32.BF16 R28, R8.reuse, R64, R28 ;  /* 0x00000040081c723c */ /* 0x040ff0000004181c */
[C---:B------:R-:W-:Y:S01]  /*3230*/  HMMA.16816.F32.BF16 R24, R8.reuse, R66, R24 ;  /* 0x000000420818723c */ /* 0x040fe20000041818 */
[----:B------:R-:W-:Y:S07]  /*3240*/  LDSM.16.M88.4 R64, [R223+0x18100] ;  /* 0x01810000df40783b */ /* 0x000fee0000000200 */
[C---:B-----5:R-:W-:Y:S08]  /*3250*/  HMMA.16816.F32.BF16 R20, R8.reuse, R60, R20 ;  /* 0x0000003c0814723c */ /* 0x060ff00000041814 */
[----:B------:R-:W-:Y:S01]  /*3260*/  HMMA.16816.F32.BF16 R68, R8, R62, R68 ;  /* 0x0000003e0844723c */ /* 0x000fe20000041844 */
[----:B------:R-:W2:Y:S04]  /*3270*/  LDSM.16.M88.4 R8, [R224+0xc900] ;  /* 0x00c90000e008783b */ /* 0x000ea80000000200 */
[----:B------:R-:W-:Y:S03]  /*3280*/  LDSM.16.M88.4 R60, [R216+0x4000] ;  /* 0x00400000d83c783b */ /* 0x000fe60000000200 */
[C---:B---3--:R-:W-:Y:S08]  /*3290*/  HMMA.16816.F32.BF16 R44, R16.reuse, R4, R44 ;  /* 0x00000004102c723c */ /* 0x048ff0000004182c */
[C---:B------:R-:W-:Y:S01]  /*32a0*/  HMMA.16816.F32.BF16 R40, R16.reuse, R6, R40 ;  /* 0x000000061028723c */ /* 0x040fe20000041828 */
[----:B------:R-:W3:Y:S07]  /*32b0*/  LDSM.16.M88.4 R4, [R224+0xd100] ;  /* 0x00d10000e004783b */ /* 0x000eee0000000200 */
[C---:B----4-:R-:W-:Y:S08]  /*32c0*/  HMMA.16816.F32.BF16 R36, R16.reuse, R56, R36 ;  /* 0x000000381024723c */ /* 0x050ff00000041824 */
[C---:B------:R-:W-:Y:S01]  /*32d0*/  HMMA.16816.F32.BF16 R32, R16.reuse, R58, R32 ;  /* 0x0000003a1020723c */ /* 0x040fe20000041820 */
[----:B------:R-:W4:Y:S07]  /*32e0*/  LDSM.16.M88.4 R56, [R216+0x4800] ;  /* 0x00480000d838783b */ /* 0x000f2e0000000200 */
[C---:B------:R-:W-:Y:S08]  /*32f0*/  HMMA.16816.F32.BF16 R28, R16.reuse, R52, R28 ;  /* 0x00000034101c723c */ /* 0x040ff0000004181c */
[C---:B------:R-:W-:Y:S01]  /*3300*/  HMMA.16816.F32.BF16 R24, R16.reuse, R54, R24 ;  /* 0x000000361018723c */ /* 0x040fe20000041818 */
[----:B------:R-:W5:Y:S07]  /*3310*/  LDSM.16.M88.4 R52, [R216+0x5000] ;  /* 0x00500000d834783b */ /* 0x000f6e0000000200 */
[C---:B-1----:R-:W-:Y:S08]  /*3320*/  HMMA.16816.F32.BF16 R20, R16.reuse, R48, R20 ;  /* 0x000000301014723c */ /* 0x042ff00000041814 */
        /* <DEDUP_REMOVED lines=11> */
[----:B------:R-:W1:Y:S07]  /*33e0*/  LDSM.16.M88.4 R12, [R229+0xe100] ;  /* 0x00e10000e50c783b */ /* 0x000e6e0000000200 */
[C---:B------:R-:W-:Y:S08]  /*33f0*/  HMMA.16816.F32.BF16 R20, R72.reuse, R76, R20 ;  /* 0x0000004c4814723c */ /* 0x040ff00000041814 */
[----:B------:R-:W-:Y:S08]  /*3400*/  HMMA.16816.F32.BF16 R68, R72, R78, R68 ;  /* 0x0000004e4844723c */ /* 0x000ff00000041844 */
        /* <DEDUP_REMOVED lines=9> */
[C---:B-1----:R-:W-:Y:S01]  /*34a0*/  HMMA.16816.F32.BF16 R72, R64.reuse, R48, R20 ;  /* 0x000000304048723c */ /* 0x042fe20000041814 */
[----:B------:R-:W1:Y:S07]  /*34b0*/  LDSM.16.M88.4 R20, [R228+0x6800] ;  /* 0x00680000e414783b */ /* 0x000e6e0000000200 */
[----:B------:R-:W-:Y:S01]  /*34c0*/  HMMA.16816.F32.BF16 R68, R64, R50, R68 ;  /* 0x000000324044723c */ /* 0x000fe20000041844 */
[----:B------:R-:W5:Y:S04]  /*34d0*/  LDSM.16.M88.4 R48, [R228+0x7000] ;  /* 0x00700000e430783b */ /* 0x000f680000000200 */
[----:B------:R-:W-:Y:S03]  /*34e0*/  LDSM.16.M88.4 R64, [R216+0x6800] ;  /* 0x00680000d840783b */ /* 0x000fe60000000200 */
[C---:B--2---:R-:W-:Y:S08]  /*34f0*/  HMMA.16816.F32.BF16 R36, R16.reuse, R8, R36 ;  /* 0x000000081024723c */ /* 0x044ff00000041824 */
[C---:B------:R-:W-:Y:S01]  /*3500*/  HMMA.16816.F32.BF16 R32, R16.reuse, R10, R32 ;  /* 0x0000000a1020723c */ /* 0x040fe20000041820 */
[----:B------:R-:W2:Y:S07]  /*3510*/  LDSM.16.M88.4 R8, [R228+0x7800] ;  /* 0x00780000e408783b */ /* 0x000eae0000000200 */
[C---:B---3--:R-:W-:Y:S08]  /*3520*/  HMMA.16816.F32.BF16 R28, R16.reuse, R4, R28 ;  /* 0x00000004101c723c */ /* 0x048ff0000004181c */
[C---:B------:R-:W-:Y:S01]  /*3530*/  HMMA.16816.F32.BF16 R24, R16.reuse, R6, R24 ;  /* 0x000000061018723c */ /* 0x040fe20000041818 */
[----:B------:R-:W-:Y:S07]  /*3540*/  LDSM.16.M88.4 R4, [R224+0xe100] ;  /* 0x00e10000e004783b */ /* 0x000fee0000000200 */
[C---:B------:R-:W-:Y:S08]  /*3550*/  HMMA.16816.F32.BF16 R44, R16.reuse, R12, R44 ;  /* 0x0000000c102c723c */ /* 0x040ff0000004182c */
[C---:B------:R-:W-:Y:S01]  /*3560*/  HMMA.16816.F32.BF16 R40, R16.reuse, R14, R40 ;  /* 0x0000000e1028723c */ /* 0x040fe20000041828 */
[----:B------:R-:W3:Y:S07]  /*3570*/  LDSM.16.M88.4 R12, [R225+0x1c100] ;  /* 0x01c10000e10c783b */ /* 0x000eee0000000200 */
[C---:B----4-:R-:W-:Y:S08]  /*3580*/  HMMA.16816.F32.BF16 R72, R16.reuse, R52, R72 ;  /* 0x000000341048723c */ /* 0x050ff00000041848 */
[----:B------:R-:W-:Y:S01]  /*3590*/  HMMA.16816.F32.BF16 R68, R16, R54, R68 ;  /* 0x000000361044723c */ /* 0x000fe20000041844 */
[----:B------:R-:W-:Y:S04]  /*35a0*/  LDSM.16.M88.4 R16, [R224+0xf100] ;  /* 0x00f10000e010783b */ /* 0x000fe80000000200 */
[----:B------:R-:W-:Y:S03]  /*35b0*/  LDSM.16.M88.4 R52, [R216+0x6000] ;  /* 0x00600000d834783b */ /* 0x000fe60000000200 */
[C---:B-1----:R-:W-:Y:S08]  /*35c0*/  HMMA.16816.F32.BF16 R36, R60.reuse, R20, R36 ;  /* 0x000000143c24723c */ /* 0x042ff00000041824 */
[C---:B------:R-:W-:Y:S01]  /*35d0*/  HMMA.16816.F32.BF16 R32, R60.reuse, R22, R32 ;  /* 0x000000163c20723c */ /* 0x040fe20000041820 */
[----:B------:R-:W1:Y:S07]  /*35e0*/  LDSM.16.M88.4 R20, [R224+0xe900] ;  /* 0x00e90000e014783b */ /* 0x000e6e0000000200 */
[C---:B-----5:R-:W-:Y:S08]  /*35f0*/  HMMA.16816.F32.BF16 R28, R60.reuse, R48, R28 ;  /* 0x000000303c1c723c */ /* 0x060ff0000004181c */
[C---:B------:R-:W-:Y:S01]  /*3600*/  HMMA.16816.F32.BF16 R24, R60.reuse, R50, R24 ;  /* 0x000000323c18723c */ /* 0x040fe20000041818 */
[----:B------:R-:W4:Y:S07]  /*3610*/  LDSM.16.M88.4 R48, [R224+0xf900] ;  /* 0x00f90000e030783b */ /* 0x000f2e0000000200 */
[C---:B------:R-:W-:Y:S08]  /*3620*/  HMMA.16816.F32.BF16 R44, R60.reuse, R56, R44 ;  /* 0x000000383c2c723c */ /* 0x040ff0000004182c */
[C---:B------:R-:W-:Y:S01]  /*3630*/  HMMA.16816.F32.BF16 R40, R60.reuse, R58, R40 ;  /* 0x0000003a3c28723c */ /* 0x040fe20000041828 */
[----:B------:R-:W5:Y:S07]  /*3640*/  LDSM.16.M88.4 R56, [R223+0x1c100] ;  /* 0x01c10000df38783b */ /* 0x000f6e0000000200 */
[C---:B--2---:R-:W-:Y:S08]  /*3650*/  HMMA.16816.F32.BF16 R72, R60.reuse, R8, R72 ;  /* 0x000000083c48723c */ /* 0x044ff00000041848 */
[----:B------:R-:W-:Y:S01]  /*3660*/  HMMA.16816.F32.BF16 R68, R60, R10, R68 ;  /* 0x0000000a3c44723c */ /* 0x000fe20000041844 */
[----:B------:R-:W2:Y:S04]  /*3670*/  LDSM.16.M88.4 R60, [R216+0x7000] ;  /* 0x00700000d83c783b */ /* 0x000ea80000000200 */
[----:B------:R-:W2:Y:S01]  /*3680*/  LDSM.16.M88.4 R8, [R216+0x7800] ;  /* 0x00780000d808783b */ /* 0x000ea20000000200 */
[----:B------:R-:W-:-:S04]  /*3690*/  DEPBAR.LE SB0, 0x0 ;  /* 0x000080000000791a */ /* 0x000fc80000000000 */
[C---:B---3--:R-:W-:Y:S08]  /*36a0*/  HMMA.16816.F32.BF16 R44, R12.reuse, R4, R44 ;  /* 0x000000040c2c723c */ /* 0x048ff0000004182c */
[C---:B------:R-:W-:Y:S08]  /*36b0*/  HMMA.16816.F32.BF16 R40, R12.reuse, R6, R40 ;  /* 0x000000060c28723c */ /* 0x040ff00000041828 */
[C---:B-1----:R-:W-:Y:S08]  /*36c0*/  HMMA.16816.F32.BF16 R36, R12.reuse, R20, R36 ;  /* 0x000000140c24723c */ /* 0x042ff00000041824 */
[C---:B------:R-:W-:Y:S08]  /*36d0*/  HMMA.16816.F32.BF16 R32, R12.reuse, R22, R32 ;  /* 0x000000160c20723c */ /* 0x040ff00000041820 */
[C---:B------:R-:W-:Y:S08]  /*36e0*/  HMMA.16816.F32.BF16 R28, R12.reuse, R16, R28 ;  /* 0x000000100c1c723c */ /* 0x040ff0000004181c */
[C---:B------:R-:W-:Y:S08]  /*36f0*/  HMMA.16816.F32.BF16 R24, R12.reuse, R18, R24 ;  /* 0x000000120c18723c */ /* 0x040ff00000041818 */
[C---:B----4-:R-:W-:Y:S08]  /*3700*/  HMMA.16816.F32.BF16 R72, R12.reuse, R48, R72 ;  /* 0x000000300c48723c */ /* 0x050ff00000041848 */
[----:B------:R-:W-:Y:S07]  /*3710*/  HMMA.16816.F32.BF16 R68, R12, R50, R68 ;  /* 0x000000320c44723c */ /* 0x000fee0000041844 */
[----:B------:R-:W-:Y:S01]  /*3720*/  SHF.R.S32.HI R13, RZ, 0x1f, R203 ;  /* 0x0000001fff0d7819 */ /* 0x000fe200000114cb */
[C---:B-----5:R-:W-:Y:S08]  /*3730*/  HMMA.16816.F32.BF16 R44, R56.reuse, R52, R44 ;  /* 0x00000034382c723c */ /* 0x060ff0000004182c */
[C---:B------:R-:W-:Y:S08]  /*3740*/  HMMA.16816.F32.BF16 R40, R56.reuse, R54, R40 ;  /* 0x000000363828723c */ /* 0x040ff00000041828 */
[C---:B------:R-:W-:Y:S08]  /*3750*/  HMMA.16816.F32.BF16 R36, R56.reuse, R64, R36 ;  /* 0x000000403824723c */ /* 0x040ff00000041824 */
[C---:B------:R-:W-:Y:S08]  /*3760*/  HMMA.16816.F32.BF16 R32, R56.reuse, R66, R32 ;  /* 0x000000423820723c */ /* 0x040ff00000041820 */
[C---:B--2---:R-:W-:Y:S08]  /*3770*/  HMMA.16816.F32.BF16 R28, R56.reuse, R60, R28 ;  /* 0x0000003c381c723c */ /* 0x044ff0000004181c */
[C---:B------:R-:W-:Y:S08]  /*3780*/  HMMA.16816.F32.BF16 R24, R56.reuse, R62, R24 ;  /* 0x0000003e3818723c */ /* 0x040ff00000041818 */
[C---:B------:R-:W-:Y:S08]  /*3790*/  HMMA.16816.F32.BF16 R72, R56.reuse, R8, R72 ;  /* 0x000000083848723c */ /* 0x040ff00000041848 */
[----:B------:R-:W-:Y:S01]  /*37a0*/  HMMA.16816.F32.BF16 R68, R56, R10, R68 ;  /* 0x0000000a3844723c */ /* 0x000fe20000041844 */
[----:B------:R-:W-:Y:S06]  /*37b0*/  BAR.SYNC.DEFER_BLOCKING 0x0 ;  /* 0x0000000000007b1d */ /* 0x000fec0000010000 */
[----:B------:R-:W-:Y:S05]  /*37c0*/  @P0 BRA `(.L_x_1056) ;  /* 0x000004e000000947 */ /* 0x000fea0003800000 */
[----:B------:R-:W-:Y:S01]  /*37d0*/  ISETP.NE.AND P1, PT, R232, 0x1, PT ;  /* 0x00000001e800780c */ /* 0x000fe20003f25270 */
[----:B------:R-:W-:Y:S01]  /*37e0*/  IMAD.MOV.U32 R233, RZ, RZ, RZ ;  /* 0x000000ffffe97224 */ /* 0x000fe200078e00ff */
[----:B------:R-:W-:-:S04]  /*37f0*/  IADD3 R234, R235, UR11, R80 ;  /* 0x0000000bebea7c10 */ /* 0x000fc8000fffe050 */
[----:B------:R-:W-:-:S05]  /*3800*/  IADD3 R234, R234, -0x40, RZ ;  /* 0xffffffc0eaea7810 */ /* 0x000fca0007ffe0ff */
[----:B------:R-:W-:Y:S02]  /*3810*/  IMAD.MOV.U32 R0, RZ, RZ, R234 ;  /* 0x000000ffff007224 */ /* 0x000fe400078e00ea */
[----:B------:R-:W-:-:S05]  /*3820*/  @P1 IMAD.HI.U32 R4, R234, c[0x0][0x2bc], RZ ;  /* 0x0000af00ea041a27 */ /* 0x000fca00078e00ff */
        /* <DEDUP_REMOVED lines=13> */
[----:B------:R-:W-:Y:S01]  /*3900*/  IADD3 R22, -R8, 0x10, RZ ;  /* 0x0000001008167810 */ /* 0x000fe20007ffe1ff */
[----:B------:R-:W-:Y:S01]  /*3910*/  IMAD.SHL.U32 R6, R201, 0x2, RZ ;  /* 0x00000002c9067824 */ /* 0x000fe200078e00ff */
[----:B------:R-:W-:-:S02]  /*3920*/  SHF.R.S32.HI R0, RZ, 0x1f, R234 ;  /* 0x0000001fff007819 */ /* 0x000fc400000114ea */
[----:B------:R-:W-:Y:S02]  /*3930*/  LOP3.LUT R48, R48, 0xf, RZ, 0xc0, !PT ;  /* 0x0000000f30307812 */ /* 0x000fe400078ec0ff */
[----:B------:R-:W-:Y:S01]  /*3940*/  SHF.L.U64.HI R14, R203, 0x1, R13 ;  /* 0x00000001cb0e7819 */ /* 0x000fe2000001020d */
[----:B------:R-:W-:Y:S01]  /*3950*/  IMAD R0, R0, c[0x0][0x1e0], RZ ;  /* 0x0000780000007a24 */ /* 0x000fe200078e02ff */
[----:B------:R-:W-:Y:S02]  /*3960*/  LOP3.LUT R22, R22, 0xf, RZ, 0xc0, !PT ;  /* 0x0000000f16167812 */ /* 0x000fe400078ec0ff */
[----:B------:R-:W-:Y:S01]  /*3970*/  SHF.L.U64.HI R10, R202, 0x1, R243 ;  /* 0x00000001ca0a7819 */ /* 0x000fe200000102f3 */
[----:B------:R-:W-:Y:S01]  /*3980*/  IMAD R0, R234, c[0x0][0x1e4], R0 ;  /* 0x00007900ea007a24 */ /* 0x000fe200078e0200 */
[----:B------:R-:W-:Y:S02]  /*3990*/  IADD3 R17, -R244, 0x10, RZ ;  /* 0x00000010f4117810 */ /* 0x000fe40007ffe1ff */
[----:B------:R-:W-:-:S02]  /*39a0*/  SHF.L.U64.HI R7, R201, 0x1, R242 ;  /* 0x00000001c9077819 */ /* 0x000fc400000102f2 */
[----:B------:R-:W-:Y:S01]  /*39b0*/  LOP3.LUT R17, R17, 0xf, RZ, 0xc0, !PT ;  /* 0x0000000f11117812 */ /* 0x000fe200078ec0ff */
[----:B-1----:R-:W-:-:S04]  /*39c0*/  IMAD.WIDE.U32 R4, R234, c[0x0][0x1e0], RZ ;  /* 0x00007800ea047a25 */ /* 0x002fc800078e00ff */
[----:B------:R-:W-:Y:S01]  /*39d0*/  IMAD.IADD R5, R5, 0x1, R0 ;  /* 0x0000000105057824 */ /* 0x000fe200078e0200 */
[----:B--2---:R-:W-:-:S03]  /*39e0*/  SHF.R.S32.HI R0, RZ, 0x1f, R233 ;  /* 0x0000001fff007819 */ /* 0x004fc600000114e9 */
[----:B------:R-:W-:-:S04]  /*39f0*/  IMAD.WIDE.U32 R4, R233, c[0x0][0x1f0], R4 ;  /* 0x00007c00e9047a25 */ /* 0x000fc800078e0004 */
[----:B------:R-:W-:Y:S01]  /*3a00*/  IMAD R0, R0, c[0x0][0x1f0], RZ ;  /* 0x00007c0000007a24 */ /* 0x000fe200078e02ff */
[----:B------:R-:W-:Y:S02]  /*3a10*/  IADD3 R15, P0, R4, UR16, RZ ;  /* 0x00000010040f7c10 */ /* 0x000fe4000ff1e0ff */
[----:B------:R-:W-:Y:S01]  /*3a20*/  SHF.L.U64.HI R4, R200, 0x1, R241 ;  /* 0x00000001c8047819 */ /* 0x000fe200000102f1 */
[----:B------:R-:W-:-:S05]  /*3a30*/  IMAD R0, R233, c[0x0][0x1f4], R0 ;  /* 0x00007d00e9007a24 */ /* 0x000fca00078e0200 */
[----:B------:R-:W-:Y:S02]  /*3a40*/  IADD3.X R0, R5, UR9, R0, P0, !PT ;  /* 0x0000000905007c10 */ /* 0x000fe400087fe400 */
[C---:B------:R-:W-:Y:S02]  /*3a50*/  LEA R16, P0, R15.reuse, c[0x0][0x1c8], 0x1 ;  /* 0x000072000f107a11 */ /* 0x040fe400078008ff */
[----:B------:R-:W-:Y:S02]  /*3a60*/  SEL R5, RZ, 0x10, P4 ;  /* 0x00000010ff057807 */ /* 0x000fe40002000000 */
[----:B------:R-:W-:Y:S01]  /*3a70*/  LEA.HI.X R15, R15, c[0x0][0x1cc], R0, 0x1, P0 ;  /* 0x000073000f0f7a11 */ /* 0x000fe200000f0c00 */
[----:B------:R-:W1:Y:S01]  /*3a80*/  SHFL.IDX PT, R18, R16, 0x1, 0x181f ;  /* 0x00381f0010127f89 */ /* 0x000e6200000e0000 */
[----:B------:R-:W-:Y:S01]  /*3a90*/  IADD3 R20, -R5, 0x10, RZ ;  /* 0x0000001005147810 */ /* 0x000fe20007ffe1ff */
[----:B------:R-:W-:Y:S02]  /*3aa0*/  IMAD.SHL.U32 R0, R200, 0x2, RZ ;  /* 0x00000002c8007824 */ /* 0x000fe400078e00ff */
[----:B------:R-:W2:Y:S01]  /*3ab0*/  SHFL.IDX PT, R19, R15, 0x1, 0x181f ;  /* 0x00381f000f137f89 */ /* 0x000ea200000e0000 */
[----:B------:R-:W-:-:S03]  /*3ac0*/  LOP3.LUT R20, R20, 0xf, RZ, 0xc0, !PT ;  /* 0x0000000f14147812 */ /* 0x000fc600078ec0ff */
        /* <DEDUP_REMOVED lines=10> */
[----:B---3--:R-:W-:-:S05]  /*3b70*/  IADD3 R50, P0, R16, R12, RZ ;  /* 0x0000000c10327210 */ /* 0x008fca0007f1e0ff */
[----:B----4-:R-:W-:Y:S01]  /*3b80*/  IMAD.X R51, R15, 0x1, R14, P0 ;  /* 0x000000010f337824 */ /* 0x010fe200000e060e */
        /* <DEDUP_REMOVED lines=18> */
.L_x_1056:
[----:B------:R-:W-:Y:S01]  /*3cb0*/  LOP3.LUT R0, R86, 0xffffffe0, RZ, 0xc0, !PT ;  /* 0xffffffe056007812 */ /* 0x000fe200078ec0ff */
[----:B------:R-:W-:Y:S01]  /*3cc0*/  UIADD3 UR21, UR8, 0x1, -UR21 ;  /* 0x0000000108157890 */ /* 0x000fe2000fffe815 */
[----:B------:R-:W-:Y:S01]  /*3cd0*/  LEA.HI R5, R84, R83, RZ, 0x2 ;  /* 0x0000005354057211 */ /* 0x000fe200078f10ff */
[----:B------:R-:W0:Y:S01]  /*3ce0*/  LDGDEPBAR ;  /* 0x00000000000079af */ /* 0x000e220000000000 */
[----:B-1----:R-:W-:Y:S01]  /*3cf0*/  SHF.R.S32.HI R6, RZ, 0x1f, R85 ;  /* 0x0000001fff067819 */ /* 0x002fe20000011455 */
        /* <DEDUP_REMOVED lines=8> */
[----:B------:R-:W-:Y:S01]  /*3d80*/  ULOP3.LUT UR21, URZ, UR21, URZ, 0x33, !UPT ;  /* 0x000000153f157292 */ /* 0x000fe2000f8e333f */
[----:B------:R-:W-:-:S02]  /*3d90*/  LEA.HI R4, R4, R0, RZ, 0x2 ;  /* 0x0000000004047211 */ /* 0x000fc400078f10ff */
[----:B------:R-:W-:Y:S01]  /*3da0*/  LEA.HI R5, R83, R83, RZ, 0x1 ;  /* 0x0000005353057211 */ /* 0x000fe200078f08ff */
[----:B------:R-:W-:Y:S01]  /*3db0*/  IMAD.IADD R85, R85, 0x1, -R6 ;  /* 0x0000000155557824 */ /* 0x000fe200078e0a06 */
[----:B------:R-:W-:Y:S02]  /*3dc0*/  PLOP3.LUT P0, PT, PT, PT, UP2, 0x80, 0x0 ;  /* 0x000000000000781c */ /* 0x000fe40003f0f028 */
[C---:B------:R-:W-:Y:S02]  /*3dd0*/  LEA.HI.SX32 R6, R4.reuse, UR26, 0x1e ;  /* 0x0000001a04067c11 */ /* 0x040fe4000f8ff2ff */
[----:B------:R-:W-:Y:S02]  /*3de0*/  LOP3.LUT R5, R5, 0x1ffffffe, RZ, 0xc0, !PT ;  /* 0x1ffffffe05057812 */ /* 0x000fe400078ec0ff */
[----:B------:R-:W-:Y:S01]  /*3df0*/  LOP3.LUT R237, R4, 0x7ffffffc, RZ, 0xc0, !PT ;  /* 0x7ffffffc04ed7812 */ /* 0x000fe200078ec0ff */
[----:B------:R-:W-:Y:S02]  /*3e00*/  IMAD R6, R85, 0x10, R6 ;  /* 0x0000001055067824 */ /* 0x000fe400078e0206 */
[----:B------:R-:W-:-:S02]  /*3e10*/  IMAD.IADD R5, R83, 0x1, -R5 ;  /* 0x0000000153057824 */ /* 0x000fc400078e0a05 */
[----:B------:R-:W-:Y:S02]  /*3e20*/  IMAD.IADD R237, R0, 0x1, -R237 ;  /* 0x0000000100ed7824 */ /* 0x000fe400078e0aed */
[----:B------:R-:W-:Y:S02]  /*3e30*/  IMAD R236, R5, 0x8, R6 ;  /* 0x0000000805ec7824 */ /* 0x000fe400078e0206 */
[----:B------:R-:W-:Y:S02]  /*3e40*/  IMAD.SHL.U32 R237, R237, 0x2, RZ ;  /* 0x00000002eded7824 */ /* 0x000fe400078e00ff */
[----:B------:R-:W-:Y:S01]  /*3e50*/  @P0 IMAD.HI.U32 R5, R236, c[0x0][0x2c8], RZ ;  /* 0x0000b200ec050a27 */ /* 0x000fe200078e00ff */
[----:B------:R-:W-:Y:S02]  /*3e60*/  PLOP3.LUT P0, PT, PT, PT, UP2, 0x80, 0x0 ;  /* 0x000000000000781c */ /* 0x000fe40003f0f028 */
[----:B------:R-:W-:Y:S01]  /*3e70*/  IADD3 R7, R7, -UR12, -R237 ;  /* 0x8000000c07077c10 */ /* 0x000fe2000fffe8ed */
[----:B------:R-:W-:Y:S01]  /*3e80*/  IMAD.MOV.U32 R9, RZ, RZ, R236 ;  /* 0x000000ffff097224 */ /* 0x000fe200078e00ec */
[----:B------:R-:W-:Y:S01]  /*3e90*/  IADD3 R0, -R237, UR8, -R80 ;  /* 0x00000008ed007c10 */ /* 0x000fe2000fffe950 */
[----:B------:R-:W-:Y:S01]  /*3ea0*/  IMAD.IADD R4, R82, 0x1, R81 ;  /* 0x0000000152047824 */ /* 0x000fe200078e0251 */
[----:B------:R-:W-:-:S02]  /*3eb0*/  IADD3 R8, R7, c[0x0][0x328], RZ ;  /* 0x0000ca0007087a10 */ /* 0x000fc40007ffe0ff */
        /* <DEDUP_REMOVED lines=20> */
.L_x_1059:
[----:B------:R-:W-:-:S04]  /*4000*/  MOV R5, 0x1 ;  /* 0x0000000100057802 */ /* 0x000fc80000000f00 */
[----:B------:R-:W-:-:S13]  /*4010*/  ISETP.NE.AND P0, PT, R5, c[0x0][0x32c], PT ;  /* 0x0000cb0005007a0c */ /* 0x000fda0003f05270 */
[----:B------:R-:W-:-:S05]  /*4020*/  @P0 IMAD.HI.U32 R5, R6, c[0x0][0x330], RZ ;  /* 0x0000cc0006050a27 */ /* 0x000fca00078e00ff */
[----:B------:R-:W-:Y:S02]  /*4030*/  @P0 SHF.R.U32.HI R6, RZ, c[0x0][0x334], R5 ;  /* 0x0000cd00ff060a19 */ /* 0x000fe40000011605 */
.L_x_1060:
[----:B------:R-:W-:Y:S05]  /*4040*/  BSYNC B0 ;  /* 0x0000000000007941 */ /* 0x000fea0003800000 */
.L_x_1058:
[----:B------:R-:W-:-:S04]  /*4050*/  IMAD R6, R6, c[0x0][0x32c], -R80 ;  /* 0x0000cb0006067a24 */ /* 0x000fc800078e0a50 */
[----:B------:R-:W-:-:S05]  /*4060*/  IMAD.IADD R6, R6, 0x1, -R237 ;  /* 0x0000000106067824 */ /* 0x000fca00078e0aed */
[----:B------:R-:W-:Y:S02]  /*4070*/  IADD3 R5, R6, c[0x0][0x32c], RZ ;  /* 0x0000cb0006057a10 */ /* 0x000fe40007ffe0ff */
[----:B------:R-:W-:Y:S02]  /*4080*/  IMNMX R10, R10, R6, !PT ;  /* 0x000000060a0a7217 */ /* 0x000fe40007800200 */
[----:B------:R-:W-:Y:S02]  /*4090*/  IMNMX R11, R11, R5, PT ;  /* 0x000000050b0b7217 */ /* 0x000fe40003800200 */
.L_x_1057:
        /* <DEDUP_REMOVED lines=9> */
[--C-:B-1----:R-:W-:Y:S02]  /*4130*/  IMAD.IADD R8, R8, 0x1, R9.reuse ;  /* 0x0000000108087824 */ /* 0x102fe400078e0209 */
[----:B------:R-:W-:Y:S01]  /*4140*/  IMAD.IADD R7, R7, 0x1, R9 ;  /* 0x0000000107077824 */ /* 0x000fe200078e0209 */
[----:B------:R-:W-:Y:S02]  /*4150*/  ISETP.LT.OR P0, PT, R11, 0x9, P0 ;  /* 0x000000090b00780c */ /* 0x000fe40000701670 */
[----:B------:R-:W-:Y:S02]  /*4160*/  IMNMX R0, R8, R0, PT ;  /* 0x0000000008007217 */ /* 0x000fe40003800200 */
[----:B------:R-:W-:-:S02]  /*4170*/  FSEL R40, R40, -INF , !P0 ;  /* 0xff80000028287808 */ /* 0x000fc40004000000 */
        /* <DEDUP_REMOVED lines=39> */
[----:B------:R-:W-:-:S13]  /*43f0*/  PLOP3.LUT P0, PT, PT, PT, UP1, 0x40, 0x0 ;  /* 0x000000000000781c */ /* 0x000fda0003f0e818 */
        /* <DEDUP_REMOVED lines=13> */
.L_x_1063:
[----:B------:R-:W-:-:S04]  /*44d0*/  MOV R8, 0x1 ;  /* 0x0000000100087802 */ /* 0x000fc80000000f00 */
[----:B------:R-:W-:-:S13]  /*44e0*/  ISETP.NE.AND P0, PT, R8, c[0x0][0x32c], PT ;  /* 0x0000cb0008007a0c */ /* 0x000fda0003f05270 */
[----:B------:R-:W-:-:S05]  /*44f0*/  @P0 IMAD.HI.U32 R8, R9, c[0x0][0x330], RZ ;  /* 0x0000cc0009080a27 */ /* 0x000fca00078e00ff */
[----:B------:R-:W-:Y:S02]  /*4500*/  @P0 SHF.R.U32.HI R9, RZ, c[0x0][0x334], R8 ;  /* 0x0000cd00ff090a19 */ /* 0x000fe40000011608 */
.L_x_1064:
[----:B------:R-:W-:Y:S05]  /*4510*/  BSYNC B0 ;  /* 0x0000000000007941 */ /* 0x000fea0003800000 */
.L_x_1062:
[----:B------:R-:W-:-:S04]  /*4520*/  IMAD R9, R9, c[0x0][0x32c], -R80 ;  /* 0x0000cb0009097a24 */ /* 0x000fc800078e0a50 */
[----:B------:R-:W-:-:S05]  /*4530*/  IMAD.IADD R9, R9, 0x1, -R237 ;  /* 0x0000000109097824 */ /* 0x000fca00078e0aed */
[----:B------:R-:W-:Y:S02]  /*4540*/  IADD3 R8, R9, c[0x0][0x32c], RZ ;  /* 0x0000cb0009087a10 */ /* 0x000fe40007ffe0ff */
[----:B------:R-:W-:Y:S02]  /*4550*/  IMNMX R7, R7, R9, !PT ;  /* 0x0000000907077217 */ /* 0x000fe40007800200 */
[----:B------:R-:W-:Y:S02]  /*4560*/  IMNMX R0, R0, R8, PT ;  /* 0x0000000800007217 */ /* 0x000fe40003800200 */
.L_x_1061:
[----:B------:R-:W-:Y:S01]  /*4570*/  ISETP.GT.AND P0, PT, R7, 0x8, P1 ;  /* 0x000000080700780c */ /* 0x000fe20000f04270 */
[----:B------:R-:W-:Y:S01]  /*4580*/  IMAD.SHL.U32 R227, R4, 0x2, RZ ;  /* 0x0000000204e37824 */ /* 0x000fe200078e00ff */
[----:B------:R-:W-:Y:S01]  /*4590*/  FMNMX.FTZ R11, R44, R45, !PT ;  /* 0x0000002d2c0b7209 */ /* 0x000fe20007810000 */
[----:B------:R-:W-:Y:S01]  /*45a0*/  @UP2 USHF.L.U32 UR27, UR27, 0x7, URZ ;  /* 0x000000071b1b2899 */ /* 0x000fe2000800063f */
        /* <DEDUP_REMOVED lines=9> */
[----:B------:R-:W-:Y:S01]  /*4640*/  ULDC.64 UR4, c[0x0][0x2c8] ;  /* 0x0000b20000047ab9 */ /* 0x000fe20000000a00 */
[----:B------:R-:W-:Y:S01]  /*4650*/  ISETP.LT.OR P0, PT, R0, 0xa, P0 ;  /* 0x0000000a0000780c */ /* 0x000fe20000701670 */
[----:B------:R-:W-:Y:S01]  /*4660*/  LDSM.16.MT88.4 R156, [R227+0x100] ;  /* 0x00010000e39c783b */ /* 0x000fe20000004200 */
[----:B------:R-:W-:Y:S01]  /*4670*/  FMNMX.FTZ R11, R6, R11, !PT ;  /* 0x0000000b060b7209 */ /* 0x000fe20007810000 */
[----:B------:R-:W-:Y:S01]  /*4680*/  UIMAD.WIDE.U32 UR28, UR27, UR4, URZ ;  /* 0x000000041b1c72a5 */ /* 0x000fe2000f8e003f */
[----:B------:R-:W-:Y:S01]  /*4690*/  FSEL R43, R43, -INF , !P0 ;  /* 0xff8000002b2b7808 */ /* 0x000fe20004000000 */
[----:B------:R-:W-:Y:S01]  /*46a0*/  LDSM.16.MT88.4 R144, [R221+0x100] ;  /* 0x00010000dd90783b */ /* 0x000fe20000004200 */
[----:B------:R-:W-:Y:S01]  /*46b0*/  ISETP.GT.AND P0, PT, R7, 0x10, P1 ;  /* 0x000000100700780c */ /* 0x000fe20000f04270 */
[----:B------:R-:W-:Y:S01]  /*46c0*/  UIADD3 UR22, UR22, -0x2, URZ ;  /* 0xfffffffe16167890 */ /* 0x000fe2000fffe03f */
[----:B------:R-:W-:Y:S01]  /*46d0*/  FMNMX.FTZ R11, R5, R11, !PT ;  /* 0x0000000b050b7209 */ /* 0x000fe20007810000 */
[----:B------:R-:W-:Y:S01]  /*46e0*/  LDSM.16.MT88.4 R152, [R220+0x100] ;  /* 0x00010000dc98783b */ /* 0x000fe20000004200 */
[----:B------:R-:W-:Y:S01]  /*46f0*/  ISETP.LT.OR P0, PT, R0, 0x11, P0 ;  /* 0x000000110000780c */ /* 0x000fe20000701670 */
[----:B------:R-:W-:Y:S01]  /*4700*/  @UP2 UMOV UR27, UR29 ;  /* 0x0000001d001b2c82 */ /* 0x000fe20008000000 */
[----:B------:R-:W-:Y:S01]  /*4710*/  FMNMX.FTZ R11, R32, R11, !PT ;  /* 0x0000000b200b7209 */ /* 0x000fe20007810000 */
[----:B------:R-:W-:Y:S01]  /*4720*/  LDSM.16.MT88.4 R48, [R222+0x2100] ;  /* 0x00210000de30783b */ /* 0x000fe20000004200 */
[----:B------:R-:W-:Y:S01]  /*4730*/  FSEL R10, R38, -INF , !P0 ;  /* 0xff800000260a7808 */ /* 0x000fe20004000000 */
[----:B------:R-:W-:Y:S01]  /*4740*/  @UP2 USHF.R.U32.HI UR26, URZ, UR5, UR27 ;  /* 0x000000053f1a2299 */ /* 0x000fe2000801161b */
[----:B------:R-:W-:Y:S01]  /*4750*/  ISETP.GT.AND P0, PT, R7, 0x11, P1 ;  /* 0x000000110700780c */ /* 0x000fe20000f04270 */
[----:B------:R-:W-:Y:S01]  /*4760*/  LDSM.16.MT88.4 R56, [R221+0x2100] ;  /* 0x00210000dd38783b */ /* 0x000fe20000004200 */
[----:B------:R-:W-:Y:S01]  /*4770*/  FMNMX.FTZ R11, R33, R11, !PT ;  /* 0x0000000b210b7209 */ /* 0x000fe20007810000 */
[----:B------:R-:W-:Y:S01]  /*4780*/  UIADD3 UR4, UR23, UR26, URZ ;  /* 0x0000001a17047290 */ /* 0x000fe2000fffe03f */
[----:B------:R-:W-:Y:S01]  /*4790*/  ISETP.LT.OR P0, PT, R0, 0x12, P0 ;  /* 0x000000120000780c */ /* 0x000fe20000701670 */
[----:B------:R-:W-:Y:S01]  /*47a0*/  LDSM.16.MT88.4 R64, [R220+0x2100] ;  /* 0x00210000dc40783b */ /* 0x000fe20000004200 */
[----:B------:R-:W-:Y:S01]  /*47b0*/  FMNMX.FTZ R11, R180, R11, !PT ;  /* 0x0000000bb40b7209 */ /* 0x000fe20007810000 */
[----:B------:R-:W-:Y:S01]  /*47c0*/  ULDC UR23, c[0x0][0x328] ;  /* 0x0000ca0000177ab9 */ /* 0x000fe20000000800 */
[----:B------:R-:W-:Y:S01]  /*47d0*/  FSEL R9, R39, -INF , !P0 ;  /* 0xff80000027097808 */ /* 0x000fe20004000000 */
[----:B------:R-:W-:Y:S01]  /*47e0*/  LDSM.16.MT88.4 R80, [R222+0x4100] ;  /* 0x00410000de50783b */ /* 0x000fe20000004200 */
[----:B------:R-:W-:Y:S01]  /*47f0*/  ISETP.GT.AND P0, PT, R7, 0x18, P1 ;  /* 0x000000180700780c */ /* 0x000fe20000f04270 */
[----:B------:R-:W-:Y:S01]  /*4800*/  UIADD3 UR23, UR4, UR23, URZ ;  /* 0x0000001704177290 */ /* 0x000fe2000fffe03f */
[----:B------:R-:W-:Y:S01]  /*4810*/  FMNMX.FTZ R11, R181, R11, !PT ;  /* 0x0000000bb50b7209 */ /* 0x000fe20007810000 */
[----:B------:R-:W-:Y:S01]  /*4820*/  LDSM.16.MT88.4 R88, [R221+0x4100] ;  /* 0x00410000dd58783b */ /* 0x000fe20000004200 */
[----:B------:R-:W-:-:S02]  /*4830*/  ISETP.LT.OR P0, PT, R0, 0x19, P0 ;  /* 0x000000190000780c */ /* 0x000fc40000701670 */
[----:B------:R-:W-:Y:S01]  /*4840*/  FMNMX.FTZ R11, R182, R11, !PT ;  /* 0x0000000bb60b7209 */ /* 0x000fe20007810000 */
[----:B------:R-:W-:Y:S01]  /*4850*/  LDSM.16.MT88.4 R96, [R220+0x4100] ;  /* 0x00410000dc60783b */ /* 0x000fe20000004200 */
[----:B------:R-:W-:Y:S02]  /*4860*/  FSEL R8, R34, -INF , !P0 ;  /* 0xff80000022087808 */ /* 0x000fe40004000000 */
[----:B------:R-:W-:Y:S01]  /*4870*/  ISETP.GT.AND P0, PT, R7, 0x19, P1 ;  /* 0x000000190700780c */ /* 0x000fe20000f04270 */
[----:B------:R-:W-:Y:S01]  /*4880*/  LDSM.16.MT88.4 R104, [R227+0x6100] ;  /* 0x00610000e368783b */ /* 0x000fe20000004200 */
[----:B------:R-:W-:Y:S02]  /*4890*/  FMNMX.FTZ R11, R183, R11, !PT ;  /* 0x0000000bb70b7209 */ /* 0x000fe40007810000 */
        /* <DEDUP_REMOVED lines=9> */
[----:B------:R-:W-:Y:S02]  /*4930*/  FMNMX.FTZ R11, R167, R11, !PT ;  /* 0x0000000ba70b7209 */ /* 0x000fe40007810000 */
[----:B------:R-:W-:-:S02]  /*4940*/  FSEL R187, R30, -INF , !P0 ;  /* 0xff8000001ebb7808 */ /* 0x000fc40004000000 */
[----:B------:R-:W-:Y:S02]  /*4950*/  ISETP.GT.AND P0, PT, R7, 0x21, P1 ;  /* 0x000000210700780c */ /* 0x000fe40000f04270 */
[----:B------:R-:W-:Y:S02]  /*4960*/  FMNMX.FTZ R11, R165, R11, !PT ;  /* 0x0000000ba50b7209 */ /* 0x000fe40007810000 */
[----:B------:R-:W-:-:S03]  /*4970*/  ISETP.LT.OR P0, PT, R0, 0x22, P0 ;  /* 0x000000220000780c */ /* 0x000fc60000701670 */
[----:B------:R-:W1:Y:S01]  /*4980*/  SHFL.BFLY PT, R12, R11, 0x2, 0x1f ;  /* 0x0c401f000b0c7f89 */ /* 0x000e6200000e0000 */
[----:B------:R-:W-:Y:S02]  /*4990*/  FSEL R189, R31, -INF , !P0 ;  /* 0xff8000001fbd7808 */ /* 0x000fe40004000000 */
[----:B------:R-:W-:Y:S01]  /*49a0*/  ISETP.GT.AND P0, PT, R7, 0x28, P1 ;  /* 0x000000280700780c */ /* 0x000fe20000f04270 */
[----:B------:R-:W-:Y:S03]  /*49b0*/  LDSM.16.MT88.4 R28, [R221+0x900] ;  /* 0x00090000dd1c783b */ /* 0x000fe60000004200 */
        /* <DEDUP_REMOVED lines=13> */
[----:B------:R-:W-:Y:S01]  /*4a90*/  ISETP.GT.AND P0, PT, R7, 0x1, P1 ;  /* 0x000000010700780c */ /* 0x000fe20000f04270 */
[----:B------:R-:W-:Y:S03]  /*4aa0*/  LDSM.16.MT88.4 R72, [R227+0x4100] ;  /* 0x00410000e348783b */ /* 0x000fe60000004200 */
        /* <DEDUP_REMOVED lines=12> */
[----:B------:R-:W-:Y:S02]  /*4b70*/  FMNMX.FTZ R14, R10, R14, !PT ;  /* 0x0000000e0a0e7209 */ /* 0x000fe40007810000 */
[----:B------:R-:W-:Y:S02]  /*4b80*/  ISETP.LT.OR P0, PT, R0, 0x3a, P0 ;  /* 0x0000003a0000780c */ /* 0x000fe40000701670 */
[----:B------:R-:W-:Y:S02]  /*4b90*/  FMNMX.FTZ R14, R9, R14, !PT ;  /* 0x0000000e090e7209 */ /* 0x000fe40007810000 */
[----:B------:R-:W-:-:S02]  /*4ba0*/  FSEL R184, R71, -INF , !P0 ;  /* 0xff80000047b87808 */ /* 0x000fc40004000000 */
        /* <DEDUP_REMOVED lines=9> */
[----:B------:R-:W-:Y:S02]  /*4c40*/  FMNMX.FTZ R7, R184, R0, !PT ;  /* 0x00000000b8077209 */ /* 0x000fe40007810000 */
        /* <DEDUP_REMOVED lines=18> */
[----:B------:R-:W-:Y:S01]  /*4d70*/  LDSM.16.MT88.4 R32, [R227+0x900] ;  /* 0x00090000e320783b */ /* 0x000fe20000004200 */
[--C-:B------:R-:W-:Y:S01]  /*4d80*/  FFMA.FTZ R180, R180, c[0x0][0x2d0], -R166.reuse ;  /* 0x0000b400b4b47a23 */ /* 0x100fe200000108a6 */
[----:B-1----:R-:W-:Y:S01]  /*4d90*/  FMNMX.FTZ R12, R12, R7, !PT ;  /* 0x000000070c0c7209 */ /* 0x002fe20007810000 */
[--C-:B------:R-:W-:Y:S01]  /*4da0*/  FFMA.FTZ R181, R181, c[0x0][0x2d0], -R166.reuse ;  /* 0x0000b400b5b57a23 */ /* 0x100fe200000108a6 */
[----:B------:R-:W-:Y:S01]  /*4db0*/  LDSM.16.MT88.4 R4, [R220+0x6100] ;  /* 0x00610000dc04783b */ /* 0x000fe20000004200 */
        /* <DEDUP_REMOVED lines=14> */
[----:B------:R-:W-:-:S02]  /*4ea0*/  FFMA.FTZ R175, R42, c[0x0][0x2d0], -R186 ;  /* 0x0000b4002aaf7a23 */ /* 0x000fc400000108ba */
[--C-:B------:R-:W-:Y:S01]  /*4eb0*/  FFMA.FTZ R169, R43, c[0x0][0x2d0], -R186.reuse ;  /* 0x0000b4002ba97a23 */ /* 0x100fe200000108ba */
[----:B------:R-:W-:Y:S01]  /*4ec0*/  MUFU.EX2 R172, R172 ;  /* 0x000000ac00ac7308 */ /* 0x000fe20000000800 */
[----:B------:R-:W2:Y:S01]  /*4ed0*/  LDSM.16.MT88.4 R40, [R227+0x2100] ;  /* 0x00210000e328783b */ /* 0x000ea20000004200 */
[--C-:B------:R-:W-:Y:S02]  /*4ee0*/  FFMA.FTZ R168, R10, c[0x0][0x2d0], -R186.reuse ;  /* 0x0000b4000aa87a23 */ /* 0x100fe400000108ba */
[--C-:B------:R-:W-:Y:S02]  /*4ef0*/  FFMA.FTZ R14, R9, c[0x0][0x2d0], -R186.reuse ;  /* 0x0000b400090e7a23 */ /* 0x100fe400000108ba */
[--C-:B------:R-:W-:Y:S02]  /*4f00*/  FFMA.FTZ R3, R8, c[0x0][0x2d0], -R186.reuse ;  /* 0x0000b40008037a23 */ /* 0x100fe400000108ba */
[----:B------:R-:W3:Y:S01]  /*4f10*/  MUFU.EX2 R174, R174 ;  /* 0x000000ae00ae7308 */ /* 0x000ee20000000800 */
[----:B------:R-:W4:Y:S01]  /*4f20*/  LDSM.16.MT88.4 R8, [R222+0x900] ;  /* 0x00090000de08783b */ /* 0x000f220000004200 */
[----:B-1----:R-:W-:Y:S01]  /*4f30*/  F2FP.BF16.PACK_AB R130, R173, R177 ;  /* 0x000000b1ad82723e */ /* 0x002fe200000010ff */
[----:B------:R-:W-:-:S02]  /*4f40*/  FFMA.FTZ R2, R16, c[0x0][0x2d0], -R186 ;  /* 0x0000b40010027a23 */ /* 0x000fc400000108ba */
[----:B------:R-:W1:Y:S01]  /*4f50*/  LDSM.16.MT88.4 R16, [R222+0x2900] ;  /* 0x00290000de10783b */ /* 0x000e620000004200 */
[--C-:B------:R-:W-:Y:S02]  /*4f60*/  FFMA.FTZ R187, R187, c[0x0][0x2d0], -R186.reuse ;  /* 0x0000b400bbbb7a23 */ /* 0x100fe400000108ba */
[----:B------:R-:W-:Y:S01]  /*4f70*/  MUFU.EX2 R175, R175 ;  /* 0x000000af00af7308 */ /* 0x000fe20000000800 */
[--C-:B------:R-:W-:Y:S02]  /*4f80*/  FFMA.FTZ R189, R189, c[0x0][0x2d0], -R186.reuse ;  /* 0x0000b400bdbd7a23 */ /* 0x100fe400000108ba */
[--C-:B------:R-:W-:Y:S02]  /*4f90*/  FFMA.FTZ R190, R190, c[0x0][0x2d0], -R186.reuse ;  /* 0x0000b400bebe7a23 */ /* 0x100fe400000108ba */
[----:B------:R-:W-:Y:S02]  /*4fa0*/  FFMA.FTZ R191, R191, c[0x0][0x2d0], -R186 ;  /* 0x0000b400bfbf7a23 */ /* 0x000fe400000108ba */
[----:B------:R-:W-:Y:S01]  /*4fb0*/  FFMA.FTZ R240, R165, c[0x0][0x2d0], -R166 ;  /* 0x0000b400a5f07a23 */ /* 0x000fe200000108a6 */
[----:B------:R-:W5:Y:S01]  /*4fc0*/  MUFU.EX2 R169, R169 ;  /* 0x000000a900a97308 */ /* 0x000f620000000800 */
[----:B---3--:R-:W-:Y:S01]  /*4fd0*/  F2FP.BF16.PACK_AB R129, R174, R172 ;  /* 0x000000acae81723e */ /* 0x008fe200000010ff */
[----:B------:R-:W-:-:S02]  /*4fe0*/  FFMA.FTZ R195, R164, c[0x0][0x2d0], -R186 ;  /* 0x0000b400a4c37a23 */ /* 0x000fc400000108ba */
[--C-:B------:R-:W-:Y:S01]  /*4ff0*/  FFMA.FTZ R188, R188, c[0x0][0x2d0], -R186.reuse ;  /* 0x0000b400bcbc7a23 */ /* 0x100fe200000108ba */
[----:B------:R-:W-:Y:S01]  /*5000*/  LDSM.16.MT88.4 R164, [R227+0x1900] ;  /* 0x00190000e3a4783b */ /* 0x000fe20000004200 */
[--C-:B------:R-:W-:Y:S02]  /*5010*/  FFMA.FTZ R185, R185, c[0x0][0x2d0], -R186.reuse ;  /* 0x0000b400b9b97a23 */ /* 0x100fe400000108ba */
[----:B------:R-:W-:Y:S01]  /*5020*/  MUFU.EX2 R176, R176 ;  /* 0x000000b000b07308 */ /* 0x000fe20000000800 */
[----:B------:R-:W-:Y:S02]  /*5030*/  FFMA.FTZ R239, R184, c[0x0][0x2d0], -R186 ;  /* 0x0000b400b8ef7a23 */ /* 0x000fe400000108ba */
[----:B------:R-:W-:Y:S02]  /*5040*/  FADD.FTZ R178, R179, R178 ;  /* 0x000000b2b3b27221 */ /* 0x000fe40000010000 */
[----:B------:R-:W-:Y:S02]  /*5050*/  FADD.FTZ R172, R172, R174 ;  /* 0x000000aeacac7221 */ /* 0x000fe40000010000 */
[----:B------:R-:W-:Y:S01]  /*5060*/  FADD.FTZ R177, R177, R178 ;  /* 0x000000b2b1b17221 */ /* 0x000fe20000010000 */
[----:B-----5:R-:W-:Y:S01]  /*5070*/  F2FP.BF16.PACK_AB R131, R169, R175 ;  /* 0x000000afa983723e */ /* 0x020fe200000010ff */
[----:B------:R-:W3:Y:S01]  /*5080*/  MUFU.EX2 R171, R171 ;  /* 0x000000ab00ab7308 */ /* 0x000ee20000000800 */
[----:B------:R-:W-:-:S02]  /*5090*/  FADD.FTZ R175, R175, R172 ;  /* 0x000000acafaf7221 */ /* 0x000fc40000010000 */
[----:B------:R-:W-:Y:S02]  /*50a0*/  FADD.FTZ R177, R173, R177 ;  /* 0x000000b1adb17221 */ /* 0x000fe40000010000 */
        /* <DEDUP_REMOVED lines=11> */
[C---:B--2---:R-:W-:Y:S02]  /*5160*/  HMMA.16816.F32.BF16 R36, R128.reuse, R40, RZ ;  /* 0x000000288024723c */ /* 0x044fe400000418ff */
[----:B------:R-:W2:Y:S06]  /*5170*/  MUFU.EX2 R2, R2 ;  /* 0x0000000200027308 */ /* 0x000eac0000000800 */
        /* <DEDUP_REMOVED lines=49> */
[----:B--2---:R-:W-:Y:S01]  /*5490*/  F2FP.BF16.PACK_AB R7, R2, R3 ;  /* 0x000000030207723e */ /* 0x004fe200000010ff */
[----:B------:R-:W-:Y:S02]  /*54a0*/  FADD.FTZ R170, R170, R176 ;  /* 0x000000b0aaaa7221 */ /* 0x000fe40000010000 */
[----:B------:R-:W-:Y:S02]  /*54b0*/  FADD.FTZ R3, R3, R168 ;  /* 0x000000a803037221 */ /* 0x000fe40000010000 */
[----:B------:R-:W-:-:S02]  /*54c0*/  FADD.FTZ R170, R15, R170 ;  /* 0x000000aa0faa7221 */ /* 0x000fc40000010000 */
[----:B----4-:R-:W-:Y:S01]  /*54d0*/  HMMA.16816.F32.BF16 R132, R4, R8, R132 ;  /* 0x000000080484723c */ /* 0x010fe20000041884 */
        /* <DEDUP_REMOVED lines=10> */
[C---:B--2---:R-:W-:Y:S08]  /*5580*/  HMMA.16816.F32.BF16 R52, R4.reuse, R8, R52 ;  /* 0x000000080434723c */ /* 0x044ff00000041834 */
[C---:B------:R-:W-:Y:S01]  /*5590*/  HMMA.16816.F32.BF16 R56, R4.reuse, R10, R56 ;  /* 0x0000000a0438723c */ /* 0x040fe20000041838 */
[----:B------:R-:W2:Y:S07]  /*55a0*/  LDSM.16.MT88.4 R8, [R220+0x4900] ;  /* 0x00490000dc08783b */ /* 0x000eae0000004200 */
[C---:B-1----:R-:W-:Y:S08]  /*55b0*/  HMMA.16816.F32.BF16 R84, R4.reuse, R16, R84 ;  /* 0x000000100454723c */ /* 0x042ff00000041854 */
[C---:B------:R-:W-:Y:S01]  /*55c0*/  HMMA.16816.F32.BF16 R88, R4.reuse, R18, R88 ;  /* 0x000000120458723c */ /* 0x040fe20000041858 */
[----:B------:R-:W1:Y:S07]  /*55d0*/  LDSM.16.MT88.4 R16, [R221+0x6900] ;  /* 0x00690000dd10783b */ /* 0x000e6e0000004200 */
        /* <DEDUP_REMOVED lines=45> */
[----:B------:R-:W-:Y:S01]  /*58b0*/  HMMA.16816.F32.BF16 R40, R4, R18, R40 ;  /* 0x000000120428723c */ /* 0x000fe20000041828 */
[----:B------:R-:W1:Y:S01]  /*58c0*/  LDSM.16.MT88.4 R16, [R221+0x5100] ;  /* 0x00510000dd10783b */ /* 0x000e620000004200 */
[----:B------:R-:W-:-:S04]  /*58d0*/  FADD.FTZ R190, R195, R190 ;  /* 0x000000bec3be7221 */ /* 0x000fc80000010000 */
[----:B------:R-:W-:Y:S02]  /*58e0*/  FADD.FTZ R190, R188, R190 ;  /* 0x000000bebcbe7221 */ /* 0x000fe40000010000 */
        /* <DEDUP_REMOVED lines=17> */
[----:B------:R-:W5:Y:S07]  /*5a00*/  LDSM.16.MT88.4 R32, [R227+0x5100] ;  /* 0x00510000e320783b */ /* 0x000f6e0000004200 */
[C---:B------:R-:W-:Y:S08]  /*5a10*/  HMMA.16816.F32.BF16 R148, R4.reuse, R28, R148 ;  /* 0x0000001c0494723c */ /* 0x040ff00000041894 */
        /* <DEDUP_REMOVED lines=36> */
[----:B------:R-:W-:-:S07]  /*5c60*/  FADD.FTZ R240, R240, R193 ;  /* 0x000000c1f0f07221 */ /* 0x000fce0000010000 */
[C---:B------:R-:W-:Y:S01]  /*5c70*/  HMMA.16816.F32.BF16 R40, R4.reuse, R18, R40 ;  /* 0x000000120428723c */ /* 0x040fe20000041828 */
[----:B------:R-:W1:Y:S07]  /*5c80*/  LDSM.16.MT88.4 R16, [R227+0x5900] ;  /* 0x00590000e310783b */ /* 0x000e6e0000004200 */
[C---:B--2---:R-:W-:Y:S08]  /*5c90*/  HMMA.16816.F32.BF16 R52, R4.reuse, R8, R52 ;  /* 0x000000080434723c */ /* 0x044ff00000041834 */
[C---:B------:R-:W-:Y:S01]  /*5ca0*/  HMMA.16816.F32.BF16 R56, R4.reuse, R10, R56 ;  /* 0x0000000a0438723c */ /* 0x040fe20000041838 */
[----:B------:R-:W2:Y:S07]  /*5cb0*/  LDSM.16.MT88.4 R8, [R227+0x7900] ;  /* 0x00790000e308783b */ /* 0x000eae0000004200 */
        /* <DEDUP_REMOVED lines=49> */
.L_x_1066:
[----:B------:R-:W-:Y:S02]  /*5fd0*/  UMOV UR5, 0x1 ;  /* 0x0000000100057882 */ /* 0x000fe40000000000 */
[----:B------:R-:W-:Y:S02]  /*5fe0*/  ULDC UR4, c[0x0][0x32c] ;  /* 0x0000cb0000047ab9 */ /* 0x000fe40000000800 */
[----:B------:R-:W-:-:S03]  /*5ff0*/  UISETP.NE.AND UP0, UPT, UR5, UR4, UPT ;  /* 0x000000040500728c */ /* 0x000fc6000bf05270 */
[----:B------:R-:W-:Y:S02]  /*6000*/  ULDC.64 UR4, c[0x0][0x330] ;  /* 0x0000cc0000047ab9 */ /* 0x000fe40000000a00 */
[----:B------:R-:W-:-:S07]  /*6010*/  UIMAD.WIDE.U32 UR28, UR26, UR4, URZ ;  /* 0x000000041a1c72a5 */ /* 0x000fce000f8e003f */
[----:B------:R-:W-:Y:S02]  /*6020*/  @UP0 UMOV UR27, UR29 ;  /* 0x0000001d001b0c82 */ /* 0x000fe40008000000 */
[----:B------:R-:W-:Y:S02]  /*6030*/  @UP0 USHF.R.U32.HI UR26, URZ, UR5, UR27 ;  /* 0x000000053f1a0299 */ /* 0x000fe4000801161b */
.L_x_1067:
[----:B------:R-:W-:Y:S02]  /*6040*/  ULDC UR4, c[0x0][0x32c] ;  /* 0x0000cb0000047ab9 */ /* 0x000fe40000000800 */
[----:B------:R-:W-:-:S04]  /*6050*/  UIMAD UR4, UR26, UR4, UR4 ;  /* 0x000000041a0472a4 */ /* 0x000fc8000f8e0204 */
[----:B------:R-:W-:-:S04]  /*6060*/  UISETP.LT.AND UP0, UPT, UR23, UR4, UPT ;  /* 0x000000041700728c */ /* 0x000fc8000bf01270 */
[----:B------:R-:W-:-:S04]  /*6070*/  USEL UR23, UR23, UR4, UP0 ;  /* 0x0000000417177287 */ /* 0x000fc80008000000 */
.L_x_1065:
        /* <DEDUP_REMOVED lines=18> */
.L_x_1079:
        /* <DEDUP_REMOVED lines=25> */
[----:B------:R-:W-:Y:S01]  /*6330*/  IMAD R0, R233, c[0x0][0x21c], R0 ;  /* 0x00008700e9007a24 */ /* 0x000fe200078e0200 */
[----:B------:R-:W-:Y:S01]  /*6340*/  IADD3 R14, -R244, 0x10, RZ ;  /* 0x00000010f40e7810 */ /* 0x000fe20007ffe1ff */
[----:B------:R-:W-:Y:S01]  /*6350*/  IMAD.IADD R7, R7, 0x1, R4 ;  /* 0x0000000107077824 */ /* 0x000fe200078e0204 */
[----:B------:R-:W-:Y:S02]  /*6360*/  SHF.L.U64.HI R4, R200, 0x1, R241 ;  /* 0x00000001c8047819 */ /* 0x000fe400000102f1 */
[----:B------:R-:W-:Y:S01]  /*6370*/  LOP3.LUT R14, R14, 0xf, RZ, 0xc0, !PT ;  /* 0x0000000f0e0e7812 */ /* 0x000fe200078ec0ff */
[----:B------:R-:W-:Y:S05]  /*6380*/  IMAD.WIDE.U32 R6, R233, c[0x0][0x218], R6 ;  /* 0x00008600e9067a25 */ /* 0x000fea00078e0006 */
[----:B------:R-:W-:Y:S04]  /*6390*/  IADD3 R5, P0, R6, UR24, RZ ;  /* 0x0000001806057c10 */ /* 0x000fe8000ff1e0ff */
[----:B------:R-:W-:Y:S02]  /*63a0*/  IADD3.X R0, R7, UR20, R0, P0, !PT ;  /* 0x0000001407007c10 */ /* 0x000fe400087fe400 */
[C---:B------:R-:W-:Y:S04]  /*63b0*/  LEA R6, P0, R5.reuse, c[0x0][0x1f8], 0x1 ;  /* 0x00007e0005067a11 */ /* 0x040fe800078008ff */
[----:B------:R-:W-:Y:S01]  /*63c0*/  LEA.HI.X R5, R5, c[0x0][0x1fc], R0, 0x1, P0 ;  /* 0x00007f0005057a11 */ /* 0x000fe200000f0c00 */
[----:B------:R-:W5:Y:S01]  /*63d0*/  SHFL.IDX PT, R7, R6, 0x1, 0x181f ;  /* 0x00381f0006077f89 */ /* 0x000f6200000e0000 */
[----:B------:R-:W-:Y:S03]  /*63e0*/  IMAD.SHL.U32 R0, R200, 0x2, RZ ;  /* 0x00000002c8007824 */ /* 0x000fe600078e00ff */
[----:B------:R-:W4:Y:S04]  /*63f0*/  SHFL.IDX PT, R12, R5, 0x1, 0x181f ;  /* 0x00381f00050c7f89 */ /* 0x000f2800000e0000 */
[----:B------:R-:W3:Y:S04]  /*6400*/  SHFL.IDX PT, R6, R6, RZ, 0x181f ;  /* 0x00181fff06067589 */ /* 0x000ee800000e0000 */
[----:B------:R-:W2:Y:S01]  /*6410*/  SHFL.IDX PT, R5, R5, RZ, 0x181f ;  /* 0x00181fff05057589 */ /* 0x000ea200000e0000 */
[-C--:B-----5:R-:W-:Y:S04]  /*6420*/  IADD3 R22, P1, P0, R22, R7.reuse, R249 ;  /* 0x0000000716167210 */ /* 0x0a0fe8000783e0f9 */
[-C--:B----4-:R-:W-:Y:S02]  /*6430*/  IADD3.X R23, RZ, R12.reuse, R250, P1, P0 ;  /* 0x0000000cff177210 */ /* 0x090fe40000fe04fa */
[-C--:B------:R-:W-:Y:S04]  /*6440*/  IADD3 R20, P1, P0, R20, R7.reuse, R246 ;  /* 0x0000000714147210 */ /* 0x080fe8000783e0f6 */
[-CC-:B------:R-:W-:Y:S02]  /*6450*/  IADD3.X R21, RZ, R12.reuse, R247.reuse, P1, P0 ;  /* 0x0000000cff157210 */ /* 0x180fe40000fe04f7 */
[----:B------:R-:W-:Y:S04]  /*6460*/  IADD3 R14, P1, P0, R14, R7, R0 ;  /* 0x000000070e0e7210 */ /* 0x000fe8000783e000 */
[--C-:B------:R-:W-:Y:S02]  /*6470*/  IADD3.X R15, RZ, R12, R4.reuse, P1, P0 ;  /* 0x0000000cff0f7210 */ /* 0x100fe40000fe0404 */
[C---:B---3--:R-:W-:Y:S05]  /*6480*/  IADD3 R28, P0, R6.reuse, R0, RZ ;  /* 0x00000000061c7210 */ /* 0x048fea0007f1e0ff */
        /* <DEDUP_REMOVED lines=22> */
.L_x_1069:
        /* <DEDUP_REMOVED lines=204> */
[----:B------:R-:W-:Y:S01]  /*72b0*/  ISETP.NE.AND P1, PT, R232, 0x1, PT ;  /* 0x00000001e800780c */ /* 0x000fe20003f25270 */
[----:B------:R-:W-:Y:S01]  /*72c0*/  ULEA UR5, UR22, UR11, 0x6 ;  /* 0x0000000b16057291 */ /* 0x000fe2000f8e303f */
[----:B------:R-:W-:Y:S01]  /*72d0*/  IADD3 R174, -R248, 0x10, RZ ;  /* 0x00000010f8ae7810 */ /* 0x000fe20007ffe1ff */
[----:B------:R-:W-:Y:S01]  /*72e0*/  IMAD.MOV.U32 R233, RZ, RZ, RZ ;  /* 0x000000ffffe97224 */ /* 0x000fe200078e00ff */
[----:B------:R-:W-:Y:S02]  /*72f0*/  IADD3 R172, -R245, 0x10, RZ ;  /* 0x00000010f5ac7810 */ /* 0x000fe40007ffe1ff */
[----:B------:R-:W-:Y:S01]  /*7300*/  LOP3.LUT R174, R174, 0xf, RZ, 0xc0, !PT ;  /* 0x0000000faeae7812 */ /* 0x000fe200078ec0ff */
[----:B------:R-:W-:Y:S01]  /*7310*/  IMAD.U32 R234, RZ, RZ, UR5 ;  /* 0x00000005ffea7e24 */ /* 0x000fe2000f8e00ff */
[----:B------:R-:W-:Y:S02]  /*7320*/  LOP3.LUT R172, R172, 0xf, RZ, 0xc0, !PT ;  /* 0x0000000facac7812 */ /* 0x000fe400078ec0ff */
[----:B------:R-:W-:Y:S02]  /*7330*/  IADD3 R170, -R244, 0x10, RZ ;  /* 0x00000010f4aa7810 */ /* 0x000fe40007ffe1ff */
[----:B------:R-:W-:Y:S02]  /*7340*/  IADD3 R234, R234, -0x40, R235 ;  /* 0xffffffc0eaea7810 */ /* 0x000fe40007ffe0eb */
[----:B------:R-:W-:Y:S03]  /*7350*/  LOP3.LUT R170, R170, 0xf, RZ, 0xc0, !PT ;  /* 0x0000000faaaa7812 */ /* 0x000fe600078ec0ff */
        /* <DEDUP_REMOVED lines=11> */
[----:B------:R1:W2:Y:S04]  /*7410*/  @!P2 LDG.E R233, [R164.64] ;  /* 0x00000012a4e9a981 */ /* 0x0002a8000c1e1900 */
[----:B------:R-:W-:Y:S04]  /*7420*/  IMAD R0, R0, c[0x0][0x1e0], RZ ;  /* 0x0000780000007a24 */ /* 0x000fe800078e02ff */
[----:B------:R-:W-:Y:S04]  /*7430*/  IMAD R0, R234, c[0x0][0x1e4], R0 ;  /* 0x00007900ea007a24 */ /* 0x000fe800078e0200 */
[----:B------:R-:W-:Y:S01]  /*7440*/  IMAD.IADD R167, R167, 0x1, R0 ;  /* 0x00000001a7a77824 */ /* 0x000fe200078e0200 */
[----:B-1----:R-:W-:Y:S02]  /*7450*/  SHF.L.U64.HI R164, R200, 0x1, R241 ;  /* 0x00000001c8a47819 */ /* 0x002fe400000102f1 */
[----:B--2---:R-:W-:Y:S01]  /*7460*/  SHF.R.S32.HI R165, RZ, 0x1f, R233 ;  /* 0x0000001fffa57819 */ /* 0x004fe200000114e9 */
[----:B------:R-:W-:Y:S04]  /*7470*/  IMAD.WIDE.U32 R166, R233, c[0x0][0x1f0], R166 ;  /* 0x00007c00e9a67a25 */ /* 0x000fe800078e00a6 */
[----:B------:R-:W-:Y:S01]  /*7480*/  IMAD R165, R165, c[0x0][0x1f0], RZ ;  /* 0x00007c00a5a57a24 */ /* 0x000fe200078e02ff */
[----:B------:R-:W-:Y:S03]  /*7490*/  IADD3 R0, P0, R166, UR16, RZ ;  /* 0x00000010a6007c10 */ /* 0x000fe6000ff1e0ff */
[----:B------:R-:W-:Y:S05]  /*74a0*/  IMAD R165, R233, c[0x0][0x1f4], R165 ;  /* 0x00007d00e9a57a24 */ /* 0x000fea00078e02a5 */
[----:B------:R-:W-:Y:S02]  /*74b0*/  IADD3.X R165, R167, UR9, R165, P0, !PT ;  /* 0x00000009a7a57c10 */ /* 0x000fe400087fe4a5 */
[C---:B------:R-:W-:Y:S04]  /*74c0*/  LEA R166, P0, R0.reuse, c[0x0][0x1c8], 0x1 ;  /* 0x0000720000a67a11 */ /* 0x040fe800078008ff */
[----:B------:R-:W-:Y:S01]  /*74d0*/  LEA.HI.X R165, R0, c[0x0][0x1cc], R165, 0x1, P0 ;  /* 0x0000730000a57a11 */ /* 0x000fe200000f0ca5 */
[----:B------:R-:W1:Y:S01]  /*74e0*/  SHFL.IDX PT, R167, R166, 0x1, 0x181f ;  /* 0x00381f00a6a77f89 */ /* 0x000e6200000e0000 */
[----:B------:R-:W-:Y:S03]  /*74f0*/  IMAD.SHL.U32 R0, R200, 0x2, RZ ;  /* 0x00000002c8007824 */ /* 0x000fe600078e00ff */
[----:B------:R-:W2:Y:S04]  /*7500*/  SHFL.IDX PT, R168, R165, 0x1, 0x181f ;  /* 0x00381f00a5a87f89 */ /* 0x000ea800000e0000 */
[----:B------:R-:W3:Y:S04]  /*7510*/  SHFL.IDX PT, R166, R166, RZ, 0x181f ;  /* 0x00181fffa6a67589 */ /* 0x000ee800000e0000 */
[----:B------:R-:W4:Y:S01]  /*7520*/  SHFL.IDX PT, R165, R165, RZ, 0x181f ;  /* 0x00181fffa5a57589 */ /* 0x000f2200000e0000 */
[-C--:B-1----:R-:W-:Y:S04]  /*7530*/  IADD3 R174, P1, P0, R174, R167.reuse, R249 ;  /* 0x000000a7aeae7210 */ /* 0x082fe8000783e0f9 */
[-C--:B--2---:R-:W-:Y:S02]  /*7540*/  IADD3.X R175, RZ, R168.reuse, R250, P1, P0 ;  /* 0x000000a8ffaf7210 */ /* 0x084fe40000fe04fa */
[-C--:B------:R-:W-:Y:S04]  /*7550*/  IADD3 R172, P1, P0, R172, R167.reuse, R246 ;  /* 0x000000a7acac7210 */ /* 0x080fe8000783e0f6 */
[-CC-:B------:R-:W-:Y:S02]  /*7560*/  IADD3.X R173, RZ, R168.reuse, R247.reuse, P1, P0 ;  /* 0x000000a8ffad7210 */ /* 0x180fe40000fe04f7 */
[----:B------:R-:W-:Y:S04]  /*7570*/  IADD3 R170, P1, P0, R170, R167, R0 ;  /* 0x000000a7aaaa7210 */ /* 0x000fe8000783e000 */
[--C-:B------:R-:W-:Y:S02]  /*7580*/  IADD3.X R171, RZ, R168, R164.reuse, P1, P0 ;  /* 0x000000a8ffab7210 */ /* 0x100fe40000fe04a4 */
[C---:B---3--:R-:W-:Y:S05]  /*7590*/  IADD3 R176, P0, R166.reuse, R0, RZ ;  /* 0x00000000a6b07210 */ /* 0x048fea0007f1e0ff */
        /* <DEDUP_REMOVED lines=22> */
.L_x_1070:
        /* <DEDUP_REMOVED lines=33> */
.L_x_1073:
[----:B------:R-:W-:Y:S04]  /*7910*/  MOV R166, 0x1 ;  /* 0x0000000100a67802 */ /* 0x000fe80000000f00 */
[----:B------:R-:W-:Y:S11]  /*7920*/  ISETP.NE.AND P0, PT, R166, c[0x0][0x32c], PT ;  /* 0x0000cb00a6007a0c */ /* 0x000ff60003f05270 */
[----:B------:R-:W-:Y:S02]  /*7930*/  @!UPT UIADD3 URZ, URZ, URZ, URZ ;  /* 0x0000003f3f3ff290 */ /* 0x000fe4000fffe03f */
[----:B------:R-:W-:Y:S05]  /*7940*/  @P0 IMAD.HI.U32 R166, R167, c[0x0][0x330], RZ ;  /* 0x0000cc00a7a60a27 */ /* 0x000fea00078e00ff */
[----:B------:R-:W-:Y:S02]  /*7950*/  @P0 SHF.R.U32.HI R167, RZ, c[0x0][0x334], R166 ;  /* 0x0000cd00ffa70a19 */ /* 0x000fe400000116a6 */
.L_x_1074:
[----:B------:R-:W-:Y:S05]  /*7960*/  BSYNC B0 ;  /* 0x0000000000007941 */ /* 0x000fea0003800000 */
.L_x_1072:
[----:B------:R-:W-:Y:S04]  /*7970*/  IMAD R167, R167, c[0x0][0x32c], -R0 ;  /* 0x0000cb00a7a77a24 */ /* 0x000fe800078e0a00 */
[----:B------:R-:W-:Y:S05]  /*7980*/  IMAD.IADD R167, R167, 0x1, -R237 ;  /* 0x00000001a7a77824 */ /* 0x000fea00078e0aed */
[----:B------:R-:W-:Y:S02]  /*7990*/  IADD3 R166, R167, c[0x0][0x32c], RZ ;  /* 0x0000cb00a7a67a10 */ /* 0x000fe40007ffe0ff */
[----:B------:R-:W-:Y:S02]  /*79a0*/  IMNMX R168, R168, R167, !PT ;  /* 0x000000a7a8a87217 */ /* 0x000fe40007800200 */
[----:B------:R-:W-:Y:S02]  /*79b0*/  IMNMX R169, R169, R166, PT ;  /* 0x000000a6a9a97217 */ /* 0x000fe40003800200 */
.L_x_1071:
        /* <DEDUP_REMOVED lines=85> */
.L_x_1077:
[----:B------:R-:W-:Y:S04]  /*7f10*/  MOV R4, 0x1 ;  /* 0x0000000100047802 */ /* 0x000fe80000000f00 */
[----:B------:R-:W-:Y:S11]  /*7f20*/  ISETP.NE.AND P0, PT, R4, c[0x0][0x32c], PT ;  /* 0x0000cb0004007a0c */ /* 0x000ff60003f05270 */
[----:B------:R-:W-:Y:S02]  /*7f30*/  @!UPT UIADD3 URZ, URZ, URZ, URZ ;  /* 0x0000003f3f3ff290 */ /* 0x000fe4000fffe03f */
[----:B------:R-:W-:Y:S05]  /*7f40*/  @P0 IMAD.HI.U32 R4, R5, c[0x0][0x330], RZ ;  /* 0x0000cc0005040a27 */ /* 0x000fea00078e00ff */
[----:B------:R-:W-:Y:S02]  /*7f50*/  @P0 SHF.R.U32.HI R5, RZ, c[0x0][0x334], R4 ;  /* 0x0000cd00ff050a19 */ /* 0x000fe40000011604 */
.L_x_1078:
[----:B------:R-:W-:Y:S05]  /*7f60*/  BSYNC B0 ;  /* 0x0000000000007941 */ /* 0x000fea0003800000 */
.L_x_1076:
[----:B------:R-:W-:Y:S04]  /*7f70*/  IMAD R0, R5, c[0x0][0x32c], -R0 ;  /* 0x0000cb0005007a24 */ /* 0x000fe800078e0a00 */
[----:B------:R-:W-:Y:S05]  /*7f80*/  IMAD.IADD R4, R0, 0x1, -R237 ;  /* 0x0000000100047824 */ /* 0x000fea00078e0aed */
[----:B------:R-:W-:Y:S02]  /*7f90*/  IADD3 R0, R4, c[0x0][0x32c], RZ ;  /* 0x0000cb0004007a10 */ /* 0x000fe40007ffe0ff */
[----:B------:R-:W-:Y:S02]  /*7fa0*/  IMNMX R164, R164, R4, !PT ;  /* 0x00000004a4a47217 */ /* 0x000fe40007800200 */
[----:B------:R-:W-:Y:S02]  /*7fb0*/  IMNMX R165, R165, R0, PT ;  /* 0x00000000a5a57217 */ /* 0x000fe40003800200 */
.L_x_1075:
        /* <DEDUP_REMOVED lines=52> */
[----:B------:R-:W-:Y:S01]  /*8300*/  FMNMX.FTZ R5, R193, R5, !PT ;  /* 0x00000005c1057209 */ /* 0x000fe20007810000 */
[----:B------:R-:W1:Y:S01]  /*8310*/  SHFL.BFLY PT, R4, R0, 0x2, 0x1f ;  /* 0x0c401f0000047f89 */ /* 0x000e6200000e0000 */
[----:B------:R-:W-:Y:S04]  /*8320*/  ISETP.LT.OR P0, PT, R165, 0x1a, P0 ;  /* 0x0000001aa500780c */ /* 0x000fe80000701670 */
        /* <DEDUP_REMOVED lines=105> */
[----:B------:R-:W-:Y:S02]  /*89c0*/  FMUL.FTZ R33, R3, R153 ;  /* 0x0000009903217220 */ /* 0x000fe40000410000 */
[--C-:B------:R-:W-:Y:S02]  /*89d0*/  FFMA.FTZ R177, R177, c[0x0][0x2d0], -R172.reuse ;  /* 0x0000b400b1b17a23 */ /* 0x100fe400000108ac */
[--C-:B------:R-:W-:Y:S01]  /*89e0*/  FFMA.FTZ R175, R175, c[0x0][0x2d0], -R172.reuse ;  /* 0x0000b400afaf7a23 */ /* 0x100fe200000108ac */
[----:B------:R-:W2:Y:S01]  /*89f0*/  MUFU.EX2 R184, R184 ;  /* 0x000000b800b87308 */ /* 0x000ea20000000800 */
[--C-:B------:R-:W-:Y:S02]  /*8a00*/  FFMA.FTZ R173, R173, c[0x0][0x2d0], -R172.reuse ;  /* 0x0000b400adad7a23 */ /* 0x100fe400000108ac */
        /* <DEDUP_REMOVED lines=8> */
[C---:B------:R-:W-:Y:S01]  /*8a90*/  FMUL.FTZ R6, R2.reuse, R162 ;  /* 0x000000a202067220 */ /* 0x040fe20000410000 */
[----:B------:R-:W-:Y:S01]  /*8aa0*/  MOV R162, R16 ;  /* 0x0000001000a27202 */ /* 0x000fe20000000f00 */
[C---:B------:R-:W-:Y:S01]  /*8ab0*/  FMUL.FTZ R10, R2.reuse, R158 ;  /* 0x0000009e020a7220 */ /* 0x040fe20000410000 */
[----:B------:R-:W1:Y:S01]  /*8ac0*/  MUFU.EX2 R182, R182 ;  /* 0x000000b600b67308 */ /* 0x000e620000000800 */
[----:B------:R-:W-:Y:S02]  /*8ad0*/  FMUL.FTZ R11, R2, R159 ;  /* 0x0000009f020b7220 */ /* 0x000fe40000410000 */
[C---:B------:R-:W-:Y:S01]  /*8ae0*/  FMUL.FTZ R16, R3.reuse, R136 ;  /* 0x0000008803107220 */ /* 0x040fe20000410000 */
        /* <DEDUP_REMOVED lines=13> */
[C---:B------:R-:W-:Y:S01]  /*8bc0*/  FMUL.FTZ R42, R2.reuse, R42 ;  /* 0x0000002a022a7220 */ /* 0x040fe20000410000 */
[----:B------:R-:W-:Y:S01]  /*8bd0*/  LDSM.16.MT88.4 R144, [R222+0x900] ;  /* 0x00090000de90783b */ /* 0x000fe20000004200 */
[----:B------:R-:W-:Y:S01]  /*8be0*/  FMUL.FTZ R43, R2, R43 ;  /* 0x0000002b022b7220 */ /* 0x000fe20000410000 */
        /* <DEDUP_REMOVED lines=151> */
[C---:B------:R-:W-:Y:S03]  /*9560*/  FMUL.FTZ R127, R2.reuse, R127 ;  /* 0x0000007f027f7220 */ /* 0x040fe60000410000 */
[----:B------:R-:W5:Y:S01]  /*9570*/  MUFU.EX2 R194, R194 ;  /* 0x000000c200c27308 */ /* 0x000f620000000800 */
[----:B------:R-:W-:Y:S02]  /*9580*/  FFMA.FTZ R195, R195, c[0x0][0x2d0], -R172 ;  /* 0x0000b400c3c37a23 */ /* 0x000fe400000108ac */
[C---:B------:R-:W-:Y:S01]  /*9590*/  FMUL.FTZ R128, R3.reuse, R128 ;  /* 0x0000008003807220 */ /* 0x040fe20000410000 */
[C---:B-1----:R-:W-:Y:S03]  /*95a0*/  HMMA.16816.F32.BF16 R124, R168.reuse, R132, R124 ;  /* 0x00000084a87c723c */ /* 0x042fe6000004187c */
[C---:B------:R-:W-:Y:S02]  /*95b0*/  FMUL.FTZ R129, R3.reuse, R129 ;  /* 0x0000008103817220 */ /* 0x040fe40000410000 */
[C---:B------:R-:W-:Y:S01]  /*95c0*/  FMUL.FTZ R130, R2.reuse, R130 ;  /* 0x0000008202827220 */ /* 0x040fe20000410000 */
[----:B------:R-:W-:Y:S01]  /*95d0*/  MUFU.EX2 R197, R197 ;  /* 0x000000c500c57308 */ /* 0x000fe20000000800 */
[----:B------:R-:W-:Y:S01]  /*95e0*/  FMUL.FTZ R131, R2, R131 ;  /* 0x0000008302837220 */ /* 0x000fe20000410000 */
[----:B------:R-:W-:Y:S01]  /*95f0*/  F2FP.BF16.PACK_AB R132, R188, R187 ;  /* 0x000000bbbc84723e */ /* 0x000fe200000010ff */
[----:B------:R-:W-:Y:S03]  /*9600*/  FFMA.FTZ R181, R3, R240, R181 ;  /* 0x000000f003b57223 */ /* 0x000fe600000100b5 */
[----:B--2---:R-:W-:Y:S01]  /*9610*/  F2FP.BF16.PACK_AB R133, R192, R191 ;  /* 0x000000bfc085723e */ /* 0x004fe200000010ff */
[----:B------:R-:W-:Y:S01]  /*9620*/  FFMA.FTZ R185, R2, R239, R185 ;  /* 0x000000ef02b97223 */ /* 0x000fe200000100b9 */
[----:B------:R-:W-:Y:S02]  /*9630*/  HMMA.16816.F32.BF16 R128, R168, R134, R128 ;  /* 0x00000086a880723c */ /* 0x000fe40000041880 */
[----:B------:R-:W-:Y:S01]  /*9640*/  MUFU.EX2 R196, R196 ;  /* 0x000000c400c47308 */ /* 0x000fe20000000800 */
[----:B------:R-:W-:Y:S01]  /*9650*/  MOV R3, R0 ;  /* 0x0000000000037202 */ /* 0x000fe20000000f00 */
[----:B------:R-:W-:Y:S02]  /*9660*/  FADD.FTZ R181, R167, R181 ;  /* 0x000000b5a7b57221 */ /* 0x000fe40000010000 */
[----:B------:R-:W-:Y:S01]  /*9670*/  FADD.FTZ R185, R184, R185 ;  /* 0x000000b9b8b97221 */ /* 0x000fe20000010000 */
[----:B------:R-:W-:Y:S01]  /*9680*/  F2FP.BF16.PACK_AB R134, R190, R189 ;  /* 0x000000bdbe86723e */ /* 0x000fe200000010ff */
[----:B------:R-:W-:Y:S01]  /*9690*/  FADD.FTZ R166, R166, R181 ;  /* 0x000000b5a6a67221 */ /* 0x000fe20000010000 */
[----:B-----5:R-:W-:Y:S03]  /*96a0*/  F2FP.BF16.PACK_AB R135, R194, R193 ;  /* 0x000000c1c287723e */ /* 0x020fe600000010ff */
[----:B------:R-:W-:Y:S01]  /*96b0*/  MOV R171, R162 ;  /* 0x000000a200ab7202 */ /* 0x000fe20000000f00 */
[----:B------:R-:W-:Y:S01]  /*96c0*/  MUFU.EX2 R195, R195 ;  /* 0x000000c300c37308 */ /* 0x000fe20000000800 */
[----:B------:R-:W-:Y:S01]  /*96d0*/  MOV R170, R161 ;  /* 0x000000a100aa7202 */ /* 0x000fe20000000f00 */
[----:B------:R-:W-:Y:S01]  /*96e0*/  FADD.FTZ R185, R183, R185 ;  /* 0x000000b9b7b97221 */ /* 0x000fe20000010000 */
[C---:B---3--:R-:W-:Y:S05]  /*96f0*/  HMMA.16816.F32.BF16 R4, R132.reuse, R136, R4 ;  /* 0x000000888404723c */ /* 0x048fea0000041804 */
[----:B------:R-:W-:Y:S01]  /*9700*/  MOV R169, R160 ;  /* 0x000000a000a97202 */ /* 0x000fe20000000f00 */
[----:B------:R-:W-:Y:S01]  /*9710*/  FADD.FTZ R166, R180, R166 ;  /* 0x000000a6b4a67221 */ /* 0x000fe20000010000 */
[----:B------:R-:W-:Y:S01]  /*9720*/  LDSM.16.MT88.4 R160, [R222+0x4900] ;  /* 0x00490000dea0783b */ /* 0x000fe20000004200 */
[C---:B------:R-:W-:Y:S04]  /*9730*/  HMMA.16816.F32.BF16 R8, R132.reuse, R138, R8 ;  /* 0x0000008a8408723c */ /* 0x040fe80000041808 */
[----:B------:R-:W-:Y:S02]  /*9740*/  FADD.FTZ R182, R182, R185 ;  /* 0x000000b9b6b67221 */ /* 0x000fe40000010000 */
[----:B------:R-:W-:Y:S01]  /*9750*/  FADD.FTZ R187, R187, R166 ;  /* 0x000000a6bbbb7221 */ /* 0x000fe20000010000 */
[----:B------:R-:W1:Y:S01]  /*9760*/  LDSM.16.MT88.4 R136, [R222+0x2900] ;  /* 0x00290000de88783b */ /* 0x000e620000004200 */
        /* <DEDUP_REMOVED lines=11> */
[----:B------:R-:W2:Y:S03]  /*9820*/  LDSM.16.MT88.4 R140, [R221+0x2900] ;  /* 0x00290000dd8c783b */ /* 0x000ea60000004200 */
[----:B------:R-:W-:Y:S04]  /*9830*/  FADD.FTZ R194, R194, R192 ;  /* 0x000000c0c2c27221 */ /* 0x000fe80000010000 */
        /* <DEDUP_REMOVED lines=12> */
[C---:B------:R-:W-:Y:S07]  /*9900*/  HMMA.16816.F32.BF16 R60, R132.reuse, R144, R60 ;  /* 0x00000090843c723c */ /* 0x040fee000004183c */
[--C-:B------:R-:W-:Y:S01]  /*9910*/  FFMA.FTZ R144, R169, c[0x0][0x2d0], -R186.reuse ;  /* 0x0000b400a9907a23 */ /* 0x100fe200000108ba */
[C---:B------:R-:W-:Y:S03]  /*9920*/  HMMA.16816.F32.BF16 R64, R132.reuse, R146, R64 ;  /* 0x000000928440723c */ /* 0x040fe60000041840 */
[----:B------:R4:W-:Y:S05]  /*9930*/  MUFU.EX2 R169, R144 ;  /* 0x0000009000a97308 */ /* 0x0009ea0000000800 */
[C---:B------:R-:W-:Y:S08]  /*9940*/  HMMA.16816.F32.BF16 R68, R132.reuse, R156, R68 ;  /* 0x0000009c8444723c */ /* 0x040ff00000041844 */
[C---:B------:R-:W-:Y:S01]  /*9950*/  HMMA.16816.F32.BF16 R72, R132.reuse, R158, R72 ;  /* 0x0000009e8448723c */ /* 0x040fe20000041848 */
[----:B------:R-:W-:Y:S07]  /*9960*/  LDSM.16.MT88.4 R156, [R220+0x1100] ;  /* 0x00110000dc9c783b */ /* 0x000fee0000004200 */
[C---:B------:R-:W-:Y:S01]  /*9970*/  HMMA.16816.F32.BF16 R76, R132.reuse, R160, R76 ;  /* 0x000000a0844c723c */ /* 0x040fe2000004184c */
[----:B----4-:R-:W4:Y:S07]  /*9980*/  LDSM.16.MT88.4 R144, [R222+0x6900] ;  /* 0x00690000de90783b */ /* 0x010f2e0000004200 */
[C---:B------:R-:W-:Y:S01]  /*9990*/  HMMA.16816.F32.BF16 R80, R132.reuse, R162, R80 ;  /* 0x000000a28450723c */ /* 0x040fe20000041850 */
[----:B------:R-:W-:Y:S07]  /*99a0*/  LDSM.16.MT88.4 R160, [R222+0x5100] ;  /* 0x00510000dea0783b */ /* 0x000fee0000004200 */
[C---:B---3--:R-:W-:Y:S07]  /*99b0*/  HMMA.16816.F32.BF16 R84, R132.reuse, R148, R84 ;  /* 0x000000948454723c */ /* 0x048fee0000041854 */
[--C-:B------:R-:W-:Y:S01]  /*99c0*/  FFMA.FTZ R148, R170, c[0x0][0x2d0], -R186.reuse ;  /* 0x0000b400aa947a23 */ /* 0x100fe200000108ba */
[C---:B------:R-:W-:Y:S03]  /*99d0*/  HMMA.16816.F32.BF16 R88, R132.reuse, R150, R88 ;  /* 0x000000968458723c */ /* 0x040fe60000041858 */
[----:B------:R3:W5:Y:S01]  /*99e0*/  MUFU.EX2 R170, R148 ;  /* 0x0000009400aa7308 */ /* 0x0007620000000800 */
[----:B------:R-:W-:Y:S04]  /*99f0*/  FFMA.FTZ R186, R174, c[0x0][0x2d0], -R186 ;  /* 0x0000b400aeba7a23 */ /* 0x000fe800000108ba */
[C---:B-1----:R-:W-:Y:S05]  /*9a00*/  HMMA.16816.F32.BF16 R92, R132.reuse, R136, R92 ;  /* 0x00000088845c723c */ /* 0x042fea000004185c */
[----:B------:R-:W-:Y:S02]  /*9a10*/  MUFU.EX2 R186, R186 ;  /* 0x000000ba00ba7308 */ /* 0x000fe40000000800 */
[--C-:B------:R-:W-:Y:S01]  /*9a20*/  FFMA.FTZ R136, R171, c[0x0][0x2d0], -R172.reuse ;  /* 0x0000b400ab887a23 */ /* 0x100fe200000108ac */
[C---:B------:R-:W-:Y:S04]  /*9a30*/  HMMA.16816.F32.BF16 R96, R132.reuse, R138, R96 ;  /* 0x0000008a8460723c */ /* 0x040fe80000041860 */
[----:B------:R-:W-:Y:S03]  /*9a40*/  FFMA.FTZ R172, R165, c[0x0][0x2d0], -R172 ;  /* 0x0000b400a5ac7a23 */ /* 0x000fe600000108ac */
[----:B------:R1:W1:Y:S01]  /*9a50*/  MUFU.EX2 R168, R136 ;  /* 0x0000008800a87308 */ /* 0x0002620000000800 */
[C---:B--2---:R-:W-:Y:S01]  /*9a60*/  HMMA.16816.F32.BF16 R100, R132.reuse, R140, R100 ;  /* 0x0000008c8464723c */ /* 0x044fe20000041864 */
[----:B---3--:R-:W2:Y:S07]  /*9a70*/  LDSM.16.MT88.4 R148, [R221+0x6900] ;  /* 0x00690000dd94783b */ /* 0x008eae0000004200 */
[C---:B------:R-:W-:Y:S01]  /*9a80*/  HMMA.16816.F32.BF16 R104, R132.reuse, R142, R104 ;  /* 0x0000008e8468723c */ /* 0x040fe20000041868 */
[----:B------:R-:W-:Y:S01]  /*9a90*/  MUFU.EX2 R171, R177 ;  /* 0x000000b100ab7308 */ /* 0x000fe20000000800 */
[----:B------:R-:W-:Y:S06]  /*9aa0*/  LDSM.16.MT88.4 R140, [R227+0x1100] ;  /* 0x00110000e38c783b */ /* 0x000fec0000004200 */
[C---:B----4-:R-:W-:Y:S03]  /*9ab0*/  HMMA.16816.F32.BF16 R108, R132.reuse, R144, R108 ;  /* 0x00000090846c723c */ /* 0x050fe6000004186c */
[----:B------:R-:W-:Y:S01]  /*9ac0*/  MUFU.EX2 R165, R172 ;  /* 0x000000ac00a57308 */ /* 0x000fe20000000800 */
[----:B-1----:R-:W1:Y:S04]  /*9ad0*/  LDSM.16.MT88.4 R136, [R220+0x6900] ;  /* 0x00690000dc88783b */ /* 0x002e680000004200 */
[C---:B------:R-:W-:Y:S04]  /*9ae0*/  HMMA.16816.F32.BF16 R112, R132.reuse, R146, R112 ;  /* 0x000000928470723c */ /* 0x040fe80000041870 */
[----:B------:R-:W3:Y:S04]  /*9af0*/  LDSM.16.MT88.4 R144, [R221+0x1100] ;  /* 0x00110000dd90783b */ /* 0x000ee80000004200 */
[C---:B--2---:R-:W-:Y:S08]  /*9b00*/  HMMA.16816.F32.BF16 R116, R132.reuse, R148, R116 ;  /* 0x000000948474723c */ /* 0x044ff00000041874 */
[C---:B------:R-:W-:Y:S01]  /*9b10*/  HMMA.16816.F32.BF16 R120, R132.reuse, R150, R120 ;  /* 0x000000968478723c */ /* 0x040fe20000041878 */
[----:B------:R-:W-:Y:S07]  /*9b20*/  LDSM.16.MT88.4 R148, [R221+0x3100] ;  /* 0x00310000dd94783b */ /* 0x000fee0000004200 */
[C---:B-1----:R-:W-:Y:S08]  /*9b30*/  HMMA.16816.F32.BF16 R124, R132.reuse, R136, R124 ;  /* 0x00000088847c723c */ /* 0x042ff0000004187c */
[----:B------:R-:W-:Y:S01]  /*9b40*/  HMMA.16816.F32.BF16 R128, R132, R138, R128 ;  /* 0x0000008a8480723c */ /* 0x000fe20000041880 */
[----:B------:R-:W1:Y:S06]  /*9b50*/  LDSM.16.MT88.4 R136, [R227+0x3100] ;  /* 0x00310000e388783b */ /* 0x000e6c0000004200 */
[----:B-----5:R-:W-:Y:S02]  /*9b60*/  F2FP.BF16.PACK_AB R132, R170, R169 ;  /* 0x000000a9aa84723e */ /* 0x020fe400000010ff */
[----:B------:R-:W-:Y:S03]  /*9b70*/  F2FP.BF16.PACK_AB R134, R198, R199 ;  /* 0x000000c7c686723e */ /* 0x000fe600000010ff */
[----:B------:R-:W-:Y:S02]  /*9b80*/  F2FP.BF16.PACK_AB R133, R197, R168 ;  /* 0x000000a8c585723e */ /* 0x000fe400000010ff */
[----:B------:R-:W-:Y:S07]  /*9b90*/  F2FP.BF16.PACK_AB R135, R195, R196 ;  /* 0x000000c4c387723e */ /* 0x000fee00000010ff */
[C---:B------:R-:W-:Y:S08]  /*9ba0*/  HMMA.16816.F32.BF16 R4, R132.reuse, R140, R4 ;  /* 0x0000008c8404723c */ /* 0x040ff00000041804 */
[C---:B------:R-:W-:Y:S01]  /*9bb0*/  HMMA.16816.F32.BF16 R8, R132.reuse, R142, R8 ;  /* 0x0000008e8408723c */ /* 0x040fe20000041808 */
[----:B------:R-:W2:Y:S07]  /*9bc0*/  LDSM.16.MT88.4 R140, [R222+0x3100] ;  /* 0x00310000de8c783b */ /* 0x000eae0000004200 */
[C---:B------:R-:W-:Y:S08]  /*9bd0*/  HMMA.16816.F32.BF16 R12, R132.reuse, R152, R12 ;  /* 0x00000098840c723c */ /* 0x040ff0000004180c */
[C---:B------:R-:W-:Y:S01]  /*9be0*/  HMMA.16816.F32.BF16 R16, R132.reuse, R154, R16 ;  /* 0x0000009a8410723c */ /* 0x040fe20000041810 */
[----:B------:R-:W4:Y:S07]  /*9bf0*/  LDSM.16.MT88.4 R152, [R220+0x3100] ;  /* 0x00310000dc98783b */ /* 0x000f2e0000004200 */
[C---:B---3--:R-:W-:Y:S08]  /*9c00*/  HMMA.16816.F32.BF16 R20, R132.reuse, R144, R20 ;  /* 0x000000908414723c */ /* 0x048ff00000041814 */
        /* <DEDUP_REMOVED lines=14> */
[C---:B----4-:R-:W-:Y:S07]  /*9cf0*/  HMMA.16816.F32.BF16 R60, R132.reuse, R152, R60 ;  /* 0x00000098843c723c */ /* 0x050fee000004183c */
[----:B------:R-:W-:Y:S01]  /*9d00*/  MOV R153, R169 ;  /* 0x000000a900997202 */ /* 0x000fe20000000f00 */
[C---:B------:R-:W-:Y:S01]  /*9d10*/  HMMA.16816.F32.BF16 R64, R132.reuse, R154, R64 ;  /* 0x0000009a8440723c */ /* 0x040fe20000041840 */
[----:B------:R-:W-:Y:S03]  /*9d20*/  MUFU.EX2 R169, R176 ;  /* 0x000000b000a97308 */ /* 0x000fe60000000800 */
[----:B------:R-:W-:Y:S04]  /*9d30*/  MOV R152, R168 ;  /* 0x000000a800987202 */ /* 0x000fe80000000f00 */
[C---:B---3--:R-:W-:Y:S03]  /*9d40*/  HMMA.16816.F32.BF16 R68, R132.reuse, R144, R68 ;  /* 0x000000908444723c */ /* 0x048fe60000041844 */
[----:B------:R-:W-:Y:S05]  /*9d50*/  MUFU.EX2 R168, R175 ;  /* 0x000000af00a87308 */ /* 0x000fea0000000800 */
[C---:B------:R-:W-:Y:S01]  /*9d60*/  HMMA.16816.F32.BF16 R72, R132.reuse, R146, R72 ;  /* 0x000000928448723c */ /* 0x040fe20000041848 */
[----:B------:R-:W3:Y:S07]  /*9d70*/  LDSM.16.MT88.4 R144, [R222+0x7100] ;  /* 0x00710000de90783b */ /* 0x000eee0000004200 */
[C---:B------:R-:W-:Y:S01]  /*9d80*/  HMMA.16816.F32.BF16 R76, R132.reuse, R160, R76 ;  /* 0x000000a0844c723c */ /* 0x040fe2000004184c */
[----:B------:R-:W-:Y:S06]  /*9d90*/  MUFU.EX2 R161, R178 ;  /* 0x000000b200a17308 */ /* 0x000fec0000000800 */
[----:B------:R-:W-:Y:S01]  /*9da0*/  MOV R160, R170 ;  /* 0x000000aa00a07202 */ /* 0x000fe20000000f00 */
[C---:B------:R-:W-:Y:S03]  /*9db0*/  HMMA.16816.F32.BF16 R80, R132.reuse, R162, R80 ;  /* 0x000000a28450723c */ /* 0x040fe60000041850 */
[----:B------:R4:W2:Y:S05]  /*9dc0*/  MUFU.EX2 R163, R179 ;  /* 0x000000b300a37308 */ /* 0x0008aa0000000800 */
[C---:B-----5:R-:W-:Y:S05]  /*9dd0*/  HMMA.16816.F32.BF16 R84, R132.reuse, R156, R84 ;  /* 0x0000009c8454723c */ /* 0x060fea0000041854 */
[----:B------:R5:W2:Y:S03]  /*9de0*/  MUFU.EX2 R170, R173 ;  /* 0x000000ad00aa7308 */ /* 0x000aa60000000800 */
[C---:B------:R-:W-:Y:S01]  /*9df0*/  HMMA.16816.F32.BF16 R88, R132.reuse, R158, R88 ;  /* 0x0000009e8458723c */ /* 0x040fe20000041858 */
[----:B------:R-:W-:Y:S07]  /*9e00*/  LDSM.16.MT88.4 R156, [R227+0x1900] ;  /* 0x00190000e39c783b */ /* 0x000fee0000004200 */
[C---:B-1----:R-:W-:Y:S01]  /*9e10*/  HMMA.16816.F32.BF16 R92, R132.reuse, R136, R92 ;  /* 0x00000088845c723c */ /* 0x042fe2000004185c */
[----:B----4-:R-:W-:Y:S07]  /*9e20*/  LDSM.16.MT88.4 R176, [R222+0x3900] ;  /* 0x00390000deb0783b */ /* 0x010fee0000004200 */
[C---:B------:R-:W-:Y:S01]  /*9e30*/  HMMA.16816.F32.BF16 R96, R132.reuse, R138, R96 ;  /* 0x0000008a8460723c */ /* 0x040fe20000041860 */
[----:B------:R-:W1:Y:S07]  /*9e40*/  LDSM.16.MT88.4 R136, [R220+0x7100] ;  /* 0x00710000dc88783b */ /* 0x000e6e0000004200 */
[C---:B--2---:R-:W-:Y:S01]  /*9e50*/  HMMA.16816.F32.BF16 R100, R132.reuse, R140, R100 ;  /* 0x0000008c8464723c */ /* 0x044fe20000041864 */
[----:B-----5:R-:W-:Y:S07]  /*9e60*/  LDSM.16.MT88.4 R172, [R227+0x3900] ;  /* 0x00390000e3ac783b */ /* 0x020fee0000004200 */
[C---:B------:R-:W-:Y:S01]  /*9e70*/  HMMA.16816.F32.BF16 R104, R132.reuse, R142, R104 ;  /* 0x0000008e8468723c */ /* 0x040fe20000041868 */
[----:B------:R-:W2:Y:S07]  /*9e80*/  LDSM.16.MT88.4 R140, [R222+0x1900] ;  /* 0x00190000de8c783b */ /* 0x000eae0000004200 */
[C---:B---3--:R-:W-:Y:S08]  /*9e90*/  HMMA.16816.F32.BF16 R108, R132.reuse, R144, R108 ;  /* 0x00000090846c723c */ /* 0x048ff0000004186c */
[C---:B------:R-:W-:Y:S01]  /*9ea0*/  HMMA.16816.F32.BF16 R112, R132.reuse, R146, R112 ;  /* 0x000000928470723c */ /* 0x040fe20000041870 */
[----:B------:R-:W3:Y:S07]  /*9eb0*/  LDSM.16.MT88.4 R144, [R221+0x1900] ;  /* 0x00190000dd90783b */ /* 0x000eee0000004200 */
        /* <DEDUP_REMOVED lines=13> */
[----:B------:R-:W-:Y:S02]  /*9f90*/  MOV R139, R168 ;  /* 0x000000a8008b7202 */ /* 0x000fe40000000f00 */
[----:B------:R-:W-:Y:S02]  /*9fa0*/  F2FP.BF16.PACK_AB R168, R136, R150 ;  /* 0x0000009688a8723e */ /* 0x000fe400000010ff */
[-C--:B------:R-:W-:Y:S02]  /*9fb0*/  F2FP.BF16.PACK_AB R170, R186, R138.reuse ;  /* 0x0000008abaaa723e */ /* 0x080fe400000010ff */
[----:B------:R-:W-:Y:S02]  /*9fc0*/  F2FP.BF16.PACK_AB R169, R139, R137 ;  /* 0x000000898ba9723e */ /* 0x000fe400000010ff */
[-C--:B------:R-:W-:Y:S07]  /*9fd0*/  F2FP.BF16.PACK_AB R171, R165, R135.reuse ;  /* 0x00000087a5ab723e */ /* 0x080fee00000010ff */
[C---:B------:R-:W-:Y:S01]  /*9fe0*/  HMMA.16816.F32.BF16 R160, R168.reuse, R156, R4 ;  /* 0x0000009ca8a0723c */ /* 0x040fe20000041804 */
[----:B------:R-:W1:Y:S07]  /*9ff0*/  LDSM.16.MT88.4 R4, [R221+0x3900] ;  /* 0x00390000dd04783b */ /* 0x000e6e0000004200 */
[C---:B------:R-:W-:Y:S07]  /*a000*/  HMMA.16816.F32.BF16 R156, R168.reuse, R158, R8 ;  /* 0x0000009ea89c723c */ /* 0x040fee0000041808 */
[----:B------:R-:W-:Y:S02]  /*a010*/  MOV R8, R135 ;  /* 0x0000008700087202 */ /* 0x000fe40000000f00 */
[C---:B--2---:R-:W-:Y:S03]  /*a020*/  HMMA.16816.F32.BF16 R132, R168.reuse, R140, R12 ;  /* 0x0000008ca884723c */ /* 0x044fe6000004180c */
[----:B------:R-:W-:Y:S02]  /*a030*/  MOV R9, R138 ;  /* 0x0000008a00097202 */ /* 0x000fe40000000f00 */
[----:B------:R-:W-:Y:S02]  /*a040*/  MOV R10, R139 ;  /* 0x0000008b000a7202 */ /* 0x000fe40000000f00 */
[----:B------:R-:W-:Y:S02]  /*a050*/  MOV R11, R136 ;  /* 0x00000088000b7202 */ /* 0x000fe40000000f00 */
[----:B------:R-:W-:Y:S02]  /*a060*/  MOV R15, R137 ;  /* 0x00000089000f7202 */ /* 0x000fe40000000f00 */
[C---:B------:R-:W-:Y:S07]  /*a070*/  HMMA.16816.F32.BF16 R136, R168.reuse, R142, R16 ;  /* 0x0000008ea888723c */ /* 0x040fee0000041810 */
[----:B------:R-:W-:Y:S01]  /*a080*/  MOV R19, R150 ;  /* 0x0000009600137202 */ /* 0x000fe20000000f00 */
[C---:B---3--:R-:W-:Y:S04]  /*a090*/  HMMA.16816.F32.BF16 R140, R168.reuse, R144, R20 ;  /* 0x00000090a88c723c */ /* 0x048fe80000041814 */
[----:B------:R-:W-:Y:S02]  /*a0a0*/  MOV R18, R15 ;  /* 0x0000000f00127202 */ /* 0x000fe40000000f00 */
[----:B------:R-:W-:Y:S01]  /*a0b0*/  LDSM.16.MT88.4 R12, [R227+0x5900] ;  /* 0x00590000e30c783b */ /* 0x000fe20000004200 */
[----:B------:R-:W-:Y:S01]  /*a0c0*/  MOV R21, R151 ;  /* 0x0000009700157202 */ /* 0x000fe20000000f00 */
[C---:B------:R-:W-:Y:S04]  /*a0d0*/  HMMA.16816.F32.BF16 R144, R168.reuse, R146, R24 ;  /* 0x00000092a890723c */ /* 0x040fe80000041818 */
[----:B------:R-:W-:Y:S02]  /*a0e0*/  MOV R22, R148 ;  /* 0x0000009400167202 */ /* 0x000fe40000000f00 */
[----:B------:R-:W-:Y:S01]  /*a0f0*/  MOV R23, R149 ;  /* 0x0000009500177202 */ /* 0x000fe20000000f00 */
[----:B------:R-:W-:Y:S01]  /*a100*/  LDSM.16.MT88.4 R24, [R220+0x5900] ;  /* 0x00590000dc18783b */ /* 0x000fe20000004200 */
[C---:B----4-:R-:W-:Y:S07]  /*a110*/  HMMA.16816.F32.BF16 R148, R168.reuse, R152, R28 ;  /* 0x00000098a894723c */ /* 0x050fee000004181c */
[----:B------:R-:W-:Y:S01]  /*a120*/  LDSM.16.MT88.4 R28, [R227+0x7900] ;  /* 0x00790000e31c783b */ /* 0x000fe20000004200 */
        /* <DEDUP_REMOVED lines=10> */
[----:B------:R-:W-:Y:S02]  /*a1d0*/  MOV R172, R19 ;  /* 0x0000001300ac7202 */ /* 0x000fe40000000f00 */
[----:B------:R-:W3:Y:S01]  /*a1e0*/  LDSM.16.MT88.4 R16, [R222+0x5900] ;  /* 0x00590000de10783b */ /* 0x000ee20000004200 */
[----:B------:R-:W-:Y:S01]  /*a1f0*/  MOV R175, R21 ;  /* 0x0000001500af7202 */ /* 0x000fe20000000f00 */
[C---:B------:R-:W-:Y:S04]  /*a200*/  HMMA.16816.F32.BF16 R48, R168.reuse, R178, R48 ;  /* 0x000000b2a830723c */ /* 0x040fe80000041830 */
[----:B------:R-:W-:Y:S02]  /*a210*/  MOV R174, R22 ;  /* 0x0000001600ae7202 */ /* 0x000fe40000000f00 */
[----:B------:R-:W-:Y:S02]  /*a220*/  MOV R177, R23 ;  /* 0x0000001700b17202 */ /* 0x000fe40000000f00 */
[C---:B-1----:R-:W-:Y:S01]  /*a230*/  HMMA.16816.F32.BF16 R52, R168.reuse, R4, R52 ;  /* 0x00000004a834723c */ /* 0x042fe20000041834 */
[----:B------:R-:W1:Y:S03]  /*a240*/  LDSM.16.MT88.4 R20, [R221+0x5900] ;  /* 0x00590000dd14783b */ /* 0x000e660000004200 */
[----:B------:R-:W-:Y:S02]  /*a250*/  FADD.FTZ R2, R177, R2 ;  /* 0x00000002b1027221 */ /* 0x000fe40000010000 */
[----:B------:R-:W-:Y:S02]  /*a260*/  FADD.FTZ R194, R174, R194 ;  /* 0x000000c2aec27221 */ /* 0x000fe40000010000 */
[C---:B------:R-:W-:Y:S01]  /*a270*/  HMMA.16816.F32.BF16 R56, R168.reuse, R6, R56 ;  /* 0x00000006a838723c */ /* 0x040fe20000041838 */
[----:B------:R-:W4:Y:S03]  /*a280*/  LDSM.16.MT88.4 R4, [R222+0x7900] ;  /* 0x00790000de04783b */ /* 0x000f260000004200 */
[----:B------:R-:W-:Y:S02]  /*a290*/  FADD.FTZ R2, R175, R2 ;  /* 0x00000002af027221 */ /* 0x000fe40000010000 */
[----:B------:R-:W-:Y:S02]  /*a2a0*/  FADD.FTZ R197, R197, R194 ;  /* 0x000000c2c5c57221 */ /* 0x000fe40000010000 */
[----:B------:R-:W-:Y:S04]  /*a2b0*/  FADD.FTZ R199, R199, R2 ;  /* 0x00000002c7c77221 */ /* 0x000fe80000010000 */
[----:B------:R-:W-:Y:S01]  /*a2c0*/  FADD.FTZ R197, R196, R197 ;  /* 0x000000c5c4c57221 */ /* 0x000fe20000010000 */
[C---:B--2---:R-:W-:Y:S03]  /*a2d0*/  HMMA.16816.F32.BF16 R60, R168.reuse, R8, R60 ;  /* 0x00000008a83c723c */ /* 0x044fe6000004183c */
[----:B------:R-:W-:Y:S02]  /*a2e0*/  FADD.FTZ R2, R198, R199 ;  /* 0x000000c7c6027221 */ /* 0x000fe40000010000 */
        /* <DEDUP_REMOVED lines=10> */
[----:B------:R-:W5:Y:S03]  /*a390*/  LDSM.16.MT88.4 R12, [R220+0x7900] ;  /* 0x00790000dc0c783b */ /* 0x000f660000004200 */
[----:B------:R-:W-:Y:S02]  /*a3a0*/  FADD.FTZ R195, R35, R195 ;  /* 0x000000c323c37221 */ /* 0x000fe40000010000 */
[----:B------:R-:W-:Y:S01]  /*a3b0*/  FADD.FTZ R240, R186, R2 ;  /* 0x00000002baf07221 */ /* 0x000fe20000010000 */
[-C--:B------:R-:W-:Y:S01]  /*a3c0*/  MOV R2, R164.reuse ;  /* 0x000000a400027202 */ /* 0x080fe20000000f00 */
[C---:B---3--:R-:W-:Y:S04]  /*a3d0*/  HMMA.16816.F32.BF16 R76, R168.reuse, R16, R76 ;  /* 0x00000010a84c723c */ /* 0x048fe8000004184c */
[----:B------:R-:W-:Y:S04]  /*a3e0*/  FADD.FTZ R239, R165, R195 ;  /* 0x000000c3a5ef7221 */ /* 0x000fe80000010000 */
[C---:B------:R-:W-:Y:S08]  /*a3f0*/  HMMA.16816.F32.BF16 R80, R168.reuse, R18, R80 ;  /* 0x00000012a850723c */ /* 0x040ff00000041850 */
        /* <DEDUP_REMOVED lines=10> */
[C---:B-----5:R-:W-:Y:S07]  /*a4a0*/  HMMA.16816.F32.BF16 R124, R168.reuse, R12, R124 ;  /* 0x0000000ca87c723c */ /* 0x060fee000004187c */
[----:B------:R-:W-:Y:S01]  /*a4b0*/  MOV R12, R164 ;  /* 0x000000a4000c7202 */ /* 0x000fe20000000f00 */
[----:B------:R-:W-:Y:S01]  /*a4c0*/  HMMA.16816.F32.BF16 R128, R168, R14, R128 ;  /* 0x0000000ea880723c */ /* 0x000fe20000041880 */
[----:B------:R-:W-:-:S07]  /*a4d0*/  @P0 BRA `(.L_x_1079) ;  /* 0xffffbcc000000947 */ /* 0x000fce000383ffff */
.L_x_1068:
        /* <DEDUP_REMOVED lines=26> */
.L_x_1081:
[----:B------:R-:W-:Y:S02]  /*a680*/  UMOV UR5, 0x1 ;  /* 0x0000000100057882 */ /* 0x000fe40000000000 */
[----:B------:R-:W-:Y:S02]  /*a690*/  ULDC UR4, c[0x0][0x32c] ;  /* 0x0000cb0000047ab9 */ /* 0x000fe40000000800 */
[----:B------:R-:W-:-:S03]  /*a6a0*/  UISETP.NE.AND UP0, UPT, UR5, UR4, UPT ;  /* 0x000000040500728c */ /* 0x000fc6000bf05270 */
[----:B------:R-:W-:Y:S02]  /*a6b0*/  ULDC.64 UR4, c[0x0][0x330] ;  /* 0x0000cc0000047ab9 */ /* 0x000fe40000000a00 */
[----:B------:R-:W-:-:S07]  /*a6c0*/  UIMAD.WIDE.U32 UR28, UR26, UR4, URZ ;  /* 0x000000041a1c72a5 */ /* 0x000fce000f8e003f */
[----:B------:R-:W-:Y:S02]  /*a6d0*/  @UP0 UMOV UR27, UR29 ;  /* 0x0000001d001b0c82 */ /* 0x000fe40008000000 */
[----:B------:R-:W-:Y:S02]  /*a6e0*/  @UP0 USHF.R.U32.HI UR26, URZ, UR5, UR27 ;  /* 0x000000053f1a0299 */ /* 0x000fe4000801161b */
.L_x_1082:
[----:B------:R-:W-:Y:S02]  /*a6f0*/  ULDC UR4, c[0x0][0x32c] ;  /* 0x0000cb0000047ab9 */ /* 0x000fe40000000800 */
[----:B------:R-:W-:-:S04]  /*a700*/  UIMAD UR4, UR26, UR4, URZ ;  /* 0x000000041a0472a4 */ /* 0x000fc8000f8e023f */
[----:B------:R-:W-:-:S04]  /*a710*/  UISETP.LT.AND UP0, UPT, UR23, UR4, UPT ;  /* 0x000000041700728c */ /* 0x000fc8000bf01270 */
[----:B------:R-:W-:-:S04]  /*a720*/  USEL UR23, UR23, UR4, !UP0 ;  /* 0x0000000417177287 */ /* 0x000fc8000c000000 */
.L_x_1080:
        /* <DEDUP_REMOVED lines=20> */
.L_x_1086:
        /* <DEDUP_REMOVED lines=69> */
.L_x_1084:
        /* <DEDUP_REMOVED lines=273> */
.L_x_1085:
[----:B-1----:R-:W-:Y:S01]  /*bdd0*/  FMNMX.FTZ R166, R4, R3, !PT ;  /* 0x0000000304a67209 */ /* 0x002fe20007810000 */
[----:B------:R-:W-:Y:S01]  /*bde0*/  LDSM.16.MT88.4 R168, [R227+0x100] ;  /* 0x00010000e3a8783b */ /* 0x000fe20000004200 */
        /* <DEDUP_REMOVED lines=391> */
[C---:B---3--:R-:W-:Y:S01]  /*d660*/  HMMA.16816.F32.BF16 R60, R12.reuse, R160, R60 ;  /* 0x000000a00c3c723c */ /* 0x048fe2000004183c */
[----:B------:R3:W-:Y:S07]  /*d670*/  MUFU.EX2 R161, R34 ;  /* 0x0000002200a17308 */ /* 0x0007ee0000000800 */
[C---:B------:R-:W-:Y:S08]  /*d680*/  HMMA.16816.F32.BF16 R64, R12.reuse, R162, R64 ;  /* 0x000000a20c40723c */ /* 0x040ff00000041840 */
[C---:B----4-:R-:W-:Y:S08]  /*d690*/  HMMA.16816.F32.BF16 R68, R12.reuse, R24, R68 ;  /* 0x000000180c44723c */ /* 0x050ff00000041844 */
[C---:B------:R-:W-:Y:S01]  /*d6a0*/  HMMA.16816.F32.BF16 R72, R12.reuse, R26, R72 ;  /* 0x0000001a0c48723c */ /* 0x040fe20000041848 */
[----:B------:R-:W4:Y:S07]  /*d6b0*/  LDSM.16.MT88.4 R24, [R222+0x7100] ;  /* 0x00710000de18783b */ /* 0x000f2e0000004200 */
        /* <DEDUP_REMOVED lines=14> */
[----:B---3--:R-:W-:Y:S01]  /*d7a0*/  LDSM.16.MT88.4 R32, [R220+0x1900] ;  /* 0x00190000dc20783b */ /* 0x008fe20000004200 */
[----:B------:R-:W1:Y:S06]  /*d7b0*/  MUFU.EX2 R174, R174 ;  /* 0x000000ae00ae7308 */ /* 0x000e6c0000000800 */
[C---:B------:R-:W-:Y:S01]  /*d7c0*/  HMMA.16816.F32.BF16 R96, R12.reuse, R18, R96 ;  /* 0x000000120c60723c */ /* 0x040fe20000041860 */
[----:B------:R-:W2:Y:S03]  /*d7d0*/  LDSM.16.MT88.4 R16, [R220+0x7100] ;  /* 0x00710000dc10783b */ /* 0x000ea60000004200 */
[----:B------:R-:W3:Y:S04]  /*d7e0*/  MUFU.EX2 R175, R175 ;  /* 0x000000af00af7308 */ /* 0x000ee80000000800 */
[C---:B------:R-:W-:Y:S01]  /*d7f0*/  HMMA.16816.F32.BF16 R100, R12.reuse, R20, R100 ;  /* 0x000000140c64723c */ /* 0x040fe20000041864 */
[----:B------:R-:W-:Y:S05]  /*d800*/  LDSM.16.MT88.4 R168, [R227+0x3900] ;  /* 0x00390000e3a8783b */ /* 0x000fea0000004200 */
[----:B------:R-:W5:Y:S02]  /*d810*/  MUFU.EX2 R190, R190 ;  /* 0x000000be00be7308 */ /* 0x000f640000000800 */
[C---:B------:R-:W-:Y:S01]  /*d820*/  HMMA.16816.F32.BF16 R104, R12.reuse, R22, R104 ;  /* 0x000000160c68723c */ /* 0x040fe20000041868 */
[----:B------:R-:W5:Y:S03]  /*d830*/  LDSM.16.MT88.4 R20, [R227+0x1900] ;  /* 0x00190000e314783b */ /* 0x000f660000004200 */
[----:B-1----:R-:W-:Y:S04]  /*d840*/  FADD.FTZ R183, R174, R183 ;  /* 0x000000b7aeb77221 */ /* 0x002fe80000010000 */
[C---:B----4-:R-:W-:Y:S01]  /*d850*/  HMMA.16816.F32.BF16 R108, R12.reuse, R24, R108 ;  /* 0x000000180c6c723c */ /* 0x050fe2000004186c */
[----:B------:R-:W1:Y:S03]  /*d860*/  MUFU.EX2 R189, R189 ;  /* 0x000000bd00bd7308 */ /* 0x000e660000000800 */
[----:B---3--:R-:W-:Y:S04]  /*d870*/  FADD.FTZ R183, R175, R183 ;  /* 0x000000b7afb77221 */ /* 0x008fe80000010000 */
[C---:B------:R-:W-:Y:S01]  /*d880*/  HMMA.16816.F32.BF16 R112, R12.reuse, R26, R112 ;  /* 0x0000001a0c70723c */ /* 0x040fe20000041870 */
[----:B------:R-:W3:Y:S07]  /*d890*/  LDSM.16.MT88.4 R24, [R221+0x1900] ;  /* 0x00190000dd18783b */ /* 0x000eee0000004200 */
[C---:B------:R-:W-:Y:S07]  /*d8a0*/  HMMA.16816.F32.BF16 R116, R12.reuse, R156, R116 ;  /* 0x0000009c0c74723c */ /* 0x040fee0000041874 */
[----:B------:R-:W-:Y:S01]  /*d8b0*/  MOV R157, R161 ;  /* 0x000000a1009d7202 */ /* 0x000fe20000000f00 */
[C---:B------:R-:W-:Y:S08]  /*d8c0*/  HMMA.16816.F32.BF16 R120, R12.reuse, R158, R120 ;  /* 0x0000009e0c78723c */ /* 0x040ff00000041878 */
[C---:B--2---:R-:W-:Y:S08]  /*d8d0*/  HMMA.16816.F32.BF16 R124, R12.reuse, R16, R124 ;  /* 0x000000100c7c723c */ /* 0x044ff0000004187c */
[----:B------:R-:W-:Y:S01]  /*d8e0*/  HMMA.16816.F32.BF16 R128, R12, R18, R128 ;  /* 0x000000120c80723c */ /* 0x000fe20000041880 */
[----:B------:R-:W2:Y:S06]  /*d8f0*/  LDSM.16.MT88.4 R16, [R222+0x3900] ;  /* 0x00390000de10783b */ /* 0x000eac0000004200 */
[----:B------:R-:W-:Y:S01]  /*d900*/  F2FP.BF16.PACK_AB R12, R173, R172 ;  /* 0x000000acad0c723e */ /* 0x000fe200000010ff */
[----:B------:R-:W-:Y:S01]  /*d910*/  FADD.FTZ R172, R172, R180 ;  /* 0x000000b4acac7221 */ /* 0x000fe20000010000 */
[----:B------:R-:W-:Y:S03]  /*d920*/  F2FP.BF16.PACK_AB R13, R175, R174 ;  /* 0x000000aeaf0d723e */ /* 0x000fe600000010ff */
[C---:B-----5:R-:W-:Y:S01]  /*d930*/  F2FP.BF16.PACK_AB R14, R190.reuse, R199 ;  /* 0x000000c7be0e723e */ /* 0x060fe200000010ff */
[----:B------:R-:W-:Y:S01]  /*d940*/  FADD.FTZ R172, R173, R172 ;  /* 0x000000acadac7221 */ /* 0x000fe20000010000 */
[-C--:B-1----:R-:W-:Y:S03]  /*d950*/  F2FP.BF16.PACK_AB R15, R189, R157.reuse ;  /* 0x0000009dbd0f723e */ /* 0x082fe600000010ff */
[----:B------:R-:W-:Y:S04]  /*d960*/  FADD.FTZ R172, R199, R172 ;  /* 0x000000acc7ac7221 */ /* 0x000fe80000010000 */
[C---:B------:R-:W-:Y:S03]  /*d970*/  HMMA.16816.F32.BF16 R160, R12.reuse, R20, R4 ;  /* 0x000000140ca0723c */ /* 0x040fe60000041804 */
[----:B------:R-:W-:Y:S04]  /*d980*/  FADD.FTZ R240, R190, R172 ;  /* 0x000000acbef07221 */ /* 0x000fe80000010000 */
[----:B------:R-:W-:Y:S02]  /*d990*/  MOV R7, R157 ;  /* 0x0000009d00077202 */ /* 0x000fe40000000f00 */
[C---:B------:R-:W-:Y:S01]  /*d9a0*/  HMMA.16816.F32.BF16 R156, R12.reuse, R22, R8 ;  /* 0x000000160c9c723c */ /* 0x040fe20000041808 */
[----:B------:R-:W-:Y:S07]  /*d9b0*/  LDSM.16.MT88.4 R8, [R220+0x3900] ;  /* 0x00390000dc08783b */ /* 0x000fee0000004200 */
[C---:B------:R-:W-:Y:S01]  /*d9c0*/  HMMA.16816.F32.BF16 R132, R12.reuse, R28, R132 ;  /* 0x0000001c0c84723c */ /* 0x040fe20000041884 */
[----:B------:R-:W-:Y:S06]  /*d9d0*/  LDSM.16.MT88.4 R20, [R227+0x5900] ;  /* 0x00590000e314783b */ /* 0x000fec0000004200 */
[----:B------:R-:W-:Y:S01]  /*d9e0*/  MOV R29, R7 ;  /* 0x00000007001d7202 */ /* 0x000fe20000000f00 */
        /* <DEDUP_REMOVED lines=9> */
[----:B------:R-:W-:Y:S01]  /*da80*/  MOV R169, R29 ;  /* 0x0000001d00a97202 */ /* 0x000fe20000000f00 */
        /* <DEDUP_REMOVED lines=14> */
[C---:B------:R-:W-:Y:S08]  /*db70*/  HMMA.16816.F32.BF16 R72, R12.reuse, R22, R72 ;  /* 0x000000160c48723c */ /* 0x040ff00000041848 */
[C---:B---3--:R-:W-:Y:S08]  /*db80*/  HMMA.16816.F32.BF16 R76, R12.reuse, R24, R76 ;  /* 0x000000180c4c723c */ /* 0x048ff0000004184c */
[C---:B------:R-:W-:Y:S08]  /*db90*/  HMMA.16816.F32.BF16 R80, R12.reuse, R26, R80 ;  /* 0x0000001a0c50723c */ /* 0x040ff00000041850 */
[C---:B----4-:R-:W-:Y:S08]  /*dba0*/  HMMA.16816.F32.BF16 R84, R12.reuse, R28, R84 ;  /* 0x0000001c0c54723c */ /* 0x050ff00000041854 */
[C---:B------:R-:W-:Y:S08]  /*dbb0*/  HMMA.16816.F32.BF16 R88, R12.reuse, R30, R88 ;  /* 0x0000001e0c58723c */ /* 0x040ff00000041858 */
[C---:B------:R-:W-:Y:S08]  /*dbc0*/  HMMA.16816.F32.BF16 R92, R12.reuse, R32, R92 ;  /* 0x000000200c5c723c */ /* 0x040ff0000004185c */
[C---:B------:R-:W-:Y:S08]  /*dbd0*/  HMMA.16816.F32.BF16 R96, R12.reuse, R34, R96 ;  /* 0x000000220c60723c */ /* 0x040ff00000041860 */
[C---:B--2---:R-:W-:Y:S08]  /*dbe0*/  HMMA.16816.F32.BF16 R100, R12.reuse, R16, R100 ;  /* 0x000000100c64723c */ /* 0x044ff00000041864 */
[C---:B------:R-:W-:Y:S01]  /*dbf0*/  HMMA.16816.F32.BF16 R104, R12.reuse, R18, R104 ;  /* 0x000000120c68723c */ /* 0x040fe20000041868 */
[----:B------:R-:W2:Y:S07]  /*dc00*/  LDSM.16.MT88.4 R16, [R220+0x7900] ;  /* 0x00790000dc10783b */ /* 0x000eae0000004200 */
[C---:B-1----:R-:W-:Y:S08]  /*dc10*/  HMMA.16816.F32.BF16 R108, R12.reuse, R4, R108 ;  /* 0x000000040c6c723c */ /* 0x042ff0000004186c */
[C---:B------:R-:W-:Y:S08]  /*dc20*/  HMMA.16816.F32.BF16 R112, R12.reuse, R6, R112 ;  /* 0x000000060c70723c */ /* 0x040ff00000041870 */
[C---:B-----5:R-:W-:Y:S08]  /*dc30*/  HMMA.16816.F32.BF16 R116, R12.reuse, R8, R116 ;  /* 0x000000080c74723c */ /* 0x060ff00000041874 */
[C---:B------:R-:W-:Y:S08]  /*dc40*/  HMMA.16816.F32.BF16 R120, R12.reuse, R10, R120 ;  /* 0x0000000a0c78723c */ /* 0x040ff00000041878 */
[C---:B--2---:R-:W-:Y:S08]  /*dc50*/  HMMA.16816.F32.BF16 R124, R12.reuse, R16, R124 ;  /* 0x000000100c7c723c */ /* 0x044ff0000004187c */
[----:B------:R-:W-:Y:S07]  /*dc60*/  HMMA.16816.F32.BF16 R128, R12, R18, R128 ;  /* 0x000000120c80723c */ /* 0x000fee0000041880 */
[----:B------:R-:W-:Y:S01]  /*dc70*/  MOV R12, R164 ;  /* 0x000000a4000c7202 */ /* 0x000fe20000000f00 */
[----:B------:R-:W-:-:S05]  /*dc80*/  @P0 BRA `(.L_x_1086) ;  /* 0xffffcbe000000947 */ /* 0x000fca000383ffff */
.L_x_1083:
        /* <DEDUP_REMOVED lines=14> */
.L_x_1097:
[----:B------:R-:W-:Y:S04]  /*dd70*/  DEPBAR.LE SB0, 0x0 ;  /* 0x000080000000791a */ /* 0x000fe80000000000 */
[----:B------:R-:W-:Y:S01]  /*dd80*/  BAR.SYNC.DEFER_BLOCKING 0x0 ;  /* 0x0000000000007b1d */ /* 0x000fe20000010000 */
[----:B------:R-:W-:Y:S01]  /*dd90*/  SHF.R.S32.HI R0, RZ, 0x1f, R234 ;  /* 0x0000001fff007819 */ /* 0x000fe200000114ea */
[----:B------:R-:W-:Y:S01]  /*dda0*/  IMAD.WIDE.U32 R4, R234, c[0x0][0x208], RZ ;  /* 0x00008200ea047a25 */ /* 0x000fe200078e00ff */
[----:B------:R-:W-:Y:S01]  /*ddb0*/  SHF.R.S32.HI R28, RZ, 0x1f, R233 ;  /* 0x0000001fff1c7819 */ /* 0x000fe200000114e9 */
[----:B------:R-:W-:Y:S02]  /*ddc0*/  UISETP.GT.AND UP0, UPT, UR22, UR7, UPT ;  /* 0x000000071600728c */ /* 0x000fe4000bf04270 */
        /* <DEDUP_REMOVED lines=255> */
[----:B------:R-:W-:Y:S01]  /*edc0*/  ISETP.NE.AND P1, PT, R232, 0x1, PT ;  /* 0x00000001e800780c */ /* 0x000fe20003f25270 */
[----:B------:R-:W-:Y:S04]  /*edd0*/  IMAD.MOV.U32 R233, RZ, RZ, RZ ;  /* 0x000000ffffe97224 */ /* 0x000fe800078e00ff */
        /* <DEDUP_REMOVED lines=52> */
[----:B------:R1:W-:Y:S03]  /*f120*/  LDGSTS.E.BYPASS.LTC128B.128 [R231+0xf100], [R170.64], !P6 ;  /* 0x0f100000aae77fae */ /* 0x0003e6000f101d52 */
.L_x_1088:
        /* <DEDUP_REMOVED lines=33> */
.L_x_1091:
[----:B------:R-:W-:Y:S04]  /*f340*/  MOV R166, 0x1 ;  /* 0x0000000100a67802 */ /* 0x000fe80000000f00 */
[----:B------:R-:W-:Y:S11]  /*f350*/  ISETP.NE.AND P0, PT, R166, c[0x0][0x32c], PT ;  /* 0x0000cb00a6007a0c */ /* 0x000ff60003f05270 */
[----:B------:R-:W-:Y:S02]  /*f360*/  @!UPT UIADD3 URZ, URZ, URZ, URZ ;  /* 0x0000003f3f3ff290 */ /* 0x000fe4000fffe03f */
[----:B------:R-:W-:Y:S05]  /*f370*/  @P0 IMAD.HI.U32 R166, R167, c[0x0][0x330], RZ ;  /* 0x0000cc00a7a60a27 */ /* 0x000fea00078e00ff */
[----:B------:R-:W-:Y:S02]  /*f380*/  @P0 SHF.R.U32.HI R167, RZ, c[0x0][0x334], R166 ;  /* 0x0000cd00ffa70a19 */ /* 0x000fe400000116a6 */
.L_x_1092:
[----:B------:R-:W-:Y:S05]  /*f390*/  BSYNC B0 ;  /* 0x0000000000007941 */ /* 0x000fea0003800000 */
.L_x_1090:
[----:B------:R-:W-:Y:S04]  /*f3a0*/  IMAD R167, R167, c[0x0][0x32c], -R0 ;  /* 0x0000cb00a7a77a24 */ /* 0x000fe800078e0a00 */
[----:B------:R-:W-:Y:S05]  /*f3b0*/  IMAD.IADD R167, R167, 0x1, -R237 ;  /* 0x00000001a7a77824 */ /* 0x000fea00078e0aed */
[----:B------:R-:W-:Y:S02]  /*f3c0*/  IADD3 R166, R167, c[0x0][0x32c], RZ ;  /* 0x0000cb00a7a67a10 */ /* 0x000fe40007ffe0ff */
[----:B------:R-:W-:Y:S02]  /*f3d0*/  IMNMX R172, R172, R167, !PT ;  /* 0x000000a7acac7217 */ /* 0x000fe40007800200 */
[----:B------:R-:W-:Y:S02]  /*f3e0*/  IMNMX R173, R173, R166, PT ;  /* 0x000000a6adad7217 */ /* 0x000fe40003800200 */
.L_x_1089:
        /* <DEDUP_REMOVED lines=85> */
.L_x_1095:
[----:B------:R-:W-:Y:S04]  /*f940*/  MOV R12, 0x1 ;  /* 0x00000001000c7802 */ /* 0x000fe80000000f00 */
[----:B------:R-:W-:Y:S11]  /*f950*/  ISETP.NE.AND P0, PT, R12, c[0x0][0x32c], PT ;  /* 0x0000cb000c007a0c */ /* 0x000ff60003f05270 */
[----:B------:R-:W-:Y:S02]  /*f960*/  @!UPT UIADD3 URZ, URZ, URZ, URZ ;  /* 0x0000003f3f3ff290 */ /* 0x000fe4000fffe03f */
[----:B------:R-:W-:Y:S05]  /*f970*/  @P0 IMAD.HI.U32 R12, R13, c[0x0][0x330], RZ ;  /* 0x0000cc000d0c0a27 */ /* 0x000fea00078e00ff */
[----:B------:R-:W-:Y:S02]  /*f980*/  @P0 SHF.R.U32.HI R13, RZ, c[0x0][0x334], R12 ;  /* 0x0000cd00ff0d0a19 */ /* 0x000fe4000001160c */
.L_x_1096:
[----:B------:R-:W-:Y:S05]  /*f990*/  BSYNC B0 ;  /* 0x0000000000007941 */ /* 0x000fea0003800000 */
.L_x_1094:
[----:B------:R-:W-:Y:S04]  /*f9a0*/  IMAD R0, R13, c[0x0][0x32c], -R0 ;  /* 0x0000cb000d007a24 */ /* 0x000fe800078e0a00 */
[----:B------:R-:W-:Y:S05]  /*f9b0*/  IMAD.IADD R12, R0, 0x1, -R237 ;  /* 0x00000001000c7824 */ /* 0x000fea00078e0aed */
[----:B------:R-:W-:Y:S02]  /*f9c0*/  IADD3 R0, R12, c[0x0][0x32c], RZ ;  /* 0x0000cb000c007a10 */ /* 0x000fe40007ffe0ff */
[----:B------:R-:W-:Y:S02]  /*f9d0*/  IMNMX R5, R5, R12, !PT ;  /* 0x0000000c05057217 */ /* 0x000fe40007800200 */
[----:B------:R-:W-:Y:S02]  /*f9e0*/  IMNMX R4, R4, R0, PT ;  /* 0x0000000004047217 */ /* 0x000fe40003800200 */
.L_x_1093:
        /* <DEDUP_REMOVED lines=556> */
.L_x_1087:
[----:B------:R-:W1:Y:S01]  /*11cb0*/  SHFL.BFLY PT, R5, R240, 0x2, 0x1f ;  /* 0x0c401f00f0057f89 */ /* 0x000e6200000e0000 */
[----:B------:R-:W-:-:S02]  /*11cc0*/  MOV R4, RZ ;  /* 0x000000ff00047202 */ /* 0x000fc40000000f00 */
[----:B------:R-:W-:Y:S01]  /*11cd0*/  MOV R7, 0xff800000 ;  /* 0xff80000000077802 */ /* 0x000fe20000000f00 */
        /* <DEDUP_REMOVED lines=152> */
.L_x_1049:
        /* <DEDUP_REMOVED lines=66> */
[----:B------:R-:W-:Y:S01]  /*12a80*/  IMAD.IADD R16, R13, 0x1, R4 ;  /* 0x000000010d107824 */ /* 0x000fe200078e0204 */
        /* <DEDUP_REMOVED lines=99> */
[----:B------:R-:W-:Y:S04]  /*130c0*/  STS [R16+0xc000], R120 ;  /* 0x00c0007810007388 */ /* 0x000fe80000000800 */
[----:B------:R-:W-:Y:S01]  /*130d0*/  STS [R16+0xc400], R122 ;  /* 0x00c4007a10007388 */ /* 0x000fe20000000800 */
[----:B-1----:R-:W-:-:S03]  /*130e0*/  IMAD.U32 R14, RZ, RZ, UR4 ;  /* 0x00000004ff0e7e24 */ /* 0x002fc6000f8e00ff */
[----:B------:R-:W-:Y:S04]  /*130f0*/  STS [R17+0xc080], R124 ;  /* 0x00c0807c11007388 */ /* 0x000fe80000000800 */
[----:B------:R-:W-:Y:S04]  /*13100*/  STS [R17+0xc480], R126 ;  /* 0x00c4807e11007388 */ /* 0x000fe80000000800 */
[----:B------:R-:W-:Y:S04]  /*13110*/  STS [R13+0xc000], R128 ;  /* 0x00c000800d007388 */ /* 0x000fe80000000800 */
[----:B------:R1:W-:Y:S01]  /*13120*/  STS [R13+0xc400], R3 ;  /* 0x00c400030d007388 */ /* 0x0003e20000000800 */
[----:B--2---:R-:W-:Y:S01]  /*13130*/  IMAD.U32 R15, RZ, RZ, UR5 ;  /* 0x00000005ff0f7e24 */ /* 0x004fe2000f8e00ff */
[----:B------:R-:W-:-:S02]  /*13140*/  ULDC.64 UR4, c[0x0][0x508] ;  /* 0x0001420000047ab9 */ /* 0x000fc40000000a00 */
[----:B------:R-:W-:Y:S01]  /*13150*/  BAR.SYNC.DEFER_BLOCKING 0x1, 0x100 ;  /* 0x0044000000007b1d */ /* 0x000fe20000010000 */
[----:B------:R-:W-:-:S04]  /*13160*/  UISETP.NE.U32.AND UP0, UPT, URZ, UR4, UPT ;  /* 0x000000043f00728c */ /* 0x000fc8000bf05070 */
[----:B------:R-:W-:Y:S01]  /*13170*/  UISETP.NE.AND.EX UP0, UPT, URZ, UR5, UPT, UP0 ;  /* 0x000000053f00728c */ /* 0x000fe2000bf05300 */
[----:B-1----:R-:W2:Y:S02]  /*13180*/  @P0 LDG.E R3, [R14.64] ;  /* 0x000000120e030981 */ /* 0x002ea4000c1e1900 */
[----:B------:R-:W-:-:S03]  /*13190*/  ULDC.64 UR4, c[0x0][0x508] ;  /* 0x0001420000047ab9 */ /* 0x000fc60000000a00 */
[----:B------:R-:W-:-:S05]  /*131a0*/  PLOP3.LUT P1, PT, PT, PT, UP0, 0x80, 0x0 ;  /* 0x000000000000781c */ /* 0x000fca0003f2f008 */
[----:B------:R-:W-:Y:S01]  /*131b0*/  @UP0 UIMAD.WIDE UR4, UR13, UR6, UR4 ;  /* 0x000000060d0402a5 */ /* 0x000fe2000f8e0204 */
[----:B------:R-:W-:-:S05]  /*131c0*/  IMAD.MOV.U32 R4, RZ, RZ, c[0x0][0x388] ;  /* 0x0000e200ff047624 */ /* 0x000fca00078e00ff */
        /* <DEDUP_REMOVED lines=14> */
.L_x_1099:
[----:B-1----:R-:W-:Y:S01]  /*132b0*/  LOP3.LUT R3, R9, 0xffffffe0, RZ, 0xc0, !PT ;  /* 0xffffffe009037812 */ /* 0x002fe200078ec0ff */
[----:B------:R-:W-:Y:S01]  /*132c0*/  IMAD.MOV.U32 R9, RZ, RZ, c[0x0][0x4e8] ;  /* 0x00013a00ff097624 */ /* 0x000fe200078e00ff */
[----:B------:R-:W-:Y:S01]  /*132d0*/  SHF.R.S32.HI R6, RZ, 0x1f, R11 ;  /* 0x0000001fff067819 */ /* 0x000fe2000001140b */
[----:B------:R-:W1:Y:S01]  /*132e0*/  S2R R75, SR_CTAID.X ;  /* 0x00000000004b7919 */ /* 0x000e620000002500 */
[----:B------:R-:W-:Y:S01]  /*132f0*/  LEA.HI R10, R5, R5, RZ, 0x1 ;  /* 0x00000005050a7211 */ /* 0x000fe200078f08ff */
[----:B------:R-:W-:Y:S01]  /*13300*/  IMAD.IADD R3, R0, 0x1, -R3 ;  /* 0x0000000100037824 */ /* 0x000fe200078e0a03 */
[----:B------:R-:W-:Y:S01]  /*13310*/  ISETP.NE.AND P1, PT, R9, 0x1, PT ;  /* 0x000000010900780c */ /* 0x000fe20003f25270 */
[----:B------:R-:W-:Y:S01]  /*13320*/  ULDC.64 UR6, c[0x0][0x490] ;  /* 0x0001240000067ab9 */ /* 0x000fe20000000a00 */
[----:B------:R-:W-:Y:S01]  /*13330*/  LEA.HI R6, R6, R11, RZ, 0x3 ;  /* 0x0000000b06067211 */ /* 0x000fe200078f18ff */
[----:B------:R-:W-:Y:S01]  /*13340*/  USHF.R.S32.HI UR11, URZ, 0x1f, UR13 ;  /* 0x0000001f3f0b7899 */ /* 0x000fe2000801140d */
[----:B------:R-:W-:Y:S01]  /*13350*/  SHF.R.S32.HI R9, RZ, 0x1f, R3 ;  /* 0x0000001fff097819 */ /* 0x000fe20000011403 */
[----:B------:R-:W-:Y:S01]  /*13360*/  ULDC.64 UR4, c[0x0][0x3a0] ;  /* 0x0000e80000047ab9 */ /* 0x000fe20000000a00 */
[----:B------:R-:W-:Y:S01]  /*13370*/  LOP3.LUT R6, R6, 0xffffff8, RZ, 0xc0, !PT ;  /* 0x0ffffff806067812 */ /* 0x000fe200078ec0ff */
[----:B------:R-:W-:Y:S01]  /*13380*/  UIMAD UR9, UR8, UR6, URZ ;  /* 0x00000006080972a4 */ /* 0x000fe2000f8e023f */
[----:B------:R-:W-:Y:S01]  /*13390*/  LEA.HI R9, R9, R3, RZ, 0x2 ;  /* 0x0000000309097211 */ /* 0x000fe200078f10ff */
[----:B------:R-:W-:Y:S01]  /*133a0*/  UMOV UR14, UR20 ;  /* 0x00000014000e7c82 */ /* 0x000fe20008000000 */
[----:B------:R-:W-:Y:S01]  /*133b0*/  LOP3.LUT R10, R10, 0x1ffffffe, RZ, 0xc0, !PT ;  /* 0x1ffffffe0a0a7812 */ /* 0x000fe200078ec0ff */
[----:B------:R-:W-:Y:S01]  /*133c0*/  IMAD.IADD R6, R11, 0x1, -R6 ;  /* 0x000000010b067824 */ /* 0x000fe200078e0a06 */
[----:B------:R-:W-:Y:S01]  /*133d0*/  SHF.R.S32.HI R9, RZ, 0x2, R9 ;  /* 0x00000002ff097819 */ /* 0x000fe20000011409 */
[----:B------:R-:W-:Y:S01]  /*133e0*/  UMOV UR15, UR21 ;  /* 0x00000015000f7c82 */ /* 0x000fe20008000000 */
[----:B------:R-:W-:Y:S01]  /*133f0*/  LOP3.LUT P2, RZ, R3, 0x3, RZ, 0xc0, !PT ;  /* 0x0000000303ff7812 */ /* 0x000fe2000784c0ff */
[----:B------:R-:W-:Y:S01]  /*13400*/  IMAD.IADD R5, R5, 0x1, -R10 ;  /* 0x0000000105057824 */ /* 0x000fe200078e0a0a */
[----:B------:R-:W-:Y:S01]  /*13410*/  UIMAD UR12, UR21, UR4, URZ ;  /* 0x00000004150c72a4 */ /* 0x000fe2000f8e023f */
[----:B------:R-:W-:Y:S01]  /*13420*/  IMAD R6, R6, 0x10, R9 ;  /* 0x0000001006067824 */ /* 0x000fe200078e0209 */
[----:B------:R-:W-:Y:S01]  /*13430*/  USEL UR11, UR11, URZ, !UP1 ;  /* 0x0000003f0b0b7287 */ /* 0x000fe2000c800000 */
[CC--:B------:R-:W-:Y:S01]  /*13440*/  LEA.HI R3, R2.reuse, R0.reuse, RZ, 0x3 ;  /* 0x0000000002037211 */ /* 0x0c0fe200078f18ff */
[----:B------:R-:W-:Y:S01]  /*13450*/  UIMAD.WIDE.U32 UR14, UR10, UR6, UR14 ;  /* 0x000000060a0e72a5 */ /* 0x000fe2000f8e000e */
[----:B------:R-:W-:Y:S01]  /*13460*/  IMAD R5, R5, 0x8, R6 ;  /* 0x0000000805057824 */ /* 0x000fe200078e0206 */
[----:B------:R-:W-:Y:S01]  /*13470*/  UIMAD UR9, UR10, UR7, UR9 ;  /* 0x000000070a0972a4 */ /* 0x000fe2000f8e0209 */
[----:B------:R-:W-:Y:S01]  /*13480*/  LOP3.LUT R10, R3, 0xfffffff8, RZ, 0xc0, !PT ;  /* 0xfffffff8030a7812 */ /* 0x000fe200078ec0ff */
[----:B------:R-:W-:Y:S01]  /*13490*/  UIMAD.WIDE.U32 UR16, UR20, UR4, URZ ;  /* 0x00000004141072a5 */ /* 0x000fe2000f8e003f */
[----:B-1----:R-:W-:Y:S01]  /*134a0*/  IMAD R9, R75, 0x80, R5 ;  /* 0x000000804b097824 */ /* 0x002fe200078e0205 */
[----:B------:R-:W-:Y:S01]  /*134b0*/  ULDC.64 UR6, c[0x0][0x498] ;  /* 0x0001260000067ab9 */ /* 0x000fe20000000a00 */
[----:B------:R-:W-:Y:S01]  /*134c0*/  SHF.R.S32.HI R3, RZ, 0x3, R3 ;  /* 0x00000003ff037819 */ /* 0x000fe20000011403 */
[----:B------:R-:W-:Y:S01]  /*134d0*/  UIMAD UR12, UR20, UR5, UR12 ;  /* 0x00000005140c72a4 */ /* 0x000fe2000f8e020c */
[----:B------:R-:W-:Y:S01]  /*134e0*/  @P1 IMAD.HI.U32 R5, R9, c[0x0][0x4ec], RZ ;  /* 0x00013b0009051a27 */ /* 0x000fe200078e00ff */
[----:B------:R-:W-:Y:S01]  /*134f0*/  MOV R12, R9 ;  /* 0x00000009000c7202 */ /* 0x000fe20000000f00 */
[----:B------:R-:W-:Y:S01]  /*13500*/  USEL UR13, UR13, URZ, !UP1 ;  /* 0x0000003f0d0d7287 */ /* 0x000fe2000c800000 */
[----:B------:R-:W-:Y:S01]  /*13510*/  BSSY B0, `(.L_x_1100) ;  /* 0x0000078000007945 */ /* 0x000fe20003800000 */
[----:B------:R-:W-:Y:S01]  /*13520*/  UIMAD UR20, UR11, UR6, URZ ;  /* 0x000000060b1472a4 */ /* 0x000fe2000f8e023f */
[----:B------:R-:W-:Y:S01]  /*13530*/  @P1 SHF.R.U32.HI R12, RZ, c[0x0][0x4f0], R5 ;  /* 0x00013c00ff0c1a19 */ /* 0x000fe20000011605 */
[----:B------:R-:W-:Y:S01]  /*13540*/  UIADD3 UR15, UR15, UR9, URZ ;  /* 0x000000090f0f7290 */ /* 0x000fe2000fffe03f */
[----:B------:R-:W-:Y:S01]  /*13550*/  LEA.HI R5, R2, R0, RZ, 0x6 ;  /* 0x0000000002057211 */ /* 0x000fe200078f30ff */
[----:B------:R-:W-:Y:S01]  /*13560*/  UIMAD UR7, UR13, UR7, UR20 ;  /* 0x000000070d0772a4 */ /* 0x000fe2000f8e0214 */
[----:B------:R-:W-:Y:S01]  /*13570*/  IMAD.IADD R0, R0, 0x1, -R10 ;  /* 0x0000000100007824 */ /* 0x000fe200078e0a0a */
[----:B------:R-:W-:Y:S01]  /*13580*/  UIMAD.WIDE.U32 UR14, UR13, UR6, UR14 ;  /* 0x000000060d0e72a5 */ /* 0x000fe2000f8e000e */
[--C-:B------:R-:W-:Y:S01]  /*13590*/  IMAD.MOV R2, RZ, RZ, -R12.reuse ;  /* 0x000000ffff027224 */ /* 0x100fe200078e0a0c */
[----:B------:R-:W-:Y:S01]  /*135a0*/  SHF.R.S32.HI R10, RZ, 0x1f, R12 ;  /* 0x0000001fff0a7819 */ /* 0x000fe2000001140c */
[----:B------:R-:W-:Y:S01]  /*135b0*/  IMAD R15, R0, 0x20, R3 ;  /* 0x00000020000f7824 */ /* 0x000fe200078e0203 */
[----:B------:R-:W-:Y:S01]  /*135c0*/  ULDC.64 UR4, c[0x0][0x3e8] ;  /* 0x0000fa0000047ab9 */ /* 0x000fe20000000a00 */
[----:B------:R-:W-:Y:S01]  /*135d0*/  IMAD R9, R2, c[0x0][0x4e8], R9 ;  /* 0x00013a0002097a24 */ /* 0x000fe200078e0209 */
[----:B------:R-:W-:Y:S01]  /*135e0*/  IADD3 R12, P0, R12, UR14, RZ ;  /* 0x0000000e0c0c7c10 */ /* 0x000fe2000ff1e0ff */
[----:B------:R-:W-:Y:S01]  /*135f0*/  IMAD.U32 R2, RZ, RZ, UR7 ;  /* 0x00000007ff027e24 */ /* 0x000fe2000f8e00ff */
[----:B------:R-:W-:Y:S01]  /*13600*/  LEA R15, R75, R15, 0x7 ;  /* 0x0000000f4b0f7211 */ /* 0x000fe200078e38ff */
[----:B------:R-:W-:Y:S01]  /*13610*/  UIMAD UR8, UR8, UR4, URZ ;  /* 0x00000004080872a4 */ /* 0x000fe2000f8e023f */
[----:B------:R-:W-:Y:S01]  /*13620*/  SHF.R.S32.HI R11, RZ, 0x1f, R9 ;  /* 0x0000001fff0b7819 */ /* 0x000fe20000011409 */
[----:B------:R-:W-:Y:S01]  /*13630*/  UIADD3 UR17, UR17, UR12, URZ ;  /* 0x0000000c11117290 */ /* 0x000fe2000fffe03f */
[----:B------:R-:W-:Y:S01]  /*13640*/  IADD3.X R13, R10, UR15, R2, P0, !PT ;  /* 0x0000000f0a0d7c10 */ /* 0x000fe200087fe402 */
[----:B------:R-:W-:Y:S01]  /*13650*/  IMAD.SHL.U32 R2, R3, 0x40, RZ ;  /* 0x0000004003027824 */ /* 0x000fe200078e00ff */
[----:B------:R-:W-:Y:S01]  /*13660*/  UIMAD UR5, UR10, UR5, UR8 ;  /* 0x000000050a0572a4 */ /* 0x000fe2000f8e0208 */
[----:B------:R-:W-:Y:S01]  /*13670*/  IMAD R11, R11, c[0x0][0x488], RZ ;  /* 0x000122000b0b7a24 */ /* 0x000fe200078e02ff */
[----:B------:R-:W-:Y:S01]  /*13680*/  UIMAD.WIDE.U32 UR16, UR10, UR4, UR16 ;  /* 0x000000040a1072a5 */ /* 0x000fe2000f8e0010 */
[----:B------:R-:W-:Y:S01]  /*13690*/  IMAD.WIDE.U32 R12, R9, c[0x0][0x488], R12 ;  /* 0x00012200090c7a25 */ /* 0x000fe200078e000c */
[----:B------:R-:W-:Y:S01]  /*136a0*/  LOP3.LUT R2, R2, 0x1c0, RZ, 0xc0, !PT ;  /* 0x000001c002027812 */ /* 0x000fe200078ec0ff */
[----:B------:R-:W-:-:S02]  /*136b0*/  ULDC.64 UR6, c[0x0][0x3f0] ;  /* 0x0000fc0000067ab9 */ /* 0x000fc40000000a00 */
[----:B------:R-:W-:Y:S01]  /*136c0*/  IMAD R11, R9, c[0x0][0x48c], R11 ;  /* 0x00012300090b7a24 */ /* 0x000fe200078e020b */
[----:B------:R-:W-:Y:S01]  /*136d0*/  LEA R10, P0, R12, c[0x0][0x450], 0x2 ;  /* 0x000114000c0a7a11 */ /* 0x000fe200078010ff */
[----:B------:R-:W-:Y:S01]  /*136e0*/  IMAD.SHL.U32 R0, R0, 0x8, RZ ;  /* 0x0000000800007824 */ /* 0x000fe200078e00ff */
[----:B------:R-:W-:Y:S01]  /*136f0*/  SHF.R.U32.HI R9, RZ, 0x3, R2 ;  /* 0x00000003ff097819 */ /* 0x000fe20000011602 */
[----:B------:R-:W-:Y:S01]  /*13700*/  @P1 IMAD.HI.U32 R16, R15, c[0x0][0x4ec], RZ ;  /* 0x00013b000f101a27 */ /* 0x000fe200078e00ff */
[----:B------:R-:W-:Y:S02]  /*13710*/  UIMAD UR11, UR11, UR6, URZ ;  /* 0x000000060b0b72a4 */ /* 0x000fe4000f8e023f */
[----:B------:R-:W-:Y:S01]  /*13720*/  LOP3.LUT R2, R2, 0x38, R0, 0xf8, !PT ;  /* 0x0000003802027812 */ /* 0x000fe200078ef800 */
[----:B------:R-:W-:Y:S01]  /*13730*/  IMAD.IADD R11, R13, 0x1, R11 ;  /* 0x000000010d0b7824 */ /* 0x000fe200078e020b */
[----:B------:R-:W-:Y:S01]  /*13740*/  UIADD3 UR17, UR17, UR5, URZ ;  /* 0x0000000511117290 */ /* 0x000fe2000fffe03f */
[----:B------:R-:W-:Y:S01]  /*13750*/  IMAD.MOV.U32 R14, RZ, RZ, R15 ;  /* 0x000000ffff0e7224 */ /* 0x000fe200078e000f */
[----:B------:R-:W-:Y:S01]  /*13760*/  @P1 SHF.R.U32.HI R14, RZ, c[0x0][0x4f0], R16 ;  /* 0x00013c00ff0e1a19 */ /* 0x000fe20000011610 */
[----:B------:R-:W-:Y:S01]  /*13770*/  UIMAD UR7, UR13, UR7, UR11 ;  /* 0x000000070d0772a4 */ /* 0x000fe2000f8e020b */
[----:B------:R-:W-:Y:S01]  /*13780*/  LEA.HI.X R11, R12, c[0x0][0x454], R11, 0x2, P0 ;  /* 0x000115000c0b7a11 */ /* 0x000fe200000f140b */
[----:B------:R-:W-:Y:S01]  /*13790*/  UIMAD.WIDE.U32 UR16, UR13, UR6, UR16 ;  /* 0x000000060d1072a5 */ /* 0x000fe2000f8e0010 */
[----:B------:R-:W-:Y:S01]  /*137a0*/  LOP3.LUT R9, R2, R9, RZ, 0x3c, !PT ;  /* 0x0000000902097212 */ /* 0x000fe200078e3cff */
[--C-:B------:R-:W-:Y:S01]  /*137b0*/  IMAD.MOV R18, RZ, RZ, -R14.reuse ;  /* 0x000000ffff127224 */ /* 0x100fe200078e0a0e */
[----:B------:R-:W-:Y:S01]  /*137c0*/  SHF.R.S32.HI R2, RZ, 0x1f, R14 ;  /* 0x0000001fff027819 */ /* 0x000fe2000001140e */
[----:B------:R-:W-:Y:S01]  /*137d0*/  SHFL.IDX PT, R12, R10, RZ, 0x1c1f ;  /* 0x001c1fff0a0c7589 */ /* 0x000fe200000e0000 */
[----:B------:R-:W-:Y:S01]  /*137e0*/  IMAD R6, R75, 0x80, R6 ;  /* 0x000000804b067824 */ /* 0x000fe200078e0206 */
[----:B------:R-:W-:Y:S01]  /*137f0*/  UIADD3 UR7, UR17, UR7, URZ ;  /* 0x0000000711077290 */ /* 0x000fe2000fffe03f */
[----:B------:R-:W-:Y:S01]  /*13800*/  IMAD R18, R18, c[0x0][0x4e8], R15 ;  /* 0x00013a0012127a24 */ /* 0x000fe200078e020f */
[----:B------:R-:W1:Y:S01]  /*13810*/  SHFL.IDX PT, R13, R11, RZ, 0x1c1f ;  /* 0x001c1fff0b0d7589 */ /* 0x000e6200000e0000 */
[----:B------:R-:W-:Y:S01]  /*13820*/  IMAD R15, R2, c[0x0][0x3e0], RZ ;  /* 0x0000f800020f7a24 */ /* 0x000fe200078e02ff */
[----:B------:R-:W-:Y:S01]  /*13830*/  MOV R17, UR17 ;  /* 0x0000001100117c02 */ /* 0x000fe20008000f00 */
[----:B-----5:R-:W-:Y:S01]  /*13840*/  IMAD R2, R4, c[0x0][0x4e8], RZ ;  /* 0x00013a0004027a24 */ /* 0x020fe200078e02ff */
[----:B------:R-:W-:Y:S01]  /*13850*/  SHFL.IDX PT, R10, R10, 0x1, 0x1c1f ;  /* 0x003c1f000a0a7f89 */ /* 0x000fe200000e0000 */
[----:B------:R-:W-:Y:S01]  /*13860*/  IADD3 R4, R6, 0x8, RZ ;  /* 0x0000000806047810 */ /* 0x000fe20007ffe0ff */
[----:B------:R-:W-:-:S02]  /*13870*/  IMAD.U32 R16, RZ, RZ, UR16 ;  /* 0x00000010ff107e24 */ /* 0x000fc4000f8e00ff */
[----:B------:R-:W2:Y:S01]  /*13880*/  SHFL.IDX PT, R11, R11, 0x1, 0x1c1f ;  /* 0x003c1f000b0b7f89 */ /* 0x000ea200000e0000 */
[----:B------:R-:W-:Y:S01]  /*13890*/  IMAD.U32 R17, RZ, RZ, UR7 ;  /* 0x00000007ff117e24 */ /* 0x000fe2000f8e00ff */
[-C--:B------:R-:W-:Y:S01]  /*138a0*/  ISETP.GE.OR P1, PT, R6, R2.reuse, P2 ;  /* 0x000000020600720c */ /* 0x080fe20001726670 */
[----:B------:R-:W-:Y:S01]  /*138b0*/  IMAD.SHL.U32 R5, R5, 0x8, RZ ;  /* 0x0000000805057824 */ /* 0x000fe200078e00ff */
[----:B------:R-:W-:Y:S01]  /*138c0*/  ISETP.GE.OR P0, PT, R4, R2, P2 ;  /* 0x000000020400720c */ /* 0x000fe20001706670 */
[C---:B------:R-:W-:Y:S01]  /*138d0*/  IMAD.WIDE.U32 R16, R14.reuse, c[0x0][0x3e0], R16 ;  /* 0x0000f8000e107a25 */ /* 0x040fe200078e0010 */
[----:B------:R-:W-:Y:S02]  /*138e0*/  SHF.R.S32.HI R6, RZ, 0x1f, R18 ;  /* 0x0000001fff067819 */ /* 0x000fe40000011412 */
[----:B------:R-:W-:Y:S01]  /*138f0*/  LOP3.LUT R5, R9, 0x7ffffe00, R5, 0xf8, !PT ;  /* 0x7ffffe0009057812 */ /* 0x000fe200078ef805 */
[----:B------:R-:W-:Y:S01]  /*13900*/  IMAD R15, R14, c[0x0][0x3e4], R15 ;  /* 0x0000f9000e0f7a24 */ /* 0x000fe200078e020f */
[----:B------:R-:W-:Y:S01]  /*13910*/  MOV R14, R16 ;  /* 0x00000010000e7202 */ /* 0x000fe20000000f00 */
[----:B------:R-:W-:-:S02]  /*13920*/  IMAD R6, R6, c[0x0][0x3d8], RZ ;  /* 0x0000f60006067a24 */ /* 0x000fc400078e02ff */
[----:B------:R-:W-:Y:S02]  /*13930*/  IMAD.IADD R15, R17, 0x1, R15 ;  /* 0x00000001110f7824 */ /* 0x000fe400078e020f */
[----:B------:R-:W-:Y:S01]  /*13940*/  IMAD.SHL.U32 R16, R5, 0x2, RZ ;  /* 0x0000000205107824 */ /* 0x000fe200078e00ff */
[----:B-1----:R1:W-:Y:S01]  /*13950*/  @!P1 ST.E [R12.64], R7 ;  /* 0x000000070c009985 */ /* 0x0023e2000c101912 */
[C---:B------:R-:W-:Y:S02]  /*13960*/  IMAD R17, R18.reuse, c[0x0][0x3dc], R6 ;  /* 0x0000f70012117a24 */ /* 0x040fe400078e0206 */
[----:B------:R-:W-:-:S04]  /*13970*/  IMAD.WIDE.U32 R18, R18, c[0x0][0x3d8], R14 ;  /* 0x0000f60012127a25 */ /* 0x000fc800078e000e */
[----:B------:R-:W-:Y:S01]  /*13980*/  IMAD.IADD R17, R19, 0x1, R17 ;  /* 0x0000000113117824 */ /* 0x000fe200078e0211 */
[----:B--2---:R1:W-:Y:S01]  /*13990*/  @!P0 ST.E [R10.64], R8 ;  /* 0x000000080a008985 */ /* 0x0043e2000c101912 */
[C---:B------:R-:W-:Y:S01]  /*139a0*/  LEA R74, P0, R18.reuse, c[0x0][0x380], 0x1 ;  /* 0x0000e000124a7a11 */ /* 0x040fe200078008ff */
[----:B------:R-:W-:Y:S02]  /*139b0*/  IMAD R75, R75, 0x80, R3 ;  /* 0x000000804b4b7824 */ /* 0x000fe400078e0203 */
        /* <DEDUP_REMOVED lines=45> */
.L_x_1101:
[----:B--234-:R-:W-:Y:S05]  /*13c90*/  BSYNC B0 ;  /* 0x0000000000007941 */ /* 0x01cfea0003800000 */
.L_x_1100:
        /* <DEDUP_REMOVED lines=30> */
.L_x_1103:
[----:B------:R-:W-:Y:S05]  /*13e80*/  BSYNC B0 ;  /* 0x0000000000007941 */ /* 0x000fea0003800000 */
.L_x_1102:
        /* <DEDUP_REMOVED lines=30> */
.L_x_1105:
[----:B------:R-:W-:Y:S05]  /*14070*/  BSYNC B0 ;  /* 0x0000000000007941 */ /* 0x000fea0003800000 */
.L_x_1104:
        /* <DEDUP_REMOVED lines=31> */
.L_x_1098:
        /* <DEDUP_REMOVED lines=31> */
.L_x_1106:
        /* <DEDUP_REMOVED lines=43> */
.L_x_1108:
[----:B------:R-:W-:Y:S05]  /*14710*/  BSYNC B0 ;  /* 0x0000000000007941 */ /* 0x000fea0003800000 */
.L_x_1107:
        /* <DEDUP_REMOVED lines=8> */
[----:B------:R-:W-:Y:S01]  /*147a0*/  UIMAD UR7, UR14, UR5, UR7 ;  /* 0x000000050e0772a4 */ /* 0x000fe2000f8e0207 */
[----:B------:R-:W-:Y:S01]  /*147b0*/  LOP3.LUT R3, R5, 0xfffffff8, RZ, 0xc0, !PT ;  /* 0xfffffff805037812 */ /* 0x000fe200078ec0ff */
[----:B------:R-:W-:Y:S01]  /*147c0*/  BSSY B0, `(.L_x_1109) ;  /* 0x0000043000007945 */ /* 0x000fe20003800000 */
[----:B------:R-:W-:Y:S01]  /*147d0*/  ISETP.NE.AND P0, PT, R2, 0x1, PT ;  /* 0x000000010200780c */ /* 0x000fe20003f05270 */
[----:B------:R-:W-:Y:S01]  /*147e0*/  ULDC.64 UR4, c[0x0][0x3e8] ;  /* 0x0000fa0000047ab9 */ /* 0x000fe20000000a00 */
[----:B------:R-:W-:Y:S01]  /*147f0*/  SHF.R.S32.HI R5, RZ, 0x3, R5 ;  /* 0x00000003ff057819 */ /* 0x000fe20000011405 */
[----:B------:R-:W-:Y:S01]  /*14800*/  IMAD.IADD R9, R9, 0x1, -R3 ;  /* 0x0000000109097824 */ /* 0x000fe200078e0a03 */
[----:B------:R-:W-:-:S02]  /*14810*/  UIADD3 UR17, UR17, UR7, URZ ;  /* 0x0000000711117290 */ /* 0x000fc4000fffe03f */
[----:B------:R-:W-:Y:S02]  /*14820*/  UIMAD UR7, UR8, UR4, URZ ;  /* 0x00000004080772a4 */ /* 0x000fe4000f8e023f */
[C---:B------:R-:W-:Y:S02]  /*14830*/  LEA R3, R9.reuse, R5, 0x5 ;  /* 0x0000000509037211 */ /* 0x040fe400078e28ff */
[----:B------:R-:W-:Y:S01]  /*14840*/  UIMAD UR7, UR10, UR5, UR7 ;  /* 0x000000050a0772a4 */ /* 0x000fe2000f8e0207 */
[----:B------:R-:W-:Y:S01]  /*14850*/  SHF.L.U32 R9, R9, 0x3, RZ ;  /* 0x0000000309097819 */ /* 0x000fe200000006ff */
[----:B------:R-:W-:Y:S01]  /*14860*/  UIMAD.WIDE.U32 UR10, UR10, UR4, UR16 ;  /* 0x000000040a0a72a5 */ /* 0x000fe2000f8e0010 */
[C---:B-1----:R-:W-:Y:S02]  /*14870*/  IMAD R3, R0.reuse, 0x80, R3 ;  /* 0x0000008000037824 */ /* 0x042fe400078e0203 */
        /* <DEDUP_REMOVED lines=55> */
.L_x_1110:
[----:B------:R-:W-:Y:S05]  /*14bf0*/  BSYNC B0 ;  /* 0x0000000000007941 */ /* 0x000fea0003800000 */
.L_x_1109:
        /* <DEDUP_REMOVED lines=27> */
.L_x_1112:
[----:B------:R-:W-:Y:S05]  /*14db0*/  BSYNC B0 ;  /* 0x0000000000007941 */ /* 0x000fea0003800000 */
.L_x_1111:
        /* <DEDUP_REMOVED lines=27> */
.L_x_1114:
[----:B------:R-:W-:Y:S05]  /*14f70*/  BSYNC B0 ;  /* 0x0000000000007941 */ /* 0x000fea0003800000 */
.L_x_1113:
        /* <DEDUP_REMOVED lines=28> */
.L_x_1115:
        /* <DEDUP_REMOVED lines=12> */
.L_x_1784:


//--------------------- .text._ZN7cutlass13device_kernelIN5flash19enable_sm80_to_sm89INS1_16FlashAttnFwdSm80INS1_25CollectiveMainloopFwdSm80ILi8ELi1ELb0EN4cute5tupleIJNS5_1CILi128EEENS7_ILi48EEENS7_ILi256EEEEEELi256ENS_10bfloat16_tEfNS_4arch4Sm80ELb0ELb1ELb0ELb1ELb1ELb1ELb1ELb0EEENS1_21CollectiveEpilogueFwdINS6_IJS8_SA_S9_EEENS6_IJNS7_ILi1EEESI_SI_EEESC_SE_Li256ELb1ELb1ELb0ELb0EEENS1_19SingleTileSchedulerILb1ELb0ELb1ELi128EEEEEEEEEvNT_6ParamsE --------------------------
	.section	.text._ZN7cutlass13device_kernelIN5flash19enable_sm80_to_sm89INS1_16FlashAttnFwdSm80INS1_25CollectiveMainloopFwdSm80ILi8ELi1ELb0EN4cute5tupleIJNS5_1CILi128EEENS7_ILi48EEENS7_ILi256EEEEEELi256ENS_10bfloat16_tEfNS_4arch4Sm80ELb0ELb1ELb0ELb1ELb1ELb1ELb1ELb0EEENS1_21CollectiveEpilogueFwdINS6_IJS8_SA_S9_EEENS6_IJNS7_ILi1EEESI_SI_EEESC_SE_Li256ELb1ELb1ELb0ELb0EEENS1_19SingleTileSchedulerILb1ELb0ELb1ELi128EEEEEEEEEvNT_6ParamsE,"ax",@progbits
	.sectioninfo	@"SHI_REGISTERS=255"
	.align	128
.text._ZN7cutlass13device_kernelIN5flash19enable_sm80_to_sm89INS1_16FlashAttnFwdSm80INS1_25CollectiveMainloopFwdSm80ILi8ELi1ELb0EN4cute5tupleIJNS5_1CILi128EEENS7_ILi48EEENS7_ILi256EEEEEELi256ENS_10bfloat16_tEfNS_4arch4Sm80ELb0ELb1ELb0ELb1ELb1ELb1ELb1ELb0EEENS1_21CollectiveEpilogueFwdINS6_IJS8_SA_S9_EEENS6_IJNS7_ILi1EEESI_SI_EEESC_SE_Li256ELb1ELb1ELb0ELb0EEENS1_19SingleTileSchedulerILb1ELb0ELb1ELi128EEEEEEEEEvNT_6ParamsE:
        .type           _ZN7cutlass13device_kernelIN5flash19enable_sm80_to_sm89INS1_16FlashAttnFwdSm80INS1_25CollectiveMainloopFwdSm80ILi8ELi1ELb0EN4cute5tupleIJNS5_1CILi128EEENS7_ILi48EEENS7_ILi256EEEEEELi256ENS_10bfloat16_tEfNS_4arch4Sm80ELb0ELb1ELb0ELb1ELb1ELb1ELb1ELb0EEENS1_21CollectiveEpilogueFwdINS6_IJS8_SA_S9_EEENS6_IJNS7_ILi1EEESI_SI_EEESC_SE_Li256ELb1ELb1ELb0ELb0EEENS1_19SingleTileSchedulerILb1ELb0ELb1ELi128EEEEEEEEEvNT_6ParamsE,@function
        .size           _ZN7cutlass13device_kernelIN5flash19enable_sm80_to_sm89INS1_16FlashAttnFwdSm80INS1_25CollectiveMainloopFwdSm80ILi8ELi1ELb0EN4cute5tupleIJNS5_1CILi128EEENS7_ILi48EEENS7_ILi256EEEEEELi256ENS_10bfloat16_tEfNS_4arch4Sm80ELb0ELb1ELb0ELb1ELb1ELb1ELb1ELb0EEENS1_21CollectiveEpilogueFwdINS6_IJS8_SA_S9_EEENS6_IJNS7_ILi1EEESI_SI_EEESC_SE_Li256ELb1ELb1ELb0ELb0EEENS1_19SingleTileSchedulerILb1ELb0ELb1ELi128EEEEEEEEEvNT_6ParamsE,(.L_x_1785 - _ZN7cutlass13device_kernelIN5flash19enable_sm80_to_sm89INS1_16FlashAttnFwdSm80INS1_25CollectiveMainloopFwdSm80ILi8ELi1ELb0EN4cute5tupleIJNS5_1CILi128EEENS7_ILi48EEENS7_ILi256EEEEEELi256ENS_10bfloat16_tEfNS_4arch4Sm80ELb0ELb1ELb0ELb1ELb1ELb1ELb1ELb0EEENS1_21CollectiveEpilogueFwdINS6_IJS8_SA_S9_EEENS6_IJNS7_ILi1EEESI_SI_EEESC_SE_Li256ELb1ELb1ELb0ELb0EEENS1_19SingleTileSchedulerILb1ELb0ELb1ELi128EEEEEEEEEvNT_6ParamsE)
        .other          _ZN7cutlass13device_kernelIN5flash19enable_sm80_to_sm89INS1_16FlashAttnFwdSm80INS1_25CollectiveMainloopFwdSm80ILi8ELi1ELb0EN4cute5tupleIJNS5_1CILi128EEENS7_ILi48EEENS7_ILi256EEEEEELi256ENS_10bfloat16_tEfNS_4arch4Sm80ELb0ELb1ELb0ELb1ELb1ELb1ELb1ELb0EEENS1_21CollectiveEpilogueFwdINS6_IJS8_SA_S9_EEENS6_IJNS7_ILi1EEESI_SI_EEESC_SE_Li256ELb1ELb1ELb0ELb0EEENS1_19SingleTileSchedulerILb1ELb0ELb1ELi128EEEEEEEEEvNT_6ParamsE,@"STO_CUDA_ENTRY STV_DEFAULT"
_ZN7cutlass13device_kernelIN5flash19enable_sm80_to_sm89INS1_16FlashAttnFwdSm80INS1_25CollectiveMainloopFwdSm80ILi8ELi1ELb0EN4cute5tupleIJNS5_1CILi128EEENS7_ILi48EEENS7_ILi256EEEEEELi256ENS_10bfloat16_tEfNS_4arch4Sm80ELb0ELb1ELb0ELb1ELb1ELb1ELb1ELb0EEENS1_21CollectiveEpilogueFwdINS6_IJS8_SA_S9_EEENS6_IJNS7_ILi1EEESI_SI_EEESC_SE_Li256ELb1ELb1ELb0ELb0EEENS1_19SingleTileSchedulerILb1ELb0ELb1ELi128EEEEEEEEEvNT_6ParamsE:
[----:B------:R-:W-:Y:S02]  /*0000*/  MOV R1, c[0x0][0x28] ;  /* 0x00000a0000017a02 */ /* 0x000fe40000000f00 */
[----:B------:R-:W1:Y:S01]  /*0010*/  S2R R166, SR_TID.X ;  /* 0x0000000000a67919 */ /* 0x000e620000002100 */
[----:B------:R-:W-:Y:S01]  /*0020*/  IMAD.MOV.U32 R12, RZ, RZ, 0x4 ;  /* 0x00000004ff0c7424 */ /* 0x000fe200078e00ff */
[----:B------:R-:W-:Y:S01]  /*0030*/  ULDC.64 UR14, c[0x0][0x118] ;  /* 0x00004600000e7ab9 */ /* 0x000fe20000000a00 */
[----:B------:R-:W-:Y:S01]  /*0040*/  IADD3 R1, R1, -0x70, RZ ;  /* 0xffffff9001017810 */ /* 0x000fe20007ffe0ff */
        /* <DEDUP_REMOVED lines=12> */
.L_x_1117:
        /* <DEDUP_REMOVED lines=8> */
.L_x_1119:
[----:B------:R-:W-:-:S05]  /*0190*/  MOV R0, c[0x0][0x54c] ;  /* 0x0001530000007a02 */ /* 0x000fca0000000f00 */
.L_x_1118:
[----:B-----5:R-:W-:Y:S01]  /*01a0*/  IMAD R0, R0, c[0x0][0x548], RZ ;  /* 0x0001520000007a24 */ /* 0x020fe200078e02ff */
[----:B------:R-:W-:-:S04]  /*01b0*/  SHF.L.U32 R164, R167, 0x7, RZ ;  /* 0x00000007a7a47819 */ /* 0x000fc800000006ff */
[----:B------:R-:W-:-:S04]  /*01c0*/  ISETP.GE.AND P0, PT, R164, R0, PT ;  /* 0x00000000a400720c */ /* 0x000fc80003f06270 */
[----:B------:R-:W-:Y:S01]  /*01d0*/  SEL R252, R5, 0xffffffff, !P0 ;  /* 0xffffffff05fc7807 */ /* 0x000fe20004000000 */
[----:B------:R-:W-:Y:S05]  /*01e0*/  BRA `(.L_x_1120) ;  /* 0x0000012000007947 */ /* 0x000fea0003800000 */
.L_x_1116:
[----:B---3--:R-:W-:-:S04]  /*01f0*/  ISETP.NE.U32.AND P0, PT, RZ, c[0x0][0x568], PT ;  /* 0x00015a00ff007a0c */ /* 0x008fc80003f05070 */
[----:B------:R-:W-:-:S13]  /*0200*/  ISETP.NE.AND.EX P0, PT, RZ, c[0x0][0x56c], PT, P0 ;  /* 0x00015b00ff007a0c */ /* 0x000fda0003f05300 */
[----:B------:R-:W-:Y:S05]  /*0210*/  @!P0 BRA `(.L_x_1121) ;  /* 0x0000002000008947 */ /* 0x000fea0003800000 */
[----:B------:R1:W5:Y:S01]  /*0220*/  LDG.E R0, [R2.64] ;  /* 0x0000000e02007981 */ /* 0x000362000c1e1900 */
[----:B------:R-:W-:Y:S05]  /*0230*/  BRA `(.L_x_1122) ;  /* 0x0000009000007947 */ /* 0x000fea0003800000 */
.L_x_1121:
        /* <DEDUP_REMOVED lines=8> */
.L_x_1123:
[----:B------:R-:W-:-:S05]  /*02c0*/  MOV R0, c[0x0][0x54c] ;  /* 0x0001530000007a02 */ /* 0x000fca0000000f00 */
.L_x_1122:
[----:B-----5:R-:W-:Y:S01]  /*02d0*/  IMAD R0, R0, c[0x0][0x548], RZ ;  /* 0x0001520000007a24 */ /* 0x020fe200078e02ff */
[----:B------:R-:W-:-:S04]  /*02e0*/  SHF.L.U32 R164, R167, 0x7, RZ ;  /* 0x00000007a7a47819 */ /* 0x000fc800000006ff */
[----:B------:R-:W-:-:S04]  /*02f0*/  ISETP.GE.AND P0, PT, R164, R0, PT ;  /* 0x00000000a400720c */ /* 0x000fc80003f06270 */
[----:B------:R-:W-:-:S04]  /*0300*/  SEL R252, R5, 0xffffffff, !P0 ;  /* 0xffffffff05fc7807 */ /* 0x000fc80004000000 */
.L_x_1120:
[----:B------:R-:W-:-:S13]  /*0310*/  ISETP.GE.AND P0, PT, R252, RZ, PT ;  /* 0x000000fffc00720c */ /* 0x000fda0003f06270 */
[----:B------:R-:W-:Y:S05]  /*0320*/  @!P0 EXIT ;  /* 0x000000000000894d */ /* 0x000fea0003800000 */
[----:B------:R-:W-:Y:S01]  /*0330*/  ISETP.NE.U32.AND P0, PT, RZ, c[0x0][0x370], PT ;  /* 0x0000dc00ff007a0c */ /* 0x000fe20003f05070 */
[----:B------:R-:W-:Y:S01]  /*0340*/  IMAD.MOV.U32 R10, RZ, RZ, RZ ;  /* 0x000000ffff0a7224 */ /* 0x000fe200078e00ff */
[----:B------:R-:W-:Y:S01]  /*0350*/  ISETP.NE.U32.AND P1, PT, RZ, c[0x0][0x348], PT ;  /* 0x0000d200ff007a0c */ /* 0x000fe20003f25070 */
[----:B------:R-:W-:Y:S01]  /*0360*/  IMAD.MOV.U32 R13, RZ, RZ, RZ ;  /* 0x000000ffff0d7224 */ /* 0x000fe200078e00ff */
[----:B------:R-:W-:Y:S01]  /*0370*/  ISETP.NE.AND.EX P0, PT, RZ, c[0x0][0x374], PT, P0 ;  /* 0x0000dd00ff007a0c */ /* 0x000fe20003f05300 */
[----:B------:R-:W-:Y:S01]  /*0380*/  IMAD.WIDE R6, R252, R12, c[0x0][0x350] ;  /* 0x0000d400fc067625 */ /* 0x000fe200078e020c */
[----:B------:R-:W-:Y:S02]  /*0390*/  ISETP.NE.U32.AND P3, PT, RZ, c[0x0][0x358], PT ;  /* 0x0000d600ff007a0c */ /* 0x000fe40003f65070 */
[----:B------:R-:W-:Y:S02]  /*03a0*/  ISETP.NE.AND.EX P1, PT, RZ, c[0x0][0x34c], PT, P1 ;  /* 0x0000d300ff007a0c */ /* 0x000fe40003f25310 */
[----:B------:R-:W-:Y:S01]  /*03b0*/  ISETP.NE.AND.EX P3, PT, RZ, c[0x0][0x35c], PT, P3 ;  /* 0x0000d700ff007a0c */ /* 0x000fe20003f65330 */
[----:B------:R-:W-:Y:S01]  /*03c0*/  IMAD.MOV.U32 R15, RZ, RZ, RZ ;  /* 0x000000ffff0f7224 */ /* 0x000fe200078e00ff */
[----:B------:R-:W-:-:S02]  /*03d0*/  MOV R0, RZ ;  /* 0x000000ff00007202 */ /* 0x000fc40000000f00 */
[----:B------:R-:W-:-:S03]  /*03e0*/  ISETP.NE.U32.AND P2, PT, RZ, c[0x0][0x350], PT ;  /* 0x0000d400ff007a0c */ /* 0x000fc60003f45070 */
[----:B-1----:R-:W-:Y:S01]  /*03f0*/  @P0 IMAD.WIDE R2, R252, R12, c[0x0][0x370] ;  /* 0x0000dc00fc020625 */ /* 0x002fe200078e020c */
[----:B------:R-:W-:-:S03]  /*0400*/  ISETP.NE.AND.EX P2, PT, RZ, c[0x0][0x354], PT, P2 ;  /* 0x0000d500ff007a0c */ /* 0x000fc60003f45320 */
[CC--:B------:R-:W-:Y:S01]  /*0410*/  IMAD.WIDE R8, R252.reuse, R12.reuse, c[0x0][0x348] ;  /* 0x0000d200fc087625 */ /* 0x0c0fe200078e020c */
[----:B------:R1:W2:Y:S04]  /*0420*/  @P0 LDG.E R10, [R2.64] ;  /* 0x0000000e020a0981 */ /* 0x0002a8000c1e1900 */
[----:B------:R-:W3:Y:S05]  /*0430*/  @P1 LDG.E R0, [R8.64] ;  /* 0x0000000e08001981 */ /* 0x000eea000c1e1900 */
[----:B------:R-:W4:Y:S01]  /*0440*/  @P2 LDG.E R13, [R6.64] ;  /* 0x0000000e060d2981 */ /* 0x000f22000c1e1900 */
[----:B-1----:R-:W-:-:S05]  /*0450*/  IMAD.WIDE R2, R252, R12, c[0x0][0x358] ;  /* 0x0000d600fc027625 */ /* 0x002fca00078e020c */
[----:B------:R-:W4:Y:S01]  /*0460*/  @P3 LDG.E R15, [R2.64] ;  /* 0x0000000e020f3981 */ /* 0x000f22000c1e1900 */
[----:B------:R-:W-:-:S03]  /*0470*/  ISETP.NE.U32.AND P0, PT, RZ, c[0x0][0x360], PT ;  /* 0x0000d800ff007a0c */ /* 0x000fc60003f05070 */
[----:B------:R-:W1:Y:S01]  /*0480*/  S2R R30, SR_CTAID.Y ;  /* 0x00000000001e7919 */ /* 0x000e620000002600 */
[----:B------:R-:W-:Y:S01]  /*0490*/  ISETP.NE.AND.EX P0, PT, RZ, c[0x0][0x364], PT, P0 ;  /* 0x0000d900ff007a0c */ /* 0x000fe20003f05300 */
[----:B------:R-:W-:Y:S02]  /*04a0*/  IMAD.MOV.U32 R19, RZ, RZ, c[0x0][0x168] ;  /* 0x00005a00ff137624 */ /* 0x000fe400078e00ff */
[----:B------:R-:W-:-:S10]  /*04b0*/  IMAD.MOV.U32 R11, RZ, RZ, c[0x0][0x2ac] ;  /* 0x0000ab00ff0b7624 */ /* 0x000fd400078e00ff */
[----:B------:R-:W-:-:S05]  /*04c0*/  @P0 IMAD.WIDE R4, R252, R12, c[0x0][0x360] ;  /* 0x0000d800fc040625 */ /* 0x000fca00078e020c */
[----:B------:R4:W5:Y:S01]  /*04d0*/  @P0 LDG.E R19, [R4.64] ;  /* 0x0000000e04130981 */ /* 0x000962000c1e1900 */
[----:B------:R-:W-:Y:S01]  /*04e0*/  IMAD R11, R11, c[0x0][0x1d0], RZ ;  /* 0x000074000b0b7a24 */ /* 0x000fe200078e02ff */
[----:B-1----:R-:W-:Y:S02]  /*04f0*/  SHF.R.S32.HI R31, RZ, 0x1f, R30 ;  /* 0x0000001fff1f7819 */ /* 0x002fe4000001141e */
[----:B--2---:R-:W-:Y:S04]  /*0500*/  STL [R1+0x48], R10 ;  /* 0x0000480a01007387 */ /* 0x004fe80000100800 */
[----:B---3--:R-:W-:Y:S01]  /*0510*/  STL [R1+0x4c], R0 ;  /* 0x00004c0001007387 */ /* 0x008fe20000100800 */
[----:B----4-:R-:W-:-:S03]  /*0520*/  IADD3 R4, R13, R10, RZ ;  /* 0x0000000a0d047210 */ /* 0x010fc60007ffe0ff */
[----:B------:R-:W-:Y:S04]  /*0530*/  STL [R1+0x54], R15 ;  /* 0x0000540f01007387 */ /* 0x000fe80000100800 */
[----:B------:R1:W-:Y:S02]  /*0540*/  STL [R1+0x50], R4 ;  /* 0x0000500401007387 */ /* 0x0003e40000100800 */
[----:B-1----:R-:W-:Y:S01]  /*0550*/  MOV R4, c[0x0][0x228] ;  /* 0x00008a0000047a02 */ /* 0x002fe20000000f00 */
[----:B------:R-:W-:Y:S05]  /*0560*/  @P0 BRA `(.L_x_1124) ;  /* 0x0000004000000947 */ /* 0x000fea0003800000 */
[----:B------:R-:W-:Y:S05]  /*0570*/  @!P1 BRA `(.L_x_1124) ;  /* 0x0000003000009947 */ /* 0x000fea0003800000 */
[----:B------:R1:W2:Y:S04]  /*0580*/  LDG.E R0, [R8.64] ;  /* 0x0000000e08007981 */ /* 0x0002a8000c1e1900 */
[----:B-1----:R-:W2:Y:S02]  /*0590*/  LDG.E R8, [R8.64+0x4] ;  /* 0x0000040e08087981 */ /* 0x002ea4000c1e1900 */
[----:B--2--5:R-:W-:-:S05]  /*05a0*/  IADD3 R19, -R0, R8, RZ ;  /* 0x0000000800137210 */ /* 0x024fca0007ffe1ff */
.L_x_1124:
[----:B-----5:R1:W-:Y:S01]  /*05b0*/  STL [R1+0x58], R19 ;  /* 0x0000581301007387 */ /* 0x0203e20000100800 */
[----:B------:R-:W-:-:S04]  /*05c0*/  ISETP.NE.U32.AND P0, PT, RZ, c[0x0][0x368], PT ;  /* 0x0000da00ff007a0c */ /* 0x000fc80003f05070 */
[----:B------:R-:W-:-:S13]  /*05d0*/  ISETP.NE.AND.EX P0, PT, RZ, c[0x0][0x36c], PT, P0 ;  /* 0x0000db00ff007a0c */ /* 0x000fda0003f05300 */
[----:B------:R-:W-:Y:S05]  /*05e0*/  @!P0 BRA `(.L_x_1125) ;  /* 0x0000003000008947 */ /* 0x000fea0003800000 */
[----:B------:R-:W-:-:S05]  /*05f0*/  IMAD.WIDE R6, R252, R12, c[0x0][0x368] ;  /* 0x0000da00fc067625 */ /* 0x000fca00078e020c */
[----:B------:R2:W5:Y:S01]  /*0600*/  LDG.E R11, [R6.64] ;  /* 0x0000000e060b7981 */ /* 0x000562000c1e1900 */
[----:B------:R-:W-:Y:S05]  /*0610*/  BRA `(.L_x_1126) ;  /* 0x0000004000007947 */ /* 0x000fea0003800000 */
.L_x_1125:
[----:B------:R-:W-:Y:S05]  /*0620*/  @!P2 BRA `(.L_x_1126) ;  /* 0x000000300000a947 */ /* 0x000fea0003800000 */
[----:B------:R2:W3:Y:S04]  /*0630*/  LDG.E R0, [R6.64] ;  /* 0x0000000e06007981 */ /* 0x0004e8000c1e1900 */
[----:B--2---:R-:W3:Y:S02]  /*0640*/  LDG.E R6, [R6.64+0x4] ;  /* 0x0000040e06067981 */ /* 0x004ee4000c1e1900 */
[----:B---3--:R-:W-:Y:S02]  /*0650*/  IADD3 R11, -R0, R6, RZ ;  /* 0x00000006000b7210 */ /* 0x008fe40007ffe1ff */
.L_x_1126:
[----:B------:R-:W-:Y:S01]  /*0660*/  ISETP.NE.U32.AND P0, PT, RZ, c[0x0][0x378], PT ;  /* 0x0000de00ff007a0c */ /* 0x000fe20003f05070 */
[----:B------:R3:W4:Y:S03]  /*0670*/  @P3 LDG.E R5, [R2.64] ;  /* 0x0000000e02053981 */ /* 0x000726000c1e1900 */
[----:B------:R-:W-:Y:S01]  /*0680*/  ISETP.NE.AND.EX P0, PT, RZ, c[0x0][0x37c], PT, P0 ;  /* 0x0000df00ff007a0c */ /* 0x000fe20003f05300 */
[----:B------:R3:W4:Y:S01]  /*0690*/  @P3 LDG.E R0, [R2.64+0x4] ;  /* 0x0000040e02003981 */ /* 0x000722000c1e1900 */
[----:B-----5:R-:W-:-:S11]  /*06a0*/  IMAD.MOV.U32 R22, RZ, RZ, R11 ;  /* 0x000000ffff167224 */ /* 0x020fd600078e000b */
[----:B---3--:R-:W-:-:S05]  /*06b0*/  @P0 IMAD.WIDE R2, R252, R12, c[0x0][0x378] ;  /* 0x0000de00fc020625 */ /* 0x008fca00078e020c */
[----:B--2---:R3:W2:Y:S01]  /*06c0*/  @P0 LDG.E R22, [R2.64] ;  /* 0x0000000e02160981 */ /* 0x0046a2000c1e1900 */
[----:B------:R-:W-:Y:S02]  /*06d0*/  IMAD.IADD R10, R11, 0x1, -R10 ;  /* 0x000000010b0a7824 */ /* 0x000fe400078e0a0a */
[----:B------:R-:W-:-:S03]  /*06e0*/  IMAD.MOV.U32 R8, RZ, RZ, c[0x0][0x32c] ;  /* 0x0000cb00ff087624 */ /* 0x000fc600078e00ff */
[----:B------:R1:W-:Y:S01]  /*06f0*/  STL [R1+0x5c], R10 ;  /* 0x00005c0a01007387 */ /* 0x0003e20000100800 */
[----:B---3--:R-:W-:-:S05]  /*0700*/  IMAD.MOV.U32 R2, RZ, RZ, c[0x0][0x2c4] ;  /* 0x0000b100ff027624 */ /* 0x008fca00078e00ff */
[----:B------:R-:W-:Y:S02]  /*0710*/  ISETP.NE.AND P1, PT, R2, 0x1, PT ;  /* 0x000000010200780c */ /* 0x000fe40003f25270 */
[----:B------:R-:W-:Y:S01]  /*0720*/  ISETP.GE.AND P2, PT, R8, 0x1, PT ;  /* 0x000000010800780c */ /* 0x000fe20003f46270 */
[----:B----4-:R-:W-:Y:S01]  /*0730*/  @P3 IMAD.IADD R4, R0, 0x1, -R5 ;  /* 0x0000000100043824 */ /* 0x010fe200078e0a05 */
[----:B------:R-:W-:-:S03]  /*0740*/  IADD3 R0, R164, 0x7f, RZ ;  /* 0x0000007fa4007810 */ /* 0x000fc60007ffe0ff */
[----:B------:R-:W-:-:S06]  /*0750*/  IMAD.IADD R5, R10, 0x1, R4 ;  /* 0x000000010a057824 */ /* 0x000fcc00078e0204 */
[----:B------:R-:W-:Y:S01]  /*0760*/  @P1 IMAD.HI.U32 R2, R0, c[0x0][0x2c8], RZ ;  /* 0x0000b20000021a27 */ /* 0x000fe200078e00ff */
[----:B------:R1:W-:Y:S01]  /*0770*/  STL.64 [R1+0x60], R4 ;  /* 0x0000600401007387 */ /* 0x0003e20000100a00 */
[----:B------:R-:W-:-:S03]  /*0780*/  IADD3 R3, R5, 0x2f, RZ ;  /* 0x0000002f05037810 */ /* 0x000fc60007ffe0ff */
[----:B------:R-:W-:Y:S02]  /*0790*/  @P1 SHF.R.U32.HI R0, RZ, c[0x0][0x2cc], R2 ;  /* 0x0000b300ff001a19 */ /* 0x000fe40000011602 */
[----:B------:R-:W-:Y:S02]  /*07a0*/  IMAD.HI R3, R3, 0x2aaaaaab, RZ ;  /* 0x2aaaaaab03037827 */ /* 0x000fe400078e02ff */
[----:B------:R-:W-:Y:S01]  /*07b0*/  IADD3 R0, R0, 0x1, R5 ;  /* 0x0000000100007810 */ /* 0x000fe20007ffe005 */
[----:B--2---:R1:W-:Y:S02]  /*07c0*/  STL [R1+0x68], R22 ;  /* 0x0000681601007387 */ /* 0x0043e40000100800 */
[----:B------:R-:W-:Y:S02]  /*07d0*/  SHF.R.U32.HI R6, RZ, 0x1f, R3 ;  /* 0x0000001fff067819 */ /* 0x000fe40000011603 */
[----:B------:R-:W-:Y:S02]  /*07e0*/  IMAD.IADD R2, R0, 0x1, -R19 ;  /* 0x0000000100027824 */ /* 0x000fe400078e0a13 */
[----:B------:R-:W-:-:S03]  /*07f0*/  LEA.HI.SX32 R7, R3, R6, 0x1d ;  /* 0x0000000603077211 */ /* 0x000fc600078feaff */
[----:B------:R-:W-:Y:S01]  /*0800*/  IADD3 R6, R2, c[0x0][0x328], RZ ;  /* 0x0000ca0002067a10 */ /* 0x000fe20007ffe0ff */
[----:B------:R-:W-:Y:S05]  /*0810*/  @!P2 BRA `(.L_x_1127) ;  /* 0x000000e00000a947 */ /* 0x000fea0003800000 */
[C---:B------:R-:W-:Y:S02]  /*0820*/  ISETP.GT.AND P0, PT, R2.reuse, RZ, PT ;  /* 0x000000ff0200720c */ /* 0x040fe40003f04270 */
[----:B------:R-:W-:-:S11]  /*0830*/  IADD3 R0, R2, -0x1, RZ ;  /* 0xffffffff02007810 */ /* 0x000fd60007ffe0ff */
[----:B------:R-:W-:Y:S05]  /*0840*/  @P0 BRA `(.L_x_1128) ;  /* 0x0000006000000947 */ /* 0x000fea0003800000 */
[----:B------:R-:W-:Y:S01]  /*0850*/  ISETP.NE.AND P0, PT, R8, 0x1, PT ;  /* 0x000000010800780c */ /* 0x000fe20003f05270 */
[----:B------:R-:W-:-:S12]  /*0860*/  IMAD.MOV R0, RZ, RZ, -R2 ;  /* 0x000000ffff007224 */ /* 0x000fd800078e0a02 */
[----:B------:R-:W-:-:S05]  /*0870*/  @P0 IMAD.HI.U32 R2, R0, c[0x0][0x330], RZ ;  /* 0x0000cc0000020a27 */ /* 0x000fca00078e00ff */
[----:B------:R-:W-:-:S04]  /*0880*/  @P0 SHF.R.U32.HI R0, RZ, c[0x0][0x334], R2 ;  /* 0x0000cd00ff000a19 */ /* 0x000fc80000011602 */
[----:B------:R-:W-:Y:S01]  /*0890*/  LOP3.LUT R0, RZ, R0, RZ, 0x33, !PT ;  /* 0x00000000ff007212 */ /* 0x000fe200078e33ff */
[----:B------:R-:W-:Y:S05]  /*08a0*/  BRA `(.L_x_1129) ;  /* 0x0000003000007947 */ /* 0x000fea0003800000 */
.L_x_1128:
[----:B------:R-:W-:-:S13]  /*08b0*/  ISETP.NE.AND P0, PT, R8, 0x1, PT ;  /* 0x000000010800780c */ /* 0x000fda0003f05270 */
[----:B------:R-:W-:-:S05]  /*08c0*/  @P0 IMAD.HI.U32 R2, R0, c[0x0][0x330], RZ ;  /* 0x0000cc0000020a27 */ /* 0x000fca00078e00ff */
[----:B------:R-:W-:-:S05]  /*08d0*/  @P0 SHF.R.U32.HI R0, RZ, c[0x0][0x334], R2 ;  /* 0x0000cd00ff000a19 */ /* 0x000fca0000011602 */
.L_x_1129:
[----:B------:R-:W-:-:S05]  /*08e0*/  IMAD R0, R0, R8, c[0x0][0x32c] ;  /* 0x0000cb0000007624 */ /* 0x000fca00078e0208 */
[----:B------:R-:W-:Y:S02]  /*08f0*/  IMNMX R6, R6, R0, PT ;  /* 0x0000000006067217 */ /* 0x000fe40003800200 */
.L_x_1127:
[----:B------:R-:W-:-:S04]  /*0900*/  @P1 IMAD.HI.U32 R2, R164, c[0x0][0x2c8], RZ ;  /* 0x0000b200a4021a27 */ /* 0x000fc800078e00ff */
[----:B------:R-:W-:Y:S01]  /*0910*/  IMAD.MOV.U32 R0, RZ, RZ, R164 ;  /* 0x000000ffff007224 */ /* 0x000fe200078e00a4 */
[----:B------:R-:W-:-:S04]  /*0920*/  @P1 SHF.R.U32.HI R0, RZ, c[0x0][0x2cc], R2 ;  /* 0x0000b300ff001a19 */ /* 0x000fc80000011602 */
[----:B------:R-:W-:-:S04]  /*0930*/  IADD3 R0, R0, R5, -R19 ;  /* 0x0000000500007210 */ /* 0x000fc80007ffe813 */
[----:B------:R-:W-:Y:S01]  /*0940*/  IADD3 R3, R0, -c[0x0][0x324], RZ ;  /* 0x8000c90000037a10 */ /* 0x000fe20007ffe0ff */
[----:B------:R-:W-:Y:S05]  /*0950*/  @!P2 BRA `(.L_x_1130) ;  /* 0x000000d00000a947 */ /* 0x000fea0003800000 */
[----:B------:R-:W-:-:S13]  /*0960*/  ISETP.GT.AND P0, PT, R0, -0x1, PT ;  /* 0xffffffff0000780c */ /* 0x000fda0003f04270 */
[----:B------:R-:W-:Y:S05]  /*0970*/  @P0 BRA `(.L_x_1131) ;  /* 0x0000006000000947 */ /* 0x000fea0003800000 */
[----:B------:R-:W-:Y:S02]  /*0980*/  ISETP.NE.AND P0, PT, R8, 0x1, PT ;  /* 0x000000010800780c */ /* 0x000fe40003f05270 */
[----:B------:R-:W-:-:S11]  /*0990*/  LOP3.LUT R0, RZ, R0, RZ, 0x33, !PT ;  /* 0x00000000ff007212 */ /* 0x000fd600078e33ff */
[----:B------:R-:W-:-:S05]  /*09a0*/  @P0 IMAD.HI.U32 R2, R0, c[0x0][0x330], RZ ;  /* 0x0000cc0000020a27 */ /* 0x000fca00078e00ff */
[----:B------:R-:W-:-:S04]  /*09b0*/  @P0 SHF.R.U32.HI R0, RZ, c[0x0][0x334], R2 ;  /* 0x0000cd00ff000a19 */ /* 0x000fc80000011602 */
[----:B------:R-:W-:Y:S01]  /*09c0*/  LOP3.LUT R0, RZ, R0, RZ, 0x33, !PT ;  /* 0x00000000ff007212 */ /* 0x000fe200078e33ff */
[----:B------:R-:W-:Y:S05]  /*09d0*/  BRA `(.L_x_1132) ;  /* 0x0000003000007947 */ /* 0x000fea0003800000 */
.L_x_1131:
[----:B------:R-:W-:-:S13]  /*09e0*/  ISETP.NE.AND P0, PT, R8, 0x1, PT ;  /* 0x000000010800780c */ /* 0x000fda0003f05270 */
[----:B------:R-:W-:-:S05]  /*09f0*/  @P0 IMAD.HI.U32 R2, R0, c[0x0][0x330], RZ ;  /* 0x0000cc0000020a27 */ /* 0x000fca00078e00ff */
[----:B------:R-:W-:-:S05]  /*0a00*/  @P0 SHF.R.U32.HI R0, RZ, c[0x0][0x334], R2 ;  /* 0x0000cd00ff000a19 */ /* 0x000fca0000011602 */
.L_x_1132:
[----:B------:R-:W-:-:S05]  /*0a10*/  IMAD R0, R0, c[0x0][0x32c], RZ ;  /* 0x0000cb0000007a24 */ /* 0x000fca00078e02ff */
[----:B------:R-:W-:-:S04]  /*0a20*/  IMNMX R3, R3, R0, !PT ;  /* 0x0000000003037217 */ /* 0x000fc80007800200 */
.L_x_1130:
[----:B------:R-:W-:Y:S01]  /*0a30*/  IADD3 R2, R6, 0x2f, RZ ;  /* 0x0000002f06027810 */ /* 0x000fe20007ffe0ff */
[----:B------:R-:W-:-:S04]  /*0a40*/  IMAD.HI R0, R3, 0x2aaaaaab, RZ ;  /* 0x2aaaaaab03007827 */ /* 0x000fc800078e02ff */
[----:B------:R-:W-:Y:S01]  /*0a50*/  IMAD.HI R3, R2, 0x2aaaaaab, RZ ;  /* 0x2aaaaaab02037827 */ /* 0x000fe200078e02ff */
[----:B------:R-:W-:-:S04]  /*0a60*/  SHF.R.U32.HI R2, RZ, 0x1f, R0 ;  /* 0x0000001fff027819 */ /* 0x000fc80000011600 */
[----:B------:R-:W-:Y:S02]  /*0a70*/  SHF.R.U32.HI R6, RZ, 0x1f, R3 ;  /* 0x0000001fff067819 */ /* 0x000fe40000011603 */
[----:B------:R-:W-:Y:S02]  /*0a80*/  LEA.HI.SX32 R0, R0, R2, 0x1d ;  /* 0x0000000200007211 */ /* 0x000fe400078feaff */
[----:B------:R-:W-:Y:S02]  /*0a90*/  LEA.HI.SX32 R3, R3, R6, 0x1d ;  /* 0x0000000603037211 */ /* 0x000fe400078feaff */
[----:B------:R-:W-:Y:S02]  /*0aa0*/  IMNMX R2, RZ, R0, !PT ;  /* 0x00000000ff027217 */ /* 0x000fe40007800200 */
[----:B------:R-:W-:-:S03]  /*0ab0*/  IMNMX R0, R7, R3, PT ;  /* 0x0000000307007217 */ /* 0x000fc60003800200 */
[--C-:B------:R-:W-:Y:S02]  /*0ac0*/  IMAD R2, R2, 0x30, -R10.reuse ;  /* 0x0000003002027824 */ /* 0x100fe400078e0a0a */
[----:B------:R-:W-:-:S03]  /*0ad0*/  IMAD R0, R0, 0x30, -R10 ;  /* 0x0000003000007824 */ /* 0x000fc600078e0a0a */
[----:B------:R-:W-:Y:S02]  /*0ae0*/  IMNMX R2, RZ, R2, !PT ;  /* 0x00000002ff027217 */ /* 0x000fe40007800200 */
        /* <DEDUP_REMOVED lines=11> */
[----:B------:R-:W-:Y:S02]  /*0ba0*/  ISETP.NE.U32.AND P0, PT, RZ, c[0x0][0x340], PT ;  /* 0x0000d000ff007a0c */ /* 0x000fe40003f05070 */
[----:B------:R-:W-:Y:S01]  /*0bb0*/  SHF.R.S32.HI R26, RZ, 0x1f, R166 ;  /* 0x0000001fff1a7819 */ /* 0x000fe200000114a6 */
[----:B-1----:R-:W-:Y:S01]  /*0bc0*/  IMAD R5, R31, c[0x0][0x240], RZ ;  /* 0x000090001f057a24 */ /* 0x002fe200078e02ff */
[----:B------:R-:W-:Y:S01]  /*0bd0*/  ISETP.NE.AND.EX P2, PT, RZ, c[0x0][0x344], PT, P0 ;  /* 0x0000d100ff007a0c */ /* 0x000fe20003f45300 */
[----:B------:R-:W-:Y:S02]  /*0be0*/  UMOV UR7, 0x30 ;  /* 0x0000003000077882 */ /* 0x000fe40000000000 */
[----:B------:R-:W-:-:S10]  /*0bf0*/  ULDC.64 UR4, c[0x0][0x238] ;  /* 0x00008e0000047ab9 */ /* 0x000fd40000000a00 */
[----:B------:R-:W-:-:S05]  /*0c00*/  @P2 IMAD.WIDE R2, R252, R12, c[0x0][0x340] ;  /* 0x0000d000fc022625 */ /* 0x000fca00078e020c */
[----:B------:R1:W2:Y:S01]  /*0c10*/  @P2 LDG.E R14, [R2.64] ;  /* 0x0000000e020e2981 */ /* 0x0002a2000c1e1900 */
[----:B------:R-:W-:Y:S01]  /*0c20*/  LEA.HI R43, R26, R166, RZ, 0x3 ;  /* 0x000000a61a2b7211 */ /* 0x000fe200078f18ff */
[----:B------:R-:W-:Y:S01]  /*0c30*/  IMAD R5, R30, c[0x0][0x244], R5 ;  /* 0x000091001e057a24 */ /* 0x000fe200078e0205 */
[----:B------:R-:W-:Y:S01]  /*0c40*/  SHF.R.S32.HI R12, RZ, 0x1f, R252 ;  /* 0x0000001fff0c7819 */ /* 0x000fe200000114fc */
[----:B------:R-:W-:Y:S01]  /*0c50*/  UIMAD.WIDE.U32 UR10, UR7, UR4, URZ ;  /* 0x00000004070a72a5 */ /* 0x000fe2000f8e003f */
[----:B------:R-:W-:Y:S01]  /*0c60*/  LOP3.LUT R0, R43, 0xfffffff8, RZ, 0xc0, !PT ;  /* 0xfffffff82b007812 */ /* 0x000fe200078ec0ff */
[----:B------:R-:W-:Y:S01]  /*0c70*/  UIMAD UR8, UR7, UR5, URZ ;  /* 0x00000005070872a4 */ /* 0x000fe2000f8e023f */
[----:B------:R-:W-:Y:S01]  /*0c80*/  SEL R28, R12, RZ, !P3 ;  /* 0x000000ff0c1c7207 */ /* 0x000fe20005800000 */
[----:B------:R-:W-:Y:S01]  /*0c90*/  IMAD.IADD R156, R13, 0x1, R11 ;  /* 0x000000010d9c7824 */ /* 0x000fe200078e020b */
[----:B------:R-:W-:Y:S01]  /*0ca0*/  SEL R27, R252, RZ, !P3 ;  /* 0x000000fffc1b7207 */ /* 0x000fe20005800000 */
[----:B------:R-:W-:Y:S01]  /*0cb0*/  IMAD.IADD R0, R166, 0x1, -R0 ;  /* 0x00000001a6007824 */ /* 0x000fe200078e0a00 */
[----:B------:R-:W-:Y:S01]  /*0cc0*/  UIADD3 UR8, UR11, UR8, URZ ;  /* 0x000000080b087290 */ /* 0x000fe2000fffe03f */
[----:B------:R-:W-:Y:S01]  /*0cd0*/  IADD3 R46, R6, -0x1, RZ ;  /* 0xffffffff062e7810 */ /* 0x000fe20007ffe0ff */
[----:B------:R-:W-:Y:S01]  /*0ce0*/  IMAD R20, R31, c[0x0][0x260], RZ ;  /* 0x000098001f147a24 */ /* 0x000fe200078e02ff */
[----:B------:R-:W-:Y:S01]  /*0cf0*/  SHF.R.S32.HI R43, RZ, 0x3, R43 ;  /* 0x00000003ff2b7819 */ /* 0x000fe2000001142b */
[----:B------:R-:W-:Y:S01]  /*0d00*/  IMAD.SHL.U32 R24, R0, 0x8, RZ ;  /* 0x0000000800187824 */ /* 0x000fe200078e00ff */
[----:B------:R-:W-:Y:S01]  /*0d10*/  SHF.R.S32.HI R8, RZ, 0x1f, R46 ;  /* 0x0000001fff087819 */ /* 0x000fe2000001142e */
[----:B------:R-:W-:Y:S01]  /*0d20*/  IMAD R7, R46, -0x30, R4 ;  /* 0xffffffd02e077824 */ /* 0x000fe200078e0204 */
[----:B------:R-:W-:Y:S01]  /*0d30*/  SHF.R.S32.HI R23, RZ, 0x1f, R43 ;  /* 0x0000001fff177819 */ /* 0x000fe2000001142b */
[----:B------:R-:W-:Y:S01]  /*0d40*/  IMAD.SHL.U32 R38, R0, 0x4, RZ ;  /* 0x0000000400267824 */ /* 0x000fe200078e00ff */
[----:B------:R-:W-:Y:S01]  /*0d50*/  SHF.R.S32.HI R25, RZ, 0x1f, R24 ;  /* 0x0000001fff197819 */ /* 0x000fe20000011418 */
[C---:B------:R-:W-:Y:S01]  /*0d60*/  IMAD R20, R30.reuse, c[0x0][0x264], R20 ;  /* 0x000099001e147a24 */ /* 0x040fe200078e0214 */
[----:B------:R-:W-:Y:S01]  /*0d70*/  IADD3 R140, P0, R43, R15, RZ ;  /* 0x0000000f2b8c7210 */ /* 0x000fe20007f1e0ff */
[----:B------:R-:W-:Y:S01]  /*0d80*/  IMAD R16, R23, c[0x0][0x280], RZ ;  /* 0x0000a00017107a24 */ /* 0x000fe200078e02ff */
[----:B------:R-:W-:Y:S01]  /*0d90*/  SHF.R.S32.HI R39, RZ, 0x1f, R38 ;  /* 0x0000001fff277819 */ /* 0x000fe20000011426 */
[----:B-1----:R-:W-:Y:S01]  /*0da0*/  IMAD.WIDE.U32 R2, R30, c[0x0][0x240], R24 ;  /* 0x000090001e027a25 */ /* 0x002fe200078e0018 */
[----:B------:R-:W-:Y:S01]  /*0db0*/  LEA.HI.X.SX32 R141, R15, R23, 0x1, P0 ;  /* 0x000000170f8d7211 */ /* 0x000fe200000f0eff */
[----:B------:R-:W-:Y:S01]  /*0dc0*/  USHF.L.U32 UR9, UR4, 0x5, URZ ;  /* 0x0000000504097899 */ /* 0x000fe2000800063f */
[----:B------:R-:W-:Y:S01]  /*0dd0*/  IADD3 R37, R38, 0x40, RZ ;  /* 0x0000004026257810 */ /* 0x000fe20007ffe0ff */
[----:B------:R-:W-:Y:S01]  /*0de0*/  IMAD.IADD R3, R3, 0x1, R5 ;  /* 0x0000000103037824 */ /* 0x000fe200078e0205 */
[----:B------:R-:W-:Y:S01]  /*0df0*/  UMOV UR6, 0x5 ;  /* 0x0000000500067882 */ /* 0x000fe20000000000 */
[----:B------:R-:W-:Y:S01]  /*0e00*/  IMAD R5, R28, c[0x0][0x248], RZ ;  /* 0x000092001c057a24 */ /* 0x000fe200078e02ff */
[----:B------:R-:W-:Y:S01]  /*0e10*/  USHF.L.U64.HI UR13, UR4, UR6, UR5 ;  /* 0x00000006040d7299 */ /* 0x000fe20008010205 */
[C---:B------:R-:W-:Y:S01]  /*0e20*/  IMAD.WIDE.U32 R2, R27.reuse, c[0x0][0x248], R2 ;  /* 0x000092001b027a25 */ /* 0x040fe200078e0002 */
[C---:B------:R-:W-:Y:S01]  /*0e30*/  IADD3 R107, R24.reuse, 0x80, RZ ;  /* 0x00000080186b7810 */ /* 0x040fe20007ffe0ff */
[----:B------:R-:W-:Y:S01]  /*0e40*/  ULDC.64 UR4, c[0x0][0x290] ;  /* 0x0000a40000047ab9 */ /* 0x000fe20000000a00 */
[----:B------:R-:W-:Y:S01]  /*0e50*/  IADD3 R106, R24, 0xc0, RZ ;  /* 0x000000c0186a7810 */ /* 0x000fe20007ffe0ff */
[----:B------:R-:W-:Y:S01]  /*0e60*/  IMAD R6, R27, c[0x0][0x24c], R5 ;  /* 0x000093001b067a24 */ /* 0x000fe200078e0205 */
[----:B------:R-:W-:Y:S01]  /*0e70*/  ISETP.GE.AND P6, PT, R107, c[0x0][0x1d4], PT ;  /* 0x000075006b007a0c */ /* 0x000fe20003fc6270 */
[----:B------:R-:W-:Y:S01]  /*0e80*/  IMAD R5, R46, UR8, RZ ;  /* 0x000000082e057c24 */ /* 0x000fe2000f8e02ff */
[----:B------:R-:W-:Y:S01]  /*0e90*/  ISETP.GE.AND P5, PT, R106, c[0x0][0x1d4], PT ;  /* 0x000075006a007a0c */ /* 0x000fe20003fa6270 */
[----:B------:R-:W-:Y:S01]  /*0ea0*/  IMAD.IADD R3, R3, 0x1, R6 ;  /* 0x0000000103037824 */ /* 0x000fe200078e0206 */
[----:B------:R-:W-:Y:S01]  /*0eb0*/  IADD3 R159, R43, 0x20, RZ ;  /* 0x000000202b9f7810 */ /* 0x000fe20007ffe0ff */
[----:B------:R-:W-:Y:S01]  /*0ec0*/  IMAD R13, R8, UR10, R5 ;  /* 0x0000000a080d7c24 */ /* 0x000fe2000f8e0205 */
[----:B------:R-:W-:Y:S01]  /*0ed0*/  IMNMX R5, R7, 0x30, PT ;  /* 0x0000003007057817 */ /* 0x000fe20003800200 */
[----:B------:R-:W-:Y:S01]  /*0ee0*/  IMAD R6, R141, c[0x0][0x238], RZ ;  /* 0x00008e008d067a24 */ /* 0x000fe200078e02ff */
[----:B------:R-:W-:Y:S01]  /*0ef0*/  UIMAD.WIDE.U32 UR18, UR7, UR4, URZ ;  /* 0x00000004071272a5 */ /* 0x000fe2000f8e003f */
[C---:B------:R-:W-:Y:S01]  /*0f00*/  IMAD.WIDE.U32 R144, R140.reuse, c[0x0][0x238], R2 ;  /* 0x00008e008c907a25 */ /* 0x040fe200078e0002 */
[----:B------:R-:W-:Y:S01]  /*0f10*/  UIMAD UR12, UR7, UR5, URZ ;  /* 0x00000005070c72a4 */ /* 0x000fe2000f8e023f */
[----:B------:R-:W-:Y:S01]  /*0f20*/  P2R R139, PR, RZ, 0x40 ;  /* 0x00000040ff8b7803 */ /* 0x000fe20000000000 */
[----:B------:R-:W-:Y:S01]  /*0f30*/  USHF.L.U64.HI UR16, UR4, UR6, UR5 ;  /* 0x0000000604107299 */ /* 0x000fe20008010205 */
[----:B------:R-:W-:Y:S01]  /*0f40*/  IMAD.IADD R5, R5, 0x1, -R43 ;  /* 0x0000000105057824 */ /* 0x000fe200078e0a2b */
[----:B------:R-:W-:Y:S01]  /*0f50*/  USHF.L.U32 UR17, UR4, 0x5, URZ ;  /* 0x0000000504117899 */ /* 0x000fe2000800063f */
[----:B------:R-:W-:Y:S01]  /*0f60*/  IMAD R10, R140, c[0x0][0x23c], R6 ;  /* 0x00008f008c0a7a24 */ /* 0x000fe200078e0206 */
[----:B------:R-:W-:Y:S01]  /*0f70*/  P2R R138, PR, RZ, 0x20 ;  /* 0x00000020ff8a7803 */ /* 0x000fe20000000000 */
[----:B------:R-:W-:Y:S01]  /*0f80*/  IMAD.MOV.U32 R142, RZ, RZ, R144 ;  /* 0x000000ffff8e7224 */ /* 0x000fe200078e0090 */
[----:B------:R-:W-:Y:S01]  /*0f90*/  ISETP.GE.AND P0, PT, R5, 0x1, PT ;  /* 0x000000010500780c */ /* 0x000fe20003f06270 */
[----:B------:R-:W-:Y:S01]  /*0fa0*/  IMAD.IADD R143, R145, 0x1, R10 ;  /* 0x00000001918f7824 */ /* 0x000fe200078e020a */
[----:B------:R-:W-:Y:S01]  /*0fb0*/  ISETP.GT.AND P3, PT, R5, 0x20, PT ;  /* 0x000000200500780c */ /* 0x000fe20003f64270 */
[C---:B------:R-:W-:Y:S01]  /*0fc0*/  IMAD R16, R43.reuse, c[0x0][0x284], R16 ;  /* 0x0000a1002b107a24 */ /* 0x040fe200078e0210 */
[----:B------:R-:W-:Y:S01]  /*0fd0*/  ULDC.64 UR4, c[0x0][0x280] ;  /* 0x0000a00000047ab9 */ /* 0x000fe20000000a00 */
[C---:B------:R-:W-:Y:S01]  /*0fe0*/  IMAD.WIDE.U32 R8, R43.reuse, c[0x0][0x280], R38 ;  /* 0x0000a0002b087a25 */ /* 0x040fe200078e0026 */
[----:B------:R-:W-:Y:S01]  /*0ff0*/  USHF.L.U64.HI UR6, UR4, UR6, UR5 ;  /* 0x0000000604067299 */ /* 0x000fe20008010205 */
[C---:B------:R-:W-:Y:S01]  /*1000*/  IADD3 R114, -R43.reuse, 0x30, RZ ;  /* 0x000000302b727810 */ /* 0x040fe20007ffe1ff */
[----:B------:R-:W-:Y:S01]  /*1010*/  UIMAD.WIDE.U32 UR22, UR4, 0x30, URZ ;  /* 0x00000030041678a5 */ /* 0x000fe2000f8e003f */
[----:B------:R-:W-:Y:S01]  /*1020*/  IMAD.WIDE.U32 R10, R43, c[0x0][0x280], R24 ;  /* 0x0000a0002b0a7a25 */ /* 0x000fe200078e0018 */
[----:B------:R-:W-:Y:S01]  /*1030*/  UIMAD UR5, UR7, UR5, URZ ;  /* 0x00000005070572a4 */ /* 0x000fe2000f8e023f */
[----:B------:R-:W-:Y:S01]  /*1040*/  IADD3 R41, R38, 0x20, RZ ;  /* 0x0000002026297810 */ /* 0x000fe20007ffe0ff */
[----:B------:R-:W-:Y:S01]  /*1050*/  USHF.L.U32 UR20, UR4, 0x5, URZ ;  /* 0x0000000504147899 */ /* 0x000fe2000800063f */
[----:B------:R-:W-:Y:S01]  /*1060*/  IMAD.WIDE.U32 R2, R46, UR10, R142 ;  /* 0x0000000a2e027c25 */ /* 0x000fe2000f8e008e */
[----:B------:R-:W-:Y:S01]  /*1070*/  IADD3 R40, R38, 0x60, RZ ;  /* 0x0000006026287810 */ /* 0x000fe20007ffe0ff */
[----:B------:R-:W-:-:S02]  /*1080*/  UIADD3 UR12, UR19, UR12, URZ ;  /* 0x0000000c130c7290 */ /* 0x000fc4000fffe03f */
[----:B------:R-:W-:Y:S01]  /*1090*/  IMAD.WIDE.U32 R6, R30, c[0x0][0x260], R24 ;  /* 0x000098001e067a25 */ /* 0x000fe200078e0018 */
[----:B------:R-:W-:Y:S02]  /*10a0*/  UIADD3 UR5, UR23, UR5, URZ ;  /* 0x0000000517057290 */ /* 0x000fe4000fffe03f */
[----:B------:R-:W-:Y:S01]  /*10b0*/  ULDC.U8 UR4, c[0x0][0x298] ;  /* 0x0000a60000047ab9 */ /* 0x000fe20000000000 */
[----:B------:R-:W-:Y:S02]  /*10c0*/  IMAD.IADD R19, R9, 0x1, R16 ;  /* 0x0000000109137824 */ /* 0x000fe400078e0210 */
[----:B------:R-:W-:Y:S02]  /*10d0*/  IMAD.IADD R17, R16, 0x1, R11 ;  /* 0x0000000110117824 */ /* 0x000fe400078e020b */
[----:B------:R-:W-:Y:S01]  /*10e0*/  IMAD.MOV.U32 R18, RZ, RZ, R8 ;  /* 0x000000ffff127224 */ /* 0x000fe200078e0008 */
[----:B------:R-:W-:Y:S01]  /*10f0*/  @P0 LEA R8, P1, R2, c[0x0][0x220], 0x1 ;  /* 0x0000880002080a11 */ /* 0x000fe200078208ff */
[----:B------:R-:W-:-:S02]  /*1100*/  IMAD.IADD R5, R3, 0x1, R13 ;  /* 0x0000000103057824 */ /* 0x000fc400078e020d */
[----:B------:R-:W-:Y:S02]  /*1110*/  IMAD.MOV.U32 R16, RZ, RZ, R10 ;  /* 0x000000ffff107224 */ /* 0x000fe400078e000a */
[----:B------:R-:W-:Y:S01]  /*1120*/  IMAD.IADD R21, R7, 0x1, R20 ;  /* 0x0000000107157824 */ /* 0x000fe200078e0214 */
[----:B------:R-:W-:Y:S01]  /*1130*/  @P0 LEA.HI.X R9, R2, c[0x0][0x224], R5, 0x1, P1 ;  /* 0x0000890002090a11 */ /* 0x000fe200008f0c05 */
[----:B------:R-:W-:Y:S01]  /*1140*/  IMAD.IADD R36, R38, 0x1, R37 ;  /* 0x0000000126247824 */ /* 0x000fe200078e0225 */
[----:B------:R-:W-:Y:S01]  /*1150*/  LEA.HI R7, R26, R166, RZ, 0x6 ;  /* 0x000000a61a077211 */ /* 0x000fe200078f30ff */
[----:B------:R-:W-:Y:S01]  /*1160*/  IMAD.MOV.U32 R20, RZ, RZ, R6 ;  /* 0x000000ffff147224 */ /* 0x000fe200078e0006 */
[----:B------:R-:W-:Y:S01]  /*1170*/  @P3 IADD3 R6, P4, R2, UR9, RZ ;  /* 0x0000000902063c10 */ /* 0x000fe2000ff9e0ff */
[----:B------:R-:W-:Y:S01]  /*1180*/  IMAD.SHL.U32 R2, R43, 0x40, RZ ;  /* 0x000000402b027824 */ /* 0x000fe200078e00ff */
[----:B------:R-:W-:Y:S01]  /*1190*/  ISETP.GE.AND P1, PT, R24, c[0x0][0x27c], PT ;  /* 0x00009f0018007a0c */ /* 0x000fe20003f26270 */
[----:B------:R-:W-:-:S02]  /*11a0*/  IMAD.SHL.U32 R7, R7, 0x8, RZ ;  /* 0x0000000807077824 */ /* 0x000fc400078e00ff */
[----:B------:R-:W-:Y:S01]  /*11b0*/  IMAD R3, R23, c[0x0][0x290], RZ ;  /* 0x0000a40017037a24 */ /* 0x000fe200078e02ff */
[----:B------:R-:W-:Y:S01]  /*11c0*/  LOP3.LUT R119, R2, 0x1c0, RZ, 0xc0, !PT ;  /* 0x000001c002777812 */ /* 0x000fe200078ec0ff */
[----:B------:R-:W-:Y:S01]  /*11d0*/  IMAD.WIDE.U32 R120, R27, c[0x0][0x268], R20 ;  /* 0x00009a001b787a25 */ /* 0x000fe200078e0014 */
[----:B------:R-:W-:Y:S02]  /*11e0*/  SEL R2, RZ, c[0x0][0x27c], !P1 ;  /* 0x00009f00ff027a07 */ /* 0x000fe40004800000 */
[----:B------:R-:W-:Y:S01]  /*11f0*/  P2R R29, PR, RZ, 0x2 ;  /* 0x00000002ff1d7803 */ /* 0x000fe20000000000 */
[----:B------:R-:W-:Y:S01]  /*1200*/  IMAD R3, R43, c[0x0][0x294], R3 ;  /* 0x0000a5002b037a24 */ /* 0x000fe200078e0203 */
[----:B------:R-:W-:Y:S01]  /*1210*/  LOP3.LUT R7, R7, 0xfffffe00, RZ, 0xc0, !PT ;  /* 0xfffffe0007077812 */ /* 0x000fe200078ec0ff */
[----:B------:R-:W-:Y:S01]  /*1220*/  IMAD.IADD R2, R24, 0x1, R2 ;  /* 0x0000000118027824 */ /* 0x000fe200078e0202 */
[----:B------:R-:W-:Y:S01]  /*1230*/  LOP3.LUT R87, R119, 0x38, R24, 0xf8, !PT ;  /* 0x0000003877577812 */ /* 0x000fe200078ef818 */
[----:B------:R-:W-:Y:S01]  /*1240*/  IMAD.WIDE.U32 R124, R22, c[0x0][0x280], R16 ;  /* 0x0000a000167c7a25 */ /* 0x000fe200078e0010 */
[----:B------:R-:W-:-:S02]  /*1250*/  SHF.R.U32.HI R158, RZ, 0x3, R119 ;  /* 0x00000003ff9e7819 */ /* 0x000fc40000011677 */
[----:B------:R-:W-:Y:S01]  /*1260*/  @P3 IADD3.X R23, R5, UR13, RZ, P4, !PT ;  /* 0x0000000d05173c10 */ /* 0x000fe2000a7fe4ff */
[----:B------:R-:W-:Y:S01]  /*1270*/  IMAD.WIDE.U32 R128, R22, c[0x0][0x280], R18 ;  /* 0x0000a00016807a25 */ /* 0x000fe200078e0012 */
[----:B------:R-:W-:Y:S02]  /*1280*/  LOP3.LUT R87, R7, R87, R158, 0xf6, !PT ;  /* 0x0000005707577212 */ /* 0x000fe400078ef69e */
[----:B------:R-:W-:Y:S01]  /*1290*/  SHF.R.S32.HI R5, RZ, 0x1f, R2 ;  /* 0x0000001fff057819 */ /* 0x000fe20000011402 */
[C---:B------:R-:W-:Y:S01]  /*12a0*/  IMAD.WIDE.U32 R162, R30.reuse, c[0x0][0x1e8], RZ ;  /* 0x00007a001ea27a25 */ /* 0x040fe200078e00ff */
[----:B------:R-:W-:Y:S02]  /*12b0*/  SHF.L.U32 R87, R87, 0x1, RZ ;  /* 0x0000000157577819 */ /* 0x000fe400000006ff */
[----:B------:R-:W-:Y:S01]  /*12c0*/  LEA.HI R26, R5, R2, RZ, 0x6 ;  /* 0x00000002051a7211 */ /* 0x000fe200078f30ff */
[----:B------:R-:W-:-:S04]  /*12d0*/  IMAD.WIDE.U32 R160, R30, c[0x0][0x210], RZ ;  /* 0x000084001ea07a25 */ /* 0x000fc800078e00ff */
[----:B------:R-:W-:Y:S02]  /*12e0*/  IMAD.MOV.U32 R168, RZ, RZ, c[0x0][0x2b8] ;  /* 0x0000ae00ffa87624 */ /* 0x000fe400078e00ff */
[----:B------:R-:W-:Y:S02]  /*12f0*/  IMAD.MOV.U32 R165, RZ, RZ, c[0x0][0x27c] ;  /* 0x00009f00ffa57624 */ /* 0x000fe400078e00ff */
[----:B------:R-:W-:Y:S02]  /*1300*/  IMAD.MOV.U32 R86, RZ, RZ, c[0x0][0x27c] ;  /* 0x00009f00ff567624 */ /* 0x000fe400078e00ff */
[----:B------:R-:W-:Y:S02]  /*1310*/  IMAD R0, R0, 0x20, R43 ;  /* 0x0000002000007824 */ /* 0x000fe400078e022b */
[----:B------:R-:W-:Y:S01]  /*1320*/  IMAD.SHL.U32 R86, R86, 0x2, RZ ;  /* 0x0000000256567824 */ /* 0x000fe200078e00ff */
[--C-:B--2---:R-:W-:Y:S01]  /*1330*/  @P2 SHF.R.S32.HI R11, RZ, 0x1f, R14.reuse ;  /* 0x0000001fff0b2819 */ /* 0x104fe2000001140e */
[----:B------:R-:W-:-:S02]  /*1340*/  @P2 IMAD.MOV.U32 R10, RZ, RZ, R14 ;  /* 0x000000ffff0a2224 */ /* 0x000fc400078e000e */
[----:B------:R-:W-:Y:S02]  /*1350*/  @!P2 IMAD.MOV.U32 R10, RZ, RZ, R252 ;  /* 0x000000ffff0aa224 */ /* 0x000fe400078e00fc */
[----:B------:R-:W-:Y:S01]  /*1360*/  @!P2 IMAD.MOV.U32 R11, RZ, RZ, R12 ;  /* 0x000000ffff0ba224 */ /* 0x000fe200078e000c */
[----:B------:R-:W-:Y:S01]  /*1370*/  ISETP.GE.AND P2, PT, R24, c[0x0][0x1d4], PT ;  /* 0x0000750018007a0c */ /* 0x000fe20003f46270 */
[----:B------:R-:W-:-:S03]  /*1380*/  IMAD.WIDE.U32 R14, R43, c[0x0][0x290], R38 ;  /* 0x0000a4002b0e7a25 */ /* 0x000fc600078e0026 */
[----:B------:R-:W-:Y:S01]  /*1390*/  P2R R117, PR, RZ, 0x4 ;  /* 0x00000004ff757803 */ /* 0x000fe20000000000 */
[----:B------:R-:W-:Y:S01]  /*13a0*/  IMAD.WIDE.U32 R12, R43, c[0x0][0x290], R24 ;  /* 0x0000a4002b0c7a25 */ /* 0x000fe200078e0018 */
[----:B------:R-:W-:Y:S02]  /*13b0*/  ISETP.GE.AND P2, PT, R36, c[0x0][0x1d4], PT ;  /* 0x0000750024007a0c */ /* 0x000fe40003f46270 */
[----:B------:R-:W-:Y:S01]  /*13c0*/  ISETP.NE.AND P1, PT, R117, RZ, PT ;  /* 0x000000ff7500720c */ /* 0x000fe20003f25270 */
[----:B------:R-:W-:Y:S01]  /*13d0*/  IMAD.IADD R15, R15, 0x1, R3 ;  /* 0x000000010f0f7824 */ /* 0x000fe200078e0203 */
[----:B------:R-:W-:Y:S01]  /*13e0*/  P2R R137, PR, RZ, 0x4 ;  /* 0x00000004ff897803 */ /* 0x000fe20000000000 */
[----:B------:R-:W-:Y:S01]  /*13f0*/  IMAD.IADD R13, R3, 0x1, R13 ;  /* 0x00000001030d7824 */ /* 0x000fe200078e020d */
[----:B------:R-:W-:Y:S01]  /*1400*/  LEA.HI R3, R5, R2, RZ, 0x3 ;  /* 0x0000000205037211 */ /* 0x000fe200078f18ff */
[----:B------:R-:W-:Y:S01]  /*1410*/  IMAD R5, R28, c[0x0][0x268], RZ ;  /* 0x00009a001c057a24 */ /* 0x000fe200078e02ff */
[----:B------:R-:W-:Y:S01]  /*1420*/  ISETP.NE.AND P4, PT, R137, RZ, PT ;  /* 0x000000ff8900720c */ /* 0x000fe20003f85270 */
[----:B------:R-:W-:Y:S01]  /*1430*/  IMAD.WIDE.U32 R122, R22, c[0x0][0x290], R12 ;  /* 0x0000a400167a7a25 */ /* 0x000fe200078e000c */
[----:B------:R-:W-:-:S02]  /*1440*/  SHF.R.S32.HI R2, RZ, 0x1f, R22 ;  /* 0x0000001fff027819 */ /* 0x000fc40000011416 */
[----:B------:R-:W-:Y:S01]  /*1450*/  ISETP.GE.AND P2, PT, R36, c[0x0][0x27c], PT ;  /* 0x00009f0024007a0c */ /* 0x000fe20003f46270 */
[----:B------:R-:W-:Y:S01]  /*1460*/  IMAD R130, R27, c[0x0][0x26c], R5 ;  /* 0x00009b001b827a24 */ /* 0x000fe200078e0205 */
[----:B------:R-:W-:Y:S01]  /*1470*/  LOP3.LUT R113, R3, 0xfffffff8, RZ, 0xc0, !PT ;  /* 0xfffffff803717812 */ /* 0x000fe200078ec0ff */
[----:B------:R-:W-:Y:S01]  /*1480*/  @!PT LDS RZ, [RZ] ;  /* 0x00000000fffff984 */ /* 0x000fe20000000800 */
[----:B------:R-:W-:Y:S01]  /*1490*/  @!PT LDS RZ, [RZ] ;  /* 0x00000000fffff984 */ /* 0x000fe20000000800 */
[----:B------:R-:W-:Y:S01]  /*14a0*/  @!PT LDS RZ, [RZ] ;  /* 0x00000000fffff984 */ /* 0x000fe20000000800 */
[----:B------:R1:W-:Y:S01]  /*14b0*/  @P0 LDGSTS.E.BYPASS.LTC128B.128 [R87+0xa080], [R8.64], !P1 ;  /* 0x0a08000008570fae */ /* 0x0003e2000c901d4e */
[----:B------:R-:W-:Y:S01]  /*14c0*/  SEL R5, RZ, c[0x0][0x27c], !P2 ;  /* 0x00009f00ff057a07 */ /* 0x000fe20005000000 */
[----:B------:R-:W-:Y:S01]  /*14d0*/  IMAD.SHL.U32 R13, R159, 0x40, RZ ;  /* 0x000000409f0d7824 */ /* 0x000fe200078e00ff */
[----:B------:R-:W-:Y:S01]  /*14e0*/  SHF.R.S32.HI R84, RZ, 0x3, R3 ;  /* 0x00000003ff547819 */ /* 0x000fe20000011403 */
[----:B------:R-:W-:Y:S01]  /*14f0*/  IMAD.WIDE.U32 R126, R22, c[0x0][0x290], R14 ;  /* 0x0000a400167e7a25 */ /* 0x000fe200078e000e */
[----:B------:R-:W-:Y:S01]  /*1500*/  SHF.R.S32.HI R133, RZ, 0x1f, R113 ;  /* 0x0000001fff857819 */ /* 0x000fe20000011471 */
[----:B------:R1:W-:Y:S01]  /*1510*/  @P0 LDGSTS.E.BYPASS.LTC128B.128 [R87+0xb880], [R8.64+0x80], !P4 ;  /* 0x0b88008008570fae */ /* 0x0003e2000e101d4e */
[----:B------:R-:W-:Y:S01]  /*1520*/  LOP3.LUT R118, R13, 0x1c0, RZ, 0xc0, !PT ;  /* 0x000001c00d767812 */ /* 0x000fe200078ec0ff */
[----:B------:R-:W-:-:S02]  /*1530*/  IMAD.IADD R5, R36, 0x1, R5 ;  /* 0x0000000124057824 */ /* 0x000fc400078e0205 */
[----:B------:R1:W-:Y:S01]  /*1540*/  @P0 LDGSTS.E.BYPASS.LTC128B.128 [R87+0xd080], [R8.64+0x100], !P6 ;  /* 0x0d08010008570fae */ /* 0x0003e2000f101d4e */
[----:B------:R-:W-:Y:S01]  /*1550*/  SHF.R.U32.HI R157, RZ, 0x3, R118 ;  /* 0x00000003ff9d7819 */ /* 0x000fe20000011676 */
[----:B------:R-:W-:Y:S01]  /*1560*/  IMAD.WIDE.U32 R146, R10, c[0x0][0x2b0], RZ ;  /* 0x0000ac000a927a25 */ /* 0x000fe200078e00ff */
[----:B------:R-:W-:Y:S01]  /*1570*/  LOP3.LUT R13, R118, 0x38, R3, 0xf8, !PT ;  /* 0x00000038760d7812 */ /* 0x000fe200078ef803 */
[----:B------:R1:W-:Y:S02]  /*1580*/  @P0 LDGSTS.E.BYPASS.LTC128B.128 [R87+0xe880], [R8.64+0x180], !P5 ;  /* 0x0e88018008570fae */ /* 0x0003e4000e901d4e */
[----:B------:R-:W-:Y:S01]  /*1590*/  IMAD.IADD R130, R121, 0x1, R130 ;  /* 0x0000000179827824 */ /* 0x000fe200078e0282 */
[----:B-1----:R-:W-:-:S04]  /*15a0*/  @P3 LEA R8, P0, R6, c[0x0][0x220], 0x1 ;  /* 0x0000880006083a11 */ /* 0x002fc800078008ff */
[----:B------:R-:W-:Y:S01]  /*15b0*/  @P3 LEA.HI.X R9, R6, c[0x0][0x224], R23, 0x1, P0 ;  /* 0x0000890006093a11 */ /* 0x000fe200000f0c17 */
[C---:B------:R-:W-:Y:S01]  /*15c0*/  IMAD R6, R2.reuse, c[0x0][0x280], RZ ;  /* 0x0000a00002067a24 */ /* 0x040fe200078e02ff */
[----:B------:R-:W-:Y:S01]  /*15d0*/  ISETP.GE.AND P0, PT, R165, 0x1, PT ;  /* 0x00000001a500780c */ /* 0x000fe20003f06270 */
[----:B------:R-:W-:Y:S02]  /*15e0*/  IMAD R2, R2, c[0x0][0x290], RZ ;  /* 0x0000a40002027a24 */ /* 0x000fe400078e02ff */
[C---:B------:R-:W-:Y:S01]  /*15f0*/  IMAD R21, R22.reuse, c[0x0][0x284], R6 ;  /* 0x0000a10016157a24 */ /* 0x040fe200078e0206 */
[----:B------:R-:W-:Y:S01]  /*1600*/  SHF.R.S32.HI R6, RZ, 0x1f, R5 ;  /* 0x0000001fff067819 */ /* 0x000fe20000011405 */
[----:B------:R-:W-:Y:S01]  /*1610*/  IMAD R20, R22, c[0x0][0x294], R2 ;  /* 0x0000a50016147a24 */ /* 0x000fe200078e0202 */
[----:B------:R-:W-:Y:S01]  /*1620*/  SHF.R.S32.HI R2, RZ, 0x1f, R159 ;  /* 0x0000001fff027819 */ /* 0x000fe2000001149f */
[----:B------:R1:W-:Y:S01]  /*1630*/  @P3 LDGSTS.E.BYPASS.LTC128B.128 [R87+0xb080], [R8.64], !P1 ;  /* 0x0b08000008573fae */ /* 0x0003e2000c901d4e */
[----:B------:R-:W-:Y:S01]  /*1640*/  LEA.HI R16, R6, R5, RZ, 0x6 ;  /* 0x0000000506107211 */ /* 0x000fe200078f30ff */
[----:B------:R-:W-:Y:S01]  /*1650*/  IMAD.IADD R136, R129, 0x1, R21 ;  /* 0x0000000181887824 */ /* 0x000fe200078e0215 */
[----:B------:R-:W-:Y:S01]  /*1660*/  LEA.HI R12, R2, R159, RZ, 0x3 ;  /* 0x0000009f020c7211 */ /* 0x000fe200078f18ff */
[----:B------:R1:W-:Y:S01]  /*1670*/  @P3 LDGSTS.E.BYPASS.LTC128B.128 [R87+0xc880], [R8.64+0x80], !P4 ;  /* 0x0c88008008573fae */ /* 0x0003e2000e101d4e */
[----:B------:R-:W-:Y:S01]  /*1680*/  LEA.HI R2, R6, R5, RZ, 0x3 ;  /* 0x0000000506027211 */ /* 0x000fe200078f18ff */
[----:B------:R-:W-:Y:S01]  /*1690*/  IMAD.IADD R134, R21, 0x1, R125 ;  /* 0x0000000115867824 */ /* 0x000fe200078e027d */
[----:B------:R-:W-:Y:S01]  /*16a0*/  SHF.R.S32.HI R5, RZ, 0x6, R26 ;  /* 0x00000006ff057819 */ /* 0x000fe2000001141a */
[----:B------:R-:W-:Y:S01]  /*16b0*/  IMAD.SHL.U32 R12, R12, 0x40, RZ ;  /* 0x000000400c0c7824 */ /* 0x000fe200078e00ff */
[----:B------:R-:W-:Y:S01]  /*16c0*/  LOP3.LUT R6, R119, 0x38, R3, 0xf8, !PT ;  /* 0x0000003877067812 */ /* 0x000fe200078ef803 */
[----:B------:R1:W-:Y:S01]  /*16d0*/  @P3 LDGSTS.E.BYPASS.LTC128B.128 [R87+0xe080], [R8.64+0x100], !P6 ;  /* 0x0e08010008573fae */ /* 0x0003e2000f101d4e */
[----:B------:R-:W-:Y:S01]  /*16e0*/  LOP3.LUT R112, R2, 0xfffffff8, RZ, 0xc0, !PT ;  /* 0xfffffff802707812 */ /* 0x000fe200078ec0ff */
[----:B------:R-:W-:Y:S01]  /*16f0*/  IMAD R15, R5, 0xc00, R7 ;  /* 0x00000c00050f7824 */ /* 0x000fe200078e0207 */
[----:B------:R-:W-:Y:S01]  /*1700*/  LOP3.LUT R12, R12, 0xfffffe00, RZ, 0xc0, !PT ;  /* 0xfffffe000c0c7812 */ /* 0x000fe200078ec0ff */
[----:B------:R1:W-:Y:S01]  /*1710*/  @P3 LDGSTS.E.BYPASS.LTC128B.128 [R87+0xf880], [R8.64+0x180], !P5 ;  /* 0x0f88018008573fae */ /* 0x0003e2000e901d4e */
[-C--:B------:R-:W-:Y:S01]  /*1720*/  LOP3.LUT R14, R6, R158.reuse, RZ, 0x3c, !PT ;  /* 0x0000009e060e7212 */ /* 0x080fe200078e3cff */
[----:B------:R-:W-:Y:S01]  /*1730*/  IMAD.IADD R135, R127, 0x1, R20 ;  /* 0x000000017f877824 */ /* 0x000fe200078e0214 */
[----:B------:R-:W-:Y:S01]  /*1740*/  ISETP.NE.AND P1, PT, R29, RZ, PT ;  /* 0x000000ff1d00720c */ /* 0x000fe20003f25270 */
[----:B------:R-:W-:Y:S01]  /*1750*/  IMAD R6, R5, 0xc00, R12 ;  /* 0x00000c0005067824 */ /* 0x000fe200078e020c */
[-C--:B------:R-:W-:Y:S01]  /*1760*/  LOP3.LUT R5, R13, R157.reuse, RZ, 0x3c, !PT ;  /* 0x0000009d0d057212 */ /* 0x080fe200078e3cff */
[----:B------:R-:W-:Y:S01]  /*1770*/  IMAD.IADD R18, R15, 0x1, R14 ;  /* 0x000000010f127824 */ /* 0x000fe200078e020e */
[--C-:B------:R-:W-:Y:S01]  /*1780*/  LOP3.LUT R13, R118, 0x38, R2.reuse, 0xf8, !PT ;  /* 0x00000038760d7812 */ /* 0x100fe200078ef802 */
[----:B------:R-:W0:Y:S01]  /*1790*/  LDGDEPBAR ;  /* 0x00000000000079af */ /* 0x000e220000000000 */
[----:B------:R-:W-:Y:S01]  /*17a0*/  IMAD.IADD R132, R20, 0x1, R123 ;  /* 0x0000000114847824 */ /* 0x000fe200078e027b */
[----:B------:R-:W-:Y:S01]  /*17b0*/  SHF.R.S32.HI R83, RZ, 0x3, R2 ;  /* 0x00000003ff537819 */ /* 0x000fe20000011402 */
[----:B------:R-:W-:Y:S01]  /*17c0*/  IMAD.IADD R17, R6, 0x1, R5 ;  /* 0x0000000106117824 */ /* 0x000fe200078e0205 */
[----:B------:R-:W-:Y:S01]  /*17d0*/  SHF.R.S32.HI R5, RZ, 0x6, R16 ;  /* 0x00000006ff057819 */ /* 0x000fe20000011410 */
[----:B------:R-:W-:Y:S01]  /*17e0*/  IMAD.SHL.U32 R152, R18, 0x2, RZ ;  /* 0x0000000212987824 */ /* 0x000fe200078e00ff */
[----:B------:R-:W-:Y:S01]  /*17f0*/  LOP3.LUT R6, R119, 0x38, R2, 0xf8, !PT ;  /* 0x0000003877067812 */ /* 0x000fe200078ef802 */
[----:B------:R-:W-:Y:S01]  /*1800*/  IMAD.SHL.U32 R151, R17, 0x2, RZ ;  /* 0x0000000211977824 */ /* 0x000fe200078e00ff */
[----:B------:R-:W-:Y:S01]  /*1810*/  SHF.R.S32.HI R131, RZ, 0x1f, R112 ;  /* 0x0000001fff837819 */ /* 0x000fe20000011470 */
[C---:B------:R-:W-:Y:S01]  /*1820*/  IMAD R15, R5.reuse, 0xc00, R7 ;  /* 0x00000c00050f7824 */ /* 0x040fe200078e0207 */
[----:B------:R-:W-:Y:S01]  /*1830*/  LOP3.LUT R14, R6, R158, RZ, 0x3c, !PT ;  /* 0x0000009e060e7212 */ /* 0x000fe200078e3cff */
[----:B------:R-:W-:Y:S01]  /*1840*/  IMAD R6, R5, 0xc00, R12 ;  /* 0x00000c0005067824 */ /* 0x000fe200078e020c */
[----:B------:R-:W-:Y:S01]  /*1850*/  LOP3.LUT R5, R13, R157, RZ, 0x3c, !PT ;  /* 0x0000009d0d057212 */ /* 0x000fe200078e3cff */
[----:B------:R-:W-:Y:S01]  /*1860*/  BAR.SYNC.DEFER_BLOCKING 0x0 ;  /* 0x0000000000007b1d */ /* 0x000fe20000010000 */
[----:B------:R-:W-:Y:S01]  /*1870*/  ISETP.NE.AND P3, PT, R168, 0x1, PT ;  /* 0x00000001a800780c */ /* 0x000fe20003f65270 */
[----:B------:R-:W-:-:S02]  /*1880*/  IMAD.IADD R14, R15, 0x1, R14 ;  /* 0x000000010f0e7824 */ /* 0x000fc400078e020e */
[----:B------:R-:W-:Y:S02]  /*1890*/  IMAD.IADD R13, R6, 0x1, R5 ;  /* 0x00000001060d7824 */ /* 0x000fe400078e0205 */
[C---:B------:R-:W-:Y:S01]  /*18a0*/  IMAD R6, R31.reuse, c[0x0][0x1e8], RZ ;  /* 0x00007a001f067a24 */ /* 0x040fe200078e02ff */
[----:B-1----:R-:W-:Y:S01]  /*18b0*/  SHF.R.S32.HI R9, RZ, 0x1f, R36 ;  /* 0x0000001fff097819 */ /* 0x002fe20000011424 */
[----:B------:R-:W-:Y:S02]  /*18c0*/  IMAD R5, R31, c[0x0][0x210], RZ ;  /* 0x000084001f057a24 */ /* 0x000fe400078e02ff */
[C---:B------:R-:W-:Y:S01]  /*18d0*/  IMAD R6, R30.reuse, c[0x0][0x1ec], R6 ;  /* 0x00007b001e067a24 */ /* 0x040fe200078e0206 */
[----:B------:R-:W-:Y:S01]  /*18e0*/  LEA.HI R9, R9, R36, RZ, 0x3 ;  /* 0x0000002409097211 */ /* 0x000fe200078f18ff */
[----:B------:R-:W-:Y:S02]  /*18f0*/  IMAD R5, R30, c[0x0][0x214], R5 ;  /* 0x000085001e057a24 */ /* 0x000fe400078e0205 */
[----:B------:R-:W-:Y:S01]  /*1900*/  IMAD.IADD R155, R163, 0x1, R6 ;  /* 0x00000001a39b7824 */ /* 0x000fe200078e0206 */
[----:B------:R-:W-:Y:S01]  /*1910*/  SHF.R.S32.HI R6, RZ, 0x1f, R107 ;  /* 0x0000001fff067819 */ /* 0x000fe2000001146b */
[----:B------:R-:W-:Y:S01]  /*1920*/  IMAD.IADD R154, R161, 0x1, R5 ;  /* 0x00000001a19a7824 */ /* 0x000fe200078e0205 */
[----:B------:R-:W-:Y:S01]  /*1930*/  SHF.R.S32.HI R5, RZ, 0x1f, R106 ;  /* 0x0000001fff057819 */ /* 0x000fe2000001146a */
[----:B------:R-:W-:Y:S01]  /*1940*/  IMAD R8, R11, c[0x0][0x2b0], RZ ;  /* 0x0000ac000b087a24 */ /* 0x000fe200078e02ff */
[----:B------:R-:W-:Y:S01]  /*1950*/  LEA.HI R6, R6, R107, RZ, 0x3 ;  /* 0x0000006b06067211 */ /* 0x000fe200078f18ff */
[----:B------:R-:W-:Y:S01]  /*1960*/  IMAD.SHL.U32 R150, R14, 0x2, RZ ;  /* 0x000000020e967824 */ /* 0x000fe200078e00ff */
[----:B------:R-:W-:Y:S01]  /*1970*/  LEA.HI R5, R5, R106, RZ, 0x3 ;  /* 0x0000006a05057211 */ /* 0x000fe200078f18ff */
[----:B------:R-:W-:Y:S01]  /*1980*/  IMAD R8, R10, c[0x0][0x2b4], R8 ;  /* 0x0000ad000a087a24 */ /* 0x000fe200078e0208 */
[----:B------:R-:W-:Y:S01]  /*1990*/  LOP3.LUT R103, R6, 0xfffffff8, RZ, 0xc0, !PT ;  /* 0xfffffff806677812 */ /* 0x000fe200078ec0ff */
[----:B------:R-:W-:Y:S01]  /*19a0*/  IMAD.SHL.U32 R149, R13, 0x2, RZ ;  /* 0x000000020d957824 */ /* 0x000fe200078e00ff */
[----:B------:R-:W-:-:S02]  /*19b0*/  LOP3.LUT R102, R5, 0xfffffff8, RZ, 0xc0, !PT ;  /* 0xfffffff805667812 */ /* 0x000fc400078ec0ff */
[----:B------:R-:W-:Y:S02]  /*19c0*/  LOP3.LUT R101, R9, 0xfffffff8, RZ, 0xc0, !PT ;  /* 0xfffffff809657812 */ /* 0x000fe400078ec0ff */
[----:B------:R-:W-:Y:S02]  /*19d0*/  SHF.R.S32.HI R111, RZ, 0x1f, R103 ;  /* 0x0000001fff6f7819 */ /* 0x000fe40000011467 */
[----:B------:R-:W-:Y:S02]  /*19e0*/  SHF.R.S32.HI R110, RZ, 0x1f, R102 ;  /* 0x0000001fff6e7819 */ /* 0x000fe40000011466 */
[----:B------:R-:W-:Y:S02]  /*19f0*/  IADD3 R153, R147, R8, RZ ;  /* 0x0000000893997210 */ /* 0x000fe40007ffe0ff */
[----:B------:R-:W-:Y:S02]  /*1a00*/  SHF.R.S32.HI R109, RZ, 0x1f, R101 ;  /* 0x0000001fff6d7819 */ /* 0x000fe40000011465 */
.L_x_1173:
[----:B-12---:R-:W-:Y:S01]  /*1a10*/  IMAD R2, R46, 0x30, R0 ;  /* 0x000000302e027824 */ /* 0x006fe200078e0200 */
[----:B------:R-:W-:Y:S01]  /*1a20*/  ISETP.NE.AND P3, PT, R168, 0x1, PT ;  /* 0x00000001a800780c */ /* 0x000fe20003f65270 */
[----:B------:R-:W-:Y:S01]  /*1a30*/  IMAD.MOV.U32 R105, RZ, RZ, RZ ;  /* 0x000000ffff697224 */ /* 0x000fe200078e00ff */
[----:B------:R-:W-:Y:S04]  /*1a40*/  DEPBAR.LE SB0, 0x0 ;  /* 0x000080000000791a */ /* 0x000fe80000000000 */
[----:B---3--:R-:W-:Y:S01]  /*1a50*/  IMAD.IADD R3, R156, 0x1, R2 ;  /* 0x000000019c037824 */ /* 0x008fe200078e0202 */
[----:B------:R-:W-:Y:S01]  /*1a60*/  ISETP.GE.AND P0, PT, R2, R4, PT ;  /* 0x000000040200720c */ /* 0x000fe20003f06270 */
[----:B------:R-:W-:Y:S01]  /*1a70*/  BSSY B2, `(.L_x_1134) ;  /* 0x0000534000027945 */ /* 0x000fe20003800000 */
[----:B------:R-:W-:Y:S01]  /*1a80*/  ISETP.GE.AND P4, PT, R165, 0x1, PT ;  /* 0x00000001a500780c */ /* 0x000fe20003f86270 */
[----:B------:R-:W-:Y:S01]  /*1a90*/  IMAD.MOV.U32 R2, RZ, RZ, R3 ;  /* 0x000000ffff027224 */ /* 0x000fe200078e0003 */
[----:B------:R-:W-:Y:S02]  /*1aa0*/  ISETP.GT.OR P0, PT, R0, 0x2f, P0 ;  /* 0x0000002f0000780c */ /* 0x000fe40000704670 */
[----:B------:R-:W-:Y:S05]  /*1ab0*/  @P3 IMAD.HI.U32 R5, R3, c[0x0][0x2bc], RZ ;  /* 0x0000af0003053a27 */ /* 0x000fea00078e00ff */
[----:B------:R-:W-:Y:S06]  /*1ac0*/  @P3 SHF.R.U32.HI R2, RZ, c[0x0][0x2c0], R5 ;  /* 0x0000b000ff023a19 */ /* 0x000fec0000011605 */
[C---:B------:R-:W-:Y:S04]  /*1ad0*/  @!P0 IADD3 R5, P3, R2.reuse, R146, RZ ;  /* 0x0000009202058210 */ /* 0x040fe80007f7e0ff */
[----:B------:R-:W-:Y:S01]  /*1ae0*/  @!P0 LEA.HI.X.SX32 R6, R2, R153, 0x1, P3 ;  /* 0x0000009902068211 */ /* 0x000fe200018f0eff */
        /* <DEDUP_REMOVED lines=9> */
[----:B------:R-:W-:Y:S04]  /*1b80*/  IMAD R5, R108, c[0x0][0x1e4], R5 ;  /* 0x000079006c057a24 */ /* 0x000fe800078e0205 */
[----:B------:R-:W-:Y:S01]  /*1b90*/  IMAD.IADD R3, R3, 0x1, R5 ;  /* 0x0000000103037824 */ /* 0x000fe200078e0205 */
[----:B--2---:R-:W-:Y:S03]  /*1ba0*/  SHF.R.S32.HI R116, RZ, 0x1f, R105 ;  /* 0x0000001fff747819 */ /* 0x004fe60000011469 */
[C---:B------:R-:W-:Y:S04]  /*1bb0*/  IMAD.WIDE.U32 R2, R105.reuse, c[0x0][0x1f0], R2 ;  /* 0x00007c0069027a25 */ /* 0x040fe800078e0002 */
[----:B------:R-:W-:Y:S01]  /*1bc0*/  IMAD R5, R116, c[0x0][0x1f0], RZ ;  /* 0x00007c0074057a24 */ /* 0x000fe200078e02ff */
[----:B------:R-:W-:Y:S03]  /*1bd0*/  IADD3 R2, P0, R162, R2, RZ ;  /* 0x00000002a2027210 */ /* 0x000fe60007f1e0ff */
[----:B------:R-:W-:Y:S05]  /*1be0*/  IMAD R5, R105, c[0x0][0x1f4], R5 ;  /* 0x00007d0069057a24 */ /* 0x000fea00078e0205 */
[----:B------:R-:W-:Y:S02]  /*1bf0*/  IADD3.X R3, R155, R3, R5, P0, !PT ;  /* 0x000000039b037210 */ /* 0x000fe400007fe405 */
[C---:B------:R-:W-:Y:S04]  /*1c00*/  LEA R100, P0, R2.reuse, c[0x0][0x1c8], 0x1 ;  /* 0x0000720002647a11 */ /* 0x040fe800078008ff */
        /* <DEDUP_REMOVED lines=36> */
[----:B------:R-:W-:Y:S02]  /*1e50*/  CS2R R56, SRZ ;  /* 0x0000000000387805 */ /* 0x000fe4000001ff00 */
[----:B------:R-:W-:Y:S01]  /*1e60*/  IMAD.X R6, R44, 0x1, R135, P0 ;  /* 0x000000012c067824 */ /* 0x000fe200000e0687 */
[C---:B------:R-:W-:Y:S04]  /*1e70*/  LEA R10, P0, R2.reuse, c[0x0][0x270], 0x1 ;  /* 0x00009c00020a7a11 */ /* 0x040fe800078008ff */
[----:B------:R-:W-:Y:S02]  /*1e80*/  LEA.HI.X R11, R2, c[0x0][0x274], R5, 0x1, P0 ;  /* 0x00009d00020b7a11 */ /* 0x000fe400000f0c05 */
[C---:B------:R-:W-:Y:S04]  /*1e90*/  LEA R8, P0, R3.reuse, c[0x0][0x288], 0x1 ;  /* 0x0000a20003087a11 */ /* 0x040fe800078008ff */
[----:B------:R-:W-:Y:S02]  /*1ea0*/  LEA.HI.X R9, R3, c[0x0][0x28c], R6, 0x1, P0 ;  /* 0x0000a30003097a11 */ /* 0x000fe400000f0c06 */
[----:B------:R-:W-:Y:S01]  /*1eb0*/  ISETP.GE.AND P0, PT, R38, c[0x0][0x27c], PT ;  /* 0x00009f0026007a0c */ /* 0x000fe20003f06270 */
[----:B------:R-:W-:Y:S11]  /*1ec0*/  CS2R R2, SRZ ;  /* 0x0000000000027805 */ /* 0x000ff6000001ff00 */
[----:B------:R-:W-:Y:S01]  /*1ed0*/  @!UPT UIADD3 URZ, URZ, URZ, URZ ;  /* 0x0000003f3f3ff290 */ /* 0x000fe2000fffe03f */
        /* <DEDUP_REMOVED lines=14> */
.L_x_1138:
[----:B------:R-:W-:Y:S05]  /*1fc0*/  BSYNC B0 ;  /* 0x0000000000007941 */ /* 0x000fea0003800000 */
.L_x_1137:
[----:B-----5:R-:W-:Y:S01]  /*1fd0*/  MOV R5, R17 ;  /* 0x0000001100057202 */ /* 0x020fe20000000f00 */
[----:B-1----:R-:W-:Y:S01]  /*1fe0*/  IMAD.MOV.U32 R9, RZ, RZ, R18 ;  /* 0x000000ffff097224 */ /* 0x002fe200078e0012 */
[----:B------:R-:W-:Y:S01]  /*1ff0*/  ISETP.GE.AND P5, PT, R159, R104, PT ;  /* 0x000000689f00720c */ /* 0x000fe20003fa6270 */
[----:B------:R-:W-:Y:S01]  /*2000*/  IMAD.MOV.U32 R8, RZ, RZ, R19 ;  /* 0x000000ffff087224 */ /* 0x000fe200078e0013 */
[----:B------:R-:W-:Y:S01]  /*2010*/  BSSY B0, `(.L_x_1139) ;  /* 0x000003e000007945 */ /* 0x000fe20003800000 */
[----:B------:R-:W-:Y:S01]  /*2020*/  IMAD.MOV.U32 R6, RZ, RZ, R16 ;  /* 0x000000ffff067224 */ /* 0x000fe200078e0010 */
[----:B------:R-:W-:Y:S01]  /*2030*/  CS2R R26, SRZ ;  /* 0x00000000001a7805 */ /* 0x000fe2000001ff00 */
[----:B------:R-:W-:Y:S01]  /*2040*/  CS2R R22, SRZ ;  /* 0x0000000000167805 */ /* 0x000fe2000001ff00 */
[----:B------:R-:W-:Y:S01]  /*2050*/  PRMT R33, R8, 0x5410, R9 ;  /* 0x0000541008217816 */ /* 0x000fe20000000009 */
[----:B------:R-:W-:Y:S01]  /*2060*/  IMAD.MOV.U32 R9, RZ, RZ, R14 ;  /* 0x000000ffff097224 */ /* 0x000fe200078e000e */
[----:B------:R-:W-:Y:S01]  /*2070*/  PRMT R32, R5, 0x5410, R6 ;  /* 0x0000541005207816 */ /* 0x000fe20000000006 */
[----:B------:R-:W-:Y:S01]  /*2080*/  IMAD.MOV.U32 R8, RZ, RZ, R15 ;  /* 0x000000ffff087224 */ /* 0x000fe200078e000f */
[----:B------:R-:W-:Y:S01]  /*2090*/  MOV R6, R2 ;  /* 0x0000000200067202 */ /* 0x000fe20000000f00 */
        /* <DEDUP_REMOVED lines=16> */
[----:B------:R-:W-:Y:S01]  /*21a0*/  CS2R R58, SRZ ;  /* 0x00000000003a7805 */ /* 0x000fe2000001ff00 */
[----:B------:R-:W-:Y:S02]  /*21b0*/  MOV R5, R49 ;  /* 0x0000003100057202 */ /* 0x000fe40000000f00 */
[----:B------:R-:W-:Y:S02]  /*21c0*/  PRMT R66, R9, 0x5410, R8 ;  /* 0x0000541009427816 */ /* 0x000fe40000000008 */
[----:B------:R-:W-:Y:S01]  /*21d0*/  PRMT R45, R6, 0x5410, R5 ;  /* 0x00005410062d7816 */ /* 0x000fe20000000005 */
        /* <DEDUP_REMOVED lines=33> */
.L_x_1140:
[----:B------:R-:W-:Y:S05]  /*23f0*/  BSYNC B0 ;  /* 0x0000000000007941 */ /* 0x000fea0003800000 */
.L_x_1139:
[----:B-----5:R-:W-:Y:S01]  /*2400*/  IMAD.MOV.U32 R6, RZ, RZ, R30 ;  /* 0x000000ffff067224 */ /* 0x020fe200078e001e */
[----:B------:R2:W3:Y:S01]  /*2410*/  SHFL.IDX PT, R76, R99, RZ, 0x181f ;  /* 0x00181fff634c7589 */ /* 0x0004e200000e0000 */
[----:B------:R-:W-:Y:S01]  /*2420*/  IMAD.MOV.U32 R5, RZ, RZ, R31 ;  /* 0x000000ffff057224 */ /* 0x000fe200078e001f */
[----:B------:R-:W-:Y:S01]  /*2430*/  BSSY B1, `(.L_x_1141) ;  /* 0x0000103000017945 */ /* 0x000fe20003800000 */
[----:B-1----:R-:W-:Y:S02]  /*2440*/  IMAD.MOV.U32 R8, RZ, RZ, R26 ;  /* 0x000000ffff087224 */ /* 0x002fe400078e001a */
[----:B------:R-:W-:Y:S01]  /*2450*/  IMAD.MOV.U32 R9, RZ, RZ, R22 ;  /* 0x000000ffff097224 */ /* 0x000fe200078e0016 */
[----:B------:R-:W-:Y:S02]  /*2460*/  PRMT R44, R5, 0x5410, R6 ;  /* 0x00005410052c7816 */ /* 0x000fe40000000006 */
[----:B------:R-:W-:Y:S01]  /*2470*/  MOV R5, R27 ;  /* 0x0000001b00057202 */ /* 0x000fe20000000f00 */
[----:B------:R2:W1:Y:S01]  /*2480*/  SHFL.IDX PT, R73, R100, RZ, 0x181f ;  /* 0x00181fff64497589 */ /* 0x00046200000e0000 */
[----:B------:R-:W-:Y:S02]  /*2490*/  MOV R6, R20 ;  /* 0x0000001400067202 */ /* 0x000fe40000000f00 */
[----:B------:R-:W-:Y:S01]  /*24a0*/  PRMT R42, R5, 0x5410, R8 ;  /* 0x00005410052a7816 */ /* 0x000fe20000000008 */
[----:B------:R-:W-:Y:S02]  /*24b0*/  IMAD.MOV.U32 R8, RZ, RZ, R23 ;  /* 0x000000ffff087224 */ /* 0x000fe400078e0017 */
[----:B------:R-:W-:Y:S03]  /*24c0*/  IMAD.MOV.U32 R5, RZ, RZ, R21 ;  /* 0x000000ffff057224 */ /* 0x000fe600078e0015 */
[----:B------:R-:W-:Y:S01]  /*24d0*/  PRMT R35, R8, 0x5410, R9 ;  /* 0x0000541008237816 */ /* 0x000fe20000000009 */
[----:B------:R-:W-:Y:S01]  /*24e0*/  IMAD.MOV.U32 R9, RZ, RZ, R64 ;  /* 0x000000ffff097224 */ /* 0x000fe200078e0040 */
[----:B------:R-:W-:Y:S01]  /*24f0*/  PRMT R34, R5, 0x5410, R6 ;  /* 0x0000541005227816 */ /* 0x000fe20000000006 */
[----:B------:R-:W-:Y:S01]  /*2500*/  IMAD.MOV.U32 R6, RZ, RZ, R62 ;  /* 0x000000ffff067224 */ /* 0x000fe200078e003e */
[----:B------:R-:W-:Y:S01]  /*2510*/  MOV R8, R65 ;  /* 0x0000004100087202 */ /* 0x000fe20000000f00 */
[----:B------:R-:W-:Y:S03]  /*2520*/  IMAD.MOV.U32 R5, RZ, RZ, R63 ;  /* 0x000000ffff057224 */ /* 0x000fe600078e003f */
[----:B------:R-:W-:Y:S01]  /*2530*/  PRMT R72, R9, 0x5410, R8 ;  /* 0x0000541009487816 */ /* 0x000fe20000000008 */
[----:B------:R-:W-:Y:S01]  /*2540*/  IMAD.MOV.U32 R8, RZ, RZ, R61 ;  /* 0x000000ffff087224 */ /* 0x000fe200078e003d */
[----:B------:R-:W-:Y:S01]  /*2550*/  PRMT R71, R6, 0x5410, R5 ;  /* 0x0000541006477816 */ /* 0x000fe20000000005 */
[----:B------:R-:W-:Y:S01]  /*2560*/  IMAD.MOV.U32 R6, RZ, RZ, R58 ;  /* 0x000000ffff067224 */ /* 0x000fe200078e003a */
[----:B------:R-:W-:Y:S02]  /*2570*/  MOV R9, R60 ;  /* 0x0000003c00097202 */ /* 0x000fe40000000f00 */
[----:B------:R-:W-:Y:S02]  /*2580*/  MOV R5, R59 ;  /* 0x0000003b00057202 */ /* 0x000fe40000000f00 */
        /* <DEDUP_REMOVED lines=14> */
[C---:B------:R-:W-:Y:S02]  /*2670*/  @!P0 PRMT R48, R45.reuse, 0x5410, R48 ;  /* 0x000054102d308816 */ /* 0x040fe40000000030 */
[----:B------:R-:W-:Y:S02]  /*2680*/  @!P0 SHF.R.U32.HI R50, RZ, 0x10, R49 ;  /* 0x00000010ff328819 */ /* 0x000fe40000011631 */
[----:B------:R-:W-:Y:S02]  /*2690*/  @!P0 PRMT R2, R28, 0x5432, R2 ;  /* 0x000054321c028816 */ /* 0x000fe40000000002 */
[----:B------:R-:W-:Y:S02]  /*26a0*/  @!P0 SHF.R.U32.HI R13, RZ, 0x10, R3 ;  /* 0x00000010ff0d8819 */ /* 0x000fe40000011603 */
[----:B------:R-:W-:Y:S01]  /*26b0*/  @!P0 PRMT R50, R45, 0x5432, R50 ;  /* 0x000054322d328816 */ /* 0x000fe20000000032 */
[C---:B------:R-:W-:Y:S01]  /*26c0*/  @!P0 IMAD.U32 R45, R48.reuse, 0x10000, RZ ;  /* 0x00010000302d8824 */ /* 0x040fe200078e00ff */
[----:B------:R-:W-:Y:S02]  /*26d0*/  @!P0 LOP3.LUT R48, R48, 0xffff0000, RZ, 0xc0, !PT ;  /* 0xffff000030308812 */ /* 0x000fe400078ec0ff */
[----:B------:R-:W-:Y:S01]  /*26e0*/  @!P0 PRMT R13, R28, 0x5410, R13 ;  /* 0x000054101c0d8816 */ /* 0x000fe2000000000d */
[C---:B------:R-:W-:Y:S01]  /*26f0*/  @!P0 IMAD.U32 R28, R2.reuse, 0x10000, RZ ;  /* 0x00010000021c8824 */ /* 0x040fe200078e00ff */
[----:B------:R-:W-:Y:S01]  /*2700*/  @!P0 LOP3.LUT R6, R2, 0xffff0000, RZ, 0xc0, !PT ;  /* 0xffff000002068812 */ /* 0x000fe200078ec0ff */
[C---:B-1----:R-:W-:Y:S01]  /*2710*/  @!P0 IMAD.U32 R47, R8.reuse, 0x10000, RZ ;  /* 0x00010000082f8824 */ /* 0x042fe200078e00ff */
[----:B------:R-:W-:Y:S02]  /*2720*/  @!P0 LOP3.LUT R3, R8, 0xffff0000, RZ, 0xc0, !PT ;  /* 0xffff000008038812 */ /* 0x000fe400078ec0ff */
[C---:B------:R-:W-:Y:S02]  /*2730*/  @!P0 LOP3.LUT R5, R9.reuse, 0xffff0000, RZ, 0xc0, !PT ;  /* 0xffff000009058812 */ /* 0x040fe400078ec0ff */
[----:B------:R-:W-:Y:S01]  /*2740*/  @!P0 SHF.L.U32 R49, R9, 0x10, RZ ;  /* 0x0000001009318819 */ /* 0x000fe200000006ff */
[C---:B------:R-:W-:Y:S02]  /*2750*/  @!P0 FMUL.FTZ R51, R3.reuse, R45 ;  /* 0x0000002d03338220 */ /* 0x040fe40000410000 */
[----:B------:R-:W-:Y:S02]  /*2760*/  @!P0 FMUL.FTZ R2, R3, R28 ;  /* 0x0000001c03028220 */ /* 0x000fe40000410000 */
[----:B------:R-:W-:Y:S02]  /*2770*/  @!P0 FMUL.FTZ R77, R5, R48 ;  /* 0x00000030054d8220 */ /* 0x000fe40000410000 */
[----:B------:R-:W-:Y:S01]  /*2780*/  @!P0 FFMA.FTZ R80, R47, R28, -R51 ;  /* 0x0000001c2f508223 */ /* 0x000fe20000010833 */
[----:B------:R-:W-:Y:S01]  /*2790*/  @!P0 SHF.L.U32 R28, R13, 0x10, RZ ;  /* 0x000000100d1c8819 */ /* 0x000fe200000006ff */
[-C--:B------:R-:W-:Y:S01]  /*27a0*/  @!P0 FMUL.FTZ R3, R5, R6.reuse ;  /* 0x0000000605038220 */ /* 0x080fe20000410000 */
[----:B------:R-:W-:Y:S01]  /*27b0*/  @!P0 LOP3.LUT R5, R10, 0xffff0000, RZ, 0xc0, !PT ;  /* 0xffff00000a058812 */ /* 0x000fe200078ec0ff */
[----:B------:R-:W-:Y:S01]  /*27c0*/  @!P0 FFMA.FTZ R2, R45, R47, R2 ;  /* 0x0000002f2d028223 */ /* 0x000fe20000010002 */
[----:B------:R-:W-:Y:S01]  /*27d0*/  @!P0 LOP3.LUT R13, R13, 0xffff0000, RZ, 0xc0, !PT ;  /* 0xffff00000d0d8812 */ /* 0x000fe200078ec0ff */
[C---:B------:R-:W-:Y:S01]  /*27e0*/  @!P0 IMAD.U32 R45, R50.reuse, 0x10000, RZ ;  /* 0x00010000322d8824 */ /* 0x040fe200078e00ff */
[----:B------:R-:W-:Y:S01]  /*27f0*/  @!P0 LOP3.LUT R50, R50, 0xffff0000, RZ, 0xc0, !PT ;  /* 0xffff000032328812 */ /* 0x000fe200078ec0ff */
[----:B------:R-:W-:Y:S01]  /*2800*/  @!P0 FFMA.FTZ R79, R49, R6, -R77 ;  /* 0x00000006314f8223 */ /* 0x000fe2000001084d */
[----:B------:R-:W-:Y:S01]  /*2810*/  @!P0 LOP3.LUT R6, R11, 0xffff0000, RZ, 0xc0, !PT ;  /* 0xffff00000b068812 */ /* 0x000fe200078ec0ff */
[----:B------:R-:W-:Y:S01]  /*2820*/  @!P0 IMAD.U32 R47, R10, 0x10000, RZ ;  /* 0x000100000a2f8824 */ /* 0x000fe200078e00ff */
[----:B------:R-:W-:Y:S01]  /*2830*/  @!P0 F2FP.BF16.PACK_AB R2, R2, R80 ;  /* 0x000000500202823e */ /* 0x000fe200000010ff */
[C---:B------:R-:W-:Y:S02]  /*2840*/  @!P0 FMUL.FTZ R77, R5.reuse, R45 ;  /* 0x0000002d054d8220 */ /* 0x040fe40000410000 */
[----:B------:R-:W-:Y:S02]  /*2850*/  @!P0 FMUL.FTZ R5, R5, R28 ;  /* 0x0000001c05058220 */ /* 0x000fe40000410000 */
[----:B------:R-:W-:Y:S02]  /*2860*/  @!P0 IMAD.U32 R51, R11, 0x10000, RZ ;  /* 0x000100000b338824 */ /* 0x000fe400078e00ff */
        /* <DEDUP_REMOVED lines=15> */
.L_x_1144:
[----:B------:R-:W-:Y:S05]  /*2960*/  BSYNC B0 ;  /* 0x0000000000007941 */ /* 0x000fea0003800000 */
.L_x_1143:
        /* <DEDUP_REMOVED lines=10> */
[--C-:B------:R-:W-:Y:S02]  /*2a10*/  @!P0 SHF.R.U64 R2, R14, 0x10, R15.reuse ;  /* 0x000000100e028819 */ /* 0x100fe4000000120f */
[----:B------:R-:W-:Y:S02]  /*2a20*/  @!P0 PRMT R6, R66, 0x5410, R6 ;  /* 0x0000541042068816 */ /* 0x000fe40000000006 */
[C---:B------:R-:W-:Y:S02]  /*2a30*/  @!P0 PRMT R2, R29.reuse, 0x5432, R2 ;  /* 0x000054321d028816 */ /* 0x040fe40000000002 */
[----:B------:R-:W-:Y:S01]  /*2a40*/  @!P0 SHF.R.U32.HI R13, RZ, 0x10, R15 ;  /* 0x00000010ff0d8819 */ /* 0x000fe2000001160f */
[----:B------:R-:W-:Y:S01]  /*2a50*/  @!P0 IMAD.U32 R15, R6, 0x10000, RZ ;  /* 0x00010000060f8824 */ /* 0x000fe200078e00ff */
[----:B------:R-:W-:Y:S01]  /*2a60*/  @!P0 SHF.R.U32.HI R47, RZ, 0x10, R53 ;  /* 0x00000010ff2f8819 */ /* 0x000fe20000011635 */
[----:B------:R-:W-:Y:S01]  /*2a70*/  @!P0 IMAD.U32 R14, R2, 0x10000, RZ ;  /* 0x00010000020e8824 */ /* 0x000fe200078e00ff */
[----:B------:R-:W-:Y:S02]  /*2a80*/  @!P0 PRMT R13, R29, 0x5410, R13 ;  /* 0x000054101d0d8816 */ /* 0x000fe4000000000d */
[----:B------:R-:W-:Y:S02]  /*2a90*/  @!P0 LOP3.LUT R29, R6, 0xffff0000, RZ, 0xc0, !PT ;  /* 0xffff0000061d8812 */ /* 0x000fe400078ec0ff */
[----:B------:R-:W-:Y:S02]  /*2aa0*/  @!P0 LOP3.LUT R6, R2, 0xffff0000, RZ, 0xc0, !PT ;  /* 0xffff000002068812 */ /* 0x000fe400078ec0ff */
[----:B------:R-:W-:Y:S01]  /*2ab0*/  @!P0 PRMT R47, R66, 0x5432, R47 ;  /* 0x00005432422f8816 */ /* 0x000fe2000000002f */
[C---:B-1----:R-:W-:Y:S01]  /*2ac0*/  @!P0 IMAD.U32 R28, R8.reuse, 0x10000, RZ ;  /* 0x00010000081c8824 */ /* 0x042fe200078e00ff */
[----:B------:R-:W-:Y:S02]  /*2ad0*/  @!P0 LOP3.LUT R3, R8, 0xffff0000, RZ, 0xc0, !PT ;  /* 0xffff000008038812 */ /* 0x000fe400078ec0ff */
[C---:B------:R-:W-:Y:S02]  /*2ae0*/  @!P0 LOP3.LUT R5, R9.reuse, 0xffff0000, RZ, 0xc0, !PT ;  /* 0xffff000009058812 */ /* 0x040fe400078ec0ff */
[----:B------:R-:W-:Y:S01]  /*2af0*/  @!P0 SHF.L.U32 R45, R9, 0x10, RZ ;  /* 0x00000010092d8819 */ /* 0x000fe200000006ff */
[C---:B------:R-:W-:Y:S02]  /*2b00*/  @!P0 FMUL.FTZ R48, R3.reuse, R15 ;  /* 0x0000000f03308220 */ /* 0x040fe40000410000 */
[-C--:B------:R-:W-:Y:S02]  /*2b10*/  @!P0 FMUL.FTZ R2, R3, R14.reuse ;  /* 0x0000000e03028220 */ /* 0x080fe40000410000 */
[----:B------:R-:W-:Y:S02]  /*2b20*/  @!P0 FMUL.FTZ R49, R5, R29 ;  /* 0x0000001d05318220 */ /* 0x000fe40000410000 */
[----:B------:R-:W-:Y:S01]  /*2b30*/  @!P0 FFMA.FTZ R66, R28, R14, -R48 ;  /* 0x0000000e1c428223 */ /* 0x000fe20000010830 */
[----:B------:R-:W-:Y:S01]  /*2b40*/  @!P0 SHF.L.U32 R14, R13, 0x10, RZ ;  /* 0x000000100d0e8819 */ /* 0x000fe200000006ff */
[----:B------:R-:W-:Y:S01]  /*2b50*/  @!P0 FMUL.FTZ R3, R5, R6 ;  /* 0x0000000605038220 */ /* 0x000fe20000410000 */
[C---:B------:R-:W-:Y:S01]  /*2b60*/  @!P0 LOP3.LUT R5, R10.reuse, 0xffff0000, RZ, 0xc0, !PT ;  /* 0xffff00000a058812 */ /* 0x040fe200078ec0ff */
        /* <DEDUP_REMOVED lines=26> */
.L_x_1146:
[----:B------:R-:W-:Y:S05]  /*2d10*/  BSYNC B0 ;  /* 0x0000000000007941 */ /* 0x000fea0003800000 */
.L_x_1145:
        /* <DEDUP_REMOVED lines=11> */
[----:B------:R-:W-:Y:S02]  /*2dd0*/  @!P0 SHF.R.U32.HI R16, RZ, 0x10, R17 ;  /* 0x00000010ff108819 */ /* 0x000fe40000011611 */
[----:B------:R-:W-:Y:S02]  /*2de0*/  @!P0 PRMT R17, R67, 0x5410, R3 ;  /* 0x0000541043118816 */ /* 0x000fe40000000003 */
[C---:B------:R-:W-:Y:S02]  /*2df0*/  @!P0 PRMT R2, R32.reuse, 0x5432, R2 ;  /* 0x0000543220028816 */ /* 0x040fe40000000002 */
[----:B------:R-:W-:Y:S01]  /*2e00*/  @!P0 PRMT R16, R32, 0x5410, R16 ;  /* 0x0000541020108816 */ /* 0x000fe20000000010 */
[C---:B------:R-:W-:Y:S01]  /*2e10*/  @!P0 IMAD.U32 R14, R17.reuse, 0x10000, RZ ;  /* 0x00010000110e8824 */ /* 0x040fe200078e00ff */
[----:B------:R-:W-:Y:S01]  /*2e20*/  @!P0 SHF.R.U32.HI R29, RZ, 0x10, R55 ;  /* 0x00000010ff1d8819 */ /* 0x000fe20000011637 */
[C---:B------:R-:W-:Y:S01]  /*2e30*/  @!P0 IMAD.U32 R13, R2.reuse, 0x10000, RZ ;  /* 0x00010000020d8824 */ /* 0x040fe200078e00ff */
        /* <DEDUP_REMOVED lines=40> */
.L_x_1148:
[----:B------:R-:W-:Y:S05]  /*30c0*/  BSYNC B0 ;  /* 0x0000000000007941 */ /* 0x000fea0003800000 */
.L_x_1147:
[----:B------:R-:W-:Y:S11]  /*30d0*/  ISETP.GE.AND P0, PT, R106, c[0x0][0x1d4], PT ;  /* 0x000075006a007a0c */ /* 0x000ff60003f06270 */
[----:B------:R-:W-:Y:S02]  /*30e0*/  @!UPT UIADD3 URZ, URZ, URZ, URZ ;  /* 0x0000003f3f3ff290 */ /* 0x000fe4000fffe03f */
[----:B------:R-:W-:-:S05]  /*30f0*/  @P0 BRA `(.L_x_1142) ;  /* 0x0000036000000947 */ /* 0x000fca0003800000 */
[C---:B-1----:R-:W-:Y:S01]  /*3100*/  LEA R48, P0, R102.reuse, R73, 0x1 ;  /* 0x0000004966307211 */ /* 0x042fe200078008ff */
[----:B------:R-:W1:Y:S03]  /*3110*/  LDS.128 R8, [R87+0xe880] ;  /* 0x00e8800057087984 */ /* 0x000e660000000c00 */
[----:B------:R-:W-:Y:S02]  /*3120*/  LEA.HI.X R49, R102, R76, R110, 0x1, P0 ;  /* 0x0000004c66317211 */ /* 0x000fe400000f0c6e */
[----:B------:R-:W-:Y:S11]  /*3130*/  ISETP.GE.AND P0, PT, R40, c[0x0][0x27c], PT ;  /* 0x00009f0028007a0c */ /* 0x000ff60003f06270 */
[----:B------:R-:W-:Y:S02]  /*3140*/  @!UPT UIADD3 URZ, URZ, URZ, URZ ;  /* 0x0000003f3f3ff290 */ /* 0x000fe4000fffe03f */
[----:B------:R-:W-:Y:S02]  /*3150*/  @!P0 SHF.R.U64 R17, R56, 0x10, R57 ;  /* 0x0000001038118819 */ /* 0x000fe40000001239 */
[----:B------:R-:W-:Y:S02]  /*3160*/  @!P0 SHF.R.U64 R2, R18, 0x10, R19 ;  /* 0x0000001012028819 */ /* 0x000fe40000001213 */
[----:B------:R-:W-:Y:S02]  /*3170*/  @!P0 SHF.R.U32.HI R3, RZ, 0x10, R57 ;  /* 0x00000010ff038819 */ /* 0x000fe40000011639 */
[C---:B------:R-:W-:Y:S02]  /*3180*/  @!P0 PRMT R17, R68.reuse, 0x5410, R17 ;  /* 0x0000541044118816 */ /* 0x040fe40000000011 */
[----:B------:R-:W-:Y:S02]  /*3190*/  @!P0 PRMT R2, R33, 0x5432, R2 ;  /* 0x0000543221028816 */ /* 0x000fe40000000002 */
[----:B------:R-:W-:Y:S01]  /*31a0*/  @!P0 SHF.R.U32.HI R13, RZ, 0x10, R19 ;  /* 0x00000010ff0d8819 */ /* 0x000fe20000011613 */
[C---:B------:R-:W-:Y:S01]  /*31b0*/  @!P0 IMAD.U32 R15, R17.reuse, 0x10000, RZ ;  /* 0x00010000110f8824 */ /* 0x040fe200078e00ff */
[----:B------:R-:W-:Y:S01]  /*31c0*/  @!P0 PRMT R19, R68, 0x5432, R3 ;  /* 0x0000543244138816 */ /* 0x000fe20000000003 */
        /* <DEDUP_REMOVED lines=41> */
.L_x_1142:
[----:B-123--:R-:W-:Y:S05]  /*3460*/  BSYNC B1 ;  /* 0x0000000000017941 */ /* 0x00efea0003800000 */
.L_x_1141:
[----:B------:R1:W2:Y:S04]  /*3470*/  SHFL.IDX PT, R47, R99, 0x1, 0x181f ;  /* 0x00381f00632f7f89 */ /* 0x0002a800000e0000 */
[----:B------:R1:W3:Y:S01]  /*3480*/  SHFL.IDX PT, R45, R100, 0x1, 0x181f ;  /* 0x00381f00642d7f89 */ /* 0x0002e200000e0000 */
        /* <DEDUP_REMOVED lines=14> */
[----:B------:R-:W-:Y:S01]  /*3570*/  @!P0 SHF.R.U32.HI R13, RZ, 0x10, R21 ;  /* 0x00000010ff0d8819 */ /* 0x000fe20000011615 */
[C---:B------:R-:W-:Y:S01]  /*3580*/  @!P0 IMAD.U32 R15, R17.reuse, 0x10000, RZ ;  /* 0x00010000110f8824 */ /* 0x040fe200078e00ff */
[----:B------:R-:W-:Y:S01]  /*3590*/  @!P0 SHF.R.U32.HI R19, RZ, 0x10, R59 ;  /* 0x00000010ff138819 */ /* 0x000fe2000001163b */
[C---:B------:R-:W-:Y:S01]  /*35a0*/  @!P0 IMAD.U32 R14, R2.reuse, 0x10000, RZ ;  /* 0x00010000020e8824 */ /* 0x040fe200078e00ff */
[----:B------:R-:W-:Y:S02]  /*35b0*/  @!P0 LOP3.LUT R17, R17, 0xffff0000, RZ, 0xc0, !PT ;  /* 0xffff000011118812 */ /* 0x000fe400078ec0ff */
[----:B------:R-:W-:Y:S02]  /*35c0*/  @!P0 LOP3.LUT R6, R2, 0xffff0000, RZ, 0xc0, !PT ;  /* 0xffff000002068812 */ /* 0x000fe400078ec0ff */
[----:B------:R-:W-:Y:S02]  /*35d0*/  @!P0 PRMT R13, R34, 0x5410, R13 ;  /* 0x00005410220d8816 */ /* 0x000fe4000000000d */
[----:B------:R-:W-:Y:S01]  /*35e0*/  @!P0 PRMT R19, R69, 0x5432, R19 ;  /* 0x0000543245138816 */ /* 0x000fe20000000013 */
[C---:B---3--:R-:W-:Y:S01]  /*35f0*/  @!P0 IMAD.U32 R16, R8.reuse, 0x10000, RZ ;  /* 0x0001000008108824 */ /* 0x048fe200078e00ff */
        /* <DEDUP_REMOVED lines=36> */
.L_x_1151:
[----:B------:R-:W-:Y:S05]  /*3840*/  BSYNC B0 ;  /* 0x0000000000007941 */ /* 0x000fea0003800000 */
.L_x_1150:
[----:B------:R-:W-:Y:S01]  /*3850*/  ISETP.GE.AND P0, PT, R36, c[0x0][0x1d4], PT ;  /* 0x0000750024007a0c */ /* 0x000fe20003f06270 */
[----:B------:R-:W-:Y:S01]  /*3860*/  @!UPT UIADD3 URZ, URZ, URZ, URZ ;  /* 0x0000003f3f3ff290 */ /* 0x000fe2000fffe03f */
[----:B------:R-:W-:Y:S11]  /*3870*/  BSSY B0, `(.L_x_1152) ;  /* 0x0000038000007945 */ /* 0x000ff60003800000 */
[----:B------:R-:W-:-:S05]  /*3880*/  @P0 BRA `(.L_x_1153) ;  /* 0x0000036000000947 */ /* 0x000fca0003800000 */
[C---:B--23--:R-:W-:Y:S01]  /*3890*/  LEA R28, P0, R101.reuse, R45, 0x1 ;  /* 0x0000002d651c7211 */ /* 0x04cfe200078008ff */
[----:B------:R-:W2:Y:S03]  /*38a0*/  LDS.128 R8, [R87+0xc880] ;  /* 0x00c8800057087984 */ /* 0x000ea60000000c00 */
[----:B------:R-:W-:Y:S02]  /*38b0*/  LEA.HI.X R29, R101, R47, R109, 0x1, P0 ;  /* 0x0000002f651d7211 */ /* 0x000fe400000f0c6d */
        /* <DEDUP_REMOVED lines=14> */
[C---:B--2---:R-:W-:Y:S01]  /*39a0*/  @!P0 IMAD.U32 R16, R8.reuse, 0x10000, RZ ;  /* 0x0001000008108824 */ /* 0x044fe200078e00ff */
        /* <DEDUP_REMOVED lines=36> */
.L_x_1153:
[----:B------:R-:W-:Y:S05]  /*3bf0*/  BSYNC B0 ;  /* 0x0000000000007941 */ /* 0x000fea0003800000 */
.L_x_1152:
        /* <DEDUP_REMOVED lines=58> */
.L_x_1155:
[----:B------:R-:W-:Y:S05]  /*3fa0*/  BSYNC B0 ;  /* 0x0000000000007941 */ /* 0x000fea0003800000 */
.L_x_1154:
        /* <DEDUP_REMOVED lines=58> */
.L_x_1136:
        /* <DEDUP_REMOVED lines=36> */
.L_x_1157:
[----:B------:R-:W-:Y:S05]  /*4590*/  BSYNC B0 ;  /* 0x0000000000007941 */ /* 0x000fea0003800000 */
.L_x_1156:
[----:B------:R-:W-:Y:S01]  /*45a0*/  ISETP.GE.AND P5, PT, R159, R104, PT ;  /* 0x000000689f00720c */ /* 0x000fe20003fa6270 */
[----:B-----5:R-:W-:Y:S01]  /*45b0*/  IMAD.MOV.U32 R6, RZ, RZ, R22 ;  /* 0x000000ffff067224 */ /* 0x020fe200078e0016 */
[----:B------:R-:W-:Y:S01]  /*45c0*/  BSSY B0, `(.L_x_1158) ;  /* 0x0000039000007945 */ /* 0x000fe20003800000 */
[----:B------:R-:W-:Y:S01]  /*45d0*/  IMAD.MOV.U32 R5, RZ, RZ, R23 ;  /* 0x000000ffff057224 */ /* 0x000fe200078e0017 */
[----:B------:R-:W-:Y:S01]  /*45e0*/  CS2R R32, SRZ ;  /* 0x0000000000207805 */ /* 0x000fe2000001ff00 */
[----:B-1----:R-:W-:Y:S01]  /*45f0*/  IMAD.MOV.U32 R3, RZ, RZ, R20 ;  /* 0x000000ffff037224 */ /* 0x002fe200078e0014 */
[----:B------:R-:W-:Y:S01]  /*4600*/  CS2R R30, SRZ ;  /* 0x00000000001e7805 */ /* 0x000fe2000001ff00 */
[----:B------:R-:W-:Y:S01]  /*4610*/  IMAD.MOV.U32 R2, RZ, RZ, R21 ;  /* 0x000000ffff027224 */ /* 0x000fe200078e0015 */
[----:B------:R-:W-:Y:S01]  /*4620*/  PRMT R26, R5, 0x5410, R6 ;  /* 0x00005410051a7816 */ /* 0x000fe20000000006 */
[----:B------:R-:W-:Y:S01]  /*4630*/  IMAD.MOV.U32 R5, RZ, RZ, R11 ;  /* 0x000000ffff057224 */ /* 0x000fe200078e000b */
[----:B------:R-:W-:Y:S01]  /*4640*/  MOV R6, R10 ;  /* 0x0000000a00067202 */ /* 0x000fe20000000f00 */
        /* <DEDUP_REMOVED lines=19> */
[----:B------:R-:W-:Y:S01]  /*4780*/  PRMT R55, R6, 0x7610, R55 ;  /* 0x0000761006377816 */ /* 0x000fe20000000037 */
[----:B------:R-:W-:Y:S01]  /*4790*/  CS2R R72, SRZ ;  /* 0x0000000000487805 */ /* 0x000fe2000001ff00 */
        /* <DEDUP_REMOVED lines=27> */
.L_x_1159:
[----:B------:R-:W-:Y:S05]  /*4950*/  BSYNC B0 ;  /* 0x0000000000007941 */ /* 0x000fea0003800000 */
.L_x_1158:
[----:B-1---5:R-:W-:Y:S01]  /*4960*/  MOV R2, R33 ;  /* 0x0000002100027202 */ /* 0x022fe20000000f00 */
[----:B------:R-:W-:Y:S01]  /*4970*/  IMAD.MOV.U32 R6, RZ, RZ, R34 ;  /* 0x000000ffff067224 */ /* 0x000fe200078e0022 */
[----:B------:R-:W-:Y:S01]  /*4980*/  IADD3 R85, -R86, c[0x0][0x1d4], RZ ;  /* 0x0000750056557a10 */ /* 0x000fe20007ffe1ff */
[----:B------:R-:W-:Y:S01]  /*4990*/  IMAD.MOV.U32 R5, RZ, RZ, R35 ;  /* 0x000000ffff057224 */ /* 0x000fe200078e0023 */
[----:B------:R1:W2:Y:S01]  /*49a0*/  SHFL.IDX PT, R89, R99, RZ, 0x181f ;  /* 0x00181fff63597589 */ /* 0x0002a200000e0000 */
[----:B------:R-:W-:Y:S01]  /*49b0*/  IMAD.MOV.U32 R3, RZ, RZ, R32 ;  /* 0x000000ffff037224 */ /* 0x000fe200078e0020 */
[----:B------:R-:W-:Y:S02]  /*49c0*/  BSSY B1, `(.L_x_1160) ;  /* 0x000010b000017945 */ /* 0x000fe40003800000 */
[----:B------:R-:W-:Y:S01]  /*49d0*/  PRMT R45, R5, 0x5410, R6 ;  /* 0x00005410052d7816 */ /* 0x000fe20000000006 */
[----:B------:R-:W-:Y:S01]  /*49e0*/  IMAD.MOV.U32 R6, RZ, RZ, R30 ;  /* 0x000000ffff067224 */ /* 0x000fe200078e001e */
[----:B------:R-:W-:Y:S01]  /*49f0*/  PRMT R44, R2, 0x5410, R3 ;  /* 0x00005410022c7816 */ /* 0x000fe20000000003 */
[----:B------:R-:W-:Y:S01]  /*4a00*/  IMAD.MOV.U32 R5, RZ, RZ, R31 ;  /* 0x000000ffff057224 */ /* 0x000fe200078e001f */
[----:B------:R-:W-:Y:S01]  /*4a10*/  MOV R3, R28 ;  /* 0x0000001c00037202 */ /* 0x000fe20000000f00 */
[----:B------:R1:W3:Y:S01]  /*4a20*/  SHFL.IDX PT, R88, R100, RZ, 0x181f ;  /* 0x00181fff64587589 */ /* 0x0002e200000e0000 */
[----:B------:R-:W-:Y:S02]  /*4a30*/  IMAD.MOV.U32 R2, RZ, RZ, R29 ;  /* 0x000000ffff027224 */ /* 0x000fe400078e001d */
[----:B------:R-:W-:Y:S01]  /*4a40*/  PRMT R42, R5, 0x5410, R6 ;  /* 0x00005410052a7816 */ /* 0x000fe20000000006 */
[----:B------:R-:W-:Y:S01]  /*4a50*/  IMAD.MOV.U32 R6, RZ, RZ, R78 ;  /* 0x000000ffff067224 */ /* 0x000fe200078e004e */
[----:B------:R-:W-:Y:S02]  /*4a60*/  MOV R5, R79 ;  /* 0x0000004f00057202 */ /* 0x000fe40000000f00 */
        /* <DEDUP_REMOVED lines=8> */
[----:B------:R-:W-:Y:S02]  /*4af0*/  MOV R2, R73 ;  /* 0x0000004900027202 */ /* 0x000fe40000000f00 */
[----:B------:R-:W-:Y:S02]  /*4b00*/  PRMT R80, R5, 0x5410, R6 ;  /* 0x0000541005507816 */ /* 0x000fe40000000006 */
[----:B------:R-:W-:Y:S01]  /*4b10*/  PRMT R63, R3, 0x5410, R2 ;  /* 0x00005410033f7816 */ /* 0x000fe20000000002 */
[----:B------:R-:W-:-:S05]  /*4b20*/  @P4 BRA `(.L_x_1161) ;  /* 0x00000f4000004947 */ /* 0x000fca0003800000 */
[----:B--2---:R-:W-:Y:S01]  /*4b30*/  ISETP.GE.AND P0, PT, R24, c[0x0][0x1d4], PT ;  /* 0x0000750018007a0c */ /* 0x004fe20003f06270 */
[----:B------:R-:W-:Y:S01]  /*4b40*/  @!UPT UIADD3 URZ, URZ, URZ, URZ ;  /* 0x0000003f3f3ff290 */ /* 0x000fe2000fffe03f */
[----:B------:R-:W-:Y:S11]  /*4b50*/  BSSY B0, `(.L_x_1162) ;  /* 0x0000078000007945 */ /* 0x000ff60003800000 */
[----:B------:R-:W-:-:S05]  /*4b60*/  @P0 BRA `(.L_x_1163) ;  /* 0x0000076000000947 */ /* 0x000fca0003800000 */
[----:B------:R-:W-:Y:S01]  /*4b70*/  SEL R2, R86, R85, !P1 ;  /* 0x0000005556027207 */ /* 0x000fe20004800000 */
[----:B------:R-:W2:Y:S01]  /*4b80*/  LDS.128 R64, [R152+0xa080] ;  /* 0x00a0800098407984 */ /* 0x000ea20000000c00 */
        /* <DEDUP_REMOVED lines=9> */
[----:B------:R-:W-:Y:S02]  /*4c20*/  @!P0 SHF.R.U64 R5, R8, 0x10, R9 ;  /* 0x0000001008058819 */ /* 0x000fe40000001209 */
[----:B------:R-:W-:Y:S02]  /*4c30*/  SHF.R.S32.HI R2, RZ, 0x3, R3 ;  /* 0x00000003ff027819 */ /* 0x000fe40000011403 */
[----:B------:R-:W-:Y:S02]  /*4c40*/  LOP3.LUT R3, R119, 0x38, R90, 0xf8, !PT ;  /* 0x0000003877037812 */ /* 0x000fe400078ef85a */
[----:B------:R-:W-:Y:S01]  /*4c50*/  @!P0 PRMT R48, R52, 0x5410, R6 ;  /* 0x0000541034308816 */ /* 0x000fe20000000006 */
[----:B------:R-:W-:Y:S01]  /*4c60*/  IMAD R2, R2, 0xc00, R7 ;  /* 0x00000c0002027824 */ /* 0x000fe200078e0207 */
[----:B------:R-:W-:Y:S02]  /*4c70*/  LOP3.LUT R3, R3, R158, RZ, 0x3c, !PT ;  /* 0x0000009e03037212 */ /* 0x000fe400078e3cff */
[----:B------:R-:W-:Y:S02]  /*4c80*/  @!P0 PRMT R47, R52, 0x5432, R47 ;  /* 0x00005432342f8816 */ /* 0x000fe4000000002f */
[----:B------:R-:W-:Y:S01]  /*4c90*/  @!P0 SHF.R.U32.HI R49, RZ, 0x10, R51 ;  /* 0x00000010ff318819 */ /* 0x000fe20000011633 */
[----:B------:R-:W-:Y:S01]  /*4ca0*/  IMAD.IADD R2, R2, 0x1, R3 ;  /* 0x0000000102027824 */ /* 0x000fe200078e0203 */
[--C-:B------:R-:W-:Y:S02]  /*4cb0*/  @!P0 SHF.R.U32.HI R8, RZ, 0x10, R11.reuse ;  /* 0x00000010ff088819 */ /* 0x100fe4000001160b */
[----:B------:R-:W-:Y:S01]  /*4cc0*/  @!P0 SHF.R.U64 R3, R10, 0x10, R11 ;  /* 0x000000100a038819 */ /* 0x000fe2000000120b */
[----:B------:R-:W-:Y:S01]  /*4cd0*/  IMAD.SHL.U32 R2, R2, 0x2, RZ ;  /* 0x0000000202027824 */ /* 0x000fe200078e00ff */
[----:B------:R-:W-:Y:S01]  /*4ce0*/  @!P0 SHF.R.U64 R50, R50, 0x10, R51 ;  /* 0x0000001032328819 */ /* 0x000fe20000001233 */
[----:B------:R-:W-:Y:S01]  /*4cf0*/  @!P0 IMAD.U32 R10, R48, 0x10000, RZ ;  /* 0x00010000300a8824 */ /* 0x000fe200078e00ff */
[----:B------:R-:W-:Y:S01]  /*4d00*/  @!P0 PRMT R53, R53, 0x5410, R49 ;  /* 0x0000541035358816 */ /* 0x000fe20000000031 */
[----:B--2---:R-:W-:Y:S01]  /*4d10*/  @!P0 IMAD.U32 R11, R64, 0x10000, RZ ;  /* 0x00010000400b8824 */ /* 0x004fe200078e00ff */
[----:B------:R2:W4:Y:S01]  /*4d20*/  LDS.128 R16, [R2+0xa080] ;  /* 0x00a0800002107984 */ /* 0x0005220000000c00 */
[----:B------:R-:W-:Y:S01]  /*4d30*/  @!P0 IMAD.U32 R49, R47, 0x10000, RZ ;  /* 0x000100002f318824 */ /* 0x000fe200078e00ff */
[----:B------:R-:W-:Y:S01]  /*4d40*/  @!P0 PRMT R55, R55, 0x5410, R50 ;  /* 0x0000541037378816 */ /* 0x000fe20000000032 */
[----:B------:R-:W-:Y:S01]  /*4d50*/  @!P0 IMAD.U32 R57, R53, 0x10000, RZ ;  /* 0x0001000035398824 */ /* 0x000fe200078e00ff */
[----:B------:R-:W-:Y:S01]  /*4d60*/  @!P0 SHF.L.U32 R50, R65, 0x10, RZ ;  /* 0x0000001041328819 */ /* 0x000fe200000006ff */
[----:B------:R-:W-:Y:S01]  /*4d70*/  @!P0 IMAD.U32 R58, R67, 0x10000, RZ ;  /* 0x00010000433a8824 */ /* 0x000fe200078e00ff */
[----:B------:R-:W-:Y:S02]  /*4d80*/  @!P0 LOP3.LUT R59, R53, 0xffff0000, RZ, 0xc0, !PT ;  /* 0xffff0000353b8812 */ /* 0x000fe400078ec0ff */
[----:B------:R-:W-:Y:S02]  /*4d90*/  @!P0 LOP3.LUT R60, R67, 0xffff0000, RZ, 0xc0, !PT ;  /* 0xffff0000433c8812 */ /* 0x000fe400078ec0ff */
[----:B------:R-:W-:Y:S02]  /*4da0*/  @!P0 LOP3.LUT R56, R66, 0xffff0000, RZ, 0xc0, !PT ;  /* 0xffff000042388812 */ /* 0x000fe400078ec0ff */
[----:B--2---:R-:W-:Y:S02]  /*4db0*/  @!P0 SHF.R.U32.HI R2, RZ, 0x10, R9 ;  /* 0x00000010ff028819 */ /* 0x004fe40000011609 */
[C---:B------:R-:W-:Y:S02]  /*4dc0*/  @!P0 PRMT R9, R13.reuse, 0x5432, R5 ;  /* 0x000054320d098816 */ /* 0x040fe40000000005 */
[----:B------:R-:W-:Y:S02]  /*4dd0*/  @!P0 PRMT R6, R13, 0x5410, R2 ;  /* 0x000054100d068816 */ /* 0x000fe40000000002 */
[C---:B------:R-:W-:Y:S01]  /*4de0*/  @!P0 PRMT R13, R14.reuse, 0x5410, R8 ;  /* 0x000054100e0d8816 */ /* 0x040fe20000000008 */
[C---:B------:R-:W-:Y:S01]  /*4df0*/  @!P0 IMAD.U32 R5, R9.reuse, 0x10000, RZ ;  /* 0x0001000009058824 */ /* 0x040fe200078e00ff */
[----:B------:R-:W-:Y:S01]  /*4e00*/  @!P0 PRMT R14, R14, 0x5432, R3 ;  /* 0x000054320e0e8816 */ /* 0x000fe20000000003 */
[----:B------:R-:W-:Y:S01]  /*4e10*/  @!P0 IMAD.U32 R8, R6, 0x10000, RZ ;  /* 0x0001000006088824 */ /* 0x000fe200078e00ff */
[----:B------:R-:W-:Y:S01]  /*4e20*/  @!P0 LOP3.LUT R9, R9, 0xffff0000, RZ, 0xc0, !PT ;  /* 0xffff000009098812 */ /* 0x000fe200078ec0ff */
[----:B----4-:R-:W-:Y:S01]  /*4e30*/  @!P0 IMAD.U32 R3, R17, 0x10000, RZ ;  /* 0x0001000011038824 */ /* 0x010fe200078e00ff */
[----:B------:R-:W-:Y:S03]  /*4e40*/  @!P0 SHF.L.U32 R2, R16, 0x10, RZ ;  /* 0x0000001010028819 */ /* 0x000fe600000006ff */
[----:B------:R-:W-:Y:S02]  /*4e50*/  @!P0 FMUL.FTZ R52, R3, R49 ;  /* 0x0000003103348220 */ /* 0x000fe40000410000 */
[C---:B------:R-:W-:Y:S02]  /*4e60*/  @!P0 FMUL.FTZ R51, R2.reuse, R10 ;  /* 0x0000000a02338220 */ /* 0x040fe40000410000 */
[-C--:B------:R-:W-:Y:S02]  /*4e70*/  @!P0 FMUL.FTZ R2, R2, R5.reuse ;  /* 0x0000000502028220 */ /* 0x080fe40000410000 */
[----:B------:R-:W-:Y:S01]  /*4e80*/  @!P0 FFMA.FTZ R98, R11, R5, -R51 ;  /* 0x000000050b628223 */ /* 0x000fe20000010833 */
[----:B------:R-:W-:Y:S01]  /*4e90*/  @!P0 LOP3.LUT R51, R47, 0xffff0000, RZ, 0xc0, !PT ;  /* 0xffff00002f338812 */ /* 0x000fe200078ec0ff */
[-C--:B------:R-:W-:Y:S01]  /*4ea0*/  @!P0 FMUL.FTZ R5, R3, R8.reuse ;  /* 0x0000000803058220 */ /* 0x080fe20000410000 */
[----:B------:R-:W-:Y:S01]  /*4eb0*/  @!P0 LOP3.LUT R3, R17, 0xffff0000, RZ, 0xc0, !PT ;  /* 0xffff000011038812 */ /* 0x000fe200078ec0ff */
[----:B------:R-:W-:Y:S01]  /*4ec0*/  @!P0 FFMA.FTZ R2, R10, R11, R2 ;  /* 0x0000000b0a028223 */ /* 0x000fe20000010002 */
[----:B------:R-:W-:Y:S01]  /*4ed0*/  @!P0 LOP3.LUT R10, R6, 0xffff0000, RZ, 0xc0, !PT ;  /* 0xffff0000060a8812 */ /* 0x000fe200078ec0ff */
[----:B------:R-:W-:Y:S01]  /*4ee0*/  @!P0 FFMA.FTZ R97, R50, R8, -R52 ;  /* 0x0000000832618223 */ /* 0x000fe20000010834 */
[----:B------:R-:W-:Y:S01]  /*4ef0*/  @!P0 LOP3.LUT R52, R65, 0xffff0000, RZ, 0xc0, !PT ;  /* 0xffff000041348812 */ /* 0x000fe200078ec0ff */
[C---:B------:R-:W-:Y:S01]  /*4f00*/  @!P0 FMUL.FTZ R11, R3.reuse, R51 ;  /* 0x00000033030b8220 */ /* 0x040fe20000410000 */
[----:B------:R-:W-:Y:S01]  /*4f10*/  @!P0 LOP3.LUT R47, R48, 0xffff0000, RZ, 0xc0, !PT ;  /* 0xffff0000302f8812 */ /* 0x000fe200078ec0ff */
[-C--:B------:R-:W-:Y:S01]  /*4f20*/  @!P0 FMUL.FTZ R6, R3, R10.reuse ;  /* 0x0000000a03068220 */ /* 0x080fe20000410000 */
[----:B------:R-:W-:Y:S01]  /*4f30*/  @!P0 LOP3.LUT R8, R16, 0xffff0000, RZ, 0xc0, !PT ;  /* 0xffff000010088812 */ /* 0x000fe200078ec0ff */
[----:B------:R-:W-:Y:S01]  /*4f40*/  @!P0 FFMA.FTZ R96, R52, R10, -R11 ;  /* 0x0000000a34608223 */ /* 0x000fe2000001080b */
[----:B------:R-:W-:Y:S01]  /*4f50*/  @!P0 LOP3.LUT R48, R64, 0xffff0000, RZ, 0xc0, !PT ;  /* 0xffff000040308812 */ /* 0x000fe200078ec0ff */
[C---:B------:R-:W-:Y:S01]  /*4f60*/  @!P0 IMAD.U32 R10, R19.reuse, 0x10000, RZ ;  /* 0x00010000130a8824 */ /* 0x040fe200078e00ff */
[----:B------:R-:W-:Y:S01]  /*4f70*/  @!P0 LOP3.LUT R11, R19, 0xffff0000, RZ, 0xc0, !PT ;  /* 0xffff0000130b8812 */ /* 0x000fe200078ec0ff */
[C---:B------:R-:W-:Y:S02]  /*4f80*/  @!P0 FMUL.FTZ R54, R8.reuse, R47 ;  /* 0x0000002f08368220 */ /* 0x040fe40000410000 */
[-C--:B------:R-:W-:Y:S01]  /*4f90*/  @!P0 FMUL.FTZ R3, R8, R9.reuse ;  /* 0x0000000908038220 */ /* 0x080fe20000410000 */
[C---:B------:R-:W-:Y:S01]  /*4fa0*/  @!P0 LOP3.LUT R8, R13.reuse, 0xffff0000, RZ, 0xc0, !PT ;  /* 0xffff00000d088812 */ /* 0x040fe200078ec0ff */
[----:B------:R-:W-:Y:S01]  /*4fb0*/  @!P0 FFMA.FTZ R95, R48, R9, -R54 ;  /* 0x00000009305f8223 */ /* 0x000fe20000010836 */
[----:B------:R-:W-:Y:S01]  /*4fc0*/  @!P0 SHF.L.U32 R54, R66, 0x10, RZ ;  /* 0x0000001042368819 */ /* 0x000fe200000006ff */
[----:B------:R-:W-:Y:S02]  /*4fd0*/  @!P0 IMAD.U32 R9, R13, 0x10000, RZ ;  /* 0x000100000d098824 */ /* 0x000fe400078e00ff */
[----:B------:R-:W-:Y:S02]  /*4fe0*/  @!P0 FMUL.FTZ R13, R10, R57 ;  /* 0x000000390a0d8220 */ /* 0x000fe40000410000 */
[C---:B------:R-:W-:Y:S02]  /*4ff0*/  @!P0 FMUL.FTZ R53, R11.reuse, R59 ;  /* 0x0000003b0b358220 */ /* 0x040fe40000410000 */
[-C--:B------:R-:W-:Y:S02]  /*5000*/  @!P0 FFMA.FTZ R94, R58, R9.reuse, -R13 ;  /* 0x000000093a5e8223 */ /* 0x080fe4000001080d */
[-C--:B------:R-:W-:Y:S02]  /*5010*/  @!P0 FMUL.FTZ R11, R11, R8.reuse ;  /* 0x000000080b0b8220 */ /* 0x080fe40000410000 */
[----:B------:R-:W-:Y:S02]  /*5020*/  @!P0 FFMA.FTZ R93, R60, R8, -R53 ;  /* 0x000000083c5d8223 */ /* 0x000fe40000010835 */
[C---:B------:R-:W-:Y:S01]  /*5030*/  @!P0 IMAD.U32 R53, R55.reuse, 0x10000, RZ ;  /* 0x0001000037358824 */ /* 0x040fe200078e00ff */
[----:B------:R-:W-:Y:S01]  /*5040*/  @!P0 LOP3.LUT R55, R55, 0xffff0000, RZ, 0xc0, !PT ;  /* 0xffff000037378812 */ /* 0x000fe200078ec0ff */
[----:B------:R-:W-:Y:S02]  /*5050*/  @!P0 IMAD.U32 R8, R18, 0x10000, RZ ;  /* 0x0001000012088824 */ /* 0x000fe400078e00ff */
[C---:B------:R-:W-:Y:S01]  /*5060*/  @!P0 IMAD.U32 R13, R14.reuse, 0x10000, RZ ;  /* 0x000100000e0d8824 */ /* 0x040fe200078e00ff */
[----:B------:R-:W-:Y:S01]  /*5070*/  @!P0 LOP3.LUT R14, R14, 0xffff0000, RZ, 0xc0, !PT ;  /* 0xffff00000e0e8812 */ /* 0x000fe200078ec0ff */
[----:B------:R-:W-:Y:S01]  /*5080*/  @!P0 FMUL.FTZ R10, R10, R9 ;  /* 0x000000090a0a8220 */ /* 0x000fe20000410000 */
[----:B------:R-:W-:Y:S01]  /*5090*/  @!P0 LOP3.LUT R9, R18, 0xffff0000, RZ, 0xc0, !PT ;  /* 0xffff000012098812 */ /* 0x000fe200078ec0ff */
[----:B------:R-:W-:Y:S01]  /*50a0*/  @!P0 FFMA.FTZ R3, R47, R48, R3 ;  /* 0x000000302f038223 */ /* 0x000fe20000010003 */
[----:B------:R-:W-:Y:S01]  /*50b0*/  @!P0 F2FP.BF16.PACK_AB R47, R95, R98 ;  /* 0x000000625f2f823e */ /* 0x000fe200000010ff */
[----:B------:R-:W-:Y:S01]  /*50c0*/  @!P0 FMUL.FTZ R91, R8, R53 ;  /* 0x00000035085b8220 */ /* 0x000fe20000410000 */
[----:B------:R-:W-:Y:S01]  /*50d0*/  @!P0 F2FP.BF16.PACK_AB R48, R96, R97 ;  /* 0x000000616030823e */ /* 0x000fe200000010ff */
[----:B------:R-:W-:Y:S01]  /*50e0*/  @!P0 FMUL.FTZ R8, R8, R13 ;  /* 0x0000000d08088220 */ /* 0x000fe20000410000 */
[----:B------:R-:W-:Y:S01]  /*50f0*/  @!P0 F2FP.BF16.PACK_AB R2, R3, R2 ;  /* 0x000000020302823e */ /* 0x000fe200000010ff */
[----:B------:R-:W-:Y:S01]  /*5100*/  @!P0 FFMA.FTZ R5, R49, R50, R5 ;  /* 0x0000003231058223 */ /* 0x000fe20000010005 */
[----:B------:R-:W-:Y:S01]  /*5110*/  @!P0 MOV R65, R48 ;  /* 0x0000003000418202 */ /* 0x000fe20000000f00 */
[C---:B------:R-:W-:Y:S02]  /*5120*/  @!P0 FMUL.FTZ R92, R9.reuse, R55 ;  /* 0x00000037095c8220 */ /* 0x040fe40000410000 */
[----:B------:R-:W-:Y:S02]  /*5130*/  @!P0 FMUL.FTZ R9, R9, R14 ;  /* 0x0000000e09098220 */ /* 0x000fe40000410000 */
[----:B------:R-:W-:Y:S02]  /*5140*/  @!P0 FFMA.FTZ R6, R51, R52, R6 ;  /* 0x0000003433068223 */ /* 0x000fe40000010006 */
[----:B------:R-:W-:Y:S02]  /*5150*/  @!P0 FFMA.FTZ R8, R53, R54, R8 ;  /* 0x0000003635088223 */ /* 0x000fe40000010008 */
[----:B------:R-:W-:Y:S01]  /*5160*/  @!P0 FFMA.FTZ R9, R55, R56, R9 ;  /* 0x0000003837098223 */ /* 0x000fe20000010009 */
[----:B------:R-:W-:Y:S01]  /*5170*/  @!P0 F2FP.BF16.PACK_AB R5, R6, R5 ;  /* 0x000000050605823e */ /* 0x000fe200000010ff */
[----:B------:R-:W-:Y:S02]  /*5180*/  @!P0 FFMA.FTZ R10, R57, R58, R10 ;  /* 0x0000003a390a8223 */ /* 0x000fe4000001000a */
[----:B------:R-:W-:Y:S01]  /*5190*/  @!P0 FFMA.FTZ R91, R54, R13, -R91 ;  /* 0x0000000d365b8223 */ /* 0x000fe2000001085b */
[----:B------:R-:W-:Y:S01]  /*51a0*/  @!P0 MOV R17, R5 ;  /* 0x0000000500118202 */ /* 0x000fe20000000f00 */
[----:B------:R-:W-:Y:S01]  /*51b0*/  @!P0 FFMA.FTZ R92, R56, R14, -R92 ;  /* 0x0000000e385c8223 */ /* 0x000fe2000001085c */
[----:B------:R-:W-:Y:S01]  /*51c0*/  @!P0 F2FP.BF16.PACK_AB R14, R93, R94 ;  /* 0x0000005e5d0e823e */ /* 0x000fe200000010ff */
[----:B------:R-:W-:Y:S01]  /*51d0*/  @!P0 FFMA.FTZ R11, R59, R60, R11 ;  /* 0x0000003c3b0b8223 */ /* 0x000fe2000001000b */
[----:B------:R-:W-:Y:S01]  /*51e0*/  @!P0 F2FP.BF16.PACK_AB R8, R9, R8 ;  /* 0x000000080908823e */ /* 0x000fe200000010ff */
[----:B------:R-:W-:Y:S01]  /*51f0*/  @!P0 IMAD.MOV.U32 R64, RZ, RZ, R47 ;  /* 0x000000ffff408224 */ /* 0x000fe200078e002f */
[----:B------:R-:W-:Y:S01]  /*5200*/  @!P0 F2FP.BF16.PACK_AB R13, R92, R91 ;  /* 0x0000005b5c0d823e */ /* 0x000fe200000010ff */
[----:B------:R-:W-:Y:S01]  /*5210*/  @!P0 IMAD.MOV.U32 R67, RZ, RZ, R14 ;  /* 0x000000ffff438224 */ /* 0x000fe200078e000e */
[----:B------:R-:W-:Y:S01]  /*5220*/  @!P0 F2FP.BF16.PACK_AB R10, R11, R10 ;  /* 0x0000000a0b0a823e */ /* 0x000fe200000010ff */
[----:B------:R-:W-:Y:S02]  /*5230*/  @!P0 IMAD.MOV.U32 R16, RZ, RZ, R2 ;  /* 0x000000ffff108224 */ /* 0x000fe400078e0002 */
[----:B------:R-:W-:Y:S02]  /*5240*/  @!P0 IMAD.MOV.U32 R66, RZ, RZ, R13 ;  /* 0x000000ffff428224 */ /* 0x000fe400078e000d */
[----:B------:R-:W-:Y:S02]  /*5250*/  @!P0 IMAD.MOV.U32 R18, RZ, RZ, R8 ;  /* 0x000000ffff128224 */ /* 0x000fe400078e0008 */
[----:B------:R-:W-:Y:S01]  /*5260*/  @!P0 IMAD.MOV.U32 R19, RZ, RZ, R10 ;  /* 0x000000ffff138224 */ /* 0x000fe200078e000a */
[C---:B---3--:R-:W-:Y:S04]  /*5270*/  LEA R2, P0, R113.reuse, R88, 0x1 ;  /* 0x0000005871027211 */ /* 0x048fe800078008ff */
[----:B------:R-:W-:Y:S02]  /*5280*/  LEA.HI.X R3, R113, R89, R133, 0x1, P0 ;  /* 0x0000005971037211 */ /* 0x000fe400000f0c85 */
[C---:B------:R-:W-:Y:S03]  /*5290*/  ISETP.GE.AND P0, PT, R90.reuse, c[0x0][0x1d4], PT ;  /* 0x000075005a007a0c */ /* 0x040fe60003f06270 */
[----:B------:R2:W-:Y:S10]  /*52a0*/  ST.E.128 [R2.64], R64 ;  /* 0x0000004002007985 */ /* 0x0005f4000c101d0e */
[----:B------:R-:W-:Y:S05]  /*52b0*/  @!P0 IMAD.WIDE R8, R90, 0x2, R88 ;  /* 0x000000025a088825 */ /* 0x000fea00078e0258 */
[----:B------:R2:W-:Y:S02]  /*52c0*/  @!P0 ST.E.128 [R8.64], R16 ;  /* 0x0000001008008985 */ /* 0x0005e4000c101d0e */
.L_x_1163:
[----:B------:R-:W-:Y:S05]  /*52d0*/  BSYNC B0 ;  /* 0x0000000000007941 */ /* 0x000fea0003800000 */
.L_x_1162:
[----:B------:R-:W-:Y:S11]  /*52e0*/  ISETP.GE.AND P0, PT, R36, c[0x0][0x1d4], PT ;  /* 0x0000750024007a0c */ /* 0x000ff60003f06270 */
[----:B------:R-:W-:Y:S02]  /*52f0*/  @!UPT UIADD3 URZ, URZ, URZ, URZ ;  /* 0x0000003f3f3ff290 */ /* 0x000fe4000fffe03f */
[----:B------:R-:W-:-:S05]  /*5300*/  @P0 BRA `(.L_x_1161) ;  /* 0x0000076000000947 */ /* 0x000fca0003800000 */
[----:B--2---:R-:W-:Y:S01]  /*5310*/  SEL R2, R86, R85, !P2 ;  /* 0x0000005556027207 */ /* 0x004fe20005000000 */
        /* <DEDUP_REMOVED lines=16> */
[----:B------:R-:W-:Y:S02]  /*5420*/  @!P0 SHF.R.U32.HI R8, RZ, 0x10, R23 ;  /* 0x00000010ff088819 */ /* 0x000fe40000011617 */
[----:B------:R-:W-:Y:S01]  /*5430*/  @!P0 PRMT R9, R15, 0x5432, R5 ;  /* 0x000054320f098816 */ /* 0x000fe20000000005 */
[----:B------:R-:W-:Y:S01]  /*5440*/  IMAD.IADD R2, R2, 0x1, R3 ;  /* 0x0000000102027824 */ /* 0x000fe200078e0203 */
[----:B------:R-:W-:Y:S02]  /*5450*/  @!P0 SHF.R.U64 R3, R22, 0x10, R23 ;  /* 0x0000001016038819 */ /* 0x000fe40000001217 */
[----:B------:R-:W-:Y:S01]  /*5460*/  @!P0 PRMT R23, R61, 0x5432, R10 ;  /* 0x000054323d178816 */ /* 0x000fe2000000000a */
[----:B------:R-:W-:Y:S01]  /*5470*/  IMAD.SHL.U32 R2, R2, 0x2, RZ ;  /* 0x0000000202027824 */ /* 0x000fe200078e00ff */
[--C-:B------:R-:W-:Y:S01]  /*5480*/  @!P0 SHF.R.U32.HI R13, RZ, 0x10, R71.reuse ;  /* 0x00000010ff0d8819 */ /* 0x100fe20000011647 */
[----:B------:R-:W-:Y:S01]  /*5490*/  @!P0 IMAD.U32 R10, R20, 0x10000, RZ ;  /* 0x00010000140a8824 */ /* 0x000fe200078e00ff */
[----:B------:R-:W-:Y:S01]  /*54a0*/  @!P0 SHF.R.U64 R11, R70, 0x10, R71 ;  /* 0x00000010460b8819 */ /* 0x000fe20000001247 */
[----:B------:R-:W-:Y:S01]  /*54b0*/  @!P0 IMAD.U32 R5, R9, 0x10000, RZ ;  /* 0x0001000009058824 */ /* 0x000fe200078e00ff */
[----:B------:R4:W5:Y:S01]  /*54c0*/  LDS.128 R16, [R2+0xa080] ;  /* 0x00a0800002107984 */ /* 0x0009620000000c00 */
[----:B--2---:R-:W-:Y:S01]  /*54d0*/  @!P0 IMAD.U32 R52, R59, 0x10000, RZ ;  /* 0x000100003b348824 */ /* 0x004fe200078e00ff */
[----:B------:R-:W-:Y:S02]  /*54e0*/  @!P0 PRMT R47, R62, 0x5410, R13 ;  /* 0x000054103e2f8816 */ /* 0x000fe4000000000d */
[----:B------:R-:W-:Y:S02]  /*54f0*/  @!P0 PRMT R13, R26, 0x5410, R8 ;  /* 0x000054101a0d8816 */ /* 0x000fe40000000008 */
[----:B------:R-:W-:Y:S01]  /*5500*/  @!P0 PRMT R49, R62, 0x5432, R11 ;  /* 0x000054323e318816 */ /* 0x000fe2000000000b */
[----:B------:R-:W-:Y:S01]  /*5510*/  @!P0 IMAD.U32 R11, R56, 0x10000, RZ ;  /* 0x00010000380b8824 */ /* 0x000fe200078e00ff */
[----:B------:R-:W-:Y:S01]  /*5520*/  @!P0 PRMT R14, R26, 0x5432, R3 ;  /* 0x000054321a0e8816 */ /* 0x000fe20000000003 */
[----:B------:R-:W-:Y:S01]  /*5530*/  @!P0 IMAD.U32 R51, R47, 0x10000, RZ ;  /* 0x000100002f338824 */ /* 0x000fe200078e00ff */
[----:B------:R-:W-:Y:S02]  /*5540*/  @!P0 SHF.L.U32 R22, R57, 0x10, RZ ;  /* 0x0000001039168819 */ /* 0x000fe400000006ff */
[----:B------:R-:W-:Y:S02]  /*5550*/  @!P0 LOP3.LUT R9, R9, 0xffff0000, RZ, 0xc0, !PT ;  /* 0xffff000009098812 */ /* 0x000fe400078ec0ff */
[----:B------:R-:W-:Y:S02]  /*5560*/  @!P0 LOP3.LUT R53, R47, 0xffff0000, RZ, 0xc0, !PT ;  /* 0xffff00002f358812 */ /* 0x000fe400078ec0ff */
[----:B------:R-:W-:Y:S02]  /*5570*/  @!P0 LOP3.LUT R54, R59, 0xffff0000, RZ, 0xc0, !PT ;  /* 0xffff00003b368812 */ /* 0x000fe400078ec0ff */
[----:B------:R-:W-:Y:S02]  /*5580*/  @!P0 LOP3.LUT R50, R58, 0xffff0000, RZ, 0xc0, !PT ;  /* 0xffff00003a328812 */ /* 0x000fe400078ec0ff */
[----:B----4-:R-:W-:Y:S01]  /*5590*/  @!P0 SHF.R.U32.HI R2, RZ, 0x10, R21 ;  /* 0x00000010ff028819 */ /* 0x010fe20000011615 */
[C---:B------:R-:W-:Y:S01]  /*55a0*/  @!P0 IMAD.U32 R21, R23.reuse, 0x10000, RZ ;  /* 0x0001000017158824 */ /* 0x040fe200078e00ff */
[----:B------:R-:W-:Y:S02]  /*55b0*/  @!P0 LOP3.LUT R23, R23, 0xffff0000, RZ, 0xc0, !PT ;  /* 0xffff000017178812 */ /* 0x000fe400078ec0ff */
[----:B------:R-:W-:Y:S05]  /*55c0*/  @!P0 PRMT R6, R15, 0x5410, R2 ;  /* 0x000054100f068816 */ /* 0x000fea0000000002 */
[----:B------:R-:W-:Y:S02]  /*55d0*/  @!P0 IMAD.U32 R8, R6, 0x10000, RZ ;  /* 0x0001000006088824 */ /* 0x000fe400078e00ff */
[----:B-----5:R-:W-:Y:S01]  /*55e0*/  @!P0 IMAD.U32 R3, R17, 0x10000, RZ ;  /* 0x0001000011038824 */ /* 0x020fe200078e00ff */
        /* <DEDUP_REMOVED lines=17> */
[C---:B------:R-:W-:Y:S01]  /*5700*/  @!P0 LOP3.LUT R11, R19.reuse, 0xffff0000, RZ, 0xc0, !PT ;  /* 0xffff0000130b8812 */ /* 0x040fe200078ec0ff */
[C---:B------:R-:W-:Y:S02]  /*5710*/  @!P0 FMUL.FTZ R48, R8.reuse, R15 ;  /* 0x0000000f08308220 */ /* 0x040fe40000410000 */
[----:B------:R-:W-:Y:S02]  /*5720*/  @!P0 IMAD.U32 R10, R19, 0x10000, RZ ;  /* 0x00010000130a8824 */ /* 0x000fe400078e00ff */
        /* <DEDUP_REMOVED lines=52> */
.L_x_1161:
[----:B--2---:R-:W-:Y:S05]  /*5a70*/  BSYNC B1 ;  /* 0x0000000000017941 */ /* 0x004fea0003800000 */
.L_x_1160:
[----:B------:R2:W4:Y:S04]  /*5a80*/  SHFL.IDX PT, R57, R99, 0x1, 0x181f ;  /* 0x00381f0063397f89 */ /* 0x00052800000e0000 */
[----:B------:R2:W1:Y:S01]  /*5a90*/  SHFL.IDX PT, R56, R100, 0x1, 0x181f ;  /* 0x00381f0064387f89 */ /* 0x00046200000e0000 */
[----:B------:R-:W-:-:S05]  /*5aa0*/  @P5 BRA `(.L_x_1149) ;  /* 0x0000130000005947 */ /* 0x000fca0003800000 */
[----:B------:R-:W-:Y:S01]  /*5ab0*/  ISETP.GE.AND P0, PT, R24, c[0x0][0x1d4], PT ;  /* 0x0000750018007a0c */ /* 0x000fe20003f06270 */
[----:B------:R-:W-:Y:S01]  /*5ac0*/  @!UPT UIADD3 URZ, URZ, URZ, URZ ;  /* 0x0000003f3f3ff290 */ /* 0x000fe2000fffe03f */
[----:B------:R-:W-:Y:S11]  /*5ad0*/  BSSY B0, `(.L_x_1164) ;  /* 0x0000078000007945 */ /* 0x000ff60003800000 */
[----:B------:R-:W-:-:S05]  /*5ae0*/  @P0 BRA `(.L_x_1165) ;  /* 0x0000076000000947 */ /* 0x000fca0003800000 */
[----:B------:R-:W-:Y:S01]  /*5af0*/  SEL R2, R86, R85, !P1 ;  /* 0x0000005556027207 */ /* 0x000fe20004800000 */
[----:B------:R-:W5:Y:S01]  /*5b00*/  LDS.128 R52, [R151+0xa080] ;  /* 0x00a0800097347984 */ /* 0x000f620000000c00 */
        /* <DEDUP_REMOVED lines=12> */
[----:B------:R-:W-:Y:S01]  /*5bd0*/  @!P0 SHF.R.U64 R14, R74, 0x10, R75 ;  /* 0x000000104a0e8819 */ /* 0x000fe2000000124b */
[----:B------:R-:W-:Y:S01]  /*5be0*/  IMAD R2, R2, 0xc00, R12 ;  /* 0x00000c0002027824 */ /* 0x000fe200078e020c */
[----:B------:R-:W-:Y:S02]  /*5bf0*/  LOP3.LUT R3, R3, R157, RZ, 0x3c, !PT ;  /* 0x0000009d03037212 */ /* 0x000fe400078e3cff */
[----:B------:R-:W-:Y:S02]  /*5c00*/  @!P0 PRMT R20, R63, 0x5410, R6 ;  /* 0x000054103f148816 */ /* 0x000fe40000000006 */
[----:B------:R-:W-:Y:S01]  /*5c10*/  @!P0 PRMT R9, R27, 0x5432, R5 ;  /* 0x000054321b098816 */ /* 0x000fe20000000005 */
[----:B------:R-:W-:Y:S01]  /*5c20*/  IMAD.IADD R2, R2, 0x1, R3 ;  /* 0x0000000102027824 */ /* 0x000fe200078e0203 */
[----:B------:R-:W-:Y:S02]  /*5c30*/  @!P0 SHF.R.U32.HI R3, RZ, 0x10, R29 ;  /* 0x00000010ff038819 */ /* 0x000fe4000001161d */
[----:B------:R-:W-:Y:S01]  /*5c40*/  @!P0 PRMT R15, R63, 0x5432, R10 ;  /* 0x000054323f0f8816 */ /* 0x000fe2000000000a */
[----:B------:R-:W-:Y:S01]  /*5c50*/  IMAD.SHL.U32 R2, R2, 0x2, RZ ;  /* 0x0000000202027824 */ /* 0x000fe200078e00ff */
[----:B------:R-:W-:Y:S01]  /*5c60*/  @!P0 PRMT R6, R27, 0x5410, R3 ;  /* 0x000054101b068816 */ /* 0x000fe20000000003 */
[----:B------:R-:W-:Y:S01]  /*5c70*/  @!P0 IMAD.U32 R10, R20, 0x10000, RZ ;  /* 0x00010000140a8824 */ /* 0x000fe200078e00ff */
[C---:B------:R-:W-:Y:S01]  /*5c80*/  @!P0 PRMT R29, R80.reuse, 0x5432, R14 ;  /* 0x00005432501d8816 */ /* 0x040fe2000000000e */
[----:B------:R-:W-:Y:S01]  /*5c90*/  @!P0 IMAD.U32 R5, R9, 0x10000, RZ ;  /* 0x0001000009058824 */ /* 0x000fe200078e00ff */
[----:B------:R2:W4:Y:S01]  /*5ca0*/  LDS.128 R16, [R2+0xa080] ;  /* 0x00a0800002107984 */ /* 0x0005220000000c00 */
[----:B------:R-:W-:Y:S01]  /*5cb0*/  @!P0 IMAD.U32 R21, R15, 0x10000, RZ ;  /* 0x000100000f158824 */ /* 0x000fe200078e00ff */
[----:B------:R-:W-:Y:S02]  /*5cc0*/  @!P0 SHF.R.U32.HI R11, RZ, 0x10, R75 ;  /* 0x00000010ff0b8819 */ /* 0x000fe4000001164b */
[----:B------:R-:W-:Y:S02]  /*5cd0*/  @!P0 SHF.R.U32.HI R8, RZ, 0x10, R31 ;  /* 0x00000010ff088819 */ /* 0x000fe4000001161f */
[----:B------:R-:W-:Y:S01]  /*5ce0*/  @!P0 PRMT R27, R80, 0x5410, R11 ;  /* 0x00005410501b8816 */ /* 0x000fe2000000000b */
[----:B-----5:R-:W-:Y:S01]  /*5cf0*/  @!P0 IMAD.U32 R11, R52, 0x10000, RZ ;  /* 0x00010000340b8824 */ /* 0x020fe200078e00ff */
[----:B------:R-:W-:Y:S01]  /*5d00*/  @!P0 PRMT R13, R42, 0x5410, R8 ;  /* 0x000054102a0d8816 */ /* 0x000fe20000000008 */
[----:B------:R-:W-:Y:S01]  /*5d10*/  @!P0 IMAD.U32 R8, R6, 0x10000, RZ ;  /* 0x0001000006088824 */ /* 0x000fe200078e00ff */
[----:B------:R-:W-:Y:S02]  /*5d20*/  @!P0 SHF.L.U32 R22, R53, 0x10, RZ ;  /* 0x0000001035168819 */ /* 0x000fe400000006ff */
[----:B------:R-:W-:Y:S02]  /*5d30*/  @!P0 LOP3.LUT R9, R9, 0xffff0000, RZ, 0xc0, !PT ;  /* 0xffff000009098812 */ /* 0x000fe400078ec0ff */
[----:B------:R-:W-:Y:S02]  /*5d40*/  @!P0 LOP3.LUT R47, R27, 0xffff0000, RZ, 0xc0, !PT ;  /* 0xffff00001b2f8812 */ /* 0x000fe400078ec0ff */
[----:B------:R-:W-:Y:S02]  /*5d50*/  @!P0 LOP3.LUT R48, R55, 0xffff0000, RZ, 0xc0, !PT ;  /* 0xffff000037308812 */ /* 0x000fe400078ec0ff */
[----:B--2---:R-:W-:Y:S01]  /*5d60*/  @!P0 SHF.R.U64 R2, R30, 0x10, R31 ;  /* 0x000000101e028819 */ /* 0x004fe2000000121f */
[----:B------:R-:W-:Y:S01]  /*5d70*/  @!P0 IMAD.U32 R31, R27, 0x10000, RZ ;  /* 0x000100001b1f8824 */ /* 0x000fe200078e00ff */
[----:B------:R-:W-:Y:S02]  /*5d80*/  @!P0 LOP3.LUT R30, R54, 0xffff0000, RZ, 0xc0, !PT ;  /* 0xffff0000361e8812 */ /* 0x000fe400078ec0ff */
[----:B------:R-:W-:Y:S01]  /*5d90*/  @!P0 PRMT R14, R42, 0x5432, R2 ;  /* 0x000054322a0e8816 */ /* 0x000fe20000000002 */
[----:B------:R-:W-:Y:S02]  /*5da0*/  @!P0 IMAD.U32 R42, R55, 0x10000, RZ ;  /* 0x00010000372a8824 */ /* 0x000fe400078e00ff */
        /* <DEDUP_REMOVED lines=41> */
[C---:B------:R-:W-:Y:S01]  /*6040*/  @!P0 FMUL.FTZ R49, R8.reuse, R27 ;  /* 0x0000001b08318220 */ /* 0x040fe20000410000 */
        /* <DEDUP_REMOVED lines=26> */
[C---:B-1----:R-:W-:Y:S04]  /*61f0*/  LEA R2, P0, R113.reuse, R56, 0x1 ;  /* 0x0000003871027211 */ /* 0x042fe800078008ff */
[----:B------:R-:W-:Y:S02]  /*6200*/  LEA.HI.X R3, R113, R57, R133, 0x1, P0 ;  /* 0x0000003971037211 */ /* 0x000fe400000f0c85 */
[C---:B------:R-:W-:Y:S03]  /*6210*/  ISETP.GE.AND P0, PT, R51.reuse, c[0x0][0x1d4], PT ;  /* 0x0000750033007a0c */ /* 0x040fe60003f06270 */
[----:B------:R1:W-:Y:S10]  /*6220*/  ST.E.128 [R2.64], R52 ;  /* 0x0000003402007985 */ /* 0x0003f4000c101d0e */
[----:B------:R-:W-:Y:S05]  /*6230*/  @!P0 IMAD.WIDE R8, R51, 0x2, R56 ;  /* 0x0000000233088825 */ /* 0x000fea00078e0238 */
[----:B------:R1:W-:Y:S02]  /*6240*/  @!P0 ST.E.128 [R8.64], R16 ;  /* 0x0000001008008985 */ /* 0x0003e4000c101d0e */
.L_x_1165:
[----:B------:R-:W-:Y:S05]  /*6250*/  BSYNC B0 ;  /* 0x0000000000007941 */ /* 0x000fea0003800000 */
.L_x_1164:
[----:B------:R-:W-:Y:S11]  /*6260*/  ISETP.GE.AND P0, PT, R36, c[0x0][0x1d4], PT ;  /* 0x0000750024007a0c */ /* 0x000ff60003f06270 */
[----:B------:R-:W-:Y:S02]  /*6270*/  @!UPT UIADD3 URZ, URZ, URZ, URZ ;  /* 0x0000003f3f3ff290 */ /* 0x000fe4000fffe03f */
[----:B------:R-:W-:-:S05]  /*6280*/  @P0 BRA `(.L_x_1149) ;  /* 0x00000b2000000947 */ /* 0x000fca0003800000 */
[----:B-1----:R-:W-:Y:S01]  /*6290*/  SEL R2, R86, R85, !P2 ;  /* 0x0000005556027207 */ /* 0x002fe20005000000 */
[----:B------:R-:W1:Y:S01]  /*62a0*/  LDS.128 R48, [R149+0xa080] ;  /* 0x00a0800095307984 */ /* 0x000e620000000c00 */
[C---:B------:R-:W-:Y:S02]  /*62b0*/  LEA R58, P0, R112.reuse, R56, 0x1 ;  /* 0x00000038703a7211 */ /* 0x040fe400078008ff */
[----:B------:R-:W-:Y:S02]  /*62c0*/  SHF.R.S32.HI R3, RZ, 0x1f, R2 ;  /* 0x0000001fff037819 */ /* 0x000fe40000011402 */
[----:B----4-:R-:W-:Y:S02]  /*62d0*/  LEA.HI.X R59, R112, R57, R131, 0x1, P0 ;  /* 0x00000039703b7211 */ /* 0x010fe400000f0c83 */
[----:B------:R-:W-:Y:S02]  /*62e0*/  LEA.HI R2, R3, R2, RZ, 0x4 ;  /* 0x0000000203027211 */ /* 0x000fe400078f20ff */
[----:B------:R-:W-:Y:S02]  /*62f0*/  ISETP.GE.AND P0, PT, R36, c[0x0][0x27c], PT ;  /* 0x00009f0024007a0c */ /* 0x000fe40003f06270 */
[----:B------:R-:W-:Y:S04]  /*6300*/  LEA.HI.SX32 R2, R2, R83, 0x1c ;  /* 0x0000005302027211 */ /* 0x000fe800078fe2ff */
[----:B------:R-:W-:Y:S01]  /*6310*/  SHF.R.S32.HI R3, RZ, 0x1f, R2 ;  /* 0x0000001fff037819 */ /* 0x000fe20000011402 */
[----:B------:R-:W-:Y:S03]  /*6320*/  IMAD.SHL.U32 R42, R2, 0x8, RZ ;  /* 0x00000008022a7824 */ /* 0x000fe600078e00ff */
[----:B------:R-:W-:Y:S03]  /*6330*/  LEA.HI R3, R3, R2, RZ, 0x3 ;  /* 0x0000000203037211 */ /* 0x000fe600078f18ff */
[----:B------:R-:W-:Y:S02]  /*6340*/  @!P0 SHF.R.U64 R8, R34, 0x10, R35 ;  /* 0x0000001022088819 */ /* 0x000fe40000001223 */
[----:B------:R-:W-:Y:S02]  /*6350*/  SHF.R.S32.HI R2, RZ, 0x3, R3 ;  /* 0x00000003ff027819 */ /* 0x000fe40000011403 */
[----:B------:R-:W-:Y:S02]  /*6360*/  LOP3.LUT R3, R118, 0x38, R42, 0xf8, !PT ;  /* 0x0000003876037812 */ /* 0x000fe400078ef82a */
[----:B------:R-:W-:Y:S01]  /*6370*/  @!P0 PRMT R14, R45, 0x5432, R8 ;  /* 0x000054322d0e8816 */ /* 0x000fe20000000008 */
[----:B------:R-:W-:Y:S01]  /*6380*/  IMAD R2, R2, 0xc00, R12 ;  /* 0x00000c0002027824 */ /* 0x000fe200078e020c */
[----:B------:R-:W-:Y:S02]  /*6390*/  LOP3.LUT R3, R3, R157, RZ, 0x3c, !PT ;  /* 0x0000009d03037212 */ /* 0x000fe400078e3cff */
[----:B------:R-:W-:Y:S02]  /*63a0*/  @!P0 SHF.R.U64 R6, R76, 0x10, R77 ;  /* 0x000000104c068819 */ /* 0x000fe4000000124d */
[----:B------:R-:W-:Y:S01]  /*63b0*/  @!P0 SHF.R.U64 R10, R78, 0x10, R79 ;  /* 0x000000104e0a8819 */ /* 0x000fe2000000124f */
[----:B------:R-:W-:Y:S01]  /*63c0*/  IMAD.IADD R2, R2, 0x1, R3 ;  /* 0x0000000102027824 */ /* 0x000fe200078e0203 */
[----:B------:R-:W-:Y:S02]  /*63d0*/  @!P0 PRMT R15, R81, 0x5410, R6 ;  /* 0x00005410510f8816 */ /* 0x000fe40000000006 */
[----:B------:R-:W-:Y:S01]  /*63e0*/  @!P0 SHF.R.U32.HI R3, RZ, 0x10, R33 ;  /* 0x00000010ff038819 */ /* 0x000fe20000011621 */
[----:B------:R-:W-:Y:S01]  /*63f0*/  IMAD.SHL.U32 R2, R2, 0x2, RZ ;  /* 0x0000000202027824 */ /* 0x000fe200078e00ff */
[----:B-1----:R-:W-:Y:S01]  /*6400*/  @!P0 SHF.L.U32 R22, R49, 0x10, RZ ;  /* 0x0000001031168819 */ /* 0x002fe200000006ff */
[----:B------:R-:W-:Y:S01]  /*6410*/  @!P0 IMAD.U32 R11, R48, 0x10000, RZ ;  /* 0x00010000300b8824 */ /* 0x000fe200078e00ff */
[----:B------:R-:W-:Y:S02]  /*6420*/  @!P0 LOP3.LUT R34, R51, 0xffff0000, RZ, 0xc0, !PT ;  /* 0xffff000033228812 */ /* 0x000fe400078ec0ff */
[----:B------:R1:W4:Y:S01]  /*6430*/  LDS.128 R16, [R2+0xa080] ;  /* 0x00a0800002107984 */ /* 0x0003220000000c00 */
[C---:B------:R-:W-:Y:S02]  /*6440*/  @!P0 SHF.L.U32 R28, R50.reuse, 0x10, RZ ;  /* 0x00000010321c8819 */ /* 0x040fe400000006ff */
[----:B------:R-:W-:Y:S02]  /*6450*/  @!P0 LOP3.LUT R30, R50, 0xffff0000, RZ, 0xc0, !PT ;  /* 0xffff0000321e8812 */ /* 0x000fe400078ec0ff */
[----:B------:R-:W-:Y:S02]  /*6460*/  @!P0 PRMT R6, R44, 0x5410, R3 ;  /* 0x000054102c068816 */ /* 0x000fe40000000003 */
[----:B------:R-:W-:Y:S02]  /*6470*/  @!P0 SHF.R.U32.HI R5, RZ, 0x10, R35 ;  /* 0x00000010ff058819 */ /* 0x000fe40000011623 */
[----:B------:R-:W-:Y:S01]  /*6480*/  @!P0 PRMT R29, R82, 0x5432, R10 ;  /* 0x00005432521d8816 */ /* 0x000fe2000000000a */
[C---:B------:R-:W-:Y:S01]  /*6490*/  @!P0 IMAD.U32 R10, R15.reuse, 0x10000, RZ ;  /* 0x000100000f0a8824 */ /* 0x040fe200078e00ff */
[----:B------:R-:W-:Y:S01]  /*64a0*/  @!P0 LOP3.LUT R15, R15, 0xffff0000, RZ, 0xc0, !PT ;  /* 0xffff00000f0f8812 */ /* 0x000fe200078ec0ff */
[----:B------:R-:W-:Y:S01]  /*64b0*/  @!P0 IMAD.U32 R8, R6, 0x10000, RZ ;  /* 0x0001000006088824 */ /* 0x000fe200078e00ff */
[----:B------:R-:W-:Y:S02]  /*64c0*/  @!P0 PRMT R13, R45, 0x5410, R5 ;  /* 0x000054102d0d8816 */ /* 0x000fe40000000005 */
[----:B------:R-:W-:Y:S04]  /*64d0*/  @!P0 SHF.R.U32.HI R23, RZ, 0x10, R77 ;  /* 0x00000010ff178819 */ /* 0x000fe8000001164d */
[----:B------:R-:W-:Y:S02]  /*64e0*/  @!P0 PRMT R23, R81, 0x5432, R23 ;  /* 0x0000543251178816 */ /* 0x000fe40000000017 */
[----:B-1----:R-:W-:Y:S03]  /*64f0*/  @!P0 SHF.R.U64 R2, R32, 0x10, R33 ;  /* 0x0000001020028819 */ /* 0x002fe60000001221 */
[C---:B------:R-:W-:Y:S01]  /*6500*/  @!P0 IMAD.U32 R21, R23.reuse, 0x10000, RZ ;  /* 0x0001000017158824 */ /* 0x040fe200078e00ff */
[----:B------:R-:W-:Y:S01]  /*6510*/  @!P0 LOP3.LUT R23, R23, 0xffff0000, RZ, 0xc0, !PT ;  /* 0xffff000017178812 */ /* 0x000fe200078ec0ff */
[----:B------:R-:W-:Y:S01]  /*6520*/  @!P0 IMAD.U32 R32, R51, 0x10000, RZ ;  /* 0x0001000033208824 */ /* 0x000fe200078e00ff */
[----:B------:R-:W-:Y:S02]  /*6530*/  @!P0 PRMT R9, R44, 0x5432, R2 ;  /* 0x000054322c098816 */ /* 0x000fe40000000002 */
[----:B------:R-:W-:Y:S03]  /*6540*/  @!P0 SHF.R.U32.HI R33, RZ, 0x10, R79 ;  /* 0x00000010ff218819 */ /* 0x000fe6000001164f */
[C---:B------:R-:W-:Y:S01]  /*6550*/  @!P0 IMAD.U32 R5, R9.reuse, 0x10000, RZ ;  /* 0x0001000009058824 */ /* 0x040fe200078e00ff */
[----:B------:R-:W-:Y:S02]  /*6560*/  @!P0 LOP3.LUT R9, R9, 0xffff0000, RZ, 0xc0, !PT ;  /* 0xffff000009098812 */ /* 0x000fe400078ec0ff */
[----:B------:R-:W-:Y:S01]  /*6570*/  @!P0 PRMT R33, R82, 0x5410, R33 ;  /* 0x0000541052218816 */ /* 0x000fe20000000021 */
[----:B----4-:R-:W-:Y:S01]  /*6580*/  @!P0 IMAD.U32 R3, R17, 0x10000, RZ ;  /* 0x0001000011038824 */ /* 0x010fe200078e00ff */
        /* <DEDUP_REMOVED lines=16> */
[-C--:B------:R-:W-:Y:S02]  /*6690*/  @!P0 FMUL.FTZ R6, R3, R10.reuse ;  /* 0x0000000a03068220 */ /* 0x080fe40000410000 */
[----:B------:R-:W-:Y:S01]  /*66a0*/  @!P0 FFMA.FTZ R53, R26, R10, -R11 ;  /* 0x0000000a1a358223 */ /* 0x000fe2000001080b */
[C---:B------:R-:W-:Y:S01]  /*66b0*/  @!P0 LOP3.LUT R11, R19.reuse, 0xffff0000, RZ, 0xc0, !PT ;  /* 0xffff0000130b8812 */ /* 0x040fe200078ec0ff */
[C---:B------:R-:W-:Y:S02]  /*66c0*/  @!P0 FMUL.FTZ R27, R8.reuse, R15 ;  /* 0x0000000f081b8220 */ /* 0x040fe40000410000 */
[----:B------:R-:W-:Y:S02]  /*66d0*/  @!P0 IMAD.U32 R10, R19, 0x10000, RZ ;  /* 0x00010000130a8824 */ /* 0x000fe400078e00ff */
[-C--:B------:R-:W-:Y:S01]  /*66e0*/  @!P0 FMUL.FTZ R3, R8, R9.reuse ;  /* 0x0000000908038220 */ /* 0x080fe20000410000 */
[C---:B------:R-:W-:Y:S01]  /*66f0*/  @!P0 LOP3.LUT R8, R13.reuse, 0xffff0000, RZ, 0xc0, !PT ;  /* 0xffff00000d088812 */ /* 0x040fe200078ec0ff */
[----:B------:R-:W-:Y:S02]  /*6700*/  @!P0 FFMA.FTZ R52, R20, R9, -R27 ;  /* 0x0000000914348223 */ /* 0x000fe4000001081b */
[----:B------:R-:W-:Y:S02]  /*6710*/  @!P0 IMAD.U32 R9, R13, 0x10000, RZ ;  /* 0x000100000d098824 */ /* 0x000fe400078e00ff */
[C---:B------:R-:W-:Y:S02]  /*6720*/  @!P0 FMUL.FTZ R13, R10.reuse, R31 ;  /* 0x0000001f0a0d8220 */ /* 0x040fe40000410000 */
[----:B------:R-:W-:Y:S02]  /*6730*/  @!P0 FMUL.FTZ R27, R11, R33 ;  /* 0x000000210b1b8220 */ /* 0x000fe40000410000 */
[-C--:B------:R-:W-:Y:S02]  /*6740*/  @!P0 FMUL.FTZ R10, R10, R9.reuse ;  /* 0x000000090a0a8220 */ /* 0x080fe40000410000 */
[----:B------:R-:W-:Y:S01]  /*6750*/  @!P0 FFMA.FTZ R47, R32, R9, -R13 ;  /* 0x00000009202f8223 */ /* 0x000fe2000001080d */
[----:B------:R-:W-:Y:S01]  /*6760*/  @!P0 LOP3.LUT R9, R18, 0xffff0000, RZ, 0xc0, !PT ;  /* 0xffff000012098812 */ /* 0x000fe200078ec0ff */
[-C--:B------:R-:W-:Y:S02]  /*6770*/  @!P0 FFMA.FTZ R45, R34, R8.reuse, -R27 ;  /* 0x00000008222d8223 */ /* 0x080fe4000001081b */
[C---:B------:R-:W-:Y:S01]  /*6780*/  @!P0 IMAD.U32 R27, R29.reuse, 0x10000, RZ ;  /* 0x000100001d1b8824 */ /* 0x040fe200078e00ff */
[----:B------:R-:W-:Y:S01]  /*6790*/  @!P0 LOP3.LUT R29, R29, 0xffff0000, RZ, 0xc0, !PT ;  /* 0xffff00001d1d8812 */ /* 0x000fe200078ec0ff */
[----:B------:R-:W-:Y:S02]  /*67a0*/  @!P0 FMUL.FTZ R11, R11, R8 ;  /* 0x000000080b0b8220 */ /* 0x000fe40000410000 */
[----:B------:R-:W-:Y:S02]  /*67b0*/  @!P0 IMAD.U32 R8, R18, 0x10000, RZ ;  /* 0x0001000012088824 */ /* 0x000fe400078e00ff */
[C---:B------:R-:W-:Y:S01]  /*67c0*/  @!P0 IMAD.U32 R13, R14.reuse, 0x10000, RZ ;  /* 0x000100000e0d8824 */ /* 0x040fe200078e00ff */
[----:B------:R-:W-:Y:S01]  /*67d0*/  @!P0 LOP3.LUT R14, R14, 0xffff0000, RZ, 0xc0, !PT ;  /* 0xffff00000e0e8812 */ /* 0x000fe200078ec0ff */
[----:B------:R-:W-:Y:S02]  /*67e0*/  @!P0 FMUL.FTZ R35, R8, R27 ;  /* 0x0000001b08238220 */ /* 0x000fe40000410000 */
[----:B------:R-:W-:Y:S02]  /*67f0*/  @!P0 FMUL.FTZ R44, R9, R29 ;  /* 0x0000001d092c8220 */ /* 0x000fe40000410000 */
[----:B------:R-:W-:Y:S01]  /*6800*/  @!P0 FFMA.FTZ R3, R15, R20, R3 ;  /* 0x000000140f038223 */ /* 0x000fe20000010003 */
[----:B------:R-:W-:Y:S01]  /*6810*/  @!P0 F2FP.BF16.PACK_AB R15, R52, R55 ;  /* 0x00000037340f823e */ /* 0x000fe200000010ff */
[-C--:B------:R-:W-:Y:S01]  /*6820*/  @!P0 FMUL.FTZ R8, R8, R13.reuse ;  /* 0x0000000d08088220 */ /* 0x080fe20000410000 */
[----:B------:R-:W-:Y:S01]  /*6830*/  @!P0 F2FP.BF16.PACK_AB R20, R53, R54 ;  /* 0x000000363514823e */ /* 0x000fe200000010ff */
[----:B------:R-:W-:Y:S01]  /*6840*/  @!P0 FFMA.FTZ R35, R28, R13, -R35 ;  /* 0x0000000d1c238223 */ /* 0x000fe20000010823 */
[----:B------:R-:W-:Y:S01]  /*6850*/  @!P0 F2FP.BF16.PACK_AB R2, R3, R2 ;  /* 0x000000020302823e */ /* 0x000fe200000010ff */
[----:B------:R-:W-:Y:S01]  /*6860*/  @!P0 FFMA.FTZ R44, R30, R14, -R44 ;  /* 0x0000000e1e2c8223 */ /* 0x000fe2000001082c */
[----:B------:R-:W-:Y:S01]  /*6870*/  @!P0 MOV R49, R20 ;  /* 0x0000001400318202 */ /* 0x000fe20000000f00 */
[----:B------:R-:W-:Y:S02]  /*6880*/  @!P0 FFMA.FTZ R5, R21, R22, R5 ;  /* 0x0000001615058223 */ /* 0x000fe40000010005 */
[----:B------:R-:W-:Y:S01]  /*6890*/  @!P0 FMUL.FTZ R9, R9, R14 ;  /* 0x0000000e09098220 */ /* 0x000fe20000410000 */
[----:B------:R-:W-:Y:S01]  /*68a0*/  @!P0 F2FP.BF16.PACK_AB R14, R45, R47 ;  /* 0x0000002f2d0e823e */ /* 0x000fe200000010ff */
[----:B------:R-:W-:Y:S01]  /*68b0*/  @!P0 FFMA.FTZ R6, R23, R26, R6 ;  /* 0x0000001a17068223 */ /* 0x000fe20000010006 */
[----:B------:R-:W-:Y:S01]  /*68c0*/  @!P0 F2FP.BF16.PACK_AB R13, R44, R35 ;  /* 0x000000232c0d823e */ /* 0x000fe200000010ff */
        /* <DEDUP_REMOVED lines=22> */
.L_x_1135:
        /* <DEDUP_REMOVED lines=9> */
[----:B-12---:R-:W-:Y:S02]  /*6ac0*/  ISETP.GE.AND P0, PT, R24, c[0x0][0x1d4], PT ;  /* 0x0000750018007a0c */ /* 0x006fe40003f06270 */
        /* <DEDUP_REMOVED lines=20> */
.L_x_1167:
[----:B-12---:R-:W-:Y:S05]  /*6c10*/  BSYNC B0 ;  /* 0x0000000000007941 */ /* 0x006fea0003800000 */
.L_x_1166:
[----:B---3--:R1:W2:Y:S01]  /*6c20*/  SHFL.IDX PT, R3, R99, 0x1, 0x181f ;  /* 0x00381f0063037f89 */ /* 0x0082a200000e0000 */
[----:B------:R-:W-:Y:S03]  /*6c30*/  ISETP.GE.AND P0, PT, R6, 0x21, PT ;  /* 0x000000210600780c */ /* 0x000fe60003f06270 */
[----:B------:R1:W3:Y:S10]  /*6c40*/  SHFL.IDX PT, R2, R100, 0x1, 0x181f ;  /* 0x00381f0064027f89 */ /* 0x0002f400000e0000 */
[----:B------:R-:W-:-:S05]  /*6c50*/  @!P0 BRA `(.L_x_1149) ;  /* 0x0000015000008947 */ /* 0x000fca0003800000 */
[----:B------:R-:W-:Y:S02]  /*6c60*/  ISETP.GE.AND P0, PT, R24, c[0x0][0x1d4], PT ;  /* 0x0000750018007a0c */ /* 0x000fe40003f06270 */
[----:B------:R-:W-:Y:S11]  /*6c70*/  ISETP.GE.AND P4, PT, R36, c[0x0][0x1d4], PT ;  /* 0x0000750024007a0c */ /* 0x000ff60003f86270 */
[----:B------:R-:W4:Y:S01]  /*6c80*/  @!P0 LDS.128 R20, [R87+0xb080] ;  /* 0x00b0800057148984 */ /* 0x000f220000000c00 */
[CC--:B---3--:R-:W-:Y:S04]  /*6c90*/  @!P0 LEA R8, P3, R24.reuse, R2.reuse, 0x1 ;  /* 0x0000000218088211 */ /* 0x0c8fe800078608ff */
[-C--:B--2---:R-:W-:Y:S02]  /*6ca0*/  @!P0 LEA.HI.X R9, R24, R3.reuse, R25, 0x1, P3 ;  /* 0x0000000318098211 */ /* 0x084fe400018f0c19 */
[CC--:B------:R-:W-:Y:S04]  /*6cb0*/  @!P4 LEA R14, P3, R101.reuse, R2.reuse, 0x1 ;  /* 0x00000002650ec211 */ /* 0x0c0fe800078608ff */
[-C--:B------:R-:W-:Y:S02]  /*6cc0*/  @!P4 LEA.HI.X R15, R101, R3.reuse, R109, 0x1, P3 ;  /* 0x00000003650fc211 */ /* 0x080fe400018f0c6d */
[----:B------:R-:W-:Y:S11]  /*6cd0*/  ISETP.GE.AND P3, PT, R107, c[0x0][0x1d4], PT ;  /* 0x000075006b007a0c */ /* 0x000ff60003f66270 */
[----:B------:R-:W-:Y:S02]  /*6ce0*/  @!UPT UIADD3 URZ, URZ, URZ, URZ ;  /* 0x0000003f3f3ff290 */ /* 0x000fe4000fffe03f */
[CC--:B------:R-:W-:Y:S04]  /*6cf0*/  @!P3 LEA R10, P5, R103.reuse, R2.reuse, 0x1 ;  /* 0x00000002670ab211 */ /* 0x0c0fe800078a08ff */
[-C--:B------:R-:W-:Y:S01]  /*6d00*/  @!P3 LEA.HI.X R11, R103, R3.reuse, R111, 0x1, P5 ;  /* 0x00000003670bb211 */ /* 0x080fe200028f0c6f */
[----:B----4-:R-:W-:Y:S01]  /*6d10*/  @!P0 ST.E.128 [R8.64], R20 ;  /* 0x0000001408008985 */ /* 0x010fe2000c101d0e */
        /* <DEDUP_REMOVED lines=9> */
.L_x_1149:
[----:B------:R-:W-:Y:S05]  /*6db0*/  BSYNC B2 ;  /* 0x0000000000027941 */ /* 0x000fea0003800000 */
.L_x_1134:
[----:B-1234-:R-:W-:Y:S01]  /*6dc0*/  IMAD.IADD R2, R104, 0x1, -R43 ;  /* 0x0000000168027824 */ /* 0x01efe200078e0a2b */
[----:B------:R-:W-:Y:S01]  /*6dd0*/  P2R R14, PR, RZ, 0x2 ;  /* 0x00000002ff0e7803 */ /* 0x000fe20000000000 */
[----:B------:R-:W-:Y:S01]  /*6de0*/  IMAD.WIDE R8, R46, 0x30, R140 ;  /* 0x000000302e087825 */ /* 0x000fe200078e028c */
[----:B------:R-:W-:Y:S01]  /*6df0*/  ISETP.NE.AND P1, PT, R117, RZ, PT ;  /* 0x000000ff7500720c */ /* 0x000fe20003f25270 */
[----:B------:R-:W-:Y:S01]  /*6e00*/  BSSY B0, `(.L_x_1168) ;  /* 0x000004c000007945 */ /* 0x000fe20003800000 */
[----:B------:R-:W-:Y:S01]  /*6e10*/  ISETP.GE.AND P3, PT, R2, 0x21, PT ;  /* 0x000000210200780c */ /* 0x000fe20003f66270 */
[----:B------:R-:W-:Y:S01]  /*6e20*/  IMAD R6, R116, c[0x0][0x218], RZ ;  /* 0x0000860074067a24 */ /* 0x000fe200078e02ff */
[----:B------:R-:W-:Y:S02]  /*6e30*/  ISETP.NE.AND P6, PT, R139, RZ, PT ;  /* 0x000000ff8b00720c */ /* 0x000fe40003fc5270 */
[----:B------:R-:W-:Y:S01]  /*6e40*/  ISETP.NE.AND P5, PT, R138, RZ, PT ;  /* 0x000000ff8a00720c */ /* 0x000fe20003fa5270 */
[----:B------:R-:W-:Y:S08]  /*6e50*/  IMAD R6, R105, c[0x0][0x21c], R6 ;  /* 0x0000870069067a24 */ /* 0x000ff000078e0206 */
[----:B------:R-:W-:Y:S01]  /*6e60*/  @P3 IADD3 R13, P0, R8, 0x20, RZ ;  /* 0x00000020080d3810 */ /* 0x000fe20007f1e0ff */
[--C-:B------:R-:W-:Y:S04]  /*6e70*/  @P3 IMAD.MOV.U32 R11, RZ, RZ, R130.reuse ;  /* 0x000000ffff0b3224 */ /* 0x100fe800078e0082 */
[----:B------:R-:W-:Y:S01]  /*6e80*/  @P3 IMAD.X R10, RZ, RZ, R9, P0 ;  /* 0x000000ffff0a3224 */ /* 0x000fe200000e0609 */
[----:B------:R-:W-:Y:S11]  /*6e90*/  ISETP.GE.AND P0, PT, R2, 0x1, PT ;  /* 0x000000010200780c */ /* 0x000ff60003f06270 */
[----:B------:R-:W-:Y:S02]  /*6ea0*/  @!UPT UIADD3 URZ, URZ, URZ, URZ ;  /* 0x0000003f3f3ff290 */ /* 0x000fe4000fffe03f */
[----:B------:R-:W-:Y:S01]  /*6eb0*/  @P0 MOV R2, R120 ;  /* 0x0000007800020202 */ /* 0x000fe20000000f00 */
[----:B------:R-:W-:Y:S02]  /*6ec0*/  @P0 IMAD R5, R9, c[0x0][0x258], RZ ;  /* 0x0000960009050a24 */ /* 0x000fe400078e02ff */
[----:B------:R-:W-:Y:S04]  /*6ed0*/  @P0 IMAD.MOV.U32 R3, RZ, RZ, R130 ;  /* 0x000000ffff030224 */ /* 0x000fe800078e0082 */
[C---:B------:R-:W-:Y:S04]  /*6ee0*/  @P0 IMAD.WIDE.U32 R2, R8.reuse, c[0x0][0x258], R2 ;  /* 0x0000960008020a25 */ /* 0x040fe800078e0002 */
[----:B------:R-:W-:Y:S05]  /*6ef0*/  @P0 IMAD R8, R8, c[0x0][0x25c], R5 ;  /* 0x0000970008080a24 */ /* 0x000fea00078e0205 */
[----:B------:R-:W-:Y:S02]  /*6f00*/  @P0 IADD3 R3, R3, R8, RZ ;  /* 0x0000000803030210 */ /* 0x000fe40007ffe0ff */
[C---:B------:R-:W-:Y:S04]  /*6f10*/  @P0 LEA R8, P4, R2.reuse, c[0x0][0x250], 0x1 ;  /* 0x0000940002080a11 */ /* 0x040fe800078808ff */
[----:B------:R-:W-:Y:S01]  /*6f20*/  @P0 LEA.HI.X R9, R2, c[0x0][0x254], R3, 0x1, P4 ;  /* 0x0000950002090a11 */ /* 0x000fe200020f0c03 */
[----:B------:R-:W-:Y:S04]  /*6f30*/  IMAD R2, R115, c[0x0][0x208], RZ ;  /* 0x0000820073027a24 */ /* 0x000fe800078e02ff */
[----:B------:R-:W-:Y:S01]  /*6f40*/  @!PT LDS RZ, [RZ] ;  /* 0x00000000fffff984 */ /* 0x000fe20000000800 */
[----:B------:R-:W-:Y:S01]  /*6f50*/  @!PT LDS RZ, [RZ] ;  /* 0x00000000fffff984 */ /* 0x000fe20000000800 */
[----:B------:R-:W-:Y:S01]  /*6f60*/  @!PT LDS RZ, [RZ] ;  /* 0x00000000fffff984 */ /* 0x000fe20000000800 */
[----:B------:R1:W-:Y:S01]  /*6f70*/  @P0 LDGSTS.E.BYPASS.LTC128B.128 [R87+0x4080], [R8.64], !P1 ;  /* 0x0408000008570fae */ /* 0x0003e2000c901d4e */
[C---:B------:R-:W-:Y:S02]  /*6f80*/  IMAD R5, R108.reuse, c[0x0][0x20c], R2 ;  /* 0x000083006c057a24 */ /* 0x040fe400078e0202 */
[----:B------:R-:W-:Y:S04]  /*6f90*/  IMAD.WIDE.U32 R2, R108, c[0x0][0x208], RZ ;  /* 0x000082006c027a25 */ /* 0x000fe800078e00ff */
[----:B------:R-:W-:Y:S04]  /*6fa0*/  IMAD.IADD R3, R3, 0x1, R5 ;  /* 0x0000000103037824 */ /* 0x000fe800078e0205 */
[----:B------:R-:W-:Y:S05]  /*6fb0*/  IMAD.WIDE.U32 R2, R105, c[0x0][0x218], R2 ;  /* 0x0000860069027a25 */ /* 0x000fea00078e0002 */
[----:B------:R-:W-:Y:S01]  /*6fc0*/  IADD3 R5, P4, R160, R2, RZ ;  /* 0x00000002a0057210 */ /* 0x000fe20007f9e0ff */
[----:B------:R-:W-:Y:S01]  /*6fd0*/  @P3 IMAD R2, R10, c[0x0][0x258], RZ ;  /* 0x000096000a023a24 */ /* 0x000fe200078e02ff */
[----:B------:R-:W-:Y:S02]  /*6fe0*/  @P3 MOV R10, R120 ;  /* 0x00000078000a3202 */ /* 0x000fe40000000f00 */
[----:B------:R-:W-:Y:S01]  /*6ff0*/  IADD3.X R6, R154, R3, R6, P4, !PT ;  /* 0x000000039a067210 */ /* 0x000fe200027fe406 */
[C---:B------:R-:W-:Y:S02]  /*7000*/  @P3 IMAD R2, R13.reuse, c[0x0][0x25c], R2 ;  /* 0x000097000d023a24 */ /* 0x040fe400078e0202 */
[----:B------:R-:W-:Y:S05]  /*7010*/  @P3 IMAD.WIDE.U32 R10, R13, c[0x0][0x258], R10 ;  /* 0x000096000d0a3a25 */ /* 0x000fea00078e000a */
[----:B------:R-:W-:Y:S02]  /*7020*/  @P3 IADD3 R3, R11, R2, RZ ;  /* 0x000000020b033210 */ /* 0x000fe40007ffe0ff */
[C---:B------:R-:W-:Y:S04]  /*7030*/  @P3 LEA R2, P4, R10.reuse, c[0x0][0x250], 0x1 ;  /* 0x000094000a023a11 */ /* 0x040fe800078808ff */
[----:B------:R-:W-:Y:S02]  /*7040*/  @P3 LEA.HI.X R3, R10, c[0x0][0x254], R3, 0x1, P4 ;  /* 0x000095000a033a11 */ /* 0x000fe400020f0c03 */
[C---:B------:R-:W-:Y:S04]  /*7050*/  LEA R13, P4, R5.reuse, c[0x0][0x1f8], 0x1 ;  /* 0x00007e00050d7a11 */ /* 0x040fe800078808ff */
[----:B------:R-:W-:Y:S02]  /*7060*/  LEA.HI.X R6, R5, c[0x0][0x1fc], R6, 0x1, P4 ;  /* 0x00007f0005067a11 */ /* 0x000fe400020f0c06 */
[----:B------:R-:W-:Y:S11]  /*7070*/  ISETP.NE.AND P4, PT, R137, RZ, PT ;  /* 0x000000ff8900720c */ /* 0x000ff60003f85270 */
[----:B------:R-:W-:Y:S02]  /*7080*/  @!UPT UIADD3 URZ, URZ, URZ, URZ ;  /* 0x0000003f3f3ff290 */ /* 0x000fe4000fffe03f */
        /* <DEDUP_REMOVED lines=9> */
[----:B--2---:R1:W2:Y:S01]  /*7120*/  SHFL.IDX PT, R2, R13, RZ, 0x181f ;  /* 0x00181fff0d027589 */ /* 0x0042a200000e0000 */
[----:B------:R-:W-:Y:S04]  /*7130*/  DEPBAR.LE SB0, 0x0 ;  /* 0x000080000000791a */ /* 0x000fe80000000000 */
[----:B------:R1:W3:Y:S04]  /*7140*/  SHFL.IDX PT, R3, R6, RZ, 0x181f ;  /* 0x00181fff06037589 */ /* 0x0002e800000e0000 */
[----:B------:R-:W-:Y:S06]  /*7150*/  BAR.SYNC.DEFER_BLOCKING 0x0 ;  /* 0x0000000000007b1d */ /* 0x000fec0000010000 */
[----:B------:R-:W-:-:S05]  /*7160*/  @!P0 BRA `(.L_x_1169) ;  /* 0x0000015000008947 */ /* 0x000fca0003800000 */
[----:B------:R-:W-:Y:S02]  /*7170*/  ISETP.GE.AND P0, PT, R24, c[0x0][0x1d4], PT ;  /* 0x0000750018007a0c */ /* 0x000fe40003f06270 */
[----:B------:R-:W-:Y:S11]  /*7180*/  ISETP.GE.AND P5, PT, R36, c[0x0][0x1d4], PT ;  /* 0x0000750024007a0c */ /* 0x000ff60003fa6270 */
[----:B------:R-:W4:Y:S01]  /*7190*/  @!P0 LDS.128 R20, [R87+0x4080] ;  /* 0x0040800057148984 */ /* 0x000f220000000c00 */
[CC--:B-12---:R-:W-:Y:S04]  /*71a0*/  @!P0 LEA R8, P4, R24.reuse, R2.reuse, 0x1 ;  /* 0x0000000218088211 */ /* 0x0c6fe800078808ff */
[-C--:B---3--:R-:W-:Y:S02]  /*71b0*/  @!P0 LEA.HI.X R9, R24, R3.reuse, R25, 0x1, P4 ;  /* 0x0000000318098211 */ /* 0x088fe400020f0c19 */
        /* <DEDUP_REMOVED lines=16> */
.L_x_1169:
[----:B------:R-:W-:Y:S05]  /*72c0*/  BSYNC B0 ;  /* 0x0000000000007941 */ /* 0x000fea0003800000 */
.L_x_1168:
[----:B-1-3--:R1:W3:Y:S01]  /*72d0*/  SHFL.IDX PT, R3, R6, 0x1, 0x181f ;  /* 0x00381f0006037f89 */ /* 0x00a2e200000e0000 */
[----:B------:R-:W-:Y:S03]  /*72e0*/  BSSY B0, `(.L_x_1170) ;  /* 0x0000018000007945 */ /* 0x000fe60003800000 */
[----:B--2---:R1:W2:Y:S01]  /*72f0*/  SHFL.IDX PT, R2, R13, 0x1, 0x181f ;  /* 0x00381f000d027f89 */ /* 0x0042a200000e0000 */
[----:B------:R-:W-:-:S05]  /*7300*/  @!P3 BRA `(.L_x_1171) ;  /* 0x000001500000b947 */ /* 0x000fca0003800000 */
[----:B------:R-:W-:Y:S02]  /*7310*/  ISETP.GE.AND P0, PT, R24, c[0x0][0x1d4], PT ;  /* 0x0000750018007a0c */ /* 0x000fe40003f06270 */
[----:B------:R-:W-:Y:S11]  /*7320*/  ISETP.GE.AND P4, PT, R36, c[0x0][0x1d4], PT ;  /* 0x0000750024007a0c */ /* 0x000ff60003f86270 */
[----:B------:R-:W4:Y:S01]  /*7330*/  @!P0 LDS.128 R20, [R87+0x5080] ;  /* 0x0050800057148984 */ /* 0x000f220000000c00 */
[CC--:B--2---:R-:W-:Y:S04]  /*7340*/  @!P0 LEA R8, P3, R24.reuse, R2.reuse, 0x1 ;  /* 0x0000000218088211 */ /* 0x0c4fe800078608ff */
        /* <DEDUP_REMOVED lines=17> */
.L_x_1171:
[----:B------:R-:W-:Y:S05]  /*7460*/  BSYNC B0 ;  /* 0x0000000000007941 */ /* 0x000fea0003800000 */
.L_x_1170:
[----:B------:R-:W-:Y:S11]  /*7470*/  ISETP.GT.AND P5, PT, R46, R148, PT ;  /* 0x000000942e00720c */ /* 0x000ff60003fa4270 */
[----:B------:R-:W-:Y:S02]  /*7480*/  @!UPT UIADD3 URZ, URZ, URZ, URZ ;  /* 0x0000003f3f3ff290 */ /* 0x000fe4000fffe03f */
[----:B------:R-:W-:-:S05]  /*7490*/  @!P5 BRA `(.L_x_1172) ;  /* 0x000002600000d947 */ /* 0x000fca0003800000 */
[----:B------:R-:W-:Y:S01]  /*74a0*/  IADD3 R5, R46, -0x1, RZ ;  /* 0xffffffff2e057810 */ /* 0x000fe20007ffe0ff */
[----:B--2---:R-:W-:Y:S01]  /*74b0*/  IMAD.MOV.U32 R2, RZ, RZ, R144 ;  /* 0x000000ffff027224 */ /* 0x004fe200078e0090 */
[----:B------:R-:W-:Y:S01]  /*74c0*/  ISETP.GE.AND P3, PT, R114, 0x1, PT ;  /* 0x000000017200780c */ /* 0x000fe20003f66270 */
[----:B---3--:R-:W-:Y:S01]  /*74d0*/  IMAD.MOV.U32 R3, RZ, RZ, R143 ;  /* 0x000000ffff037224 */ /* 0x008fe200078e008f */
[----:B------:R-:W-:Y:S01]  /*74e0*/  SHF.R.S32.HI R8, RZ, 0x1f, R5 ;  /* 0x0000001fff087819 */ /* 0x000fe20000011405 */
[C---:B-1----:R-:W-:Y:S01]  /*74f0*/  IMAD R6, R5.reuse, UR8, RZ ;  /* 0x0000000805067c24 */ /* 0x042fe2000f8e02ff */
        /* <DEDUP_REMOVED lines=32> */
.L_x_1172:
[----:B------:R-:W0:Y:S01]  /*7700*/  LDGDEPBAR ;  /* 0x00000000000079af */ /* 0x000e220000000000 */
[----:B------:R-:W-:Y:S01]  /*7710*/  IADD3 R46, R46, -0x1, RZ ;  /* 0xffffffff2e2e7810 */ /* 0x000fe20007ffe0ff */
[----:B------:R-:W-:-:S05]  /*7720*/  @P5 BRA `(.L_x_1173) ;  /* 0xffffa2e000005947 */ /* 0x000fca000383ffff */
[----:B------:R-:W4:Y:S04]  /*7730*/  LDL R5, [R1+0x64] ;  /* 0x0000640001057983 */ /* 0x000f280000100800 */
[----:B------:R1:W5:Y:S04]  /*7740*/  LDL R19, [R1+0x58] ;  /* 0x0000580001137983 */ /* 0x0003680000100800 */
[----:B------:R-:W-:Y:S01]  /*7750*/  BAR.SYNC.DEFER_BLOCKING 0x0 ;  /* 0x0000000000007b1d */ /* 0x000fe20000010000 */
[----:B----4-:R-:W-:-:S05]  /*7760*/  IADD3 R0, R5, 0x2f, RZ ;  /* 0x0000002f05007810 */ /* 0x010fca0007ffe0ff */
[----:B------:R-:W-:-:S05]  /*7770*/  IMAD.HI R0, R0, 0x2aaaaaab, RZ ;  /* 0x2aaaaaab00007827 */ /* 0x000fca00078e02ff */
[----:B-12---:R-:W-:-:S04]  /*7780*/  SHF.R.U32.HI R2, RZ, 0x1f, R0 ;  /* 0x0000001fff027819 */ /* 0x006fc80000011600 */
[----:B------:R-:W-:Y:S02]  /*7790*/  LEA.HI.SX32 R7, R0, R2, 0x1d ;  /* 0x0000000200077211 */ /* 0x000fe400078feaff */
.L_x_1133:
[----:B------:R-:W-:Y:S01]  /*77a0*/  IMAD.MOV.U32 R0, RZ, RZ, c[0x0][0x2c4] ;  /* 0x0000b100ff007624 */ /* 0x000fe200078e00ff */
[----:B------:R2:W-:Y:S01]  /*77b0*/  STL.64 [R1], R166 ;  /* 0x000000a601007387 */ /* 0x0005e20000100a00 */
[----:B-1----:R-:W-:-:S03]  /*77c0*/  IMAD.MOV.U32 R4, RZ, RZ, c[0x0][0x32c] ;  /* 0x0000cb00ff047624 */ /* 0x002fc600078e00ff */
[----:B------:R-:W-:Y:S02]  /*77d0*/  ISETP.NE.AND P2, PT, R0, 0x1, PT ;  /* 0x000000010000780c */ /* 0x000fe40003f45270 */
[----:B------:R-:W-:Y:S02]  /*77e0*/  IADD3 R0, R164, 0x7f, RZ ;  /* 0x0000007fa4007810 */ /* 0x000fe40007ffe0ff */
[----:B------:R-:W-:-:S09]  /*77f0*/  ISETP.GE.AND P1, PT, R4, 0x1, PT ;  /* 0x000000010400780c */ /* 0x000fd20003f26270 */
[----:B------:R-:W-:-:S05]  /*7800*/  @P2 IMAD.HI.U32 R2, R0, c[0x0][0x2c8], RZ ;  /* 0x0000b20000022a27 */ /* 0x000fca00078e00ff */
[----:B------:R-:W-:-:S04]  /*7810*/  @P2 SHF.R.U32.HI R0, RZ, c[0x0][0x2cc], R2 ;  /* 0x0000b300ff002a19 */ /* 0x000fc80000011602 */
[----:B------:R-:W-:-:S05]  /*7820*/  IADD3 R0, R0, 0x1, R5 ;  /* 0x0000000100007810 */ /* 0x000fca0007ffe005 */
[----:B-----5:R-:W-:-:S05]  /*7830*/  IMAD.IADD R2, R0, 0x1, -R19 ;  /* 0x0000000100027824 */ /* 0x020fca00078e0a13 */
[----:B---3--:R-:W-:Y:S01]  /*7840*/  IADD3 R3, R2, c[0x0][0x328], RZ ;  /* 0x0000ca0002037a10 */ /* 0x008fe20007ffe0ff */
[----:B------:R-:W-:Y:S05]  /*7850*/  @!P1 BRA `(.L_x_1174) ;  /* 0x0000010000009947 */ /* 0x000fea0003800000 */
[C---:B--2---:R-:W-:Y:S01]  /*7860*/  ISETP.GT.AND P0, PT, R2.reuse, RZ, PT ;  /* 0x000000ff0200720c */ /* 0x044fe20003f04270 */
[----:B------:R-:W-:Y:S01]  /*7870*/  BSSY B0, `(.L_x_1175) ;  /* 0x000000c000007945 */ /* 0x000fe20003800000 */
        /* <DEDUP_REMOVED lines=8> */
.L_x_1176:
[----:B------:R-:W-:-:S13]  /*7900*/  ISETP.NE.AND P0, PT, R4, 0x1, PT ;  /* 0x000000010400780c */ /* 0x000fda0003f05270 */
[----:B------:R-:W-:-:S05]  /*7910*/  @P0 IMAD.HI.U32 R2, R0, c[0x0][0x330], RZ ;  /* 0x0000cc0000020a27 */ /* 0x000fca00078e00ff */
[----:B------:R-:W-:Y:S02]  /*7920*/  @P0 SHF.R.U32.HI R0, RZ, c[0x0][0x334], R2 ;  /* 0x0000cd00ff000a19 */ /* 0x000fe40000011602 */
.L_x_1177:
[----:B------:R-:W-:Y:S05]  /*7930*/  BSYNC B0 ;  /* 0x0000000000007941 */ /* 0x000fea0003800000 */
.L_x_1175:
[----:B------:R-:W-:-:S05]  /*7940*/  IMAD R0, R0, R4, c[0x0][0x32c] ;  /* 0x0000cb0000007624 */ /* 0x000fca00078e0204 */
[----:B------:R-:W-:-:S04]  /*7950*/  IMNMX R3, R3, R0, PT ;  /* 0x0000000003037217 */ /* 0x000fc80003800200 */
.L_x_1174:
[----:B--2---:R-:W-:Y:S01]  /*7960*/  IADD3 R3, R3, 0x2f, RZ ;  /* 0x0000002f03037810 */ /* 0x004fe20007ffe0ff */
[----:B------:R-:W-:-:S04]  /*7970*/  @P2 IMAD.HI.U32 R2, R164, c[0x0][0x2c8], RZ ;  /* 0x0000b200a4022a27 */ /* 0x000fc800078e00ff */
[----:B------:R-:W-:-:S04]  /*7980*/  IMAD.HI R3, R3, 0x2aaaaaab, RZ ;  /* 0x2aaaaaab03037827 */ /* 0x000fc800078e02ff */
[----:B------:R-:W-:Y:S01]  /*7990*/  IMAD.MOV.U32 R0, RZ, RZ, R164 ;  /* 0x000000ffff007224 */ /* 0x000fe200078e00a4 */
[----:B------:R-:W-:Y:S02]  /*79a0*/  @P2 SHF.R.U32.HI R0, RZ, c[0x0][0x2cc], R2 ;  /* 0x0000b300ff002a19 */ /* 0x000fe40000011602 */
[----:B------:R-:W-:Y:S02]  /*79b0*/  SHF.R.U32.HI R2, RZ, 0x1f, R3 ;  /* 0x0000001fff027819 */ /* 0x000fe40000011603 */
[----:B------:R-:W-:Y:S02]  /*79c0*/  IADD3 R0, R0, R5, -R19 ;  /* 0x0000000500007210 */ /* 0x000fe40007ffe813 */
[----:B------:R-:W-:Y:S02]  /*79d0*/  LEA.HI.SX32 R2, R3, R2, 0x1d ;  /* 0x0000000203027211 */ /* 0x000fe400078feaff */
[----:B------:R-:W-:Y:S02]  /*79e0*/  IADD3 R3, R0, -c[0x0][0x324], RZ ;  /* 0x8000c90000037a10 */ /* 0x000fe40007ffe0ff */
[----:B------:R-:W-:Y:S01]  /*79f0*/  IMNMX R218, R2, R7, PT ;  /* 0x0000000702da7217 */ /* 0x000fe20003800200 */
[----:B------:R-:W-:Y:S05]  /*7a00*/  @!P1 BRA `(.L_x_1178) ;  /* 0x000000f000009947 */ /* 0x000fea0003800000 */
[----:B------:R-:W-:Y:S01]  /*7a10*/  ISETP.GT.AND P0, PT, R0, -0x1, PT ;  /* 0xffffffff0000780c */ /* 0x000fe20003f04270 */
[----:B------:R-:W-:-:S12]  /*7a20*/  BSSY B0, `(.L_x_1179) ;  /* 0x000000b000007945 */ /* 0x000fd80003800000 */
[----:B------:R-:W-:Y:S05]  /*7a30*/  @P0 BRA `(.L_x_1180) ;  /* 0x0000006000000947 */ /* 0x000fea0003800000 */
[----:B------:R-:W-:Y:S02]  /*7a40*/  ISETP.NE.AND P0, PT, R4, 0x1, PT ;  /* 0x000000010400780c */ /* 0x000fe40003f05270 */
[----:B------:R-:W-:-:S11]  /*7a50*/  LOP3.LUT R0, RZ, R0, RZ, 0x33, !PT ;  /* 0x00000000ff007212 */ /* 0x000fd600078e33ff */
[----:B------:R-:W-:-:S05]  /*7a60*/  @P0 IMAD.HI.U32 R2, R0, c[0x0][0x330], RZ ;  /* 0x0000cc0000020a27 */ /* 0x000fca00078e00ff */
[----:B------:R-:W-:-:S04]  /*7a70*/  @P0 SHF.R.U32.HI R0, RZ, c[0x0][0x334], R2 ;  /* 0x0000cd00ff000a19 */ /* 0x000fc80000011602 */
[----:B------:R-:W-:Y:S01]  /*7a80*/  LOP3.LUT R0, RZ, R0, RZ, 0x33, !PT ;  /* 0x00000000ff007212 */ /* 0x000fe200078e33ff */
[----:B------:R-:W-:Y:S05]  /*7a90*/  BRA `(.L_x_1181) ;  /* 0x0000003000007947 */ /* 0x000fea0003800000 */
.L_x_1180:
[----:B------:R-:W-:-:S13]  /*7aa0*/  ISETP.NE.AND P0, PT, R4, 0x1, PT ;  /* 0x000000010400780c */ /* 0x000fda0003f05270 */
[----:B------:R-:W-:-:S05]  /*7ab0*/  @P0 IMAD.HI.U32 R2, R0, c[0x0][0x330], RZ ;  /* 0x0000cc0000020a27 */ /* 0x000fca00078e00ff */
[----:B------:R-:W-:Y:S02]  /*7ac0*/  @P0 SHF.R.U32.HI R0, RZ, c[0x0][0x334], R2 ;  /* 0x0000cd00ff000a19 */ /* 0x000fe40000011602 */
.L_x_1181:
[----:B------:R-:W-:Y:S05]  /*7ad0*/  BSYNC B0 ;  /* 0x0000000000007941 */ /* 0x000fea0003800000 */
.L_x_1179:
[----:B------:R-:W-:-:S05]  /*7ae0*/  IMAD R0, R0, c[0x0][0x32c], RZ ;  /* 0x0000cb0000007a24 */ /* 0x000fca00078e02ff */
[----:B------:R-:W-:-:S05]  /*7af0*/  IMNMX R3, R3, R0, !PT ;  /* 0x0000000003037217 */ /* 0x000fca0007800200 */
.L_x_1178:
[----:B------:R-:W-:Y:S01]  /*7b00*/  IMAD.HI R0, R3, 0x2aaaaaab, RZ ;  /* 0x2aaaaaab03007827 */ /* 0x000fe200078e02ff */
[----:B------:R-:W-:Y:S01]  /*7b10*/  PLOP3.LUT P1, PT, PT, PT, PT, 0x80, 0x0 ;  /* 0x000000000000781c */ /* 0x000fe20003f2f070 */
[----:B------:R-:W-:Y:S01]  /*7b20*/  CS2R R12, SRZ ;  /* 0x00000000000c7805 */ /* 0x000fe2000001ff00 */
[----:B------:R-:W-:Y:S01]  /*7b30*/  CS2R R132, SRZ ;  /* 0x0000000000847805 */ /* 0x000fe2000001ff00 */
[----:B------:R-:W-:Y:S01]  /*7b40*/  IMAD.MOV.U32 R135, RZ, RZ, RZ ;  /* 0x000000ffff877224 */ /* 0x000fe200078e00ff */
[----:B------:R-:W-:Y:S01]  /*7b50*/  SHF.R.U32.HI R2, RZ, 0x1f, R0 ;  /* 0x0000001fff027819 */ /* 0x000fe20000011600 */
[----:B------:R-:W-:Y:S01]  /*7b60*/  CS2R R14, SRZ ;  /* 0x00000000000e7805 */ /* 0x000fe2000001ff00 */
[----:B------:R-:W-:Y:S01]  /*7b70*/  IMAD.MOV.U32 R130, RZ, RZ, RZ ;  /* 0x000000ffff827224 */ /* 0x000fe200078e00ff */
[----:B------:R-:W-:Y:S01]  /*7b80*/  CS2R R128, SRZ ;  /* 0x0000000000807805 */ /* 0x000fe2000001ff00 */
[----:B------:R-:W-:Y:S01]  /*7b90*/  LEA.HI.SX32 R0, R0, R2, 0x1d ;  /* 0x0000000200007211 */ /* 0x000fe200078feaff */
[----:B------:R-:W-:Y:S01]  /*7ba0*/  CS2R R10, SRZ ;  /* 0x00000000000a7805 */ /* 0x000fe2000001ff00 */
[----:B------:R-:W-:Y:S01]  /*7bb0*/  MOV R126, RZ ;  /* 0x000000ff007e7202 */ /* 0x000fe20000000f00 */
[----:B------:R-:W-:Y:S01]  /*7bc0*/  CS2R R124, SRZ ;  /* 0x00000000007c7805 */ /* 0x000fe2000001ff00 */
[----:B------:R-:W-:Y:S01]  /*7bd0*/  IMNMX R233, RZ, R0, !PT ;  /* 0x00000000ffe97217 */ /* 0x000fe20007800200 */
[----:B------:R-:W-:Y:S01]  /*7be0*/  IMAD.MOV.U32 R122, RZ, RZ, RZ ;  /* 0x000000ffff7a7224 */ /* 0x000fe200078e00ff */
[----:B------:R-:W-:Y:S01]  /*7bf0*/  CS2R R120, SRZ ;  /* 0x0000000000787805 */ /* 0x000fe2000001ff00 */
[----:B------:R-:W-:Y:S01]  /*7c00*/  CS2R R16, SRZ ;  /* 0x0000000000107805 */ /* 0x000fe2000001ff00 */
[----:B------:R-:W-:Y:S01]  /*7c10*/  ISETP.GT.AND P0, PT, R218, R233, PT ;  /* 0x000000e9da00720c */ /* 0x000fe20003f04270 */
        /* <DEDUP_REMOVED lines=57> */
[----:B------:R-:W-:Y:S01]  /*7fb0*/  MOV R136, RZ ;  /* 0x000000ff00887202 */ /* 0x000fe20000000f00 */
[----:B------:R-:W-:Y:S01]  /*7fc0*/  CS2R R162, SRZ ;  /* 0x0000000000a27805 */ /* 0x000fe2000001ff00 */
[----:B------:R-:W-:Y:S01]  /*7fd0*/  CS2R R160, SRZ ;  /* 0x0000000000a07805 */ /* 0x000fe2000001ff00 */
[----:B------:R-:W-:Y:S01]  /*7fe0*/  CS2R R158, SRZ ;  /* 0x00000000009e7805 */ /* 0x000fe2000001ff00 */
[----:B------:R-:W-:Y:S01]  /*7ff0*/  CS2R R156, SRZ ;  /* 0x00000000009c7805 */ /* 0x000fe2000001ff00 */
[----:B------:R-:W-:Y:S01]  /*8000*/  IMAD.MOV.U32 R49, RZ, RZ, RZ ;  /* 0x000000ffff317224 */ /* 0x000fe200078e00ff */
[----:B------:R-:W-:Y:S01]  /*8010*/  MOV R153, RZ ;  /* 0x000000ff00997202 */ /* 0x000fe20000000f00 */
[----:B------:R-:W-:Y:S05]  /*8020*/  @!P0 BRA `(.L_x_1182) ;  /* 0x0000fec000008947 */ /* 0x000fea0003800000 */
[----:B------:R-:W2:Y:S01]  /*8030*/  LDL R0, [R1+0x4c] ;  /* 0x00004c0001007983 */ /* 0x000ea20000100800 */
[----:B------:R-:W-:Y:S01]  /*8040*/  ISETP.NE.U32.AND P0, PT, RZ, c[0x0][0x340], PT ;  /* 0x0000d000ff007a0c */ /* 0x000fe20003f05070 */
[----:B------:R-:W-:-:S03]  /*8050*/  ULDC.64 UR4, c[0x0][0x18] ;  /* 0x0000060000047ab9 */ /* 0x000fc60000000a00 */
[----:B------:R-:W-:Y:S01]  /*8060*/  ISETP.NE.AND.EX P1, PT, RZ, c[0x0][0x344], PT, P0 ;  /* 0x0000d100ff007a0c */ /* 0x000fe20003f25300 */
[----:B------:R-:W1:Y:S01]  /*8070*/  S2R R7, SR_CTAID.Y ;  /* 0x0000000000077919 */ /* 0x000e620000002600 */
[----:B------:R-:W-:Y:S02]  /*8080*/  SHF.R.S32.HI R32, RZ, 0x1f, R166 ;  /* 0x0000001fff207819 */ /* 0x000fe400000114a6 */
[----:B------:R-:W-:-:S09]  /*8090*/  ISETP.NE.U32.AND P0, PT, RZ, c[0x0][0x348], PT ;  /* 0x0000d200ff007a0c */ /* 0x000fd20003f05070 */
[----:B------:R-:W-:Y:S01]  /*80a0*/  @P1 IMAD.MOV.U32 R2, RZ, RZ, 0x4 ;  /* 0x00000004ff021424 */ /* 0x000fe200078e00ff */
[----:B------:R-:W-:Y:S01]  /*80b0*/  UIADD3 UR4, UP0, UR4, 0x10080, URZ ;  /* 0x0001008004047890 */ /* 0x000fe2000ff1e03f */
[----:B------:R-:W-:Y:S01]  /*80c0*/  STL [R1+0x10], R19 ;  /* 0x0000101301007387 */ /* 0x000fe20000100800 */
[----:B------:R-:W-:Y:S01]  /*80d0*/  P2R R13, PR, RZ, 0x2 ;  /* 0x00000002ff0d7803 */ /* 0x000fe20000000000 */
[----:B------:R-:W-:-:S05]  /*80e0*/  @P1 IMAD.WIDE R2, R252, R2, c[0x0][0x340] ;  /* 0x0000d000fc021625 */ /* 0x000fca00078e0202 */
[----:B------:R2:W3:Y:S01]  /*80f0*/  @P1 LDG.E R27, [R2.64] ;  /* 0x0000000e021b1981 */ /* 0x0004e2000c1e1900 */
[CC--:B------:R-:W-:Y:S01]  /*8100*/  LEA.HI R6, R32.reuse, R166.reuse, RZ, 0x3 ;  /* 0x000000a620067211 */ /* 0x0c0fe200078f18ff */
[----:B------:R-:W-:Y:S01]  /*8110*/  UIADD3.X UR5, URZ, UR5, URZ, UP0, !UPT ;  /* 0x000000053f057290 */ /* 0x000fe200087fe43f */
[----:B-1----:R-:W-:Y:S02]  /*8120*/  SHF.R.S32.HI R7, RZ, 0x1f, R7 ;  /* 0x0000001fff077819 */ /* 0x002fe40000011407 */
[----:B------:R-:W-:Y:S02]  /*8130*/  SHF.R.S32.HI R29, RZ, 0x3, R6 ;  /* 0x00000003ff1d7819 */ /* 0x000fe40000011406 */
[----:B------:R-:W-:Y:S02]  /*8140*/  ISETP.NE.AND.EX P0, PT, RZ, c[0x0][0x34c], PT, P0 ;  /* 0x0000d300ff007a0c */ /* 0x000fe40003f05300 */
[CC--:B------:R-:W-:Y:S02]  /*8150*/  LEA.HI R31, R32.reuse, R166.reuse, RZ, 0x4 ;  /* 0x000000a6201f7211 */ /* 0x0c0fe400078f20ff */
[----:B------:R-:W-:-:S02]  /*8160*/  LEA.HI R12, R32, R166, RZ, 0x6 ;  /* 0x000000a6200c7211 */ /* 0x000fc400078f30ff */
[----:B------:R-:W-:Y:S02]  /*8170*/  IADD3 R142, R218, -0x1, RZ ;  /* 0xffffffffda8e7810 */ /* 0x000fe40007ffe0ff */
[----:B--2---:R-:W-:-:S05]  /*8180*/  SHF.R.S32.HI R2, RZ, 0x1f, R0 ;  /* 0x0000001fff027819 */ /* 0x004fca0000011400 */
[----:B------:R-:W-:-:S04]  /*8190*/  IMAD R2, R2, c[0x0][0x178], RZ ;  /* 0x00005e0002027a24 */ /* 0x000fc800078e02ff */
[C---:B------:R-:W-:Y:S02]  /*81a0*/  IMAD R4, R0.reuse, c[0x0][0x17c], R2 ;  /* 0x00005f0000047a24 */ /* 0x040fe400078e0202 */
[----:B------:R-:W-:Y:S01]  /*81b0*/  IMAD.WIDE.U32 R2, R0, c[0x0][0x178], RZ ;  /* 0x00005e0000027a25 */ /* 0x000fe200078e00ff */
[----:B------:R-:W-:-:S03]  /*81c0*/  LOP3.LUT R0, R6, 0xfffffff8, RZ, 0xc0, !PT ;  /* 0xfffffff806007812 */ /* 0x000fc600078ec0ff */
[----:B------:R-:W-:Y:S02]  /*81d0*/  IMAD.IADD R3, R3, 0x1, R4 ;  /* 0x0000000103037824 */ /* 0x000fe400078e0204 */
[----:B------:R-:W-:Y:S02]  /*81e0*/  IMAD R4, R7, c[0x0][0x1b8], RZ ;  /* 0x00006e0007047a24 */ /* 0x000fe400078e02ff */
[----:B------:R-:W1:Y:S01]  /*81f0*/  S2R R7, SR_CTAID.Y ;  /* 0x0000000000077919 */ /* 0x000e620000002600 */
[----:B------:R-:W-:Y:S01]  /*8200*/  IMAD.IADD R25, R166, 0x1, -R0 ;  /* 0x00000001a6197824 */ /* 0x000fe200078e0a00 */
[----:B------:R-:W-:-:S03]  /*8210*/  SHF.R.S32.HI R0, RZ, 0x1f, R252 ;  /* 0x0000001fff007819 */ /* 0x000fc600000114fc */
[----:B------:R-:W-:Y:S01]  /*8220*/  IMAD R8, R25, 0x20, R29 ;  /* 0x0000002019087824 */ /* 0x000fe200078e021d */
[----:B------:R-:W-:-:S03]  /*8230*/  SEL R6, R0, RZ, !P0 ;  /* 0x000000ff00067207 */ /* 0x000fc60004000000 */
[----:B------:R-:W-:Y:S02]  /*8240*/  IMAD.IADD R8, R164, 0x1, R8 ;  /* 0x00000001a4087824 */ /* 0x000fe400078e0208 */
[----:B------:R-:W-:Y:S02]  /*8250*/  IMAD R6, R6, c[0x0][0x1c0], RZ ;  /* 0x0000700006067a24 */ /* 0x000fe400078e02ff */
[----:B------:R-:W-:Y:S02]  /*8260*/  IMAD.MOV.U32 R0, RZ, RZ, R8 ;  /* 0x000000ffff007224 */ /* 0x000fe400078e0008 */
[C---:B-1----:R-:W-:Y:S02]  /*8270*/  IMAD R4, R7.reuse, c[0x0][0x1bc], R4 ;  /* 0x00006f0007047a24 */ /* 0x042fe400078e0204 */
[----:B------:R-:W-:-:S04]  /*8280*/  IMAD.WIDE.U32 R2, R7, c[0x0][0x1b8], R2 ;  /* 0x00006e0007027a25 */ /* 0x000fc800078e0002 */
[----:B------:R-:W-:-:S04]  /*8290*/  @P2 IMAD.HI.U32 R7, R8, c[0x0][0x2c8], RZ ;  /* 0x0000b20008072a27 */ /* 0x000fc800078e00ff */
[----:B------:R-:W-:Y:S01]  /*82a0*/  IMAD.IADD R3, R3, 0x1, R4 ;  /* 0x0000000103037824 */ /* 0x000fe200078e0204 */
[----:B------:R-:W-:Y:S02]  /*82b0*/  SEL R4, R252, RZ, !P0 ;  /* 0x000000fffc047207 */ /* 0x000fe40004000000 */
[----:B------:R-:W-:-:S03]  /*82c0*/  @P2 SHF.R.U32.HI R0, RZ, c[0x0][0x2cc], R7 ;  /* 0x0000b300ff002a19 */ /* 0x000fc60000011607 */
[C---:B------:R-:W-:Y:S01]  /*82d0*/  IMAD R7, R4.reuse, c[0x0][0x1c4], R6 ;  /* 0x0000710004077a24 */ /* 0x040fe200078e0206 */
[----:B------:R-:W-:Y:S01]  /*82e0*/  SHF.R.S32.HI R6, RZ, 0x1f, R0 ;  /* 0x0000001fff067819 */ /* 0x000fe20000011400 */
[----:B------:R-:W-:-:S04]  /*82f0*/  IMAD.WIDE.U32 R2, R4, c[0x0][0x1c0], R2 ;  /* 0x0000700004027a25 */ /* 0x000fc800078e0002 */
[----:B------:R-:W-:Y:S02]  /*8300*/  IMAD.MOV R4, RZ, RZ, -R0 ;  /* 0x000000ffff047224 */ /* 0x000fe400078e0a00 */
[----:B------:R-:W-:Y:S01]  /*8310*/  IMAD.IADD R3, R3, 0x1, R7 ;  /* 0x0000000103037824 */ /* 0x000fe200078e0207 */
[----:B------:R-:W-:Y:S01]  /*8320*/  LOP3.LUT R7, R31, 0xfffffff0, RZ, 0xc0, !PT ;  /* 0xfffffff01f077812 */ /* 0x000fe200078ec0ff */
[----:B------:R-:W-:Y:S02]  /*8330*/  IMAD R6, R6, c[0x0][0x1b0], RZ ;  /* 0x00006c0006067a24 */ /* 0x000fe400078e02ff */
[----:B------:R-:W-:Y:S02]  /*8340*/  IMAD R4, R4, c[0x0][0x2c4], R8 ;  /* 0x0000b10004047a24 */ /* 0x000fe400078e0208 */
[C---:B------:R-:W-:Y:S02]  /*8350*/  IMAD R6, R0.reuse, c[0x0][0x1b4], R6 ;  /* 0x00006d0000067a24 */ /* 0x040fe400078e0206 */
[----:B------:R-:W-:Y:S01]  /*8360*/  IMAD.WIDE.U32 R2, R0, c[0x0][0x1b0], R2 ;  /* 0x00006c0000027a25 */ /* 0x000fe200078e0002 */
[----:B------:R-:W-:-:S03]  /*8370*/  SHF.R.S32.HI R0, RZ, 0x1f, R4 ;  /* 0x0000001fff007819 */ /* 0x000fc60000011404 */
[----:B------:R-:W-:Y:S02]  /*8380*/  IMAD.IADD R3, R3, 0x1, R6 ;  /* 0x0000000103037824 */ /* 0x000fe400078e0206 */
[----:B------:R-:W-:Y:S02]  /*8390*/  IMAD R0, R0, c[0x0][0x1a8], RZ ;  /* 0x00006a0000007a24 */ /* 0x000fe400078e02ff */
[----:B------:R-:W-:-:S04]  /*83a0*/  IMAD.WIDE.U32 R2, R4, c[0x0][0x1a8], R2 ;  /* 0x00006a0004027a25 */ /* 0x000fc800078e0002 */
[----:B------:R-:W-:Y:S01]  /*83b0*/  IMAD R10, R4, c[0x0][0x1ac], R0 ;  /* 0x00006b00040a7a24 */ /* 0x000fe200078e0200 */
[----:B------:R-:W-:Y:S01]  /*83c0*/  LEA R20, P0, R2, c[0x0][0x160], 0x1 ;  /* 0x0000580002147a11 */ /* 0x000fe200078008ff */
[----:B------:R-:W-:Y:S02]  /*83d0*/  IMAD.IADD R0, R166, 0x1, -R7 ;  /* 0x00000001a6007824 */ /* 0x000fe400078e0a07 */
[----:B------:R-:W-:Y:S02]  /*83e0*/  IMAD.SHL.U32 R4, R29, 0x40, RZ ;  /* 0x000000401d047824 */ /* 0x000fe400078e00ff */
[----:B------:R-:W-:Y:S01]  /*83f0*/  IMAD.U32 R6, RZ, RZ, UR4 ;  /* 0x00000004ff067e24 */ /* 0x000fe2000f8e00ff */
[----:B------:R-:W-:Y:S01]  /*8400*/  SHF.R.S32.HI R11, RZ, 0x1f, R0 ;  /* 0x0000001fff0b7819 */ /* 0x000fe20000011400 */
[----:B------:R-:W-:Y:S01]  /*8410*/  IMAD.U32 R7, RZ, RZ, UR5 ;  /* 0x00000005ff077e24 */ /* 0x000fe2000f8e00ff */
[----:B------:R-:W-:Y:S01]  /*8420*/  LOP3.LUT R4, R4, 0x1c0, RZ, 0xc0, !PT ;  /* 0x000001c004047812 */ /* 0x000fe200078ec0ff */
[----:B------:R-:W-:Y:S01]  /*8430*/  IMAD.SHL.U32 R8, R25, 0x8, RZ ;  /* 0x0000000819087824 */ /* 0x000fe200078e00ff */
[----:B------:R-:W-:Y:S01]  /*8440*/  LEA.HI R30, R11, R0, RZ, 0x3 ;  /* 0x000000000b1e7211 */ /* 0x000fe200078f18ff */
[----:B------:R-:W-:Y:S01]  /*8450*/  IMAD.IADD R3, R3, 0x1, R10 ;  /* 0x0000000103037824 */ /* 0x000fe200078e020a */
[----:B------:R1:W-:Y:S01]  /*8460*/  STL.64 [R1+0x8], R6 ;  /* 0x0000080601007387 */ /* 0x0003e20000100a00 */
[----:B------:R-:W-:-:S02]  /*8470*/  SHF.R.U32.HI R9, RZ, 0x3, R4 ;  /* 0x00000003ff097819 */ /* 0x000fc40000011604 */
[----:B------:R-:W-:Y:S02]  /*8480*/  LOP3.LUT R4, R4, 0x38, R8, 0xf8, !PT ;  /* 0x0000003804047812 */ /* 0x000fe400078ef808 */
[----:B------:R-:W-:Y:S02]  /*8490*/  LEA.HI.X R18, R2, c[0x0][0x164], R3, 0x1, P0 ;  /* 0x0000590002127a11 */ /* 0x000fe400000f0c03 */
[----:B------:R-:W-:Y:S02]  /*84a0*/  ISETP.NE.AND P0, PT, R13, RZ, PT ;  /* 0x000000ff0d00720c */ /* 0x000fe40003f05270 */
[C---:B------:R-:W-:Y:S02]  /*84b0*/  IADD3 R22, R8.reuse, 0x40, RZ ;  /* 0x0000004008167810 */ /* 0x040fe40007ffe0ff */
[C---:B------:R-:W-:Y:S02]  /*84c0*/  IADD3 R23, R8.reuse, 0x80, RZ ;  /* 0x0000008008177810 */ /* 0x040fe40007ffe0ff */
[----:B------:R-:W-:-:S02]  /*84d0*/  IADD3 R24, R8, 0xc0, RZ ;  /* 0x000000c008187810 */ /* 0x000fc40007ffe0ff */
[----:B------:R-:W-:Y:S01]  /*84e0*/  LOP3.LUT R4, R4, R9, RZ, 0x3c, !PT ;  /* 0x0000000904047212 */ /* 0x000fe200078e3cff */
[----:B------:R-:W-:Y:S01]  /*84f0*/  IMAD.MOV.U32 R9, RZ, RZ, 0x10 ;  /* 0x00000010ff097424 */ /* 0x000fe200078e00ff */
[----:B------:R-:W-:Y:S02]  /*8500*/  ISETP.GE.AND P3, PT, R8, c[0x0][0x198], PT ;  /* 0x0000660008007a0c */ /* 0x000fe40003f66270 */
[----:B------:R-:W-:Y:S01]  /*8510*/  ISETP.GE.AND P6, PT, R22, c[0x0][0x198], PT ;  /* 0x0000660016007a0c */ /* 0x000fe20003fc6270 */
[----:B---3--:R-:W-:Y:S01]  /*8520*/  @!P0 IMAD.MOV.U32 R27, RZ, RZ, R252 ;  /* 0x000000ffff1b8224 */ /* 0x008fe200078e00fc */
[----:B------:R-:W-:Y:S02]  /*8530*/  ISETP.GE.AND P5, PT, R23, c[0x0][0x198], PT ;  /* 0x0000660017007a0c */ /* 0x000fe40003fa6270 */
[----:B------:R-:W-:Y:S02]  /*8540*/  ISETP.GE.AND P4, PT, R24, c[0x0][0x198], PT ;  /* 0x0000660018007a0c */ /* 0x000fe40003f86270 */
[----:B-1----:R-:W-:Y:S01]  /*8550*/  LOP3.LUT R7, R30, 0xfffffff8, RZ, 0xc0, !PT ;  /* 0xfffffff81e077812 */ /* 0x002fe200078ec0ff */
[----:B------:R-:W-:-:S04]  /*8560*/  IMAD.SHL.U32 R6, R12, 0x8, RZ ;  /* 0x000000080c067824 */ /* 0x000fc800078e00ff */
[----:B------:R-:W-:Y:S01]  /*8570*/  IMAD.IADD R28, R0, 0x1, -R7 ;  /* 0x00000001001c7824 */ /* 0x000fe200078e0a07 */
[----:B------:R-:W-:Y:S01]  /*8580*/  LOP3.LUT R21, R4, 0xfffffe00, R6, 0xf8, !PT ;  /* 0xfffffe0004157812 */ /* 0x000fe200078ef806 */
[----:B------:R-:W-:-:S03]  /*8590*/  IMAD.MOV.U32 R6, RZ, RZ, 0x20 ;  /* 0x00000020ff067424 */ /* 0x000fc600078e00ff */
[----:B------:R-:W-:-:S05]  /*85a0*/  R2P PR, R28, 0x6 ;  /* 0x000000061c007804 */ /* 0x000fca0000000000 */
[----:B------:R-:W-:Y:S02]  /*85b0*/  SEL R9, R9, 0xfffffff0, !P1 ;  /* 0xfffffff009097807 */ /* 0x000fe40004800000 */
[----:B------:R-:W-:Y:S01]  /*85c0*/  SEL R6, R6, 0xffffffe0, !P2 ;  /* 0xffffffe006067807 */ /* 0x000fe20005000000 */
[----:B------:R-:W-:Y:S05]  /*85d0*/  BRA.DIV ~URZ, `(.L_x_1183) ;  /* 0x000122027f007947 */ /* 0x000fea000b800000 */
[----:B------:R1:W2:Y:S02]  /*85e0*/  SHFL.IDX PT, R0, R18, RZ, 0x181f ;  /* 0x00181fff12007589 */ /* 0x0002a400000e0000 */
.L_x_1313:
[----:B------:R-:W-:Y:S05]  /*85f0*/  BRA.DIV ~URZ, `(.L_x_1184) ;  /* 0x000122627f007947 */ /* 0x000fea000b800000 */
[----:B------:R3:W4:Y:S02]  /*8600*/  SHFL.IDX PT, R2, R20, RZ, 0x181f ;  /* 0x00181fff14027589 */ /* 0x00072400000e0000 */
.L_x_1314:
[----:B------:R-:W-:Y:S01]  /*8610*/  IMAD R19, R19, c[0x0][0x2c4], RZ ;  /* 0x0000b10013137a24 */ /* 0x000fe200078e02ff */
[----:B------:R-:W-:Y:S01]  /*8620*/  IADD3 R17, R164, R29, RZ ;  /* 0x0000001da4117210 */ /* 0x000fe20007ffe0ff */
[----:B------:R-:W-:Y:S01]  /*8630*/  BSSY B0, `(.L_x_1185) ;  /* 0x0000019000007945 */ /* 0x000fe20003800000 */
[----:B--2---:R-:W-:Y:S02]  /*8640*/  MOV R3, R0 ;  /* 0x0000000000037202 */ /* 0x004fe40000000f00 */
[----:B------:R-:W-:-:S13]  /*8650*/  ISETP.GE.AND P0, PT, R17, R19, PT ;  /* 0x000000131100720c */ /* 0x000fda0003f06270 */
[----:B------:R-:W-:Y:S05]  /*8660*/  @P0 BRA `(.L_x_1186) ;  /* 0x0000015000000947 */ /* 0x000fea0003800000 */
[----:B------:R-:W-:Y:S01]  /*8670*/  SHF.R.S32.HI R7, RZ, 0x1f, R22 ;  /* 0x0000001fff077819 */ /* 0x000fe20000011416 */
[----:B----4-:R-:W-:Y:S01]  /*8680*/  IMAD.WIDE R14, R8, 0x2, R2 ;  /* 0x00000002080e7825 */ /* 0x010fe200078e0202 */
[----:B------:R-:W-:Y:S02]  /*8690*/  SHF.R.S32.HI R4, RZ, 0x1f, R23 ;  /* 0x0000001fff047819 */ /* 0x000fe40000011417 */
[----:B------:R-:W-:Y:S02]  /*86a0*/  SHF.R.S32.HI R0, RZ, 0x1f, R24 ;  /* 0x0000001fff007819 */ /* 0x000fe40000011418 */
[----:B------:R-:W-:Y:S02]  /*86b0*/  LEA.HI R7, R7, R22, RZ, 0x3 ;  /* 0x0000001607077211 */ /* 0x000fe400078f18ff */
[----:B------:R-:W-:Y:S02]  /*86c0*/  LEA.HI R4, R4, R23, RZ, 0x3 ;  /* 0x0000001704047211 */ /* 0x000fe400078f18ff */
[----:B------:R-:W-:-:S02]  /*86d0*/  LEA.HI R0, R0, R24, RZ, 0x3 ;  /* 0x0000001800007211 */ /* 0x000fc400078f18ff */
[----:B------:R-:W-:Y:S02]  /*86e0*/  LOP3.LUT R7, R7, 0xfffffff8, RZ, 0xc0, !PT ;  /* 0xfffffff807077812 */ /* 0x000fe400078ec0ff */
[----:B------:R-:W-:Y:S02]  /*86f0*/  LOP3.LUT R4, R4, 0xfffffff8, RZ, 0xc0, !PT ;  /* 0xfffffff804047812 */ /* 0x000fe400078ec0ff */
[----:B------:R-:W-:Y:S01]  /*8700*/  LOP3.LUT R16, R0, 0xfffffff8, RZ, 0xc0, !PT ;  /* 0xfffffff800107812 */ /* 0x000fe200078ec0ff */
[----:B------:R-:W-:Y:S02]  /*8710*/  IMAD.SHL.U32 R0, R21, 0x2, RZ ;  /* 0x0000000215007824 */ /* 0x000fe400078e00ff */
[----:B------:R-:W-:-:S03]  /*8720*/  IMAD.WIDE R12, R7, 0x2, R2 ;  /* 0x00000002070c7825 */ /* 0x000fc600078e0202 */
[----:B------:R-:W-:Y:S01]  /*8730*/  @!PT LDS RZ, [RZ] ;  /* 0x00000000fffff984 */ /* 0x000fe20000000800 */
[----:B------:R-:W-:Y:S01]  /*8740*/  @!PT LDS RZ, [RZ] ;  /* 0x00000000fffff984 */ /* 0x000fe20000000800 */
[----:B------:R-:W-:Y:S01]  /*8750*/  @!PT LDS RZ, [RZ] ;  /* 0x00000000fffff984 */ /* 0x000fe20000000800 */
[----:B------:R2:W-:Y:S01]  /*8760*/  LDGSTS.E.BYPASS.LTC128B.128 [R0+0x10080], [R14.64], !P3 ;  /* 0x100800000e007fae */ /* 0x0005e2000d901d4e */
[----:B------:R-:W-:-:S03]  /*8770*/  IMAD.WIDE R10, R4, 0x2, R2 ;  /* 0x00000002040a7825 */ /* 0x000fc600078e0202 */
[----:B------:R2:W-:Y:S01]  /*8780*/  LDGSTS.E.BYPASS.LTC128B.128 [R0+0x14080], [R12.64], !P6 ;  /* 0x140800000c007fae */ /* 0x0005e2000f101d4e */
[----:B------:R-:W-:-:S03]  /*8790*/  IMAD.WIDE R2, R16, 0x2, R2 ;  /* 0x0000000210027825 */ /* 0x000fc600078e0202 */
[----:B------:R2:W-:Y:S04]  /*87a0*/  LDGSTS.E.BYPASS.LTC128B.128 [R0+0x18080], [R10.64], !P5 ;  /* 0x180800000a007fae */ /* 0x0005e8000e901d4e */
[----:B------:R2:W-:Y:S02]  /*87b0*/  LDGSTS.E.BYPASS.LTC128B.128 [R0+0x1c080], [R2.64], !P4 ;  /* 0x1c08000002007fae */ /* 0x0005e4000e101d4e */
.L_x_1186:
[----:B------:R-:W-:Y:S05]  /*87c0*/  BSYNC B0 ;  /* 0x0000000000007941 */ /* 0x000fea0003800000 */
.L_x_1185:
[----:B------:R-:W-:Y:S05]  /*87d0*/  BRA.DIV ~URZ, `(.L_x_1187) ;  /* 0x000121027f007947 */ /* 0x000fea000b800000 */
[----:B------:R1:W2:Y:S04]  /*87e0*/  SHFL.IDX PT, R4, R18, 0x1, 0x181f ;  /* 0x00381f0012047f89 */ /* 0x0002a800000e0000 */
[----:B--2-4-:R1:W2:Y:S02]  /*87f0*/  SHFL.IDX PT, R2, R20, 0x1, 0x181f ;  /* 0x00381f0014027f89 */ /* 0x0142a400000e0000 */
.L_x_1315:
[----:B------:R-:W-:Y:S01]  /*8800*/  IADD3 R0, R17, 0x20, RZ ;  /* 0x0000002011007810 */ /* 0x000fe20007ffe0ff */
[----:B------:R-:W-:Y:S01]  /*8810*/  BSSY B0, `(.L_x_1188) ;  /* 0x0000019000007945 */ /* 0x000fe20003800000 */
[----:B------:R-:W-:-:S02]  /*8820*/  IMAD.MOV.U32 R3, RZ, RZ, R4 ;  /* 0x000000ffff037224 */ /* 0x000fc400078e0004 */
[----:B------:R-:W-:-:S13]  /*8830*/  ISETP.GE.AND P0, PT, R0, R19, PT ;  /* 0x000000130000720c */ /* 0x000fda0003f06270 */
[----:B------:R-:W-:Y:S05]  /*8840*/  @P0 BRA `(.L_x_1189) ;  /* 0x0000015000000947 */ /* 0x000fea0003800000 */
[----:B------:R-:W-:Y:S01]  /*8850*/  SHF.R.S32.HI R7, RZ, 0x1f, R22 ;  /* 0x0000001fff077819 */ /* 0x000fe20000011416 */
[----:B--2---:R-:W-:Y:S01]  /*8860*/  IMAD.WIDE R14, R8, 0x2, R2 ;  /* 0x00000002080e7825 */ /* 0x004fe200078e0202 */
        /* <DEDUP_REMOVED lines=19> */
.L_x_1189:
[----:B------:R-:W-:Y:S05]  /*89a0*/  BSYNC B0 ;  /* 0x0000000000007941 */ /* 0x000fea0003800000 */
.L_x_1188:
[----:B------:R-:W-:Y:S05]  /*89b0*/  BRA.DIV ~URZ, `(.L_x_1190) ;  /* 0x000120127f007947 */ /* 0x000fea000b800000 */
[----:B------:R4:W1:Y:S02]  /*89c0*/  SHFL.IDX PT, R4, R18, 0x2, 0x181f ;  /* 0x00581f0012047f89 */ /* 0x00086400000e0000 */
.L_x_1316:
[----:B------:R-:W-:Y:S05]  /*89d0*/  BRA.DIV ~URZ, `(.L_x_1191) ;  /* 0x000120727f007947 */ /* 0x000fea000b800000 */
[----:B--2---:R2:W3:Y:S02]  /*89e0*/  SHFL.IDX PT, R2, R20, 0x2, 0x181f ;  /* 0x00581f0014027f89 */ /* 0x0044e400000e0000 */
.L_x_1317:
[----:B------:R-:W-:Y:S01]  /*89f0*/  IADD3 R0, R17, 0x40, RZ ;  /* 0x0000004011007810 */ /* 0x000fe20007ffe0ff */
[----:B------:R-:W-:Y:S01]  /*8a00*/  BSSY B0, `(.L_x_1192) ;  /* 0x0000019000007945 */ /* 0x000fe20003800000 */
[----:B-1----:R-:W-:Y:S02]  /*8a10*/  IMAD.MOV.U32 R3, RZ, RZ, R4 ;  /* 0x000000ffff037224 */ /* 0x002fe400078e0004 */
[----:B------:R-:W-:-:S13]  /*8a20*/  ISETP.GE.AND P0, PT, R0, R19, PT ;  /* 0x000000130000720c */ /* 0x000fda0003f06270 */
[----:B------:R-:W-:Y:S05]  /*8a30*/  @P0 BRA `(.L_x_1193) ;  /* 0x0000015000000947 */ /* 0x000fea0003800000 */
[----:B------:R-:W-:Y:S01]  /*8a40*/  SHF.R.S32.HI R7, RZ, 0x1f, R22 ;  /* 0x0000001fff077819 */ /* 0x000fe20000011416 */
[----:B---3--:R-:W-:Y:S01]  /*8a50*/  IMAD.WIDE R14, R8, 0x2, R2 ;  /* 0x00000002080e7825 */ /* 0x008fe200078e0202 */
        /* <DEDUP_REMOVED lines=19> */
.L_x_1193:
[----:B------:R-:W-:Y:S05]  /*8b90*/  BSYNC B0 ;  /* 0x0000000000007941 */ /* 0x000fea0003800000 */
.L_x_1192:
[----:B------:R-:W-:Y:S05]  /*8ba0*/  BRA.DIV ~URZ, `(.L_x_1194) ;  /* 0x00011f227f007947 */ /* 0x000fea000b800000 */
[----:B-1----:R1:W2:Y:S04]  /*8bb0*/  SHFL.IDX PT, R11, R18, 0x3, 0x181f ;  /* 0x00781f00120b7f89 */ /* 0x0022a800000e0000 */
[----:B------:R1:W4:Y:S02]  /*8bc0*/  SHFL.IDX PT, R10, R20, 0x3, 0x181f ;  /* 0x00781f00140a7f89 */ /* 0x00032400000e0000 */
.L_x_1318:
[----:B----4-:R-:W4:Y:S04]  /*8bd0*/  LDL R126, [R1] ;  /* 0x00000000017e7983 */ /* 0x010f280000100800 */
[----:B------:R1:W5:Y:S04]  /*8be0*/  LDL R26, [R1+0x64] ;  /* 0x00006400011a7983 */ /* 0x0003680000100800 */
[----:B------:R1:W5:Y:S01]  /*8bf0*/  LDL R242, [R1+0x48] ;  /* 0x0000480001f27983 */ /* 0x0003620000100800 */
[----:B------:R-:W-:Y:S01]  /*8c00*/  IADD3 R0, R17, 0x60, RZ ;  /* 0x0000006011007810 */ /* 0x000fe20007ffe0ff */
[----:B------:R-:W-:Y:S01]  /*8c10*/  ULDC.64 UR4, c[0x0][0x40] ;  /* 0x0000100000047ab9 */ /* 0x000fe20000000a00 */
[----:B---3--:R-:W-:Y:S01]  /*8c20*/  IADD3 R2, P1, R1, c[0x0][0x20], RZ ;  /* 0x0000080001027a10 */ /* 0x008fe20007f3e0ff */
[----:B------:R-:W-:Y:S01]  /*8c30*/  UIADD3 UR4, UP0, UR4, 0x160, URZ ;  /* 0x0000016004047890 */ /* 0x000fe2000ff1e03f */
[----:B------:R-:W-:Y:S01]  /*8c40*/  ISETP.GE.AND P0, PT, R0, R19, PT ;  /* 0x000000130000720c */ /* 0x000fe20003f06270 */
[----:B-12---:R-:W1:Y:S01]  /*8c50*/  S2R R20, SR_CTAID.Y ;  /* 0x0000000000147919 */ /* 0x006e620000002600 */
[----:B------:R-:W-:Y:S01]  /*8c60*/  SHF.R.S32.HI R15, RZ, 0x4, R31 ;  /* 0x00000004ff0f7819 */ /* 0x000fe2000001141f */
[----:B------:R-:W-:Y:S01]  /*8c70*/  IMAD.X R3, RZ, RZ, c[0x0][0x24], P1 ;  /* 0x00000900ff037624 */ /* 0x000fe200008e06ff */
[----:B------:R-:W-:Y:S01]  /*8c80*/  UIADD3.X UR5, URZ, UR5, URZ, UP0, !UPT ;  /* 0x000000053f057290 */ /* 0x000fe200087fe43f */
[----:B------:R-:W-:Y:S01]  /*8c90*/  IADD3 R16, P2, R2, 0x8, RZ ;  /* 0x0000000802107810 */ /* 0x000fe20007f5e0ff */
[----:B------:R-:W-:Y:S01]  /*8ca0*/  IMAD.WIDE.U32 R240, R27, c[0x0][0x2b0], RZ ;  /* 0x0000ac001bf07a25 */ /* 0x000fe200078e00ff */
[----:B------:R-:W-:Y:S01]  /*8cb0*/  LOP3.LUT R208, R208, 0xfffffeff, RZ, 0xc0, !PT ;  /* 0xfffffeffd0d07812 */ /* 0x000fe200078ec0ff */
[----:B------:R-:W-:Y:S02]  /*8cc0*/  STL.64 [R1+0x20], R2 ;  /* 0x0000200201007387 */ /* 0x000fe40000100a00 */
[----:B------:R-:W-:-:S03]  /*8cd0*/  IMAD.X R17, RZ, RZ, R3, P2 ;  /* 0x000000ffff117224 */ /* 0x000fc600010e0603 */
[----:B------:R-:W-:Y:S01]  /*8ce0*/  @!P0 IMAD.SHL.U32 R18, R21, 0x2, RZ ;  /* 0x0000000215128824 */ /* 0x000fe200078e00ff */
[----:B------:R-:W-:Y:S01]  /*8cf0*/  @!P0 SHF.R.S32.HI R0, RZ, 0x1f, R24 ;  /* 0x0000001fff008819 */ /* 0x000fe20000011418 */
[----:B------:R-:W-:Y:S01]  /*8d00*/  @!P0 IMAD.WIDE R12, R8, 0x2, R10 ;  /* 0x00000002080c8825 */ /* 0x000fe200078e020a */
[----:B------:R-:W-:Y:S01]  /*8d10*/  @!P0 SHF.R.S32.HI R4, RZ, 0x1f, R23 ;  /* 0x0000001fff048819 */ /* 0x000fe20000011417 */
[----:B------:R-:W-:Y:S01]  /*8d20*/  STL.64 [R1+0x40], R16 ;  /* 0x0000401001007387 */ /* 0x000fe20000100a00 */
[----:B------:R-:W-:Y:S02]  /*8d30*/  @!P0 LEA.HI R8, R0, R24, RZ, 0x3 ;  /* 0x0000001800088211 */ /* 0x000fe400078f18ff */
[----:B------:R-:W-:Y:S01]  /*8d40*/  @!P0 SHF.R.S32.HI R7, RZ, 0x1f, R22 ;  /* 0x0000001fff078819 */ /* 0x000fe20000011416 */
[----:B------:R-:W-:Y:S01]  /*8d50*/  @!PT LDS RZ, [RZ] ;  /* 0x00000000fffff984 */ /* 0x000fe20000000800 */
[----:B------:R-:W-:Y:S01]  /*8d60*/  @!PT LDS RZ, [RZ] ;  /* 0x00000000fffff984 */ /* 0x000fe20000000800 */
[----:B------:R-:W-:Y:S01]  /*8d70*/  @!PT LDS RZ, [RZ] ;  /* 0x00000000fffff984 */ /* 0x000fe20000000800 */
[----:B------:R2:W-:Y:S01]  /*8d80*/  @!P0 LDGSTS.E.BYPASS.LTC128B.128 [R18+0x13080], [R12.64], !P3 ;  /* 0x130800000c128fae */ /* 0x0005e2000d901d4e */
[----:B------:R-:W-:Y:S02]  /*8d90*/  IADD3 R14, P3, R2, 0x10, RZ ;  /* 0x00000010020e7810 */ /* 0x000fe40007f7e0ff */
[----:B------:R-:W-:-:S02]  /*8da0*/  @!P0 LEA.HI R19, R4, R23, RZ, 0x3 ;  /* 0x0000001704138211 */ /* 0x000fc400078f18ff */
[----:B------:R-:W-:Y:S02]  /*8db0*/  @!P0 LEA.HI R7, R7, R22, RZ, 0x3 ;  /* 0x0000001607078211 */ /* 0x000fe400078f18ff */
[----:B------:R-:W-:Y:S02]  /*8dc0*/  @!P0 LOP3.LUT R8, R8, 0xfffffff8, RZ, 0xc0, !PT ;  /* 0xfffffff808088812 */ /* 0x000fe400078ec0ff */
[----:B------:R-:W-:Y:S02]  /*8dd0*/  @!P0 LOP3.LUT R4, R7, 0xfffffff8, RZ, 0xc0, !PT ;  /* 0xfffffff807048812 */ /* 0x000fe400078ec0ff */
[----:B-1----:R-:W-:Y:S02]  /*8de0*/  SHF.R.S32.HI R33, RZ, 0x1f, R20 ;  /* 0x0000001fff217819 */ /* 0x002fe40000011414 */
[----:B------:R-:W1:Y:S01]  /*8df0*/  S2R R20, SR_CTAID.Y ;  /* 0x0000000000147919 */ /* 0x000e620000002600 */
[----:B--2---:R-:W-:Y:S02]  /*8e00*/  LEA.HI R13, R31, R15, RZ, 0x1 ;  /* 0x0000000f1f0d7211 */ /* 0x004fe400078f08ff */
[----:B------:R-:W-:-:S02]  /*8e10*/  IADD3 R12, P1, R2, 0x4, RZ ;  /* 0x00000004020c7810 */ /* 0x000fc40007f3e0ff */
[----:B------:R-:W-:-:S03]  /*8e20*/  LOP3.LUT R0, R13, 0xfffffffe, RZ, 0xc0, !PT ;  /* 0xfffffffe0d007812 */ /* 0x000fc600078ec0ff */
[--C-:B------:R-:W-:Y:S02]  /*8e30*/  IMAD.X R13, RZ, RZ, R3.reuse, P1 ;  /* 0x000000ffff0d7224 */ /* 0x100fe400008e0603 */
[----:B------:R-:W-:Y:S02]  /*8e40*/  IMAD.IADD R23, R15, 0x1, -R0 ;  /* 0x000000010f177824 */ /* 0x000fe400078e0a00 */
[----:B------:R-:W-:Y:S01]  /*8e50*/  IMAD.X R15, RZ, RZ, R3, P3 ;  /* 0x000000ffff0f7224 */ /* 0x000fe200018e0603 */
[----:B------:R2:W-:Y:S01]  /*8e60*/  STL.64 [R1+0x38], R12 ;  /* 0x0000380c01007387 */ /* 0x0005e20000100a00 */
[----:B------:R-:W-:Y:S02]  /*8e70*/  IMAD.SHL.U32 R0, R28, 0x40, RZ ;  /* 0x000000401c007824 */ /* 0x000fe400078e00ff */
[----:B------:R-:W-:Y:S01]  /*8e80*/  IMAD.SHL.U32 R7, R23, 0x8, RZ ;  /* 0x0000000817077824 */ /* 0x000fe200078e00ff */
[----:B------:R3:W-:Y:S02]  /*8e90*/  STL.64 [R1+0x28], R14 ;  /* 0x0000280e01007387 */ /* 0x0007e40000100a00 */
[----:B------:R-:W-:-:S04]  /*8ea0*/  LOP3.LUT R0, R0, 0x1c0, RZ, 0xc0, !PT ;  /* 0x000001c000007812 */ /* 0x000fc800078ec0ff */
[----:B------:R-:W-:Y:S02]  /*8eb0*/  LOP3.LUT R7, R0, 0x8, R7, 0xf8, !PT ;  /* 0x0000000800077812 */ /* 0x000fe400078ef807 */
[----:B------:R-:W-:-:S04]  /*8ec0*/  SHF.R.U32.HI R0, RZ, 0x3, R0 ;  /* 0x00000003ff007819 */ /* 0x000fc80000011600 */
[----:B------:R-:W-:Y:S01]  /*8ed0*/  LOP3.LUT R22, R7, R0, RZ, 0x3c, !PT ;  /* 0x0000000007167212 */ /* 0x000fe200078e3cff */
[----:B------:R-:W-:Y:S01]  /*8ee0*/  IMAD.SHL.U32 R7, R30, 0x40, RZ ;  /* 0x000000401e077824 */ /* 0x000fe200078e00ff */
[----:B------:R-:W-:Y:S01]  /*8ef0*/  SHF.R.S32.HI R0, RZ, 0x1f, R27 ;  /* 0x0000001fff007819 */ /* 0x000fe2000001141b */
[----:B-1----:R-:W-:-:S03]  /*8f00*/  IMAD.WIDE.U32 R30, R20, c[0x0][0x210], RZ ;  /* 0x00008400141e7a25 */ /* 0x002fc600078e00ff */
[----:B------:R-:W-:Y:S01]  /*8f10*/  LOP3.LUT R21, R7, 0xfffffe00, RZ, 0xc0, !PT ;  /* 0xfffffe0007157812 */ /* 0x000fe200078ec0ff */
[----:B------:R-:W-:Y:S01]  /*8f20*/  IMAD R0, R0, c[0x0][0x2b0], RZ ;  /* 0x0000ac0000007a24 */ /* 0x000fe200078e02ff */
[----:B--2---:R-:W-:Y:S01]  /*8f30*/  IADD3 R12, P1, R2, 0x48, RZ ;  /* 0x00000048020c7810 */ /* 0x004fe20007f3e0ff */
[----:B---3--:R-:W-:Y:S02]  /*8f40*/  IMAD.U32 R14, RZ, RZ, UR4 ;  /* 0x00000004ff0e7e24 */ /* 0x008fe4000f8e00ff */
[----:B------:R-:W-:Y:S02]  /*8f50*/  IMAD.U32 R15, RZ, RZ, UR5 ;  /* 0x00000005ff0f7e24 */ /* 0x000fe4000f8e00ff */
[----:B------:R-:W-:-:S03]  /*8f60*/  IMAD.X R13, RZ, RZ, R3, P1 ;  /* 0x000000ffff0d7224 */ /* 0x000fc600008e0603 */
[----:B------:R1:W-:Y:S04]  /*8f70*/  STL.64 [R1+0x18], R14 ;  /* 0x0000180e01007387 */ /* 0x0003e80000100a00 */
[----:B------:R2:W-:Y:S01]  /*8f80*/  STL.64 [R1+0x30], R12 ;  /* 0x0000300c01007387 */ /* 0x0005e20000100a00 */
[----:B-1----:R-:W-:Y:S01]  /*8f90*/  @!P0 IMAD.WIDE R14, R4, 0x2, R10 ;  /* 0x00000002040e8825 */ /* 0x002fe200078e020a */
[----:B--2---:R-:W-:-:S04]  /*8fa0*/  @!P0 LOP3.LUT R12, R19, 0xfffffff8, RZ, 0xc0, !PT ;  /* 0xfffffff8130c8812 */ /* 0x004fc800078ec0ff */
[----:B------:R1:W-:Y:S01]  /*8fb0*/  @!P0 LDGSTS.E.BYPASS.LTC128B.128 [R18+0x17080], [R14.64], !P6 ;  /* 0x170800000e128fae */ /* 0x0003e2000f101d4e */
[----:B------:R-:W-:-:S04]  /*8fc0*/  @!P0 IMAD.WIDE R12, R12, 0x2, R10 ;  /* 0x000000020c0c8825 */ /* 0x000fc800078e020a */
[----:B------:R-:W-:Y:S01]  /*8fd0*/  @!P0 IMAD.WIDE R10, R8, 0x2, R10 ;  /* 0x00000002080a8825 */ /* 0x000fe200078e020a */
[----:B------:R2:W-:Y:S03]  /*8fe0*/  @!P0 LDGSTS.E.BYPASS.LTC128B.128 [R18+0x1b080], [R12.64], !P5 ;  /* 0x1b0800000c128fae */ /* 0x0005e6000e901d4e */
[----:B------:R-:W-:Y:S01]  /*8ff0*/  IMAD R8, R33, c[0x0][0x210], RZ ;  /* 0x0000840021087a24 */ /* 0x000fe200078e02ff */
[----:B------:R3:W-:Y:S01]  /*9000*/  @!P0 LDGSTS.E.BYPASS.LTC128B.128 [R18+0x1f080], [R10.64], !P4 ;  /* 0x1f0800000a128fae */ /* 0x0007e2000e101d4e */
[----:B------:R-:W-:Y:S02]  /*9010*/  LOP3.LUT P0, RZ, R25, 0x4, RZ, 0xc0, !PT ;  /* 0x0000000419ff7812 */ /* 0x000fe4000780c0ff */
[----:B------:R-:W-:Y:S01]  /*9020*/  IMAD R8, R20, c[0x0][0x214], R8 ;  /* 0x0000850014087a24 */ /* 0x000fe200078e0208 */
[----:B------:R-:W0:Y:S01]  /*9030*/  LDGDEPBAR ;  /* 0x00000000000079af */ /* 0x000e220000000000 */
[----:B------:R-:W-:Y:S02]  /*9040*/  WARPSYNC 0xffffffff ;  /* 0xffffffff00007948 */ /* 0x000fe40003800000 */
[----:B------:R-:W-:-:S02]  /*9050*/  IMAD.IADD R245, R31, 0x1, R8 ;  /* 0x000000011ff57824 */ /* 0x000fc400078e0208 */
[----:B--2---:R-:W-:Y:S02]  /*9060*/  IMAD.MOV.U32 R13, RZ, RZ, 0x20 ;  /* 0x00000020ff0d7424 */ /* 0x004fe400078e00ff */
[----:B------:R-:W-:Y:S02]  /*9070*/  IMAD.SHL.U32 R12, R25, 0x40, RZ ;  /* 0x00000040190c7824 */ /* 0x000fe400078e00ff */
[----:B---3--:R-:W-:Y:S01]  /*9080*/  IMAD R11, R27, c[0x0][0x2b4], R0 ;  /* 0x0000ad001b0b7a24 */ /* 0x008fe200078e0200 */
[----:B------:R-:W-:Y:S01]  /*9090*/  SEL R7, R13, 0xffffffe0, !P0 ;  /* 0xffffffe00d077807 */ /* 0x000fe20004000000 */
[----:B------:R-:W-:Y:S02]  /*90a0*/  IMAD R10, R33, c[0x0][0x1e8], RZ ;  /* 0x00007a00210a7a24 */ /* 0x000fe400078e02ff */
[----:B-1----:R-:W-:-:S04]  /*90b0*/  IMAD.WIDE.U32 R18, R20, c[0x0][0x1e8], RZ ;  /* 0x00007a0014127a25 */ /* 0x002fc800078e00ff */
[----:B------:R-:W-:Y:S01]  /*90c0*/  IMAD R10, R20, c[0x0][0x1ec], R10 ;  /* 0x00007b00140a7a24 */ /* 0x000fe200078e020a */
[----:B------:R-:W-:Y:S01]  /*90d0*/  LOP3.LUT R20, R12, 0x1c0, RZ, 0xc0, !PT ;  /* 0x000001c00c147812 */ /* 0x000fe200078ec0ff */
[----:B------:R-:W-:Y:S02]  /*90e0*/  IMAD.IADD R243, R241, 0x1, R11 ;  /* 0x00000001f1f37824 */ /* 0x000fe400078e020b */
[----:B------:R-:W-:Y:S01]  /*90f0*/  IMAD.IADD R244, R19, 0x1, R10 ;  /* 0x0000000113f47824 */ /* 0x000fe200078e020a */
[----:B----4-:R-:W-:-:S04]  /*9100*/  SHF.R.S32.HI R14, RZ, 0x1f, R126 ;  /* 0x0000001fff0e7819 */ /* 0x010fc8000001147e */
[----:B------:R-:W-:-:S04]  /*9110*/  LEA.HI R4, R14, R126, RZ, 0x3 ;  /* 0x0000007e0e047211 */ /* 0x000fc800078f18ff */
[----:B------:R-:W-:-:S05]  /*9120*/  LOP3.LUT R0, R4, 0xfffffff8, RZ, 0xc0, !PT ;  /* 0xfffffff804007812 */ /* 0x000fca00078ec0ff */
[----:B------:R-:W-:-:S04]  /*9130*/  IMAD.IADD R0, R126, 0x1, -R0 ;  /* 0x000000017e007824 */ /* 0x000fc800078e0a00 */
[----:B------:R-:W-:-:S05]  /*9140*/  IMAD.SHL.U32 R219, R0, 0x8, RZ ;  /* 0x0000000800db7824 */ /* 0x000fca00078e00ff */
[C---:B------:R-:W-:Y:S02]  /*9150*/  ISETP.GE.AND P5, PT, R219.reuse, c[0x0][0x1d4], PT ;  /* 0x00007500db007a0c */ /* 0x040fe40003fa6270 */
[C---:B------:R-:W-:Y:S02]  /*9160*/  IADD3 R17, R219.reuse, 0x40, RZ ;  /* 0x00000040db117810 */ /* 0x040fe40007ffe0ff */
[----:B------:R-:W-:Y:S02]  /*9170*/  IADD3 R16, R219, 0x80, RZ ;  /* 0x00000080db107810 */ /* 0x000fe40007ffe0ff */
[----:B------:R-:W-:Y:S02]  /*9180*/  ISETP.GE.AND P6, PT, R17, c[0x0][0x1d4], PT ;  /* 0x0000750011007a0c */ /* 0x000fe40003fc6270 */
[----:B------:R-:W-:Y:S02]  /*9190*/  ISETP.GE.AND P2, PT, R16, c[0x0][0x1d4], PT ;  /* 0x0000750010007a0c */ /* 0x000fe40003f46270 */
[----:B------:R-:W-:-:S03]  /*91a0*/  IADD3 R15, R219, 0xc0, RZ ;  /* 0x000000c0db0f7810 */ /* 0x000fc60007ffe0ff */
[----:B------:R-:W-:Y:S02]  /*91b0*/  @P5 LOP3.LUT R208, R208, 0x100, RZ, 0xfc, !PT ;  /* 0x00000100d0d05812 */ /* 0x000fe400078efcff */
[----:B------:R-:W-:Y:S02]  /*91c0*/  ISETP.GE.AND P3, PT, R15, c[0x0][0x1d4], PT ;  /* 0x000075000f007a0c */ /* 0x000fe40003f66270 */
[----:B------:R-:W-:-:S04]  /*91d0*/  LOP3.LUT R208, R208, 0xffffff7f, RZ, 0xc0, !PT ;  /* 0xffffff7fd0d07812 */ /* 0x000fc800078ec0ff */
[----:B------:R-:W-:-:S04]  /*91e0*/  @P6 LOP3.LUT R208, R208, 0x80, RZ, 0xfc, !PT ;  /* 0x00000080d0d06812 */ /* 0x000fc800078efcff */
[----:B------:R-:W-:-:S04]  /*91f0*/  LOP3.LUT R208, R208, 0xffffffbf, RZ, 0xc0, !PT ;  /* 0xffffffbfd0d07812 */ /* 0x000fc800078ec0ff */
[----:B------:R-:W-:-:S04]  /*9200*/  @P2 LOP3.LUT R208, R208, 0x40, RZ, 0xfc, !PT ;  /* 0x00000040d0d02812 */ /* 0x000fc800078efcff */
[----:B------:R-:W-:-:S04]  /*9210*/  LOP3.LUT R208, R208, 0xfffffbff, RZ, 0xc0, !PT ;  /* 0xfffffbffd0d07812 */ /* 0x000fc800078ec0ff */
[----:B------:R-:W-:Y:S02]  /*9220*/  @P3 LOP3.LUT R208, R208, 0x400, RZ, 0xfc, !PT ;  /* 0x00000400d0d03812 */ /* 0x000fe400078efcff */
[----:B------:R-:W-:Y:S01]  /*9230*/  SHF.R.S32.HI R236, RZ, 0x3, R4 ;  /* 0x00000003ffec7819 */ /* 0x000fe20000011404 */
[----:B------:R-:W-:Y:S01]  /*9240*/  IMAD.MOV.U32 R99, RZ, RZ, 0x30 ;  /* 0x00000030ff637424 */ /* 0x000fe200078e00ff */
[----:B------:R-:W-:Y:S01]  /*9250*/  BAR.SYNC.DEFER_BLOCKING 0x0 ;  /* 0x0000000000007b1d */ /* 0x000fe20000010000 */
[----:B------:R-:W-:Y:S02]  /*9260*/  IMAD.MOV.U32 R3, RZ, RZ, c[0x0][0x2b8] ;  /* 0x0000ae00ff037624 */ /* 0x000fe400078e00ff */
[----:B------:R-:W-:Y:S02]  /*9270*/  IMAD R141, R218, R99, -0x30 ;  /* 0xffffffd0da8d7424 */ /* 0x000fe400078e0263 */
[----:B------:R-:W-:Y:S01]  /*9280*/  IMAD R234, R0, 0x20, R236 ;  /* 0x0000002000ea7824 */ /* 0x000fe200078e02ec */
[----:B------:R-:W-:Y:S01]  /*9290*/  ISETP.NE.AND P1, PT, R3, 0x1, PT ;  /* 0x000000010300780c */ /* 0x000fe20003f25270 */
[----:B------:R-:W-:Y:S02]  /*92a0*/  IMAD.MOV.U32 R220, RZ, RZ, RZ ;  /* 0x000000ffffdc7224 */ /* 0x000fe400078e00ff */
[----:B------:R-:W-:-:S05]  /*92b0*/  IMAD.IADD R3, R234, 0x1, R141 ;  /* 0x00000001ea037824 */ /* 0x000fca00078e028d */
[----:B-----5:R-:W-:Y:S01]  /*92c0*/  ISETP.GE.AND P0, PT, R3, R26, PT ;  /* 0x0000001a0300720c */ /* 0x020fe20003f06270 */
[----:B------:R-:W-:-:S03]  /*92d0*/  IMAD.IADD R3, R242, 0x1, R3 ;  /* 0x00000001f2037824 */ /* 0x000fc600078e0203 */
[----:B------:R-:W-:Y:S01]  /*92e0*/  ISETP.GT.OR P0, PT, R234, 0x2f, P0 ;  /* 0x0000002fea00780c */ /* 0x000fe20000704670 */
[----:B------:R-:W-:-:S04]  /*92f0*/  @P1 IMAD.HI.U32 R4, R3, c[0x0][0x2bc], RZ ;  /* 0x0000af0003041a27 */ /* 0x000fc800078e00ff */
[----:B------:R-:W-:Y:S01]  /*9300*/  IMAD.MOV.U32 R0, RZ, RZ, R3 ;  /* 0x000000ffff007224 */ /* 0x000fe200078e0003 */
[----:B------:R-:W-:-:S07]  /*9310*/  @P1 SHF.R.U32.HI R0, RZ, c[0x0][0x2c0], R4 ;  /* 0x0000b000ff001a19 */ /* 0x000fce0000011604 */
[----:B------:R-:W-:-:S04]  /*9320*/  @!P0 IADD3 R4, P1, R0, R240, RZ ;  /* 0x000000f000048210 */ /* 0x000fc80007f3e0ff */
[----:B------:R-:W-:Y:S02]  /*9330*/  @!P0 LEA.HI.X.SX32 R8, R0, R243, 0x1, P1 ;  /* 0x000000f300088211 */ /* 0x000fe400008f0eff */
[----:B------:R-:W-:-:S04]  /*9340*/  @!P0 LEA R10, P1, R4, c[0x0][0x2a0], 0x2 ;  /* 0x0000a800040a8a11 */ /* 0x000fc800078210ff */
[----:B------:R-:W-:-:S05]  /*9350*/  @!P0 LEA.HI.X R11, R4, c[0x0][0x2a4], R8, 0x2, P1 ;  /* 0x0000a900040b8a11 */ /* 0x000fca00008f1408 */
[----:B------:R1:W2:Y:S01]  /*9360*/  @!P0 LDG.E R220, [R10.64] ;  /* 0x0000000e0adc8981 */ /* 0x0002a2000c1e1900 */
[----:B------:R-:W-:Y:S01]  /*9370*/  IMAD.MOV R0, RZ, RZ, -R0 ;  /* 0x000000ffff007224 */ /* 0x000fe200078e0a00 */
[----:B------:R-:W-:Y:S01]  /*9380*/  LEA.HI R14, R14, R126, RZ, 0x6 ;  /* 0x0000007e0e0e7211 */ /* 0x000fe200078f30ff */
[----:B------:R-:W-:Y:S01]  /*9390*/  IMAD.SHL.U32 R4, R236, 0x40, RZ ;  /* 0x00000040ec047824 */ /* 0x000fe200078e00ff */
[----:B------:R-:W-:Y:S01]  /*93a0*/  LOP3.LUT R208, R208, 0xfffffdff, RZ, 0xc0, !PT ;  /* 0xfffffdffd0d07812 */ /* 0x000fe200078ec0ff */
[----:B------:R-:W-:Y:S01]  /*93b0*/  IMAD R221, R0, c[0x0][0x2b8], R3 ;  /* 0x0000ae0000dd7a24 */ /* 0x000fe200078e0203 */
[----:B------:R-:W-:Y:S01]  /*93c0*/  BSSY B2, `(.L_x_1195) ;  /* 0x000004f000027945 */ /* 0x000fe20003800000 */
[----:B------:R-:W-:Y:S01]  /*93d0*/  IMAD R99, R218, -0x30, R99 ;  /* 0xffffffd0da637824 */ /* 0x000fe200078e0263 */
[----:B------:R-:W-:Y:S02]  /*93e0*/  IADD3 R97, R2, 0x18, RZ ;  /* 0x0000001802617810 */ /* 0x000fe40007ffe0ff */
[----:B------:R-:W-:Y:S01]  /*93f0*/  SHF.R.S32.HI R138, RZ, 0x1f, R221 ;  /* 0x0000001fff8a7819 */ /* 0x000fe200000114dd */
[----:B------:R-:W-:Y:S01]  /*9400*/  IMAD.IADD R139, R26, 0x1, R99 ;  /* 0x000000011a8b7824 */ /* 0x000fe200078e0263 */
[----:B------:R-:W-:-:S03]  /*9410*/  MOV R143, 0x98b0 ;  /* 0x000098b0008f7802 */ /* 0x000fc60000000f00 */
[----:B------:R-:W-:-:S04]  /*9420*/  IMAD R0, R138, c[0x0][0x1e0], RZ ;  /* 0x000078008a007a24 */ /* 0x000fc800078e02ff */
[C---:B------:R-:W-:Y:S02]  /*9430*/  IMAD R0, R221.reuse, c[0x0][0x1e4], R0 ;  /* 0x00007900dd007a24 */ /* 0x040fe400078e0200 */
[----:B-1----:R-:W-:-:S04]  /*9440*/  IMAD.WIDE.U32 R10, R221, c[0x0][0x1e0], RZ ;  /* 0x00007800dd0a7a25 */ /* 0x002fc800078e00ff */
[----:B------:R-:W-:Y:S01]  /*9450*/  IMAD.IADD R11, R11, 0x1, R0 ;  /* 0x000000010b0b7824 */ /* 0x000fe200078e0200 */
[----:B--2---:R-:W-:-:S03]  /*9460*/  SHF.R.S32.HI R140, RZ, 0x1f, R220 ;  /* 0x0000001fff8c7819 */ /* 0x004fc600000114dc */
        /* <DEDUP_REMOVED lines=8> */
[----:B------:R-:W-:Y:S02]  /*94f0*/  LOP3.LUT R0, R4, 0x1c0, RZ, 0xc0, !PT ;  /* 0x000001c004007812 */ /* 0x000fe400078ec0ff */
[----:B------:R-:W-:Y:S01]  /*9500*/  IMNMX R4, R139, 0x30, PT ;  /* 0x000000308b047817 */ /* 0x000fe20003800200 */
[----:B------:R-:W1:Y:S01]  /*9510*/  SHFL.IDX PT, R11, R3, RZ, 0x181f ;  /* 0x00181fff030b7589 */ /* 0x000e6200000e0000 */
[----:B------:R-:W-:Y:S02]  /*9520*/  LOP3.LUT R13, R0, 0x38, R219, 0xf8, !PT ;  /* 0x00000038000d7812 */ /* 0x000fe400078ef8db */
[----:B------:R-:W-:Y:S01]  /*9530*/  SHF.R.U32.HI R8, RZ, 0x3, R0 ;  /* 0x00000003ff087819 */ /* 0x000fe20000011600 */
[----:B------:R-:W-:Y:S01]  /*9540*/  IMAD.IADD R0, R4, 0x1, -R236 ;  /* 0x0000000104007824 */ /* 0x000fe200078e0aec */
[----:B------:R-:W-:Y:S01]  /*9550*/  SHFL.IDX PT, R12, R12, 0x1, 0x181f ;  /* 0x00381f000c0c7f89 */ /* 0x000fe200000e0000 */
[----:B------:R-:W-:Y:S01]  /*9560*/  IMAD.SHL.U32 R4, R14, 0x8, RZ ;  /* 0x000000080e047824 */ /* 0x000fe200078e00ff */
[----:B------:R-:W-:-:S02]  /*9570*/  LOP3.LUT R8, R13, R8, RZ, 0x3c, !PT ;  /* 0x000000080d087212 */ /* 0x000fc400078e3cff */
[----:B------:R2:W3:Y:S01]  /*9580*/  SHFL.IDX PT, R13, R3, 0x1, 0x181f ;  /* 0x00381f00030d7f89 */ /* 0x0004e200000e0000 */
[----:B------:R-:W-:Y:S02]  /*9590*/  ISETP.GE.AND P1, PT, R0, 0x1, PT ;  /* 0x000000010000780c */ /* 0x000fe40003f26270 */
[----:B------:R-:W-:Y:S02]  /*95a0*/  SHF.R.S32.HI R14, RZ, 0x1f, R16 ;  /* 0x0000001fff0e7819 */ /* 0x000fe40000011410 */
[----:B------:R-:W-:Y:S02]  /*95b0*/  LOP3.LUT R209, R8, 0xfffffe00, R4, 0xf8, !PT ;  /* 0xfffffe0008d17812 */ /* 0x000fe400078ef804 */
[----:B------:R-:W-:Y:S02]  /*95c0*/  SHF.R.S32.HI R8, RZ, 0x1f, R15 ;  /* 0x0000001fff087819 */ /* 0x000fe4000001140f */
[----:B------:R-:W-:Y:S02]  /*95d0*/  ISETP.GT.AND P0, PT, R0, 0x20, PT ;  /* 0x000000200000780c */ /* 0x000fe40003f04270 */
[----:B------:R-:W-:-:S03]  /*95e0*/  LEA.HI R0, R8, R15, RZ, 0x3 ;  /* 0x0000000f08007211 */ /* 0x000fc600078f18ff */
[----:B-1----:R-:W-:Y:S01]  /*95f0*/  @P1 IMAD.WIDE R18, R219, 0x2, R10 ;  /* 0x00000002db121825 */ /* 0x002fe200078e020a */
[----:B------:R-:W-:-:S04]  /*9600*/  LOP3.LUT R246, R0, 0xfffffff8, RZ, 0xc0, !PT ;  /* 0xfffffff800f67812 */ /* 0x000fc800078ec0ff */
[----:B------:R-:W-:-:S03]  /*9610*/  SHF.R.S32.HI R249, RZ, 0x1f, R246 ;  /* 0x0000001ffff97819 */ /* 0x000fc600000114f6 */
[----:B------:R-:W-:Y:S01]  /*9620*/  @P0 IMAD.SHL.U32 R0, R209, 0x2, RZ ;  /* 0x00000002d1000824 */ /* 0x000fe200078e00ff */
[----:B--2---:R-:W-:-:S04]  /*9630*/  SHF.R.S32.HI R3, RZ, 0x1f, R17 ;  /* 0x0000001fff037819 */ /* 0x004fc80000011411 */
[----:B------:R-:W-:Y:S02]  /*9640*/  LEA.HI R4, R3, R17, RZ, 0x3 ;  /* 0x0000001103047211 */ /* 0x000fe400078f18ff */
[----:B------:R-:W-:Y:S02]  /*9650*/  LEA.HI R3, R14, R16, RZ, 0x3 ;  /* 0x000000100e037211 */ /* 0x000fe400078f18ff */
[----:B------:R-:W-:Y:S02]  /*9660*/  LOP3.LUT R248, R4, 0xfffffff8, RZ, 0xc0, !PT ;  /* 0xfffffff804f87812 */ /* 0x000fe400078ec0ff */
[----:B------:R-:W-:Y:S01]  /*9670*/  LOP3.LUT R247, R3, 0xfffffff8, RZ, 0xc0, !PT ;  /* 0xfffffff803f77812 */ /* 0x000fe200078ec0ff */
[----:B------:R-:W-:Y:S01]  /*9680*/  @P1 IMAD.SHL.U32 R3, R209, 0x2, RZ ;  /* 0x00000002d1031824 */ /* 0x000fe200078e00ff */
[----:B------:R-:W-:Y:S01]  /*9690*/  LEA.HI R4, R32, R166, RZ, 0x5 ;  /* 0x000000a620047211 */ /* 0x000fe200078f28ff */
[----:B------:R-:W-:Y:S01]  /*96a0*/  @P1 IMAD.WIDE R16, R248, 0x2, R10 ;  /* 0x00000002f8101825 */ /* 0x000fe200078e020a */
[----:B------:R-:W-:-:S02]  /*96b0*/  SHF.R.S32.HI R251, RZ, 0x1f, R248 ;  /* 0x0000001ffffb7819 */ /* 0x000fc400000114f8 */
[----:B------:R3:W-:Y:S01]  /*96c0*/  @P1 LDGSTS.E.BYPASS.LTC128B.128 [R3+0xa080], [R18.64], !P5 ;  /* 0x0a08000012031fae */ /* 0x0007e2000e901d4e */
[----:B------:R-:W-:Y:S01]  /*96d0*/  @P1 IMAD.WIDE R14, R247, 0x2, R10 ;  /* 0x00000002f70e1825 */ /* 0x000fe200078e020a */
[----:B------:R-:W-:Y:S02]  /*96e0*/  SHF.R.S32.HI R250, RZ, 0x1f, R247 ;  /* 0x0000001ffffa7819 */ /* 0x000fe400000114f7 */
[----:B------:R1:W-:Y:S01]  /*96f0*/  @P1 LDGSTS.E.BYPASS.LTC128B.128 [R3+0xb880], [R16.64], !P6 ;  /* 0x0b88000010031fae */ /* 0x0003e2000f101d4e */
[----:B------:R-:W-:-:S03]  /*9700*/  @P1 IMAD.WIDE R10, R246, 0x2, R10 ;  /* 0x00000002f60a1825 */ /* 0x000fc600078e020a */
[----:B------:R2:W-:Y:S04]  /*9710*/  @P1 LDGSTS.E.BYPASS.LTC128B.128 [R3+0xd080], [R14.64], !P2 ;  /* 0x0d0800000e031fae */ /* 0x0005e8000d101d4e */
[----:B------:R4:W-:Y:S01]  /*9720*/  @P1 LDGSTS.E.BYPASS.LTC128B.128 [R3+0xe880], [R10.64], !P3 ;  /* 0x0e8800000a031fae */ /* 0x0009e2000d901d4e */
[----:B------:R-:W-:-:S13]  /*9730*/  ISETP.GT.AND P1, PT, R234, 0x2f, PT ;  /* 0x0000002fea00780c */ /* 0x000fda0003f24270 */
[----:B------:R-:W-:Y:S01]  /*9740*/  @P1 LOP3.LUT R208, R208, 0x200, RZ, 0xfc, !PT ;  /* 0x00000200d0d01812 */ /* 0x000fe200078efcff */
[----:B---3--:R-:W-:-:S04]  /*9750*/  @P0 IMAD.WIDE R18, R219, 0x2, R12 ;  /* 0x00000002db120825 */ /* 0x008fc800078e020c */
[--C-:B-1----:R-:W-:Y:S01]  /*9760*/  @P0 IMAD.WIDE R16, R248, 0x2, R12.reuse ;  /* 0x00000002f8100825 */ /* 0x102fe200078e020c */
[----:B------:R1:W-:Y:S03]  /*9770*/  @P0 LDGSTS.E.BYPASS.LTC128B.128 [R0+0xb080], [R18.64], !P5 ;  /* 0x0b08000012000fae */ /* 0x0003e6000e901d4e */
[--C-:B--2---:R-:W-:Y:S01]  /*9780*/  @P0 IMAD.WIDE R14, R247, 0x2, R12.reuse ;  /* 0x00000002f70e0825 */ /* 0x104fe200078e020c */
[----:B------:R1:W-:Y:S03]  /*9790*/  @P0 LDGSTS.E.BYPASS.LTC128B.128 [R0+0xc880], [R16.64], !P6 ;  /* 0x0c88000010000fae */ /* 0x0003e6000f101d4e */
[----:B------:R-:W-:Y:S01]  /*97a0*/  @P0 IMAD.WIDE R12, R246, 0x2, R12 ;  /* 0x00000002f60c0825 */ /* 0x000fe200078e020c */
[----:B------:R1:W-:Y:S01]  /*97b0*/  @P0 LDGSTS.E.BYPASS.LTC128B.128 [R0+0xe080], [R14.64], !P2 ;  /* 0x0e0800000e000fae */ /* 0x0003e2000d101d4e */
[----:B----4-:R-:W-:-:S02]  /*97c0*/  LOP3.LUT R10, R22, R21, RZ, 0xfc, !PT ;  /* 0x00000015160a7212 */ /* 0x010fc400078efcff */
[----:B------:R-:W-:Y:S01]  /*97d0*/  IMAD.SHL.U32 R3, R29, 0x8, RZ ;  /* 0x000000081d037824 */ /* 0x000fe200078e00ff */
[----:B------:R1:W-:Y:S01]  /*97e0*/  @P0 LDGSTS.E.BYPASS.LTC128B.128 [R0+0xf880], [R12.64], !P3 ;  /* 0x0f8800000c000fae */ /* 0x0003e2000d901d4e */
[----:B------:R-:W-:-:S03]  /*97f0*/  LOP3.LUT P0, RZ, R25, 0x2, RZ, 0xc0, !PT ;  /* 0x0000000219ff7812 */ /* 0x000fc6000780c0ff */
[----:B------:R-:W0:Y:S01]  /*9800*/  LDGDEPBAR ;  /* 0x00000000000079af */ /* 0x000e220000000000 */
[----:B------:R-:W-:Y:S01]  /*9810*/  LOP3.LUT R3, R20, 0x8, R3, 0xf8, !PT ;  /* 0x0000000814037812 */ /* 0x000fe200078ef803 */
[----:B-1----:R-:W-:Y:S01]  /*9820*/  IMAD.SHL.U32 R0, R4, 0x20, RZ ;  /* 0x0000002004007824 */ /* 0x002fe200078e00ff */
[----:B------:R-:W-:-:S04]  /*9830*/  SHF.R.U32.HI R4, RZ, 0x3, R20 ;  /* 0x00000003ff047819 */ /* 0x000fc80000011614 */
[----:B------:R-:W-:Y:S01]  /*9840*/  LOP3.LUT R3, R3, R4, RZ, 0x3c, !PT ;  /* 0x0000000403037212 */ /* 0x000fe200078e3cff */
[----:B------:R-:W-:Y:S01]  /*9850*/  IMAD.MOV.U32 R4, RZ, RZ, 0x10 ;  /* 0x00000010ff047424 */ /* 0x000fe200078e00ff */
[----:B------:R-:W-:-:S03]  /*9860*/  LOP3.LUT R0, R0, 0xfffffc00, RZ, 0xc0, !PT ;  /* 0xfffffc0000007812 */ /* 0x000fc600078ec0ff */
[----:B------:R-:W-:Y:S01]  /*9870*/  IMAD R8, R23, 0x200, R3 ;  /* 0x0000020017087824 */ /* 0x000fe200078e0203 */
[----:B------:R-:W-:Y:S02]  /*9880*/  IADD3 R0, R22, R21, R0 ;  /* 0x0000001516007210 */ /* 0x000fe40007ffe000 */
[----:B------:R-:W-:Y:S02]  /*9890*/  SEL R4, R4, 0xfffffff0, !P0 ;  /* 0xfffffff004047807 */ /* 0x000fe40004000000 */
[----:B------:R-:W-:Y:S05]  /*98a0*/  CALL.REL.NOINC `($_ZN7cutlass13device_kernelIN5flash19enable_sm80_to_sm89INS1_16FlashAttnFwdSm80INS1_25CollectiveMainloopFwdSm80ILi8ELi1ELb0EN4cute5tupleIJNS5_1CILi128EEENS7_ILi48EEENS7_ILi256EEEEEELi256ENS_10bfloat16_tEfNS_4arch4Sm80ELb0ELb1ELb0ELb1ELb1ELb1ELb1ELb0EEENS1_21CollectiveEpilogueFwdINS6_IJS8_SA_S9_EEENS6_IJNS7_ILi1EEESI_SI_EEESC_SE_Li256ELb1ELb1ELb0ELb0EEENS1_19SingleTileSchedulerILb1ELb0ELb1ELi128EEEEEEEEEvNT_6ParamsE$_ZZN5flash25CollectiveMainloopFwdSm80ILi8ELi1ELb0EN4cute5tupleIJNS1_1CILi128EEENS3_ILi48EEENS3_ILi256EEEEEELi256EN7cutlass10bfloat16_tEfNS8_4arch4Sm80ELb0ELb1ELb0ELb1ELb1ELb1ELb1ELb0EE3mmaINS_16FlashAttnFwdSm80ISC_NS_21CollectiveEpilogueFwdINS2_IJS4_S6_S5_EEENS2_IJNS3_ILi1EEESH_SH_EEES9_SB_Li256ELb1ELb1ELb0ELb0EEENS_19SingleTileSchedulerILb1ELb0ELb1ELi128EEEE13SharedStorageENS1_6TensorINS1_11ArrayEngineIfLm128EEENS1_6LayoutINS2_IJNS2_IJNS3_ILi2EEESS_EEESH_NS3_ILi32EEEEEENS2_IJNS2_IJSH_SS_EEENS3_ILi0EEENS3_ILi4EEEEEEEEEENS_7SoftmaxILi2ELi0EEEEEbRKNSC_6ParamsERT0_RT1_iRKNS_16SeqlenInfoQKNewKILb1ELb1EEENS2_IJiiiiEEERT_ENKUlvE_clEv) ;  /* 0x00012e6000007944 */ /* 0x000fea0003c00000 */
[----:B------:R-:W-:Y:S05]  /*98b0*/  BSYNC B2 ;  /* 0x0000000000027941 */ /* 0x000fea0003800000 */
.L_x_1195:
[----:B------:R2:W5:Y:S01]  /*98c0*/  LDL R76, [R1] ;  /* 0x00000000014c7983 */ /* 0x0005620000100800 */
[----:B------:R-:W-:-:S04]  /*98d0*/  DEPBAR.LE SB0, 0x0 ;  /* 0x000080000000791a */ /* 0x000fc80000000000 */
[----:B------:R2:W5:Y:S01]  /*98e0*/  LDL R231, [R1+0x10] ;  /* 0x0000100001e77983 */ /* 0x0005620000100800 */
[----:B------:R-:W-:Y:S01]  /*98f0*/  WARPSYNC 0xffffffff ;  /* 0xffffffff00007948 */ /* 0x000fe20003800000 */
[----:B------:R-:W-:Y:S01]  /*9900*/  SHF.L.U32 R196, R8, 0x1, RZ ;  /* 0x0000000108c47819 */ /* 0x000fe200000006ff */
[----:B------:R-:W-:Y:S01]  /*9910*/  IMAD.WIDE.U32 R2, R221, c[0x0][0x208], RZ ;  /* 0x00008200dd027a25 */ /* 0x000fe200078e00ff */
[----:B------:R-:W-:Y:S01]  /*9920*/  BAR.SYNC.DEFER_BLOCKING 0x0 ;  /* 0x0000000000007b1d */ /* 0x000fe20000010000 */
[C---:B------:R-:W-:Y:S02]  /*9930*/  LEA R205, R0.reuse, 0x10080, 0x1 ;  /* 0x0001008000cd7811 */ /* 0x040fe400078e08ff */
[----:B-1----:R-:W-:Y:S01]  /*9940*/  SHF.L.U32 R12, R0, 0x1, RZ ;  /* 0x00000001000c7819 */ /* 0x002fe200000006ff */
[----:B------:R-:W-:Y:S01]  /*9950*/  IMAD R0, R4, 0x2, R196 ;  /* 0x0000000204007824 */ /* 0x000fe200078e02c4 */
[----:B------:R-:W-:Y:S01]  /*9960*/  LEA R204, R9, R205, 0x1 ;  /* 0x000000cd09cc7211 */ /* 0x000fe200078e08ff */
[----:B------:R-:W1:Y:S04]  /*9970*/  S2R R11, SR_CTAID.Y ;  /* 0x00000000000b7919 */ /* 0x000e680000002600 */
[----:B------:R-:W3:Y:S04]  /*9980*/  LDSM.16.M88.4 R40, [R0+0xa080] ;  /* 0x00a080000028783b */ /* 0x000ee80000000200 */
[----:B------:R-:W4:Y:S01]  /*9990*/  LDSM.16.M88.4 R56, [R0+0xa880] ;  /* 0x00a880000038783b */ /* 0x000f220000000200 */
[----:B-1----:R-:W-:-:S03]  /*99a0*/  IMAD.WIDE.U32 R20, R11, c[0x0][0x210], RZ ;  /* 0x000084000b147a25 */ /* 0x002fc600078e00ff */
[----:B------:R1:W2:Y:S04]  /*99b0*/  LDSM.16.M88.4 R64, [R0+0xb080] ;  /* 0x00b080000040783b */ /* 0x0002a80000000200 */
[----:B------:R-:W2:Y:S04]  /*99c0*/  LDSM.16.M88.4 R12, [R12+0x10080] ;  /* 0x010080000c0c783b */ /* 0x000ea80000000200 */
[----:B------:R2:W2:Y:S04]  /*99d0*/  LDSM.16.M88.4 R28, [R196+0xa080] ;  /* 0x00a08000c41c783b */ /* 0x0004a80000000200 */
[----:B------:R2:W2:Y:S04]  /*99e0*/  LDSM.16.M88.4 R36, [R196+0xa880] ;  /* 0x00a88000c424783b */ /* 0x0004a80000000200 */
[----:B------:R2:W2:Y:S04]  /*99f0*/  LDSM.16.M88.4 R44, [R196+0xb080] ;  /* 0x00b08000c42c783b */ /* 0x0004a80000000200 */
[----:B------:R2:W2:Y:S01]  /*9a00*/  LDSM.16.M88.4 R16, [R204] ;  /* 0x00000000cc10783b */ /* 0x0004a20000000200 */
[----:B-1----:R-:W-:-:S04]  /*9a10*/  IMAD R0, R138, c[0x0][0x208], RZ ;  /* 0x000082008a007a24 */ /* 0x002fc800078e02ff */
[----:B------:R-:W-:-:S04]  /*9a20*/  IMAD R0, R221, c[0x0][0x20c], R0 ;  /* 0x00008300dd007a24 */ /* 0x000fc800078e0200 */
[----:B------:R-:W-:Y:S02]  /*9a30*/  IMAD.IADD R3, R3, 0x1, R0 ;  /* 0x0000000103037824 */ /* 0x000fe400078e0200 */
[----:B------:R-:W-:Y:S02]  /*9a40*/  IMAD R0, R140, c[0x0][0x218], RZ ;  /* 0x000086008c007a24 */ /* 0x000fe400078e02ff */
[----:B------:R-:W-:-:S04]  /*9a50*/  IMAD.WIDE.U32 R2, R220, c[0x0][0x218], R2 ;  /* 0x00008600dc027a25 */ /* 0x000fc800078e0002 */
[----:B------:R-:W-:Y:S01]  /*9a60*/  IMAD R8, R220, c[0x0][0x21c], R0 ;  /* 0x00008700dc087a24 */ /* 0x000fe200078e0200 */
[----:B------:R-:W-:Y:S02]  /*9a70*/  IADD3 R2, P1, R20, R2, RZ ;  /* 0x0000000214027210 */ /* 0x000fe40007f3e0ff */
[----:B------:R-:W-:Y:S02]  /*9a80*/  IADD3 R0, R196, 0xa080, RZ ;  /* 0x0000a080c4007810 */ /* 0x000fe40007ffe0ff */
[----:B------:R-:W-:Y:S02]  /*9a90*/  LEA R11, P0, R2, c[0x0][0x1f8], 0x1 ;  /* 0x00007e00020b7a11 */ /* 0x000fe400078008ff */
[----:B------:R-:W-:Y:S02]  /*9aa0*/  IADD3.X R3, R245, R3, R8, P1, !PT ;  /* 0x00000003f5037210 */ /* 0x000fe40000ffe408 */
[----:B------:R-:W-:Y:S01]  /*9ab0*/  LEA R203, R4, R0, 0x1 ;  /* 0x0000000004cb7211 */ /* 0x000fe200078e08ff */
[----:B------:R-:W-:Y:S01]  /*9ac0*/  IMAD.IADD R0, R139, 0x1, -R236 ;  /* 0x000000018b007824 */ /* 0x000fe200078e0aec */
[----:B------:R-:W-:Y:S01]  /*9ad0*/  LEA.HI.X R4, R2, c[0x0][0x1fc], R3, 0x1, P0 ;  /* 0x00007f0002047a11 */ /* 0x000fe200000f0c03 */
[----:B------:R-:W-:Y:S05]  /*9ae0*/  BRA.DIV ~URZ, `(.L_x_1196) ;  /* 0x000110d27f007947 */ /* 0x000fea000b800000 */
[----:B---34-:R1:W3:Y:S02]  /*9af0*/  SHFL.IDX PT, R3, R4, RZ, 0x181f ;  /* 0x00181fff04037589 */ /* 0x0182e400000e0000 */
.L_x_1319:
[----:B------:R-:W4:Y:S01]  /*9b00*/  SHFL.IDX PT, R2, R11, RZ, 0x181f ;  /* 0x00181fff0b027589 */ /* 0x000f2200000e0000 */
[----:B------:R-:W-:Y:S01]  /*9b10*/  ISETP.GE.AND P1, PT, R219, c[0x0][0x1d4], PT ;  /* 0x00007500db007a0c */ /* 0x000fe20003f26270 */
[----:B------:R-:W-:Y:S01]  /*9b20*/  IMAD.SHL.U32 R209, R209, 0x2, RZ ;  /* 0x00000002d1d17824 */ /* 0x000fe200078e00ff */
[----:B------:R-:W-:Y:S01]  /*9b30*/  IADD3 R8, R219, 0x40, RZ ;  /* 0x00000040db087810 */ /* 0x000fe20007ffe0ff */
[----:B------:R-:W-:Y:S01]  /*9b40*/  BSSY B0, `(.L_x_1197) ;  /* 0x0000030000007945 */ /* 0x000fe20003800000 */
[----:B------:R-:W-:-:S02]  /*9b50*/  ISETP.LT.OR P0, PT, R0, 0x1, P1 ;  /* 0x000000010000780c */ /* 0x000fc40000f01670 */
[----:B------:R-:W-:Y:S02]  /*9b60*/  ISETP.GE.AND P4, PT, R8, c[0x0][0x1d4], PT ;  /* 0x0000750008007a0c */ /* 0x000fe40003f86270 */
[C---:B------:R-:W-:Y:S02]  /*9b70*/  IADD3 R8, R219.reuse, 0x80, RZ ;  /* 0x00000080db087810 */ /* 0x040fe40007ffe0ff */
[----:B------:R-:W-:Y:S02]  /*9b80*/  ISETP.GT.AND P5, PT, R126, 0x7f, PT ;  /* 0x0000007f7e00780c */ /* 0x000fe40003fa4270 */
[----:B------:R-:W-:Y:S02]  /*9b90*/  ISETP.GE.AND P3, PT, R8, c[0x0][0x1d4], PT ;  /* 0x0000750008007a0c */ /* 0x000fe40003f66270 */
[----:B------:R-:W-:Y:S02]  /*9ba0*/  IADD3 R8, R219, 0xc0, RZ ;  /* 0x000000c0db087810 */ /* 0x000fe40007ffe0ff */
[----:B------:R-:W-:-:S02]  /*9bb0*/  LOP3.LUT R208, R208, 0xfffff7ff, RZ, 0xc0, !PT ;  /* 0xfffff7ffd0d07812 */ /* 0x000fc400078ec0ff */
[----:B------:R-:W-:Y:S01]  /*9bc0*/  ISETP.GE.AND P2, PT, R8, c[0x0][0x1d4], PT ;  /* 0x0000750008007a0c */ /* 0x000fe20003f46270 */
[----:B---34-:R-:W-:-:S04]  /*9bd0*/  IMAD.WIDE R20, R219, 0x2, R2 ;  /* 0x00000002db147825 */ /* 0x018fc800078e0202 */
[----:B------:R-:W-:Y:S01]  /*9be0*/  @P5 LOP3.LUT R208, R208, 0x800, RZ, 0xfc, !PT ;  /* 0x00000800d0d05812 */ /* 0x000fe200078efcff */
[----:B------:R-:W-:Y:S01]  /*9bf0*/  @!PT LDS RZ, [RZ] ;  /* 0x00000000fffff984 */ /* 0x000fe20000000800 */
[----:B------:R-:W-:Y:S01]  /*9c00*/  @!PT LDS RZ, [RZ] ;  /* 0x00000000fffff984 */ /* 0x000fe20000000800 */
[----:B------:R3:W-:Y:S01]  /*9c10*/  LDGSTS.E.BYPASS.LTC128B.128 [R209+0x4080], [R20.64], !P0 ;  /* 0x0408000014d17fae */ /* 0x0007e2000c101d4e */
[----:B------:R-:W-:Y:S01]  /*9c20*/  ISETP.LT.OR P0, PT, R0, 0x1, P4 ;  /* 0x000000010000780c */ /* 0x000fe20002701670 */
[----:B---3--:R-:W-:-:S12]  /*9c30*/  IMAD.WIDE R20, R248, 0x2, R2 ;  /* 0x00000002f8147825 */ /* 0x008fd800078e0202 */
[----:B------:R3:W-:Y:S01]  /*9c40*/  LDGSTS.E.BYPASS.LTC128B.128 [R209+0x5880], [R20.64], !P0 ;  /* 0x0588000014d17fae */ /* 0x0007e2000c101d4e */
[----:B------:R-:W-:Y:S01]  /*9c50*/  ISETP.LT.OR P0, PT, R0, 0x1, P3 ;  /* 0x000000010000780c */ /* 0x000fe20001f01670 */
[----:B---3--:R-:W-:-:S04]  /*9c60*/  IMAD.WIDE R20, R247, 0x2, R2 ;  /* 0x00000002f7147825 */ /* 0x008fc800078e0202 */
[----:B------:R-:W-:-:S08]  /*9c70*/  IMAD.WIDE R2, R246, 0x2, R2 ;  /* 0x00000002f6027825 */ /* 0x000fd000078e0202 */
[----:B------:R3:W-:Y:S01]  /*9c80*/  LDGSTS.E.BYPASS.LTC128B.128 [R209+0x7080], [R20.64], !P0 ;  /* 0x0708000014d17fae */ /* 0x0007e2000c101d4e */
[----:B------:R-:W-:-:S13]  /*9c90*/  ISETP.LT.OR P0, PT, R0, 0x1, P2 ;  /* 0x000000010000780c */ /* 0x000fda0001701670 */
[----:B------:R4:W-:Y:S02]  /*9ca0*/  LDGSTS.E.BYPASS.LTC128B.128 [R209+0x8880], [R2.64], !P0 ;  /* 0x0888000002d17fae */ /* 0x0009e4000c101d4e */
[----:B----4-:R-:W-:Y:S01]  /*9cb0*/  SHF.R.S32.HI R2, RZ, 0x1f, R219 ;  /* 0x0000001fff027819 */ /* 0x010fe200000114db */
[----:B------:R-:W-:Y:S05]  /*9cc0*/  @P5 BRA `(.L_x_1198) ;  /* 0x0000017000005947 */ /* 0x000fea0003800000 */
[----:B---3--:R-:W-:Y:S05]  /*9cd0*/  BRA.DIV ~URZ, `(.L_x_1199) ;  /* 0x00010f627f007947 */ /* 0x008fea000b800000 */
[----:B-1----:R-:W1:Y:S04]  /*9ce0*/  SHFL.IDX PT, R4, R4, 0x1, 0x181f ;  /* 0x00381f0004047f89 */ /* 0x002e6800000e0000 */
[----:B------:R3:W4:Y:S02]  /*9cf0*/  SHFL.IDX PT, R2, R11, 0x1, 0x181f ;  /* 0x00381f000b027f89 */ /* 0x00072400000e0000 */
.L_x_1320:
[C---:B----4-:R-:W-:Y:S02]  /*9d00*/  LEA R24, P0, R248.reuse, R2, 0x1 ;  /* 0x00000002f8187211 */ /* 0x050fe400078008ff */
[----:B------:R-:W-:Y:S02]  /*9d10*/  SHF.R.S32.HI R3, RZ, 0x1f, R219 ;  /* 0x0000001fff037819 */ /* 0x000fe400000114db */
[----:B-1----:R-:W-:-:S02]  /*9d20*/  LEA.HI.X R25, R248, R4, R251, 0x1, P0 ;  /* 0x00000004f8197211 */ /* 0x002fc400000f0cfb */
[----:B------:R-:W-:-:S04]  /*9d30*/  LEA R22, P0, R247, R2, 0x1 ;  /* 0x00000002f7167211 */ /* 0x000fc800078008ff */
[----:B------:R-:W-:Y:S02]  /*9d40*/  LEA.HI.X R23, R247, R4, R250, 0x1, P0 ;  /* 0x00000004f7177211 */ /* 0x000fe400000f0cfa */
[----:B------:R-:W-:-:S04]  /*9d50*/  LEA R20, P0, R219, R2, 0x1 ;  /* 0x00000002db147211 */ /* 0x000fc800078008ff */
[----:B------:R-:W-:Y:S02]  /*9d60*/  LEA.HI.X R21, R219, R4, R3, 0x1, P0 ;  /* 0x00000004db157211 */ /* 0x000fe400000f0c03 */
[----:B------:R-:W-:-:S13]  /*9d70*/  ISETP.LT.OR P0, PT, R0, 0x21, P1 ;  /* 0x000000210000780c */ /* 0x000fda0000f01670 */
[----:B------:R-:W-:Y:S01]  /*9d80*/  @!PT LDS RZ, [RZ] ;  /* 0x00000000fffff984 */ /* 0x000fe20000000800 */
[----:B------:R-:W-:Y:S01]  /*9d90*/  @!PT LDS RZ, [RZ] ;  /* 0x00000000fffff984 */ /* 0x000fe20000000800 */
[----:B------:R-:W-:Y:S01]  /*9da0*/  @!PT LDS RZ, [RZ] ;  /* 0x00000000fffff984 */ /* 0x000fe20000000800 */
[----:B------:R1:W-:Y:S01]  /*9db0*/  LDGSTS.E.BYPASS.LTC128B.128 [R209+0x5080], [R20.64], !P0 ;  /* 0x0508000014d17fae */ /* 0x0003e2000c101d4e */
[----:B------:R-:W-:-:S04]  /*9dc0*/  LEA R2, P0, R246, R2, 0x1 ;  /* 0x00000002f6027211 */ /* 0x000fc800078008ff */
[----:B------:R-:W-:Y:S02]  /*9dd0*/  LEA.HI.X R3, R246, R4, R249, 0x1, P0 ;  /* 0x00000004f6037211 */ /* 0x000fe400000f0cf9 */
[----:B------:R-:W-:-:S13]  /*9de0*/  ISETP.LT.OR P0, PT, R0, 0x21, P4 ;  /* 0x000000210000780c */ /* 0x000fda0002701670 */
[----:B------:R1:W-:Y:S01]  /*9df0*/  LDGSTS.E.BYPASS.LTC128B.128 [R209+0x6880], [R24.64], !P0 ;  /* 0x0688000018d17fae */ /* 0x0003e2000c101d4e */
[----:B------:R-:W-:-:S13]  /*9e00*/  ISETP.LT.OR P0, PT, R0, 0x21, P3 ;  /* 0x000000210000780c */ /* 0x000fda0001f01670 */
[----:B------:R1:W-:Y:S01]  /*9e10*/  LDGSTS.E.BYPASS.LTC128B.128 [R209+0x8080], [R22.64], !P0 ;  /* 0x0808000016d17fae */ /* 0x0003e2000c101d4e */
[----:B------:R-:W-:-:S13]  /*9e20*/  ISETP.LT.OR P0, PT, R0, 0x21, P2 ;  /* 0x000000210000780c */ /* 0x000fda0001701670 */
[----:B------:R1:W-:Y:S02]  /*9e30*/  LDGSTS.E.BYPASS.LTC128B.128 [R209+0x9880], [R2.64], !P0 ;  /* 0x0988000002d17fae */ /* 0x0003e4000c101d4e */
.L_x_1198:
[----:B---3--:R-:W-:Y:S05]  /*9e40*/  BSYNC B0 ;  /* 0x0000000000007941 */ /* 0x008fea0003800000 */
.L_x_1197:
[----:B------:R-:W0:Y:S01]  /*9e50*/  LDGDEPBAR ;  /* 0x00000000000079af */ /* 0x000e220000000000 */
[----:B------:R-:W-:Y:S01]  /*9e60*/  WARPSYNC 0xffffffff ;  /* 0xffffffff00007948 */ /* 0x000fe20003800000 */
[C---:B--2---:R-:W-:Y:S01]  /*9e70*/  HMMA.16816.F32.BF16 R32, R12.reuse, R28, RZ ;  /* 0x0000001c0c20723c */ /* 0x044fe200000418ff */
[C---:B------:R-:W-:Y:S01]  /*9e80*/  IMAD R207, R6.reuse, 0x2, R205 ;  /* 0x0000000206cf7824 */ /* 0x040fe200078e02cd */
[----:B------:R-:W-:Y:S01]  /*9e90*/  LEA R206, R6, R204, 0x1 ;  /* 0x000000cc06ce7211 */ /* 0x000fe200078e08ff */
[C---:B------:R-:W-:Y:S01]  /*9ea0*/  IMAD R202, R7.reuse, 0x2, R196 ;  /* 0x0000000207ca7824 */ /* 0x040fe200078e02c4 */
[----:B------:R-:W-:Y:S01]  /*9eb0*/  LEA R201, R7, R203, 0x1 ;  /* 0x000000cb07c97211 */ /* 0x000fe200078e08ff */
[----:B------:R-:W-:Y:S01]  /*9ec0*/  BSSY B1, `(.L_x_1200) ;  /* 0x00000f8000017945 */ /* 0x000fe20003800000 */
[----:B------:R-:W-:Y:S02]  /*9ed0*/  ISETP.GT.AND P0, PT, R142, R233, PT ;  /* 0x000000e98e00720c */ /* 0x000fe40003f04270 */
[C---:B------:R-:W-:Y:S01]  /*9ee0*/  HMMA.16816.F32.BF16 R28, R12.reuse, R30, RZ ;  /* 0x0000001e0c1c723c */ /* 0x040fe200000418ff */
[----:B-----5:R-:W-:Y:S04]  /*9ef0*/  LDSM.16.M88.4 R52, [R202+0xa080] ;  /* 0x00a08000ca34783b */ /* 0x020fe80000000200 */
[----:B------:R-:W-:Y:S03]  /*9f00*/  LDSM.16.M88.4 R60, [R202+0xa880] ;  /* 0x00a88000ca3c783b */ /* 0x000fe60000000200 */
[C---:B-1----:R-:W-:Y:S01]  /*9f10*/  HMMA.16816.F32.BF16 R24, R12.reuse, R36, RZ ;  /* 0x000000240c18723c */ /* 0x042fe200000418ff */
[----:B------:R-:W-:Y:S04]  /*9f20*/  LDSM.16.M88.4 R68, [R202+0xb080] ;  /* 0x00b08000ca44783b */ /* 0x000fe80000000200 */
[----:B------:R-:W-:Y:S03]  /*9f30*/  LDSM.16.M88.4 R72, [R201+0x1000] ;  /* 0x00100000c948783b */ /* 0x000fe60000000200 */
[C---:B------:R-:W-:Y:S08]  /*9f40*/  HMMA.16816.F32.BF16 R20, R12.reuse, R38, RZ ;  /* 0x000000260c14723c */ /* 0x040ff000000418ff */
[C---:B------:R-:W-:Y:S08]  /*9f50*/  HMMA.16816.F32.BF16 R36, R12.reuse, R44, RZ ;  /* 0x0000002c0c24723c */ /* 0x040ff000000418ff */
[----:B------:R-:W-:Y:S01]  /*9f60*/  HMMA.16816.F32.BF16 R44, R12, R46, RZ ;  /* 0x0000002e0c2c723c */ /* 0x000fe200000418ff */
[----:B------:R-:W1:Y:S07]  /*9f70*/  LDSM.16.M88.4 R12, [R207] ;  /* 0x00000000cf0c783b */ /* 0x000e6e0000000200 */
[C---:B------:R-:W-:Y:S08]  /*9f80*/  HMMA.16816.F32.BF16 R48, R16.reuse, R40, R32 ;  /* 0x000000281030723c */ /* 0x040ff00000041820 */
[C---:B------:R-:W-:Y:S08]  /*9f90*/  HMMA.16816.F32.BF16 R40, R16.reuse, R42, R28 ;  /* 0x0000002a1028723c */ /* 0x040ff0000004181c */
[C---:B------:R-:W-:Y:S08]  /*9fa0*/  HMMA.16816.F32.BF16 R32, R16.reuse, R56, R24 ;  /* 0x000000381020723c */ /* 0x040ff00000041818 */
[C---:B------:R-:W-:Y:S01]  /*9fb0*/  HMMA.16816.F32.BF16 R28, R16.reuse, R58, R20 ;  /* 0x0000003a101c723c */ /* 0x040fe20000041814 */
[----:B------:R-:W-:Y:S07]  /*9fc0*/  LDSM.16.M88.4 R56, [R201] ;  /* 0x00000000c938783b */ /* 0x000fee0000000200 */
[C---:B------:R-:W-:Y:S08]  /*9fd0*/  HMMA.16816.F32.BF16 R24, R16.reuse, R64, R36 ;  /* 0x000000401018723c */ /* 0x040ff00000041824 */
[----:B------:R-:W-:Y:S01]  /*9fe0*/  HMMA.16816.F32.BF16 R20, R16, R66, R44 ;  /* 0x000000421014723c */ /* 0x000fe2000004182c */
[----:B------:R-:W2:Y:S04]  /*9ff0*/  LDSM.16.M88.4 R16, [R206] ;  /* 0x00000000ce10783b */ /* 0x000ea80000000200 */
[----:B------:R-:W3:Y:S03]  /*a000*/  LDSM.16.M88.4 R64, [R201+0x800] ;  /* 0x00080000c940783b */ /* 0x000ee60000000200 */
[C---:B-1----:R-:W-:Y:S01]  /*a010*/  HMMA.16816.F32.BF16 R44, R12.reuse, R52, R48 ;  /* 0x000000340c2c723c */ /* 0x042fe20000041830 */
[----:B------:R-:W-:Y:S07]  /*a020*/  LDSM.16.M88.4 R48, [R196+0xb880] ;  /* 0x00b88000c430783b */ /* 0x000fee0000000200 */
        /* <DEDUP_REMOVED lines=9> */
[C---:B--2---:R-:W-:Y:S01]  /*a0c0*/  HMMA.16816.F32.BF16 R40, R16.reuse, R56, R44 ;  /* 0x000000381028723c */ /* 0x044fe2000004182c */
[----:B------:R-:W-:Y:S07]  /*a0d0*/  LDSM.16.M88.4 R44, [R202+0xb880] ;  /* 0x00b88000ca2c783b */ /* 0x000fee0000000200 */
[C---:B------:R-:W-:Y:S01]  /*a0e0*/  HMMA.16816.F32.BF16 R36, R16.reuse, R58, R36 ;  /* 0x0000003a1024723c */ /* 0x040fe20000041824 */
[----:B------:R-:W-:Y:S07]  /*a0f0*/  LDSM.16.M88.4 R56, [R202+0xc080] ;  /* 0x00c08000ca38783b */ /* 0x000fee0000000200 */
[C---:B---3--:R-:W-:Y:S08]  /*a100*/  HMMA.16816.F32.BF16 R32, R16.reuse, R64, R32 ;  /* 0x000000401020723c */ /* 0x048ff00000041820 */
[C---:B------:R-:W-:Y:S01]  /*a110*/  HMMA.16816.F32.BF16 R28, R16.reuse, R66, R28 ;  /* 0x00000042101c723c */ /* 0x040fe2000004181c */
[----:B------:R-:W-:Y:S07]  /*a120*/  LDSM.16.M88.4 R64, [R203+0x2000] ;  /* 0x00200000cb40783b */ /* 0x000fee0000000200 */
        /* <DEDUP_REMOVED lines=22> */
[----:B------:R-:W2:Y:S07]  /*a290*/  LDSM.16.M88.4 R16, [R206+0x4000] ;  /* 0x00400000ce10783b */ /* 0x000eae0000000200 */
        /* <DEDUP_REMOVED lines=9> */
[----:B------:R-:W-:Y:S03]  /*a330*/  LDSM.16.M88.4 R68, [R203+0x4000] ;  /* 0x00400000cb44783b */ /* 0x000fe60000000200 */
[C---:B--2---:R-:W-:Y:S08]  /*a340*/  HMMA.16816.F32.BF16 R40, R16.reuse, R48, R40 ;  /* 0x000000301028723c */ /* 0x044ff00000041828 */
[C---:B------:R-:W-:Y:S01]  /*a350*/  HMMA.16816.F32.BF16 R36, R16.reuse, R50, R36 ;  /* 0x000000321024723c */ /* 0x040fe20000041824 */
[----:B------:R-:W-:Y:S07]  /*a360*/  LDSM.16.M88.4 R48, [R203+0x3000] ;  /* 0x00300000cb30783b */ /* 0x000fee0000000200 */
[C---:B------:R-:W-:Y:S08]  /*a370*/  HMMA.16816.F32.BF16 R32, R16.reuse, R60, R32 ;  /* 0x0000003c1020723c */ /* 0x040ff00000041820 */
[C---:B------:R-:W-:Y:S01]  /*a380*/  HMMA.16816.F32.BF16 R28, R16.reuse, R62, R28 ;  /* 0x0000003e101c723c */ /* 0x040fe2000004181c */
[----:B------:R-:W-:Y:S07]  /*a390*/  LDSM.16.M88.4 R60, [R203+0x3800] ;  /* 0x00380000cb3c783b */ /* 0x000fee0000000200 */
[C---:B------:R-:W-:Y:S08]  /*a3a0*/  HMMA.16816.F32.BF16 R24, R16.reuse, R64, R24 ;  /* 0x000000401018723c */ /* 0x040ff00000041818 */
[----:B------:R-:W-:Y:S01]  /*a3b0*/  HMMA.16816.F32.BF16 R20, R16, R66, R20 ;  /* 0x000000421014723c */ /* 0x000fe20000041814 */
[----:B------:R-:W2:Y:S04]  /*a3c0*/  LDSM.16.M88.4 R16, [R204+0x8000] ;  /* 0x00800000cc10783b */ /* 0x000ea80000000200 */
        /* <DEDUP_REMOVED lines=10> */
[----:B------:R-:W3:Y:S03]  /*a470*/  LDSM.16.M88.4 R56, [R202+0xd880] ;  /* 0x00d88000ca38783b */ /* 0x000ee60000000200 */
        /* <DEDUP_REMOVED lines=9> */
[----:B------:R-:W4:Y:S03]  /*a510*/  LDSM.16.M88.4 R68, [R201+0x4000] ;  /* 0x00400000c944783b */ /* 0x000f260000000200 */
[C---:B-1----:R-:W-:Y:S08]  /*a520*/  HMMA.16816.F32.BF16 R40, R12.reuse, R44, R40 ;  /* 0x0000002c0c28723c */ /* 0x042ff00000041828 */
[C---:B------:R-:W-:Y:S01]  /*a530*/  HMMA.16816.F32.BF16 R36, R12.reuse, R46, R36 ;  /* 0x0000002e0c24723c */ /* 0x040fe20000041824 */
[----:B------:R-:W-:Y:S07]  /*a540*/  LDSM.16.M88.4 R44, [R203+0x4800] ;  /* 0x00480000cb2c783b */ /* 0x000fee0000000200 */
[C---:B---3--:R-:W-:Y:S08]  /*a550*/  HMMA.16816.F32.BF16 R32, R12.reuse, R56, R32 ;  /* 0x000000380c20723c */ /* 0x048ff00000041820 */
        /* <DEDUP_REMOVED lines=12> */
[C---:B----4-:R-:W-:Y:S08]  /*a620*/  HMMA.16816.F32.BF16 R24, R16.reuse, R68, R24 ;  /* 0x000000441018723c */ /* 0x050ff00000041818 */
[----:B------:R-:W-:Y:S01]  /*a630*/  HMMA.16816.F32.BF16 R16, R16, R70, R20 ;  /* 0x000000461010723c */ /* 0x000fe20000041814 */
[----:B------:R-:W2:Y:S04]  /*a640*/  LDSM.16.M88.4 R20, [R204+0xc000] ;  /* 0x00c00000cc14783b */ /* 0x000ea80000000200 */
[----:B------:R-:W4:Y:S03]  /*a650*/  LDSM.16.M88.4 R68, [R203+0x5800] ;  /* 0x00580000cb44783b */ /* 0x000f260000000200 */
[C---:B-1----:R-:W-:Y:S08]  /*a660*/  HMMA.16816.F32.BF16 R40, R12.reuse, R48, R40 ;  /* 0x000000300c28723c */ /* 0x042ff00000041828 */
[C---:B------:R-:W-:Y:S01]  /*a670*/  HMMA.16816.F32.BF16 R36, R12.reuse, R50, R36 ;  /* 0x000000320c24723c */ /* 0x040fe20000041824 */
[----:B------:R-:W-:Y:S07]  /*a680*/  LDSM.16.M88.4 R48, [R201+0x5000] ;  /* 0x00500000c930783b */ /* 0x000fee0000000200 */
[C---:B------:R-:W-:Y:S08]  /*a690*/  HMMA.16816.F32.BF16 R32, R12.reuse, R56, R32 ;  /* 0x000000380c20723c */ /* 0x040ff00000041820 */
        /* <DEDUP_REMOVED lines=14> */
[----:B------:R-:W2:Y:S01]  /*a780*/  LDSM.16.M88.4 R12, [R206+0xc000] ;  /* 0x00c00000ce0c783b */ /* 0x000ea20000000200 */
[----:B------:R-:W-:-:S06]  /*a790*/  DEPBAR.LE SB0, 0x0 ;  /* 0x000080000000791a */ /* 0x000fcc0000000000 */
[C---:B-1----:R-:W-:Y:S08]  /*a7a0*/  HMMA.16816.F32.BF16 R40, R16.reuse, R56, R40 ;  /* 0x000000381028723c */ /* 0x042ff00000041828 */
[C---:B------:R-:W-:Y:S08]  /*a7b0*/  HMMA.16816.F32.BF16 R36, R16.reuse, R58, R36 ;  /* 0x0000003a1024723c */ /* 0x040ff00000041824 */
[C---:B------:R-:W-:Y:S08]  /*a7c0*/  HMMA.16816.F32.BF16 R32, R16.reuse, R60, R32 ;  /* 0x0000003c1020723c */ /* 0x040ff00000041820 */
[C---:B------:R-:W-:Y:S08]  /*a7d0*/  HMMA.16816.F32.BF16 R28, R16.reuse, R62, R28 ;  /* 0x0000003e101c723c */ /* 0x040ff0000004181c */
[C---:B---3--:R-:W-:Y:S08]  /*a7e0*/  HMMA.16816.F32.BF16 R24, R16.reuse, R64, R24 ;  /* 0x000000401018723c */ /* 0x048ff00000041818 */
        /* <DEDUP_REMOVED lines=8> */
[----:B------:R-:W-:Y:S01]  /*a870*/  @!UPT UIADD3 URZ, URZ, URZ, URZ ;  /* 0x0000003f3f3ff290 */ /* 0x000fe2000fffe03f */
[----:B------:R-:W-:Y:S11]  /*a880*/  @!P0 BRA `(.L_x_1201) ;  /* 0x000005b000008947 */ /* 0x000ff60003800000 */
[----:B------:R-:W-:Y:S01]  /*a890*/  IMAD.MOV.U32 R0, RZ, RZ, 0x1 ;  /* 0x00000001ff007424 */ /* 0x000fe200078e00ff */
[C---:B------:R-:W-:Y:S01]  /*a8a0*/  IADD3 R2, R234.reuse, R141, R242 ;  /* 0x0000008dea027210 */ /* 0x040fe20007ffe0f2 */
[----:B------:R-:W-:Y:S01]  /*a8b0*/  IMAD.MOV.U32 R220, RZ, RZ, RZ ;  /* 0x000000ffffdc7224 */ /* 0x000fe200078e00ff */
[----:B------:R-:W-:-:S02]  /*a8c0*/  ISETP.GT.AND P1, PT, R234, 0x2f, PT ;  /* 0x0000002fea00780c */ /* 0x000fc40003f24270 */
[----:B------:R-:W-:Y:S02]  /*a8d0*/  ISETP.NE.AND P0, PT, R0, c[0x0][0x2b8], PT ;  /* 0x0000ae0000007a0c */ /* 0x000fe40003f05270 */
[----:B------:R-:W-:-:S05]  /*a8e0*/  IADD3 R2, R2, -0x30, RZ ;  /* 0xffffffd002027810 */ /* 0x000fca0007ffe0ff */
[----:B------:R-:W-:-:S06]  /*a8f0*/  IMAD.MOV.U32 R0, RZ, RZ, R2 ;  /* 0x000000ffff007224 */ /* 0x000fcc00078e0002 */
        /* <DEDUP_REMOVED lines=8> */
[----:B------:R-:W-:Y:S02]  /*a980*/  IADD3 R11, -R236, 0x30, RZ ;  /* 0x00000030ec0b7810 */ /* 0x000fe40007ffe1ff */
[----:B------:R-:W1:Y:S01]  /*a990*/  S2R R8, SR_CTAID.Y ;  /* 0x0000000000087919 */ /* 0x000e620000002600 */
[----:B------:R-:W-:-:S04]  /*a9a0*/  IMAD R221, R0, c[0x0][0x2b8], R2 ;  /* 0x0000ae0000dd7a24 */ /* 0x000fc800078e0202 */
[----:B------:R-:W-:Y:S01]  /*a9b0*/  IMAD.WIDE.U32 R2, R221, c[0x0][0x1e0], RZ ;  /* 0x00007800dd027a25 */ /* 0x000fe200078e00ff */
[----:B------:R-:W-:-:S05]  /*a9c0*/  SHF.R.S32.HI R0, RZ, 0x1f, R221 ;  /* 0x0000001fff007819 */ /* 0x000fca00000114dd */
[----:B------:R-:W-:-:S04]  /*a9d0*/  IMAD R0, R0, c[0x0][0x1e0], RZ ;  /* 0x0000780000007a24 */ /* 0x000fc800078e02ff */
[----:B------:R-:W-:-:S04]  /*a9e0*/  IMAD R0, R221, c[0x0][0x1e4], R0 ;  /* 0x00007900dd007a24 */ /* 0x000fc800078e0200 */
[----:B------:R-:W-:Y:S02]  /*a9f0*/  IMAD.IADD R3, R3, 0x1, R0 ;  /* 0x0000000103037824 */ /* 0x000fe400078e0200 */
[----:B-1----:R-:W-:Y:S01]  /*aa00*/  IMAD.WIDE.U32 R78, R8, c[0x0][0x1e8], RZ ;  /* 0x00007a00084e7a25 */ /* 0x002fe200078e00ff */
[----:B--2---:R-:W-:-:S03]  /*aa10*/  SHF.R.S32.HI R0, RZ, 0x1f, R220 ;  /* 0x0000001fff007819 */ /* 0x004fc600000114dc */
[----:B------:R-:W-:-:S04]  /*aa20*/  IMAD.WIDE.U32 R2, R220, c[0x0][0x1f0], R2 ;  /* 0x00007c00dc027a25 */ /* 0x000fc800078e0002 */
[----:B------:R-:W-:-:S04]  /*aa30*/  IMAD R0, R0, c[0x0][0x1f0], RZ ;  /* 0x00007c0000007a24 */ /* 0x000fc800078e02ff */
[----:B------:R-:W-:Y:S01]  /*aa40*/  IMAD R4, R220, c[0x0][0x1f4], R0 ;  /* 0x00007d00dc047a24 */ /* 0x000fe200078e0200 */
[----:B------:R-:W-:-:S04]  /*aa50*/  IADD3 R0, P0, R78, R2, RZ ;  /* 0x000000024e007210 */ /* 0x000fc80007f1e0ff */
[----:B------:R-:W-:Y:S02]  /*aa60*/  IADD3.X R2, R244, R3, R4, P0, !PT ;  /* 0x00000003f4027210 */ /* 0x000fe400007fe404 */
[----:B------:R-:W-:-:S04]  /*aa70*/  LEA R8, P0, R0, c[0x0][0x1c8], 0x1 ;  /* 0x0000720000087a11 */ /* 0x000fc800078008ff */
[----:B------:R-:W-:Y:S02]  /*aa80*/  LEA.HI.X R7, R0, c[0x0][0x1cc], R2, 0x1, P0 ;  /* 0x0000730000077a11 */ /* 0x000fe400000f0c02 */
[----:B------:R-:W-:Y:S01]  /*aa90*/  ISETP.GE.AND P0, PT, R11, 0x1, PT ;  /* 0x000000010b00780c */ /* 0x000fe20003f06270 */
[----:B------:R-:W-:Y:S10]  /*aaa0*/  BRA.DIV ~URZ, `(.L_x_1202) ;  /* 0x000102827f007947 */ /* 0x000ff4000b800000 */
[----:B------:R1:W2:Y:S02]  /*aab0*/  SHFL.IDX PT, R4, R7, RZ, 0x181f ;  /* 0x00181fff07047589 */ /* 0x0002a400000e0000 */
.L_x_1321:
[----:B------:R-:W-:Y:S05]  /*aac0*/  BRA.DIV ~URZ, `(.L_x_1203) ;  /* 0x000102e27f007947 */ /* 0x000fea000b800000 */
[----:B------:R3:W4:Y:S02]  /*aad0*/  SHFL.IDX PT, R0, R8, RZ, 0x181f ;  /* 0x00181fff08007589 */ /* 0x00072400000e0000 */
.L_x_1322:
[----:B------:R-:W-:Y:S01]  /*aae0*/  BSSY B0, `(.L_x_1204) ;  /* 0x0000019000007945 */ /* 0x000fe20003800000 */
[----:B------:R-:W-:Y:S05]  /*aaf0*/  @!P0 BRA `(.L_x_1205) ;  /* 0x0000017000008947 */ /* 0x000fea0003800000 */
[----:B------:R-:W-:Y:S02]  /*ab00*/  SHF.R.S32.HI R2, RZ, 0x1f, R219 ;  /* 0x0000001fff027819 */ /* 0x000fe400000114db */
[C---:B----4-:R-:W-:Y:S02]  /*ab10*/  LEA R16, P0, R219.reuse, R0, 0x1 ;  /* 0x00000000db107211 */ /* 0x050fe400078008ff */
[C---:B------:R-:W-:Y:S02]  /*ab20*/  IADD3 R20, R219.reuse, 0x40, RZ ;  /* 0x00000040db147810 */ /* 0x040fe40007ffe0ff */
[----:B--2---:R-:W-:-:S02]  /*ab30*/  LEA.HI.X R17, R219, R4, R2, 0x1, P0 ;  /* 0x00000004db117211 */ /* 0x004fc400000f0c02 */
[C---:B------:R-:W-:Y:S02]  /*ab40*/  LEA R14, P0, R248.reuse, R0, 0x1 ;  /* 0x00000000f80e7211 */ /* 0x040fe400078008ff */
[C---:B------:R-:W-:Y:S02]  /*ab50*/  IADD3 R19, R219.reuse, 0x80, RZ ;  /* 0x00000080db137810 */ /* 0x040fe40007ffe0ff */
[C---:B------:R-:W-:Y:S02]  /*ab60*/  IADD3 R18, R219.reuse, 0xc0, RZ ;  /* 0x000000c0db127810 */ /* 0x040fe40007ffe0ff */
[----:B------:R-:W-:Y:S02]  /*ab70*/  ISETP.GE.AND P4, PT, R219, c[0x0][0x1d4], PT ;  /* 0x00007500db007a0c */ /* 0x000fe40003f86270 */
[----:B------:R-:W-:Y:S02]  /*ab80*/  LEA.HI.X R15, R248, R4, R251, 0x1, P0 ;  /* 0x00000004f80f7211 */ /* 0x000fe400000f0cfb */
[----:B------:R-:W-:-:S02]  /*ab90*/  ISETP.GE.AND P3, PT, R20, c[0x0][0x1d4], PT ;  /* 0x0000750014007a0c */ /* 0x000fc40003f66270 */
[----:B------:R-:W-:Y:S02]  /*aba0*/  LEA R12, P0, R247, R0, 0x1 ;  /* 0x00000000f70c7211 */ /* 0x000fe400078008ff */
[----:B------:R-:W-:Y:S02]  /*abb0*/  ISETP.GE.AND P2, PT, R19, c[0x0][0x1d4], PT ;  /* 0x0000750013007a0c */ /* 0x000fe40003f46270 */
[----:B------:R-:W-:Y:S02]  /*abc0*/  ISETP.GE.AND P1, PT, R18, c[0x0][0x1d4], PT ;  /* 0x0000750012007a0c */ /* 0x000fe40003f26270 */
[----:B------:R-:W-:Y:S01]  /*abd0*/  LEA.HI.X R13, R247, R4, R250, 0x1, P0 ;  /* 0x00000004f70d7211 */ /* 0x000fe200000f0cfa */
[----:B------:R-:W-:Y:S01]  /*abe0*/  @!PT LDS RZ, [RZ] ;  /* 0x00000000fffff984 */ /* 0x000fe20000000800 */
[----:B------:R-:W-:Y:S01]  /*abf0*/  @!PT LDS RZ, [RZ] ;  /* 0x00000000fffff984 */ /* 0x000fe20000000800 */
[----:B------:R-:W-:Y:S01]  /*ac00*/  @!PT LDS RZ, [RZ] ;  /* 0x00000000fffff984 */ /* 0x000fe20000000800 */
[----:B------:R2:W-:Y:S01]  /*ac10*/  LDGSTS.E.BYPASS.LTC128B.128 [R209+0xa080], [R16.64], !P4 ;  /* 0x0a08000010d17fae */ /* 0x0005e2000e101d4e */
[----:B------:R-:W-:-:S03]  /*ac20*/  LEA R2, P0, R246, R0, 0x1 ;  /* 0x00000000f6027211 */ /* 0x000fc600078008ff */
[----:B------:R2:W-:Y:S01]  /*ac30*/  LDGSTS.E.BYPASS.LTC128B.128 [R209+0xb880], [R14.64], !P3 ;  /* 0x0b8800000ed17fae */ /* 0x0005e2000d901d4e */
[----:B------:R-:W-:-:S03]  /*ac40*/  LEA.HI.X R3, R246, R4, R249, 0x1, P0 ;  /* 0x00000004f6037211 */ /* 0x000fc600000f0cf9 */
[----:B------:R2:W-:Y:S04]  /*ac50*/  LDGSTS.E.BYPASS.LTC128B.128 [R209+0xd080], [R12.64], !P2 ;  /* 0x0d0800000cd17fae */ /* 0x0005e8000d101d4e */
[----:B------:R2:W-:Y:S02]  /*ac60*/  LDGSTS.E.BYPASS.LTC128B.128 [R209+0xe880], [R2.64], !P1 ;  /* 0x0e88000002d17fae */ /* 0x0005e4000c901d4e */
.L_x_1205:
[----:B------:R-:W-:Y:S05]  /*ac70*/  BSYNC B0 ;  /* 0x0000000000007941 */ /* 0x000fea0003800000 */
.L_x_1204:
[----:B------:R-:W-:Y:S05]  /*ac80*/  BRA.DIV ~URZ, `(.L_x_1206) ;  /* 0x000101a27f007947 */ /* 0x000fea000b800000 */
[----:B--2---:R2:W1:Y:S04]  /*ac90*/  SHFL.IDX PT, R4, R7, 0x1, 0x181f ;  /* 0x00381f0007047f89 */ /* 0x00446800000e0000 */
[----:B----4-:R2:W4:Y:S02]  /*aca0*/  SHFL.IDX PT, R0, R8, 0x1, 0x181f ;  /* 0x00381f0008007f89 */ /* 0x01052400000e0000 */
.L_x_1323:
[----:B------:R-:W-:-:S13]  /*acb0*/  ISETP.GE.AND P0, PT, R11, 0x21, PT ;  /* 0x000000210b00780c */ /* 0x000fda0003f06270 */
[----:B------:R-:W-:Y:S05]  /*acc0*/  @!P0 BRA `(.L_x_1201) ;  /* 0x0000017000008947 */ /* 0x000fea0003800000 */
[----:B------:R-:W-:Y:S02]  /*acd0*/  SHF.R.S32.HI R2, RZ, 0x1f, R219 ;  /* 0x0000001fff027819 */ /* 0x000fe400000114db */
[C---:B----4-:R-:W-:Y:S02]  /*ace0*/  LEA R16, P0, R219.reuse, R0, 0x1 ;  /* 0x00000000db107211 */ /* 0x050fe400078008ff */
[C---:B------:R-:W-:Y:S02]  /*acf0*/  IADD3 R18, R219.reuse, 0x40, RZ ;  /* 0x00000040db127810 */ /* 0x040fe40007ffe0ff */
[C---:B-1----:R-:W-:Y:S02]  /*ad00*/  LEA.HI.X R17, R219.reuse, R4, R2, 0x1, P0 ;  /* 0x00000004db117211 */ /* 0x042fe400000f0c02 */
[----:B------:R-:W-:Y:S02]  /*ad10*/  LEA R14, P0, R248, R0, 0x1 ;  /* 0x00000000f80e7211 */ /* 0x000fe400078008ff */
[----:B--23--:R-:W-:-:S02]  /*ad20*/  IADD3 R8, R219, 0x80, RZ ;  /* 0x00000080db087810 */ /* 0x00cfc40007ffe0ff */
[C---:B------:R-:W-:Y:S02]  /*ad30*/  IADD3 R7, R219.reuse, 0xc0, RZ ;  /* 0x000000c0db077810 */ /* 0x040fe40007ffe0ff */
[----:B------:R-:W-:Y:S02]  /*ad40*/  ISETP.GE.AND P4, PT, R219, c[0x0][0x1d4], PT ;  /* 0x00007500db007a0c */ /* 0x000fe40003f86270 */
[----:B------:R-:W-:Y:S02]  /*ad50*/  LEA.HI.X R15, R248, R4, R251, 0x1, P0 ;  /* 0x00000004f80f7211 */ /* 0x000fe400000f0cfb */
[----:B------:R-:W-:Y:S02]  /*ad60*/  ISETP.GE.AND P3, PT, R18, c[0x0][0x1d4], PT ;  /* 0x0000750012007a0c */ /* 0x000fe40003f66270 */
[----:B------:R-:W-:Y:S02]  /*ad70*/  LEA R12, P0, R247, R0, 0x1 ;  /* 0x00000000f70c7211 */ /* 0x000fe400078008ff */
[----:B------:R-:W-:-:S02]  /*ad80*/  ISETP.GE.AND P2, PT, R8, c[0x0][0x1d4], PT ;  /* 0x0000750008007a0c */ /* 0x000fc40003f46270 */
        /* <DEDUP_REMOVED lines=11> */
.L_x_1201:
[----:B------:R-:W-:Y:S05]  /*ae40*/  BSYNC B1 ;  /* 0x0000000000017941 */ /* 0x000fea0003800000 */
.L_x_1200:
[----:B------:R-:W5:Y:S01]  /*ae50*/  LDL R11, [R1+0x4] ;  /* 0x00000400010b7983 */ /* 0x000f620000100800 */
[----:B----4-:R-:W-:Y:S01]  /*ae60*/  SHF.R.S32.HI R0, RZ, 0x1f, R76 ;  /* 0x0000001fff007819 */ /* 0x010fe2000001144c */
[----:B-1----:R-:W-:Y:S01]  /*ae70*/  IMAD.MOV.U32 R13, RZ, RZ, 0x1 ;  /* 0x00000001ff0d7424 */ /* 0x002fe200078e00ff */
[----:B------:R-:W-:Y:S01]  /*ae80*/  LOP3.LUT R14, RZ, c[0x0][0x324], RZ, 0x33, !PT ;  /* 0x0000c900ff0e7a12 */ /* 0x000fe200078e33ff */
[----:B------:R-:W0:Y:S01]  /*ae90*/  LDGDEPBAR ;  /* 0x00000000000079af */ /* 0x000e220000000000 */
[CC--:B------:R-:W-:Y:S02]  /*aea0*/  LEA.HI R2, R0.reuse, R76.reuse, RZ, 0x2 ;  /* 0x0000004c00027211 */ /* 0x0c0fe400078f10ff */
[----:B------:R-:W-:-:S02]  /*aeb0*/  LEA.HI R0, R0, R76, RZ, 0x5 ;  /* 0x0000004c00007211 */ /* 0x000fc400078f28ff */
[----:B------:R-:W-:Y:S02]  /*aec0*/  LOP3.LUT R2, R2, 0xfffffffc, RZ, 0xc0, !PT ;  /* 0xfffffffc02027812 */ /* 0x000fe400078ec0ff */
[----:B------:R-:W-:Y:S02]  /*aed0*/  LOP3.LUT R3, R0, 0xffffffe0, RZ, 0xc0, !PT ;  /* 0xffffffe000037812 */ /* 0x000fe400078ec0ff */
[----:B------:R-:W-:Y:S01]  /*aee0*/  SHF.R.S32.HI R4, RZ, 0x5, R0 ;  /* 0x00000005ff047819 */ /* 0x000fe20000011400 */
[C---:B------:R-:W-:Y:S01]  /*aef0*/  IMAD.IADD R2, R76.reuse, 0x1, -R2 ;  /* 0x000000014c027824 */ /* 0x040fe200078e0a02 */
[----:B--2---:R-:W-:Y:S01]  /*af00*/  SHF.R.S32.HI R7, RZ, 0x1f, R0 ;  /* 0x0000001fff077819 */ /* 0x004fe20000011400 */
[----:B------:R-:W-:Y:S01]  /*af10*/  IMAD.IADD R0, R76, 0x1, -R3 ;  /* 0x000000014c007824 */ /* 0x000fe200078e0a03 */
[----:B------:R-:W-:Y:S02]  /*af20*/  ISETP.NE.AND P0, PT, R13, c[0x0][0x2c4], PT ;  /* 0x0000b1000d007a0c */ /* 0x000fe40003f05270 */
[----:B------:R-:W-:-:S02]  /*af30*/  LEA.HI R7, R7, R4, RZ, 0x3 ;  /* 0x0000000407077211 */ /* 0x000fc400078f18ff */
[----:B------:R-:W-:Y:S02]  /*af40*/  LEA.HI R3, R2, R2, RZ, 0x1 ;  /* 0x0000000202037211 */ /* 0x000fe400078f08ff */
[----:B------:R-:W-:Y:S02]  /*af50*/  SHF.R.S32.HI R12, RZ, 0x1f, R0 ;  /* 0x0000001fff0c7819 */ /* 0x000fe40000011400 */
[----:B---3--:R-:W-:Y:S02]  /*af60*/  LOP3.LUT R8, R7, 0xffffff8, RZ, 0xc0, !PT ;  /* 0x0ffffff807087812 */ /* 0x008fe400078ec0ff */
[----:B------:R-:W-:Y:S02]  /*af70*/  LOP3.LUT R7, R3, 0x1ffffffe, RZ, 0xc0, !PT ;  /* 0x1ffffffe03077812 */ /* 0x000fe400078ec0ff */
[----:B------:R-:W-:Y:S01]  /*af80*/  LEA.HI R3, R12, R0, RZ, 0x2 ;  /* 0x000000000c037211 */ /* 0x000fe200078f10ff */
[----:B------:R-:W-:Y:S02]  /*af90*/  IMAD.IADD R4, R4, 0x1, -R8 ;  /* 0x0000000104047824 */ /* 0x000fe400078e0a08 */
[----:B------:R-:W-:Y:S01]  /*afa0*/  IMAD.IADD R2, R2, 0x1, -R7 ;  /* 0x0000000102027824 */ /* 0x000fe200078e0a07 */
[----:B------:R-:W-:Y:S01]  /*afb0*/  SHF.R.S32.HI R239, RZ, 0x2, R3 ;  /* 0x00000002ffef7819 */ /* 0x000fe20000011403 */
[----:B------:R-:W-:Y:S01]  /*afc0*/  IMAD.SHL.U32 R238, R4, 0x10, RZ ;  /* 0x0000001004ee7824 */ /* 0x000fe200078e00ff */
[----:B------:R-:W-:Y:S01]  /*afd0*/  LOP3.LUT R3, R3, 0x7ffffffc, RZ, 0xc0, !PT ;  /* 0x7ffffffc03037812 */ /* 0x000fe200078ec0ff */
[----:B------:R-:W-:-:S04]  /*afe0*/  IMAD.SHL.U32 R237, R2, 0x8, RZ ;  /* 0x0000000802ed7824 */ /* 0x000fc800078e00ff */
[----:B------:R-:W-:Y:S02]  /*aff0*/  IMAD.IADD R3, R0, 0x1, -R3 ;  /* 0x0000000100037824 */ /* 0x000fe400078e0a03 */
[----:B------:R-:W-:Y:S02]  /*b000*/  IMAD.IADD R0, R99, 0x1, R5 ;  /* 0x0000000163007824 */ /* 0x000fe400078e0205 */
[----:B------:R-:W-:-:S04]  /*b010*/  IMAD.SHL.U32 R232, R3, 0x2, RZ ;  /* 0x0000000203e87824 */ /* 0x000fc800078e00ff */
[--C-:B------:R-:W-:Y:S02]  /*b020*/  IMAD.IADD R12, R0, 0x1, -R232.reuse ;  /* 0x00000001000c7824 */ /* 0x100fe400078e0ae8 */
[----:B------:R-:W-:Y:S02]  /*b030*/  IMAD.IADD R13, R99, 0x1, -R232 ;  /* 0x00000001630d7824 */ /* 0x000fe400078e0ae8 */
[----:B-----5:R-:W-:-:S05]  /*b040*/  IMAD R2, R11, 0x80, R239 ;  /* 0x000000800b027824 */ /* 0x020fca00078e02ef */
[----:B------:R-:W-:Y:S02]  /*b050*/  IADD3 R4, R237, R2, R238 ;  /* 0x00000002ed047210 */ /* 0x000fe40007ffe0ee */
[----:B------:R-:W-:-:S03]  /*b060*/  IADD3 R2, -R232, 0x1, R0 ;  /* 0x00000001e8027810 */ /* 0x000fc60007ffe100 */
[----:B------:R-:W-:-:S04]  /*b070*/  @P0 IMAD.HI.U32 R3, R4, c[0x0][0x2c8], RZ ;  /* 0x0000b20004030a27 */ /* 0x000fc800078e00ff */
[----:B------:R-:W-:Y:S01]  /*b080*/  IMAD.IADD R2, R2, 0x1, -R231 ;  /* 0x0000000102027824 */ /* 0x000fe200078e0ae7 */
[----:B------:R-:W-:-:S03]  /*b090*/  @P0 SHF.R.U32.HI R4, RZ, c[0x0][0x2cc], R3 ;  /* 0x0000b300ff040a19 */ /* 0x000fc60000011603 */
[C---:B------:R-:W-:Y:S01]  /*b0a0*/  IMAD.IADD R7, R2.reuse, 0x1, R14 ;  /* 0x0000000102077824 */ /* 0x040fe200078e020e */
[----:B------:R-:W-:Y:S01]  /*b0b0*/  IADD3 R8, R2, c[0x0][0x328], RZ ;  /* 0x0000ca0002087a10 */ /* 0x000fe20007ffe0ff */
[----:B------:R-:W-:Y:S05]  /*b0c0*/  BRA.DIV ~URZ, `(.L_x_1207) ;  /* 0x0000fe527f007947 */ /* 0x000fea000b800000 */
[----:B------:R1:W2:Y:S02]  /*b0d0*/  SHFL.IDX PT, R3, R4, RZ, 0x1c1f ;  /* 0x001c1fff04037589 */ /* 0x0002a400000e0000 */
.L_x_1324:
[----:B------:R-:W-:Y:S01]  /*b0e0*/  IMAD.MOV.U32 R16, RZ, RZ, 0x1 ;  /* 0x00000001ff107424 */ /* 0x000fe200078e00ff */
[----:B------:R-:W-:Y:S01]  /*b0f0*/  LOP3.LUT R208, R208, 0xffffefff, RZ, 0xc0, !PT ;  /* 0xffffefffd0d07812 */ /* 0x000fe200078ec0ff */
[--C-:B--2---:R-:W-:Y:S02]  /*b100*/  IMAD.IADD R2, R8, 0x1, R3.reuse ;  /* 0x0000000108027824 */ /* 0x104fe400078e0203 */
[----:B------:R-:W-:Y:S01]  /*b110*/  IMAD.IADD R0, R7, 0x1, R3 ;  /* 0x0000000107007824 */ /* 0x000fe200078e0203 */
[----:B------:R-:W-:Y:S02]  /*b120*/  ISETP.LE.AND P0, PT, R16, c[0x0][0x32c], PT ;  /* 0x0000cb0010007a0c */ /* 0x000fe40003f03270 */
[----:B------:R-:W-:-:S11]  /*b130*/  IMNMX R2, R12, R2, PT ;  /* 0x000000020c027217 */ /* 0x000fd60003800200 */
[----:B------:R-:W-:Y:S01]  /*b140*/  @P0 LOP3.LUT R208, R208, 0x1000, RZ, 0xfc, !PT ;  /* 0x00001000d0d00812 */ /* 0x000fe200078efcff */
[----:B------:R-:W-:Y:S05]  /*b150*/  @!P0 BRA `(.L_x_1208) ;  /* 0x0000012000008947 */ /* 0x000fea0003800000 */
[----:B------:R-:W-:Y:S01]  /*b160*/  IADD3 R3, -R231, R5, R3 ;  /* 0x00000005e7037210 */ /* 0x000fe20007ffe103 */
[----:B------:R-:W-:Y:S03]  /*b170*/  BSSY B0, `(.L_x_1209) ;  /* 0x000000c000007945 */ /* 0x000fe60003800000 */
[----:B------:R-:W-:-:S13]  /*b180*/  ISETP.GT.AND P0, PT, R3, -0x1, PT ;  /* 0xffffffff0300780c */ /* 0x000fda0003f04270 */
[----:B------:R-:W-:Y:S05]  /*b190*/  @P0 BRA `(.L_x_1210) ;  /* 0x0000006000000947 */ /* 0x000fea0003800000 */
[----:B------:R-:W-:Y:S02]  /*b1a0*/  ISETP.NE.AND P0, PT, R16, c[0x0][0x32c], PT ;  /* 0x0000cb0010007a0c */ /* 0x000fe40003f05270 */
[----:B------:R-:W-:-:S11]  /*b1b0*/  LOP3.LUT R3, RZ, R3, RZ, 0x33, !PT ;  /* 0x00000003ff037212 */ /* 0x000fd600078e33ff */
[----:B------:R-:W-:-:S05]  /*b1c0*/  @P0 IMAD.HI.U32 R11, R3, c[0x0][0x330], RZ ;  /* 0x0000cc00030b0a27 */ /* 0x000fca00078e00ff */
[----:B------:R-:W-:-:S04]  /*b1d0*/  @P0 SHF.R.U32.HI R3, RZ, c[0x0][0x334], R11 ;  /* 0x0000cd00ff030a19 */ /* 0x000fc8000001160b */
[----:B------:R-:W-:Y:S01]  /*b1e0*/  LOP3.LUT R3, RZ, R3, RZ, 0x33, !PT ;  /* 0x00000003ff037212 */ /* 0x000fe200078e33ff */
[----:B------:R-:W-:Y:S05]  /*b1f0*/  BRA `(.L_x_1211) ;  /* 0x0000003000007947 */ /* 0x000fea0003800000 */
.L_x_1210:
[----:B------:R-:W-:-:S13]  /*b200*/  ISETP.NE.AND P0, PT, R16, c[0x0][0x32c], PT ;  /* 0x0000cb0010007a0c */ /* 0x000fda0003f05270 */
[----:B------:R-:W-:-:S05]  /*b210*/  @P0 IMAD.HI.U32 R11, R3, c[0x0][0x330], RZ ;  /* 0x0000cc00030b0a27 */ /* 0x000fca00078e00ff */
[----:B------:R-:W-:Y:S02]  /*b220*/  @P0 SHF.R.U32.HI R3, RZ, c[0x0][0x334], R11 ;  /* 0x0000cd00ff030a19 */ /* 0x000fe4000001160b */
.L_x_1211:
[----:B------:R-:W-:Y:S05]  /*b230*/  BSYNC B0 ;  /* 0x0000000000007941 */ /* 0x000fea0003800000 */
.L_x_1209:
[----:B------:R-:W-:-:S05]  /*b240*/  IMAD R3, R3, c[0x0][0x32c], R13 ;  /* 0x0000cb0003037a24 */ /* 0x000fca00078e020d */
[----:B------:R-:W-:Y:S02]  /*b250*/  IADD3 R11, R3, c[0x0][0x32c], RZ ;  /* 0x0000cb00030b7a10 */ /* 0x000fe40007ffe0ff */
[----:B------:R-:W-:Y:S02]  /*b260*/  IMNMX R0, R0, R3, !PT ;  /* 0x0000000300007217 */ /* 0x000fe40007800200 */
[----:B------:R-:W-:Y:S02]  /*b270*/  IMNMX R2, R2, R11, PT ;  /* 0x0000000b02027217 */ /* 0x000fe40003800200 */
.L_x_1208:
[C---:B------:R-:W-:Y:S02]  /*b280*/  ISETP.GE.AND P0, PT, R99.reuse, 0x2, PT ;  /* 0x000000026300780c */ /* 0x040fe40003f06270 */
[----:B------:R-:W-:Y:S02]  /*b290*/  LOP3.LUT R208, R208, 0xffffffdf, RZ, 0xc0, !PT ;  /* 0xffffffdfd0d07812 */ /* 0x000fe400078ec0ff */
[C---:B------:R-:W-:Y:S02]  /*b2a0*/  ISETP.GE.AND P1, PT, R99.reuse, 0x9, PT ;  /* 0x000000096300780c */ /* 0x040fe40003f26270 */
[----:B------:R-:W-:-:S02]  /*b2b0*/  ISETP.GE.AND P6, PT, R99, 0x11, PT ;  /* 0x000000116300780c */ /* 0x000fc40003fc6270 */
[C---:B------:R-:W-:Y:S02]  /*b2c0*/  ISETP.GE.AND P5, PT, R99.reuse, 0x12, PT ;  /* 0x000000126300780c */ /* 0x040fe40003fa6270 */
[C---:B------:R-:W-:Y:S02]  /*b2d0*/  ISETP.GE.AND P4, PT, R99.reuse, 0x19, PT ;  /* 0x000000196300780c */ /* 0x040fe40003f86270 */
[----:B------:R-:W-:Y:S02]  /*b2e0*/  ISETP.GE.AND P3, PT, R99, 0x1a, PT ;  /* 0x0000001a6300780c */ /* 0x000fe40003f66270 */
[----:B------:R-:W-:Y:S02]  /*b2f0*/  @P0 LOP3.LUT R208, R208, 0x20, RZ, 0xfc, !PT ;  /* 0x00000020d0d00812 */ /* 0x000fe400078efcff */
[----:B------:R-:W-:Y:S02]  /*b300*/  ISETP.GT.AND P0, PT, R0, 0x1, !P0 ;  /* 0x000000010000780c */ /* 0x000fe40004704270 */
[----:B------:R-:W-:-:S02]  /*b310*/  LOP3.LUT R208, R208, 0xfffffffd, RZ, 0xc0, !PT ;  /* 0xfffffffdd0d07812 */ /* 0x000fc400078ec0ff */
[----:B------:R-:W-:Y:S02]  /*b320*/  ISETP.LT.OR P0, PT, R2, 0x2, P0 ;  /* 0x000000020200780c */ /* 0x000fe40000701670 */
[----:B------:R-:W-:Y:S02]  /*b330*/  @P1 LOP3.LUT R208, R208, 0x2, RZ, 0xfc, !PT ;  /* 0x00000002d0d01812 */ /* 0x000fe400078efcff */
[----:B------:R-:W-:Y:S02]  /*b340*/  FSEL R15, R41, -INF , !P0 ;  /* 0xff800000290f7808 */ /* 0x000fe40004000000 */
[----:B------:R-:W-:Y:S02]  /*b350*/  ISETP.GT.AND P0, PT, R0, 0x8, !P1 ;  /* 0x000000080000780c */ /* 0x000fe40004f04270 */
[----:B------:R-:W-:Y:S02]  /*b360*/  ISETP.GE.AND P1, PT, R99, 0xa, PT ;  /* 0x0000000a6300780c */ /* 0x000fe40003f26270 */
[----:B------:R-:W-:-:S02]  /*b370*/  ISETP.LT.OR P0, PT, R2, 0x9, P0 ;  /* 0x000000090200780c */ /* 0x000fc40000701670 */
[----:B------:R-:W-:Y:S02]  /*b380*/  ISETP.GE.AND P2, PT, R99, 0x21, PT ;  /* 0x000000216300780c */ /* 0x000fe40003f46270 */
[----:B------:R-:W-:Y:S02]  /*b390*/  FSEL R20, R52, -INF , !P0 ;  /* 0xff80000034147808 */ /* 0x000fe40004000000 */
[----:B------:R-:W-:Y:S02]  /*b3a0*/  ISETP.GT.AND P0, PT, R0, 0x9, !P1 ;  /* 0x000000090000780c */ /* 0x000fe40004f04270 */
[----:B------:R-:W-:Y:S02]  /*b3b0*/  LOP3.LUT R208, R208, 0xfffffffe, RZ, 0xc0, !PT ;  /* 0xfffffffed0d07812 */ /* 0x000fe400078ec0ff */
[----:B------:R-:W-:Y:S02]  /*b3c0*/  ISETP.LT.OR P0, PT, R2, 0xa, P0 ;  /* 0x0000000a0200780c */ /* 0x000fe40000701670 */
[----:B------:R-:W-:-:S02]  /*b3d0*/  @P1 LOP3.LUT R208, R208, 0x1, RZ, 0xfc, !PT ;  /* 0x00000001d0d01812 */ /* 0x000fc400078efcff */
[----:B------:R-:W-:Y:S02]  /*b3e0*/  FSEL R23, R53, -INF , !P0 ;  /* 0xff80000035177808 */ /* 0x000fe40004000000 */
[----:B------:R-:W-:Y:S02]  /*b3f0*/  ISETP.GT.AND P0, PT, R0, 0x10, !P6 ;  /* 0x000000100000780c */ /* 0x000fe40007704270 */
[----:B------:R-:W-:Y:S02]  /*b400*/  ISETP.GE.AND P1, PT, R99, 0x22, PT ;  /* 0x000000226300780c */ /* 0x000fe40003f26270 */
[----:B------:R-:W-:Y:S02]  /*b410*/  ISETP.LT.OR P0, PT, R2, 0x11, P0 ;  /* 0x000000110200780c */ /* 0x000fe40000701670 */
[----:B------:R-:W-:Y:S02]  /*b420*/  LOP3.LUT R208, R208, 0xfffffff7, RZ, 0xc0, !PT ;  /* 0xfffffff7d0d07812 */ /* 0x000fe400078ec0ff */
[----:B------:R-:W-:-:S02]  /*b430*/  FSEL R25, R36, -INF , !P0 ;  /* 0xff80000024197808 */ /* 0x000fc40004000000 */
[----:B------:R-:W-:-:S04]  /*b440*/  ISETP.GT.AND P0, PT, R0, 0x11, !P5 ;  /* 0x000000110000780c */ /* 0x000fc80006f04270 */
[----:B------:R-:W-:-:S04]  /*b450*/  ISETP.LT.OR P0, PT, R2, 0x12, P0 ;  /* 0x000000120200780c */ /* 0x000fc80000701670 */
[----:B------:R-:W-:Y:S02]  /*b460*/  FSEL R26, R37, -INF , !P0 ;  /* 0xff800000251a7808 */ /* 0x000fe40004000000 */
        /* <DEDUP_REMOVED lines=12> */
[----:B------:R-:W-:-:S13]  /*b530*/  ISETP.GE.AND P0, PT, R99, 0x29, PT ;  /* 0x000000296300780c */ /* 0x000fda0003f06270 */
[----:B------:R-:W-:Y:S02]  /*b540*/  @P0 LOP3.LUT R208, R208, 0x8, RZ, 0xfc, !PT ;  /* 0x00000008d0d00812 */ /* 0x000fe400078efcff */
[----:B------:R-:W-:Y:S02]  /*b550*/  ISETP.GT.AND P0, PT, R0, 0x28, !P0 ;  /* 0x000000280000780c */ /* 0x000fe40004704270 */
[----:B------:R-:W-:Y:S02]  /*b560*/  LOP3.LUT R208, R208, 0xfffffffb, RZ, 0xc0, !PT ;  /* 0xfffffffbd0d07812 */ /* 0x000fe400078ec0ff */
[----:B------:R-:W-:-:S04]  /*b570*/  ISETP.LT.OR P0, PT, R2, 0x29, P0 ;  /* 0x000000290200780c */ /* 0x000fc80000701670 */
[----:B------:R-:W-:Y:S02]  /*b580*/  FSEL R33, R44, -INF , !P0 ;  /* 0xff8000002c217808 */ /* 0x000fe40004000000 */
[----:B------:R-:W-:-:S13]  /*b590*/  ISETP.GE.AND P0, PT, R99, 0x1, PT ;  /* 0x000000016300780c */ /* 0x000fda0003f06270 */
[----:B------:R-:W-:Y:S02]  /*b5a0*/  @P0 LOP3.LUT R208, R208, 0x4, RZ, 0xfc, !PT ;  /* 0x00000004d0d00812 */ /* 0x000fe400078efcff */
[----:B------:R-:W-:Y:S02]  /*b5b0*/  ISETP.GT.AND P0, PT, R0, RZ, !P0 ;  /* 0x000000ff0000720c */ /* 0x000fe40004704270 */
[----:B------:R-:W-:Y:S02]  /*b5c0*/  LOP3.LUT R208, R208, 0xffffffef, RZ, 0xc0, !PT ;  /* 0xffffffefd0d07812 */ /* 0x000fe400078ec0ff */
[----:B------:R-:W-:-:S04]  /*b5d0*/  ISETP.LT.OR P0, PT, R2, 0x1, P0 ;  /* 0x000000010200780c */ /* 0x000fc80000701670 */
[----:B------:R-:W-:Y:S02]  /*b5e0*/  FSEL R14, R40, -INF , !P0 ;  /* 0xff800000280e7808 */ /* 0x000fe40004000000 */
[----:B------:R-:W-:-:S13]  /*b5f0*/  ISETP.GE.AND P0, PT, R99, 0x2a, PT ;  /* 0x0000002a6300780c */ /* 0x000fda0003f06270 */
[----:B------:R-:W-:Y:S02]  /*b600*/  @P0 LOP3.LUT R208, R208, 0x10, RZ, 0xfc, !PT ;  /* 0x00000010d0d00812 */ /* 0x000fe400078efcff */
[----:B------:R-:W-:-:S04]  /*b610*/  ISETP.GT.AND P0, PT, R0, 0x29, !P0 ;  /* 0x000000290000780c */ /* 0x000fc80004704270 */
[----:B------:R-:W-:-:S04]  /*b620*/  ISETP.LT.OR P0, PT, R2, 0x2a, P0 ;  /* 0x0000002a0200780c */ /* 0x000fc80000701670 */
[----:B------:R-:W-:Y:S01]  /*b630*/  FSEL R32, R45, -INF , !P0 ;  /* 0xff8000002d207808 */ /* 0x000fe20004000000 */
[----:B------:R-:W-:Y:S06]  /*b640*/  BRA.DIV ~URZ, `(.L_x_1212) ;  /* 0x0000f9527f007947 */ /* 0x000fec000b800000 */
[----:B------:R2:W3:Y:S02]  /*b650*/  SHFL.IDX PT, R3, R4, 0x1, 0x1c1f ;  /* 0x003c1f0004037f89 */ /* 0x0004e400000e0000 */
.L_x_1325:
[----:B------:R-:W-:Y:S01]  /*b660*/  ISETP.LE.AND P0, PT, R16, c[0x0][0x32c], PT ;  /* 0x0000cb0010007a0c */ /* 0x000fe20003f03270 */
[--C-:B---3--:R-:W-:Y:S02]  /*b670*/  IMAD.IADD R2, R8, 0x1, R3.reuse ;  /* 0x0000000108027824 */ /* 0x108fe400078e0203 */
[----:B------:R-:W-:-:S03]  /*b680*/  IMAD.IADD R0, R7, 0x1, R3 ;  /* 0x0000000107007824 */ /* 0x000fc600078e0203 */
[----:B------:R-:W-:-:S07]  /*b690*/  IMNMX R2, R12, R2, PT ;  /* 0x000000020c027217 */ /* 0x000fce0003800200 */
[----:B------:R-:W-:Y:S05]  /*b6a0*/  @!P0 BRA `(.L_x_1213) ;  /* 0x0000014000008947 */ /* 0x000fea0003800000 */
[----:B------:R-:W-:Y:S01]  /*b6b0*/  IADD3 R3, -R231, R5, R3 ;  /* 0x00000005e7037210 */ /* 0x000fe20007ffe103 */
[----:B------:R-:W-:Y:S03]  /*b6c0*/  BSSY B0, `(.L_x_1214) ;  /* 0x000000e000007945 */ /* 0x000fe60003800000 */
[----:B------:R-:W-:-:S13]  /*b6d0*/  ISETP.GT.AND P0, PT, R3, -0x1, PT ;  /* 0xffffffff0300780c */ /* 0x000fda0003f04270 */
[----:B------:R-:W-:Y:S05]  /*b6e0*/  @P0 BRA `(.L_x_1215) ;  /* 0x0000007000000947 */ /* 0x000fea0003800000 */
[----:B-12---:R-:W-:Y:S01]  /*b6f0*/  IMAD.MOV.U32 R4, RZ, RZ, 0x1 ;  /* 0x00000001ff047424 */ /* 0x006fe200078e00ff */
[----:B------:R-:W-:-:S04]  /*b700*/  LOP3.LUT R3, RZ, R3, RZ, 0x33, !PT ;  /* 0x00000003ff037212 */ /* 0x000fc800078e33ff */
[----:B------:R-:W-:-:S13]  /*b710*/  ISETP.NE.AND P0, PT, R4, c[0x0][0x32c], PT ;  /* 0x0000cb0004007a0c */ /* 0x000fda0003f05270 */
[----:B------:R-:W-:-:S05]  /*b720*/  @P0 IMAD.HI.U32 R4, R3, c[0x0][0x330], RZ ;  /* 0x0000cc0003040a27 */ /* 0x000fca00078e00ff */
[----:B------:R-:W-:-:S04]  /*b730*/  @P0 SHF.R.U32.HI R3, RZ, c[0x0][0x334], R4 ;  /* 0x0000cd00ff030a19 */ /* 0x000fc80000011604 */
[----:B------:R-:W-:Y:S01]  /*b740*/  LOP3.LUT R3, RZ, R3, RZ, 0x33, !PT ;  /* 0x00000003ff037212 */ /* 0x000fe200078e33ff */
[----:B------:R-:W-:Y:S05]  /*b750*/  BRA `(.L_x_1216) ;  /* 0x0000004000007947 */ /* 0x000fea0003800000 */
.L_x_1215:
[----:B-12---:R-:W-:-:S04]  /*b760*/  MOV R4, 0x1 ;  /* 0x0000000100047802 */ /* 0x006fc80000000f00 */
[----:B------:R-:W-:-:S13]  /*b770*/  ISETP.NE.AND P0, PT, R4, c[0x0][0x32c], PT ;  /* 0x0000cb0004007a0c */ /* 0x000fda0003f05270 */
[----:B------:R-:W-:-:S05]  /*b780*/  @P0 IMAD.HI.U32 R4, R3, c[0x0][0x330], RZ ;  /* 0x0000cc0003040a27 */ /* 0x000fca00078e00ff */
[----:B------:R-:W-:Y:S02]  /*b790*/  @P0 SHF.R.U32.HI R3, RZ, c[0x0][0x334], R4 ;  /* 0x0000cd00ff030a19 */ /* 0x000fe40000011604 */
.L_x_1216:
[----:B------:R-:W-:Y:S05]  /*b7a0*/  BSYNC B0 ;  /* 0x0000000000007941 */ /* 0x000fea0003800000 */
.L_x_1214:
[----:B------:R-:W-:-:S05]  /*b7b0*/  IMAD R3, R3, c[0x0][0x32c], R13 ;  /* 0x0000cb0003037a24 */ /* 0x000fca00078e020d */
[----:B------:R-:W-:Y:S02]  /*b7c0*/  IADD3 R4, R3, c[0x0][0x32c], RZ ;  /* 0x0000cb0003047a10 */ /* 0x000fe40007ffe0ff */
[----:B------:R-:W-:Y:S02]  /*b7d0*/  IMNMX R0, R0, R3, !PT ;  /* 0x0000000300007217 */ /* 0x000fe40007800200 */
[----:B------:R-:W-:Y:S02]  /*b7e0*/  IMNMX R2, R2, R4, PT ;  /* 0x0000000402027217 */ /* 0x000fe40003800200 */
.L_x_1213:
[----:B------:R-:W-:Y:S02]  /*b7f0*/  LOP3.LUT P0, RZ, R208, 0x2, RZ, 0xc0, !PT ;  /* 0x00000002d0ff7812 */ /* 0x000fe4000780c0ff */
[----:B------:R-:W-:Y:S02]  /*b800*/  FMNMX.FTZ R152, R14, R15, !PT ;  /* 0x0000000f0e987209 */ /* 0x000fe40007810000 */
[----:B------:R-:W-:Y:S02]  /*b810*/  ISETP.GT.AND P0, PT, R0, 0x8, !P0 ;  /* 0x000000080000780c */ /* 0x000fe40004704270 */
[----:B------:R-:W-:-:S02]  /*b820*/  FMNMX.FTZ R152, R20, R152, !PT ;  /* 0x0000009814987209 */ /* 0x000fc40007810000 */
[----:B------:R-:W-:Y:S02]  /*b830*/  ISETP.LT.OR P0, PT, R2, 0x9, P0 ;  /* 0x000000090200780c */ /* 0x000fe40000701670 */
[----:B------:R-:W-:Y:S02]  /*b840*/  FMNMX.FTZ R152, R23, R152, !PT ;  /* 0x0000009817987209 */ /* 0x000fe40007810000 */
[----:B------:R-:W-:Y:S02]  /*b850*/  FSEL R12, R54, -INF , !P0 ;  /* 0xff800000360c7808 */ /* 0x000fe40004000000 */
[----:B------:R-:W-:Y:S02]  /*b860*/  LOP3.LUT P0, RZ, R208, 0x1, RZ, 0xc0, !PT ;  /* 0x00000001d0ff7812 */ /* 0x000fe4000780c0ff */
[----:B------:R-:W-:Y:S02]  /*b870*/  FMNMX.FTZ R152, R25, R152, !PT ;  /* 0x0000009819987209 */ /* 0x000fe40007810000 */
[----:B------:R-:W-:-:S02]  /*b880*/  ISETP.GT.AND P0, PT, R0, 0x9, !P0 ;  /* 0x000000090000780c */ /* 0x000fc40004704270 */
[----:B------:R-:W-:Y:S02]  /*b890*/  FMNMX.FTZ R152, R26, R152, !PT ;  /* 0x000000981a987209 */ /* 0x000fe40007810000 */
[----:B------:R-:W-:Y:S02]  /*b8a0*/  ISETP.LT.OR P0, PT, R2, 0xa, P0 ;  /* 0x0000000a0200780c */ /* 0x000fe40000701670 */
[----:B------:R-:W-:Y:S02]  /*b8b0*/  FMNMX.FTZ R152, R27, R152, !PT ;  /* 0x000000981b987209 */ /* 0x000fe40007810000 */
[----:B------:R-:W-:Y:S02]  /*b8c0*/  FSEL R13, R55, -INF , !P0 ;  /* 0xff800000370d7808 */ /* 0x000fe40004000000 */
[----:B------:R-:W-:Y:S02]  /*b8d0*/  ISETP.GT.AND P0, PT, R0, 0x10, !P6 ;  /* 0x000000100000780c */ /* 0x000fe40007704270 */
[----:B------:R-:W-:-:S02]  /*b8e0*/  LOP3.LUT P6, RZ, R208, 0x10, RZ, 0xc0, !PT ;  /* 0x00000010d0ff7812 */ /* 0x000fc400078cc0ff */
[----:B------:R-:W-:Y:S02]  /*b8f0*/  ISETP.LT.OR P0, PT, R2, 0x11, P0 ;  /* 0x000000110200780c */ /* 0x000fe40000701670 */
[----:B------:R-:W-:Y:S02]  /*b900*/  FMNMX.FTZ R152, R28, R152, !PT ;  /* 0x000000981c987209 */ /* 0x000fe40007810000 */
[----:B------:R-:W-:Y:S02]  /*b910*/  FSEL R16, R38, -INF , !P0 ;  /* 0xff80000026107808 */ /* 0x000fe40004000000 */
[----:B------:R-:W-:Y:S02]  /*b920*/  ISETP.GT.AND P0, PT, R0, 0x11, !P5 ;  /* 0x000000110000780c */ /* 0x000fe40006f04270 */
[----:B------:R-:W-:Y:S02]  /*b930*/  LOP3.LUT P5, RZ, R208, 0x8, RZ, 0xc0, !PT ;  /* 0x00000008d0ff7812 */ /* 0x000fe400078ac0ff */
[----:B------:R-:W-:-:S02]  /*b940*/  ISETP.LT.OR P0, PT, R2, 0x12, P0 ;  /* 0x000000120200780c */ /* 0x000fc40000701670 */
[----:B------:R-:W-:Y:S02]  /*b950*/  FMNMX.FTZ R152, R29, R152, !PT ;  /* 0x000000981d987209 */ /* 0x000fe40007810000 */
[----:B------:R-:W-:Y:S02]  /*b960*/  FSEL R18, R39, -INF , !P0 ;  /* 0xff80000027127808 */ /* 0x000fe40004000000 */
[----:B------:R-:W-:Y:S02]  /*b970*/  ISETP.GT.AND P0, PT, R0, 0x18, !P4 ;  /* 0x000000180000780c */ /* 0x000fe40006704270 */
[----:B------:R-:W-:Y:S02]  /*b980*/  LOP3.LUT P4, RZ, R208, 0x4, RZ, 0xc0, !PT ;  /* 0x00000004d0ff7812 */ /* 0x000fe4000788c0ff */
[----:B------:R-:W-:Y:S02]  /*b990*/  ISETP.LT.OR P0, PT, R2, 0x19, P0 ;  /* 0x000000190200780c */ /* 0x000fe40000701670 */
[----:B------:R-:W-:-:S02]  /*b9a0*/  FMNMX.FTZ R152, R31, R152, !PT ;  /* 0x000000981f987209 */ /* 0x000fc40007810000 */
[----:B------:R-:W-:Y:S02]  /*b9b0*/  FSEL R19, R50, -INF , !P0 ;  /* 0xff80000032137808 */ /* 0x000fe40004000000 */
[----:B------:R-:W-:Y:S02]  /*b9c0*/  ISETP.GT.AND P0, PT, R0, 0x19, !P3 ;  /* 0x000000190000780c */ /* 0x000fe40005f04270 */
[----:B------:R-:W-:Y:S02]  /*b9d0*/  LOP3.LUT P3, RZ, R208, 0x20, RZ, 0xc0, !PT ;  /* 0x00000020d0ff7812 */ /* 0x000fe4000786c0ff */
[----:B------:R-:W-:Y:S02]  /*b9e0*/  ISETP.LT.OR P0, PT, R2, 0x1a, P0 ;  /* 0x0000001a0200780c */ /* 0x000fe40000701670 */
[----:B------:R-:W-:Y:S02]  /*b9f0*/  FMNMX.FTZ R152, R33, R152, !PT ;  /* 0x0000009821987209 */ /* 0x000fe40007810000 */
[----:B------:R-:W-:-:S02]  /*ba00*/  FSEL R21, R51, -INF , !P0 ;  /* 0xff80000033157808 */ /* 0x000fc40004000000 */
[----:B------:R-:W-:Y:S02]  /*ba10*/  ISETP.GT.AND P0, PT, R0, 0x20, !P2 ;  /* 0x000000200000780c */ /* 0x000fe40005704270 */
[----:B------:R-:W-:Y:S02]  /*ba20*/  FMNMX.FTZ R152, R32, R152, !PT ;  /* 0x0000009820987209 */ /* 0x000fe40007810000 */
        /* <DEDUP_REMOVED lines=8> */
[----:B------:R-:W-:-:S04]  /*bab0*/  ISETP.GT.AND P0, PT, R0, RZ, !P4 ;  /* 0x000000ff0000720c */ /* 0x000fc80006704270 */
[----:B------:R-:W-:-:S04]  /*bac0*/  ISETP.LT.OR P0, PT, R2, 0x1, P0 ;  /* 0x000000010200780c */ /* 0x000fc80000701670 */
[----:B------:R-:W-:Y:S02]  /*bad0*/  FSEL R8, R42, -INF , !P0 ;  /* 0xff8000002a087808 */ /* 0x000fe40004000000 */
[----:B------:R-:W-:Y:S02]  /*bae0*/  ISETP.GT.AND P0, PT, R0, 0x28, !P5 ;  /* 0x000000280000780c */ /* 0x000fe40006f04270 */
[----:B------:R-:W-:Y:S02]  /*baf0*/  FMNMX.FTZ R7, R8, R11, !PT ;  /* 0x0000000b08077209 */ /* 0x000fe40007810000 */
[----:B------:R-:W-:Y:S02]  /*bb00*/  ISETP.LT.OR P0, PT, R2, 0x29, P0 ;  /* 0x000000290200780c */ /* 0x000fe40000701670 */
[----:B------:R-:W-:Y:S02]  /*bb10*/  FMNMX.FTZ R7, R12, R7, !PT ;  /* 0x000000070c077209 */ /* 0x000fe40007810000 */
[----:B------:R-:W-:-:S02]  /*bb20*/  FSEL R30, R46, -INF , !P0 ;  /* 0xff8000002e1e7808 */ /* 0x000fc40004000000 */
[----:B------:R-:W-:Y:S02]  /*bb30*/  FMNMX.FTZ R7, R13, R7, !PT ;  /* 0x000000070d077209 */ /* 0x000fe40007810000 */
[----:B------:R-:W-:Y:S02]  /*bb40*/  ISETP.GT.AND P0, PT, R0, 0x29, !P6 ;  /* 0x000000290000780c */ /* 0x000fe40007704270 */
        /* <DEDUP_REMOVED lines=9> */
[----:B------:R-:W-:Y:S01]  /*bbe0*/  FMNMX.FTZ R7, R17, R7, !PT ;  /* 0x0000000711077209 */ /* 0x000fe20007810000 */
[----:B------:R-:W-:Y:S05]  /*bbf0*/  BRA.DIV ~URZ, `(.L_x_1217) ;  /* 0x0000f4227f007947 */ /* 0x000fea000b800000 */
[----:B------:R3:W4:Y:S02]  /*bc00*/  SHFL.BFLY PT, R0, R152, 0x2, 0x1f ;  /* 0x0c401f0098007f89 */ /* 0x00072400000e0000 */
.L_x_1326:
[----:B---34-:R-:W-:Y:S01]  /*bc10*/  FMNMX.FTZ R152, R152, R0, !PT ;  /* 0x0000000098987209 */ /* 0x018fe20007810000 */
[----:B------:R-:W-:Y:S05]  /*bc20*/  BRA.DIV ~URZ, `(.L_x_1218) ;  /* 0x0000f4427f007947 */ /* 0x000fea000b800000 */
[----:B------:R-:W3:Y:S04]  /*bc30*/  SHFL.BFLY PT, R0, R7, 0x2, 0x1f ;  /* 0x0c401f0007007f89 */ /* 0x000ee800000e0000 */
[----:B------:R-:W4:Y:S01]  /*bc40*/  SHFL.BFLY PT, R2, R152, 0x1, 0x1f ;  /* 0x0c201f0098027f89 */ /* 0x000f2200000e0000 */
[----:B---3--:R-:W-:Y:S02]  /*bc50*/  FMNMX.FTZ R7, R7, R0, !PT ;  /* 0x0000000007077209 */ /* 0x008fe40007810000 */
[----:B----4-:R-:W-:-:S03]  /*bc60*/  FMNMX.FTZ R152, R152, R2, !PT ;  /* 0x0000000298987209 */ /* 0x010fc60007810000 */
[----:B------:R3:W4:Y:S04]  /*bc70*/  SHFL.BFLY PT, R3, R7, 0x1, 0x1f ;  /* 0x0c201f0007037f89 */ /* 0x00072800000e0000 */
.L_x_1327:
[C---:B------:R-:W-:Y:S01]  /*bc80*/  FMUL.FTZ R0, R152.reuse, c[0x0][0x2d0] ;  /* 0x0000b40098007a20 */ /* 0x040fe20000410000 */
[----:B------:R-:W-:Y:S01]  /*bc90*/  FSETP.NEU.FTZ.AND P0, PT, R152, -INF , PT ;  /* 0xff8000009800780b */ /* 0x000fe20003f1d000 */
[----:B------:R-:W-:Y:S01]  /*bca0*/  WARPSYNC 0xffffffff ;  /* 0xffffffff00007948 */ /* 0x000fe20003800000 */
[----:B---34-:R-:W-:Y:S02]  /*bcb0*/  FMNMX.FTZ R7, R3, R7, !PT ;  /* 0x0000000703077209 */ /* 0x018fe40007810000 */
[----:B------:R-:W-:Y:S02]  /*bcc0*/  FSEL R0, R0, RZ, P0 ;  /* 0x000000ff00007208 */ /* 0x000fe40000000000 */
[C---:B------:R-:W-:Y:S01]  /*bcd0*/  FSETP.NEU.FTZ.AND P0, PT, R7.reuse, -INF , PT ;  /* 0xff8000000700780b */ /* 0x040fe20003f1d000 */
[----:B------:R-:W-:Y:S01]  /*bce0*/  FMUL.FTZ R3, R7, c[0x0][0x2d0] ;  /* 0x0000b40007037a20 */ /* 0x000fe20000410000 */
[----:B------:R-:W-:Y:S01]  /*bcf0*/  SHF.L.U32 R197, R10, 0x1, RZ ;  /* 0x000000010ac57819 */ /* 0x000fe200000006ff */
[----:B------:R-:W-:-:S04]  /*bd00*/  FFMA.FTZ R2, R14, c[0x0][0x2d0], -R0 ;  /* 0x0000b4000e027a23 */ /* 0x000fc80000010800 */
[----:B------:R3:W-:Y:S02]  /*bd10*/  MUFU.EX2 R40, R2 ;  /* 0x0000000200287308 */ /* 0x0007e40000000800 */
[----:B---3--:R-:W-:-:S06]  /*bd20*/  FFMA.FTZ R2, R15, c[0x0][0x2d0], -R0 ;  /* 0x0000b4000f027a23 */ /* 0x008fcc0000010800 */
[----:B------:R3:W4:Y:S02]  /*bd30*/  MUFU.EX2 R38, R2 ;  /* 0x0000000200267308 */ /* 0x0007240000000800 */
[----:B---3--:R-:W-:-:S06]  /*bd40*/  FFMA.FTZ R2, R20, c[0x0][0x2d0], -R0 ;  /* 0x0000b40014027a23 */ /* 0x008fcc0000010800 */
[----:B------:R3:W5:Y:S02]  /*bd50*/  MUFU.EX2 R39, R2 ;  /* 0x0000000200277308 */ /* 0x0007640000000800 */
[----:B---3--:R-:W-:-:S06]  /*bd60*/  FFMA.FTZ R2, R23, c[0x0][0x2d0], -R0 ;  /* 0x0000b40017027a23 */ /* 0x008fcc0000010800 */
[----:B------:R3:W1:Y:S02]  /*bd70*/  MUFU.EX2 R14, R2 ;  /* 0x00000002000e7308 */ /* 0x0006640000000800 */
[----:B---3--:R-:W-:-:S06]  /*bd80*/  FFMA.FTZ R2, R25, c[0x0][0x2d0], -R0 ;  /* 0x0000b40019027a23 */ /* 0x008fcc0000010800 */
[----:B------:R3:W2:Y:S02]  /*bd90*/  MUFU.EX2 R37, R2 ;  /* 0x0000000200257308 */ /* 0x0006a40000000800 */
[----:B---3--:R-:W-:-:S06]  /*bda0*/  FFMA.FTZ R2, R26, c[0x0][0x2d0], -R0 ;  /* 0x0000b4001a027a23 */ /* 0x008fcc0000010800 */
[----:B------:R3:W-:Y:S02]  /*bdb0*/  MUFU.EX2 R35, R2 ;  /* 0x0000000200237308 */ /* 0x0007e40000000800 */
        /* <DEDUP_REMOVED lines=10> */
[----:B---3--:R-:W-:Y:S01]  /*be60*/  FFMA.FTZ R2, R32, c[0x0][0x2d0], -R0 ;  /* 0x0000b40020027a23 */ /* 0x008fe20000010800 */
[----:B------:R-:W-:Y:S01]  /*be70*/  FSEL R0, R3, RZ, P0 ;  /* 0x000000ff03007208 */ /* 0x000fe20000000000 */
[----:B----4-:R-:W-:-:S04]  /*be80*/  FADD.FTZ R3, R40, R38 ;  /* 0x0000002628037221 */ /* 0x010fc80000010000 */
[----:B------:R3:W-:Y:S01]  /*be90*/  MUFU.EX2 R134, R2 ;  /* 0x0000000200867308 */ /* 0x0007e20000000800 */
[----:B-----5:R-:W-:-:S04]  /*bea0*/  FADD.FTZ R3, R39, R3 ;  /* 0x0000000327037221 */ /* 0x020fc80000010000 */
[C---:B-1----:R-:W-:Y:S01]  /*beb0*/  FADD.FTZ R3, R14.reuse, R3 ;  /* 0x000000030e037221 */ /* 0x042fe20000010000 */
[----:B------:R-:W-:-:S03]  /*bec0*/  F2FP.BF16.PACK_AB R14, R14, R39 ;  /* 0x000000270e0e723e */ /* 0x000fc600000010ff */
[----:B--2---:R-:W-:Y:S02]  /*bed0*/  FADD.FTZ R3, R37, R3 ;  /* 0x0000000325037221 */ /* 0x004fe40000010000 */
[----:B---3--:R-:W-:-:S04]  /*bee0*/  FFMA.FTZ R2, R8, c[0x0][0x2d0], -R0 ;  /* 0x0000b40008027a23 */ /* 0x008fc80000010800 */
[----:B------:R1:W-:Y:S02]  /*bef0*/  MUFU.EX2 R27, R2 ;  /* 0x00000002001b7308 */ /* 0x0003e40000000800 */
[----:B-1----:R-:W-:-:S06]  /*bf00*/  FFMA.FTZ R2, R11, c[0x0][0x2d0], -R0 ;  /* 0x0000b4000b027a23 */ /* 0x002fcc0000010800 */
[----:B------:R1:W2:Y:S02]  /*bf10*/  MUFU.EX2 R26, R2 ;  /* 0x00000002001a7308 */ /* 0x0002a40000000800 */
[----:B-1----:R-:W-:Y:S01]  /*bf20*/  FFMA.FTZ R2, R12, c[0x0][0x2d0], -R0 ;  /* 0x0000b4000c027a23 */ /* 0x002fe20000010800 */
[----:B------:R-:W-:Y:S01]  /*bf30*/  F2FP.BF16.PACK_AB R12, R38, R40 ;  /* 0x00000028260c723e */ /* 0x000fe200000010ff */
[----:B--2---:R-:W-:-:S04]  /*bf40*/  FADD.FTZ R4, R27, R26 ;  /* 0x0000001a1b047221 */ /* 0x004fc80000010000 */
[----:B------:R1:W2:Y:S02]  /*bf50*/  MUFU.EX2 R25, R2 ;  /* 0x0000000200197308 */ /* 0x0002a40000000800 */
[----:B-1----:R-:W-:Y:S01]  /*bf60*/  FFMA.FTZ R2, R13, c[0x0][0x2d0], -R0 ;  /* 0x0000b4000d027a23 */ /* 0x002fe20000010800 */
[----:B------:R-:W-:Y:S01]  /*bf70*/  F2FP.BF16.PACK_AB R13, R26, R27 ;  /* 0x0000001b1a0d723e */ /* 0x000fe200000010ff */
[----:B--2---:R-:W-:-:S04]  /*bf80*/  FADD.FTZ R4, R25, R4 ;  /* 0x0000000419047221 */ /* 0x004fc80000010000 */
[----:B------:R1:W2:Y:S02]  /*bf90*/  MUFU.EX2 R15, R2 ;  /* 0x00000002000f7308 */ /* 0x0002a40000000800 */
[----:B-1----:R-:W-:Y:S01]  /*bfa0*/  FFMA.FTZ R2, R16, c[0x0][0x2d0], -R0 ;  /* 0x0000b40010027a23 */ /* 0x002fe20000010800 */
[----:B------:R-:W-:Y:S01]  /*bfb0*/  F2FP.BF16.PACK_AB R16, R35, R37 ;  /* 0x000000252310723e */ /* 0x000fe200000010ff */
[C---:B--2---:R-:W-:Y:S01]  /*bfc0*/  FADD.FTZ R4, R15.reuse, R4 ;  /* 0x000000040f047221 */ /* 0x044fe20000010000 */
[----:B------:R-:W-:-:S03]  /*bfd0*/  F2FP.BF16.PACK_AB R15, R15, R25 ;  /* 0x000000190f0f723e */ /* 0x000fc600000010ff */
[----:B------:R1:W2:Y:S02]  /*bfe0*/  MUFU.EX2 R23, R2 ;  /* 0x0000000200177308 */ /* 0x0002a40000000800 */
[----:B-1----:R-:W-:Y:S01]  /*bff0*/  FFMA.FTZ R2, R18, c[0x0][0x2d0], -R0 ;  /* 0x0000b40012027a23 */ /* 0x002fe20000010800 */
[----:B------:R-:W-:Y:S01]  /*c000*/  F2FP.BF16.PACK_AB R18, R34, R36 ;  /* 0x000000242212723e */ /* 0x000fe200000010ff */
[----:B--2---:R-:W-:-:S04]  /*c010*/  FADD.FTZ R4, R23, R4 ;  /* 0x0000000417047221 */ /* 0x004fc80000010000 */
[----:B------:R1:W2:Y:S02]  /*c020*/  MUFU.EX2 R20, R2 ;  /* 0x0000000200147308 */ /* 0x0002a40000000800 */
[----:B-1----:R-:W-:-:S06]  /*c030*/  FFMA.FTZ R2, R19, c[0x0][0x2d0], -R0 ;  /* 0x0000b40013027a23 */ /* 0x002fcc0000010800 */
[----:B------:R1:W3:Y:S02]  /*c040*/  MUFU.EX2 R11, R2 ;  /* 0x00000002000b7308 */ /* 0x0002e40000000800 */
[----:B-1----:R-:W-:-:S06]  /*c050*/  FFMA.FTZ R2, R21, c[0x0][0x2d0], -R0 ;  /* 0x0000b40015027a23 */ /* 0x002fcc0000010800 */
[----:B------:R1:W4:Y:S02]  /*c060*/  MUFU.EX2 R19, R2 ;  /* 0x0000000200137308 */ /* 0x0003240000000800 */
[----:B-1----:R-:W-:-:S06]  /*c070*/  FFMA.FTZ R2, R22, c[0x0][0x2d0], -R0 ;  /* 0x0000b40016027a23 */ /* 0x002fcc0000010800 */
[----:B------:R1:W5:Y:S02]  /*c080*/  MUFU.EX2 R8, R2 ;  /* 0x0000000200087308 */ /* 0x0003640000000800 */
[----:B-1----:R-:W-:-:S06]  /*c090*/  FFMA.FTZ R2, R24, c[0x0][0x2d0], -R0 ;  /* 0x0000b40018027a23 */ /* 0x002fcc0000010800 */
[----:B------:R1:W1:Y:S02]  /*c0a0*/  MUFU.EX2 R133, R2 ;  /* 0x0000000200857308 */ /* 0x0002640000000800 */
[----:B-1----:R-:W-:Y:S02]  /*c0b0*/  FADD.FTZ R2, R35, R3 ;  /* 0x0000000323027221 */ /* 0x002fe40000010000 */
[----:B------:R-:W-:Y:S02]  /*c0c0*/  FFMA.FTZ R3, R30, c[0x0][0x2d0], -R0 ;  /* 0x0000b4001e037a23 */ /* 0x000fe40000010800 */
[----:B------:R-:W-:Y:S02]  /*c0d0*/  FADD.FTZ R2, R36, R2 ;  /* 0x0000000224027221 */ /* 0x000fe40000010000 */
[----:B------:R2:W1:Y:S02]  /*c0e0*/  MUFU.EX2 R135, R3 ;  /* 0x0000000300877308 */ /* 0x0004640000000800 */
[----:B------:R-:W-:-:S02]  /*c0f0*/  FADD.FTZ R2, R34, R2 ;  /* 0x0000000222027221 */ /* 0x000fc40000010000 */
[C---:B--2---:R-:W-:Y:S02]  /*c100*/  FADD.FTZ R3, R20.reuse, R4 ;  /* 0x0000000414037221 */ /* 0x044fe40000010000 */
[----:B------:R-:W-:Y:S01]  /*c110*/  FFMA.FTZ R4, R17, c[0x0][0x2d0], -R0 ;  /* 0x0000b40011047a23 */ /* 0x000fe20000010800 */
[----:B------:R-:W-:Y:S01]  /*c120*/  F2FP.BF16.PACK_AB R17, R20, R23 ;  /* 0x000000171411723e */ /* 0x000fe200000010ff */
[----:B---3--:R-:W-:Y:S02]  /*c130*/  FADD.FTZ R3, R11, R3 ;  /* 0x000000030b037221 */ /* 0x008fe40000010000 */
[----:B------:R-:W-:Y:S02]  /*c140*/  FADD.FTZ R0, R29, R2 ;  /* 0x000000021d007221 */ /* 0x000fe40000010000 */
[----:B------:R-:W2:Y:S01]  /*c150*/  MUFU.EX2 R4, R4 ;  /* 0x0000000400047308 */ /* 0x000ea20000000800 */
[C---:B----4-:R-:W-:Y:S01]  /*c160*/  FADD.FTZ R3, R19.reuse, R3 ;  /* 0x0000000313037221 */ /* 0x050fe20000010000 */
[----:B------:R-:W-:Y:S01]  /*c170*/  F2FP.BF16.PACK_AB R19, R19, R11 ;  /* 0x0000000b1313723e */ /* 0x000fe200000010ff */
[C---:B------:R-:W-:Y:S01]  /*c180*/  FADD.FTZ R0, R132.reuse, R0 ;  /* 0x0000000084007221 */ /* 0x040fe20000010000 */
[----:B------:R-:W-:Y:S01]  /*c190*/  F2FP.BF16.PACK_AB R132, R132, R29 ;  /* 0x0000001d8484723e */ /* 0x000fe200000010ff */
[----:B-----5:R-:W-:-:S02]  /*c1a0*/  FADD.FTZ R3, R8, R3 ;  /* 0x0000000308037221 */ /* 0x020fc40000010000 */
[----:B------:R-:W-:Y:S02]  /*c1b0*/  FADD.FTZ R0, R28, R0 ;  /* 0x000000001c007221 */ /* 0x000fe40000010000 */
[C---:B------:R-:W-:Y:S01]  /*c1c0*/  FADD.FTZ R3, R133.reuse, R3 ;  /* 0x0000000385037221 */ /* 0x040fe20000010000 */
[----:B------:R-:W-:Y:S01]  /*c1d0*/  F2FP.BF16.PACK_AB R133, R133, R8 ;  /* 0x000000088585723e */ /* 0x000fe200000010ff */
[C---:B------:R-:W-:Y:S01]  /*c1e0*/  FADD.FTZ R230, R134.reuse, R0 ;  /* 0x0000000086e67221 */ /* 0x040fe20000010000 */
[----:B------:R-:W-:Y:S01]  /*c1f0*/  F2FP.BF16.PACK_AB R134, R134, R28 ;  /* 0x0000001c8686723e */ /* 0x000fe200000010ff */
[----:B-1----:R-:W-:Y:S01]  /*c200*/  FADD.FTZ R3, R135, R3 ;  /* 0x0000000387037221 */ /* 0x002fe20000010000 */
[----:B--2---:R-:W-:-:S03]  /*c210*/  F2FP.BF16.PACK_AB R135, R4, R135 ;  /* 0x000000870487723e */ /* 0x004fc600000010ff */
[----:B------:R-:W-:Y:S02]  /*c220*/  FADD.FTZ R229, R4, R3 ;  /* 0x0000000304e57221 */ /* 0x000fe40000010000 */
[----:B------:R-:W2:Y:S04]  /*c230*/  LDL R3, [R1+0x4] ;  /* 0x0000040001037983 */ /* 0x000ea80000100800 */
[----:B------:R-:W3:Y:S04]  /*c240*/  LDL R153, [R1+0x64] ;  /* 0x0000640001997983 */ /* 0x000ee80000100800 */
[----:B------:R-:W3:Y:S04]  /*c250*/  LDL R4, [R1+0x58] ;  /* 0x0000580001047983 */ /* 0x000ee80000100800 */
[----:B------:R-:W1:Y:S04]  /*c260*/  LDSM.16.MT88.4 R28, [R197+0x5880] ;  /* 0x00588000c51c783b */ /* 0x000e680000004200 */
[----:B------:R-:W4:Y:S04]  /*c270*/  LDSM.16.MT88.4 R24, [R197+0x4080] ;  /* 0x00408000c518783b */ /* 0x000f280000004200 */
[----:B------:R-:W5:Y:S04]  /*c280*/  LDSM.16.MT88.4 R60, [R197+0x6080] ;  /* 0x00608000c53c783b */ /* 0x000f680000004200 */
[----:B------:R-:W4:Y:S01]  /*c290*/  LDSM.16.MT88.4 R32, [R197+0x4880] ;  /* 0x00488000c520783b */ /* 0x000f220000004200 */
[----:B------:R-:W-:-:S03]  /*c2a0*/  IMAD R198, R9, 0x2, R197 ;  /* 0x0000000209c67824 */ /* 0x000fc600078e02c5 */
[----:B------:R-:W4:Y:S04]  /*c2b0*/  LDSM.16.MT88.4 R56, [R197+0x8880] ;  /* 0x00888000c538783b */ /* 0x000f280000004200 */
[----:B------:R-:W-:Y:S01]  /*c2c0*/  LDSM.16.MT88.4 R40, [R197+0x7080] ;  /* 0x00708000c528783b */ /* 0x000fe20000004200 */
[----:B------:R-:W-:-:S03]  /*c2d0*/  IMAD R200, R6, 0x2, R197 ;  /* 0x0000000206c87824 */ /* 0x000fc600078e02c5 */
[----:B------:R-:W-:Y:S04]  /*c2e0*/  LDSM.16.MT88.4 R64, [R198+0x4880] ;  /* 0x00488000c640783b */ /* 0x000fe80000004200 */
[----:B------:R-:W-:Y:S04]  /*c2f0*/  LDSM.16.MT88.4 R8, [R200+0x5880] ;  /* 0x00588000c808783b */ /* 0x000fe80000004200 */
[----:B------:R-:W-:Y:S04]  /*c300*/  LDSM.16.MT88.4 R92, [R200+0x7080] ;  /* 0x00708000c85c783b */ /* 0x000fe80000004200 */
[----:B------:R-:W-:Y:S01]  /*c310*/  LDSM.16.MT88.4 R96, [R197+0x7880] ;  /* 0x00788000c560783b */ /* 0x000fe20000004200 */
[C---:B-1----:R-:W-:Y:S03]  /*c320*/  HMMA.16816.F32.BF16 R52, R12.reuse, R28, RZ ;  /* 0x0000001c0c34723c */ /* 0x042fe600000418ff */
[----:B------:R-:W-:Y:S04]  /*c330*/  LDSM.16.MT88.4 R72, [R198+0x7080] ;  /* 0x00708000c648783b */ /* 0x000fe80000004200 */
[----:B------:R-:W-:Y:S01]  /*c340*/  LDSM.16.MT88.4 R108, [R200+0x7880] ;  /* 0x00788000c86c783b */ /* 0x000fe20000004200 */
[C---:B------:R-:W-:Y:S03]  /*c350*/  HMMA.16816.F32.BF16 R44, R12.reuse, R30, RZ ;  /* 0x0000001e0c2c723c */ /* 0x040fe600000418ff */
[----:B------:R-:W1:Y:S04]  /*c360*/  LDSM.16.MT88.4 R28, [R198+0x4080] ;  /* 0x00408000c61c783b */ /* 0x000e680000004200 */
[----:B------:R-:W-:Y:S01]  /*c370*/  LDSM.16.MT88.4 R160, [R197+0x5080] ;  /* 0x00508000c5a0783b */ /* 0x000fe20000004200 */
[----:B----4-:R-:W-:Y:S08]  /*c380*/  HMMA.16816.F32.BF16 R20, R12, R24, RZ ;  /* 0x000000180c14723c */ /* 0x010ff000000418ff */
[C---:B-----5:R-:W-:Y:S01]  /*c390*/  HMMA.16816.F32.BF16 R120, R16.reuse, R60, R52 ;  /* 0x0000003c1078723c */ /* 0x060fe20000041834 */
[----:B------:R-:W-:Y:S07]  /*c3a0*/  LDSM.16.MT88.4 R52, [R200+0x4880] ;  /* 0x00488000c834783b */ /* 0x000fee0000004200 */
[----:B------:R-:W-:Y:S01]  /*c3b0*/  HMMA.16816.F32.BF16 R116, R16, R62, R44 ;  /* 0x0000003e1074723c */ /* 0x000fe2000004182c */
[----:B------:R-:W4:Y:S04]  /*c3c0*/  LDSM.16.MT88.4 R60, [R197+0x9080] ;  /* 0x00908000c53c783b */ /* 0x000f280000004200 */
[----:B------:R-:W-:Y:S03]  /*c3d0*/  LDSM.16.MT88.4 R44, [R200+0x6080] ;  /* 0x00608000c82c783b */ /* 0x000fe60000004200 */
[----:B------:R-:W-:Y:S01]  /*c3e0*/  HMMA.16816.F32.BF16 R48, R12, R26, RZ ;  /* 0x0000001a0c30723c */ /* 0x000fe200000418ff */
[----:B------:R-:W5:Y:S07]  /*c3f0*/  LDSM.16.MT88.4 R24, [R200+0x4080] ;  /* 0x00408000c818783b */ /* 0x000f6e0000004200 */
[----:B------:R-:W-:Y:S01]  /*c400*/  HMMA.16816.F32.BF16 R156, R16, R32, R20 ;  /* 0x00000020109c723c */ /* 0x000fe20000041814 */
[----:B------:R-:W4:Y:S07]  /*c410*/  LDSM.16.MT88.4 R20, [R198+0x5880] ;  /* 0x00588000c614783b */ /* 0x000f2e0000004200 */
[C---:B------:R-:W-:Y:S08]  /*c420*/  HMMA.16816.F32.BF16 R104, R12.reuse, R56, RZ ;  /* 0x000000380c68723c */ /* 0x040ff000000418ff */
[C---:B------:R-:W-:Y:S08]  /*c430*/  HMMA.16816.F32.BF16 R88, R12.reuse, R58, RZ ;  /* 0x0000003a0c58723c */ /* 0x040ff000000418ff */
[----:B-1----:R-:W-:Y:S08]  /*c440*/  HMMA.16816.F32.BF16 R80, R12, R30, RZ ;  /* 0x0000001e0c50723c */ /* 0x002ff000000418ff */
[----:B------:R-:W-:Y:S01]  /*c450*/  HMMA.16816.F32.BF16 R124, R16, R34, R48 ;  /* 0x00000022107c723c */ /* 0x000fe20000041830 */
[----:B------:R-:W1:Y:S07]  /*c460*/  LDSM.16.MT88.4 R48, [R198+0x6080] ;  /* 0x00608000c630783b */ /* 0x000e6e0000004200 */
[C---:B------:R-:W-:Y:S08]  /*c470*/  HMMA.16816.F32.BF16 R36, R12.reuse, R40, RZ ;  /* 0x000000280c24723c */ /* 0x040ff000000418ff */
[C---:B------:R-:W-:Y:S08]  /*c480*/  HMMA.16816.F32.BF16 R84, R12.reuse, R28, RZ ;  /* 0x0000001c0c54723c */ /* 0x040ff000000418ff */
[C---:B------:R-:W-:Y:S08]  /*c490*/  HMMA.16816.F32.BF16 R32, R12.reuse, R8, RZ ;  /* 0x000000080c20723c */ /* 0x040ff000000418ff */
[C---:B------:R-:W-:Y:S08]  /*c4a0*/  HMMA.16816.F32.BF16 R28, R12.reuse, R10, RZ ;  /* 0x0000000a0c1c723c */ /* 0x040ff000000418ff */
[C---:B------:R-:W-:Y:S01]  /*c4b0*/  HMMA.16816.F32.BF16 R100, R12.reuse, R42, RZ ;  /* 0x0000002a0c64723c */ /* 0x040fe200000418ff */
[----:B------:R-:W1:Y:S07]  /*c4c0*/  LDSM.16.MT88.4 R40, [R198+0x7880] ;  /* 0x00788000c628783b */ /* 0x000e6e0000004200 */
[----:B------:R-:W-:Y:S08]  /*c4d0*/  HMMA.16816.F32.BF16 R8, R12, R92, RZ ;  /* 0x0000005c0c08723c */ /* 0x000ff000000418ff */
[C---:B----4-:R-:W-:Y:S08]  /*c4e0*/  HMMA.16816.F32.BF16 R104, R16.reuse, R60, R104 ;  /* 0x0000003c1068723c */ /* 0x050ff00000041868 */
[C---:B------:R-:W-:Y:S08]  /*c4f0*/  HMMA.16816.F32.BF16 R128, R16.reuse, R62, R88 ;  /* 0x0000003e1080723c */ /* 0x040ff00000041858 */
[----:B------:R-:W-:Y:S08]  /*c500*/  HMMA.16816.F32.BF16 R60, R16, R66, R80 ;  /* 0x00000042103c723c */ /* 0x000ff00000041850 */
[C---:B-----5:R-:W-:Y:S08]  /*c510*/  HMMA.16816.F32.BF16 R76, R12.reuse, R24, RZ ;  /* 0x000000180c4c723c */ /* 0x060ff000000418ff */
[C---:B------:R-:W-:Y:S08]  /*c520*/  HMMA.16816.F32.BF16 R68, R12.reuse, R26, RZ ;  /* 0x0000001a0c44723c */ /* 0x040ff000000418ff */
[----:B------:R-:W-:Y:S08]  /*c530*/  HMMA.16816.F32.BF16 R56, R12, R20, RZ ;  /* 0x000000140c38723c */ /* 0x000ff000000418ff */
[----:B------:R-:W-:Y:S08]  /*c540*/  HMMA.16816.F32.BF16 R112, R16, R96, R36 ;  /* 0x000000601070723c */ /* 0x000ff00000041824 */
[C---:B------:R-:W-:Y:S08]  /*c550*/  HMMA.16816.F32.BF16 R36, R12.reuse, R22, RZ ;  /* 0x000000160c24723c */ /* 0x040ff000000418ff */
[C---:B------:R-:W-:Y:S08]  /*c560*/  HMMA.16816.F32.BF16 R24, R12.reuse, R72, RZ ;  /* 0x000000480c18723c */ /* 0x040ff000000418ff */
[----:B------:R-:W-:Y:S01]  /*c570*/  HMMA.16816.F32.BF16 R20, R12, R74, RZ ;  /* 0x0000004a0c14723c */ /* 0x000fe200000418ff */
[----:B------:R-:W4:Y:S07]  /*c580*/  LDSM.16.MT88.4 R72, [R198+0x8880] ;  /* 0x00888000c648783b */ /* 0x000f2e0000004200 */
[C---:B------:R-:W-:Y:S01]  /*c590*/  HMMA.16816.F32.BF16 R100, R16.reuse, R98, R100 ;  /* 0x000000621064723c */ /* 0x040fe20000041864 */
[----:B------:R-:W5:Y:S07]  /*c5a0*/  LDSM.16.MT88.4 R96, [R200+0x8880] ;  /* 0x00888000c860783b */ /* 0x000f6e0000004200 */
[C---:B------:R-:W-:Y:S01]  /*c5b0*/  HMMA.16816.F32.BF16 R136, R16.reuse, R64, R84 ;  /* 0x000000401088723c */ /* 0x040fe20000041854 */
[----:B------:R-:W-:Y:S01]  /*c5c0*/  IMAD R199, R6, 0x2, R198 ;  /* 0x0000000206c77824 */ /* 0x000fe200078e02c6 */
[----:B------:R-:W-:Y:S06]  /*c5d0*/  LDSM.16.MT88.4 R64, [R197+0x6880] ;  /* 0x00688000c540783b */ /* 0x000fec0000004200 */
[----:B------:R-:W-:Y:S01]  /*c5e0*/  HMMA.16816.F32.BF16 R88, R16, R108, R8 ;  /* 0x0000006c1058723c */ /* 0x000fe20000041808 */
[----:B------:R-:W-:Y:S01]  /*c5f0*/  IMAD.MOV.U32 R87, RZ, RZ, R60 ;  /* 0x000000ffff577224 */ /* 0x000fe200078e003c */
[----:B------:R-:W-:Y:S01]  /*c600*/  MOV R85, R62 ;  /* 0x0000003e00557202 */ /* 0x000fe20000000f00 */
[----:B------:R-:W-:-:S05]  /*c610*/  IMAD.MOV.U32 R86, RZ, RZ, R61 ;  /* 0x000000ffff567224 */ /* 0x000fca00078e003d */
[C---:B------:R-:W-:Y:S01]  /*c620*/  HMMA.16816.F32.BF16 R224, R16.reuse, R44, R32 ;  /* 0x0000002c10e0723c */ /* 0x040fe20000041820 */
[----:B------:R-:W-:Y:S01]  /*c630*/  IMAD.MOV.U32 R84, RZ, RZ, R63 ;  /* 0x000000ffff547224 */ /* 0x000fe200078e003f */
[----:B------:R-:W-:Y:S06]  /*c640*/  LDSM.16.MT88.4 R32, [R199+0x4080] ;  /* 0x00408000c720783b */ /* 0x000fec0000004200 */
[----:B------:R-:W-:Y:S01]  /*c650*/  HMMA.16816.F32.BF16 R212, R16, R46, R28 ;  /* 0x0000002e10d4723c */ /* 0x000fe2000004181c */
[----:B------:R-:W-:Y:S04]  /*c660*/  LDSM.16.MT88.4 R44, [R200+0x9080] ;  /* 0x00908000c82c783b */ /* 0x000fe80000004200 */
[----:B------:R-:W-:Y:S03]  /*c670*/  LDSM.16.MT88.4 R28, [R199+0x5880] ;  /* 0x00588000c71c783b */ /* 0x000fe60000004200 */
[----:B------:R-:W-:Y:S01]  /*c680*/  HMMA.16816.F32.BF16 R8, R12, R94, RZ ;  /* 0x0000005e0c08723c */ /* 0x000fe200000418ff */
[----:B------:R-:W-:Y:S01]  /*c690*/  MOV R93, R128 ;  /* 0x00000080005d7202 */ /* 0x000fe20000000f00 */
[----:B------:R-:W-:Y:S01]  /*c6a0*/  IMAD.MOV.U32 R92, RZ, RZ, R129 ;  /* 0x000000ffff5c7224 */ /* 0x000fe200078e0081 */
[----:B------:R-:W-:Y:S01]  /*c6b0*/  MOV R0, R131 ;  /* 0x0000008300007202 */ /* 0x000fe20000000f00 */
[----:B------:R-:W-:Y:S01]  /*c6c0*/  IMAD.MOV.U32 R2, RZ, RZ, R130 ;  /* 0x000000ffff027224 */ /* 0x000fe200078e0082 */
[----:B------:R-:W-:Y:S03]  /*c6d0*/  LDSM.16.MT88.4 R80, [R199+0x9080] ;  /* 0x00908000c750783b */ /* 0x000fe60000004200 */
[C---:B------:R-:W-:Y:S01]  /*c6e0*/  HMMA.16816.F32.BF16 R144, R16.reuse, R52, R76 ;  /* 0x000000341090723c */ /* 0x040fe2000004184c */
[----:B------:R-:W-:Y:S07]  /*c6f0*/  LDSM.16.MT88.4 R76, [R197+0x8080] ;  /* 0x00808000c54c783b */ /* 0x000fee0000004200 */
[C---:B------:R-:W-:Y:S01]  /*c700*/  HMMA.16816.F32.BF16 R60, R16.reuse, R54, R68 ;  /* 0x00000036103c723c */ /* 0x040fe20000041844 */
[----:B------:R-:W-:Y:S07]  /*c710*/  LDSM.16.MT88.4 R68, [R199+0x4880] ;  /* 0x00488000c744783b */ /* 0x000fee0000004200 */
[C---:B-1----:R-:W-:Y:S01]  /*c720*/  HMMA.16816.F32.BF16 R52, R16.reuse, R48, R56 ;  /* 0x000000301034723c */ /* 0x042fe20000041838 */
[----:B------:R-:W-:Y:S07]  /*c730*/  LDSM.16.MT88.4 R56, [R199+0x7880] ;  /* 0x00788000c738783b */ /* 0x000fee0000004200 */
[C---:B------:R-:W-:Y:S01]  /*c740*/  HMMA.16816.F32.BF16 R36, R16.reuse, R50, R36 ;  /* 0x000000321024723c */ /* 0x040fe20000041824 */
[----:B------:R-:W1:Y:S07]  /*c750*/  LDSM.16.MT88.4 R48, [R198+0x9080] ;  /* 0x00908000c630783b */ /* 0x000e6e0000004200 */
[C---:B------:R-:W-:Y:S01]  /*c760*/  HMMA.16816.F32.BF16 R184, R16.reuse, R110, R8 ;  /* 0x0000006e10b8723c */ /* 0x040fe20000041808 */
[----:B------:R-:W1:Y:S07]  /*c770*/  LDSM.16.MT88.4 R8, [R199+0x7080] ;  /* 0x00708000c708783b */ /* 0x000e6e0000004200 */
[----:B------:R-:W-:Y:S01]  /*c780*/  HMMA.16816.F32.BF16 R192, R16, R40, R24 ;  /* 0x0000002810c0723c */ /* 0x000fe20000041818 */
[----:B------:R-:W-:Y:S01]  /*c790*/  MOV R143, R52 ;  /* 0x00000034008f7202 */ /* 0x000fe20000000f00 */
[----:B------:R-:W-:Y:S01]  /*c7a0*/  IMAD.MOV.U32 R142, RZ, RZ, R53 ;  /* 0x000000ffff8e7224 */ /* 0x000fe200078e0035 */
[----:B------:R-:W-:Y:S01]  /*c7b0*/  MOV R140, R55 ;  /* 0x00000037008c7202 */ /* 0x000fe20000000f00 */
[----:B------:R-:W-:-:S04]  /*c7c0*/  IMAD.MOV.U32 R141, RZ, RZ, R54 ;  /* 0x000000ffff8d7224 */ /* 0x000fc800078e0036 */
[----:B------:R-:W-:Y:S01]  /*c7d0*/  HMMA.16816.F32.BF16 R188, R16, R42, R20 ;  /* 0x0000002a10bc723c */ /* 0x000fe20000041814 */
[----:B------:R-:W2:Y:S01]  /*c7e0*/  LDSM.16.MT88.4 R52, [R199+0x8880] ;  /* 0x00888000c734783b */ /* 0x000ea20000004200 */
[----:B------:R-:W-:Y:S01]  /*c7f0*/  IMAD.MOV.U32 R151, RZ, RZ, R36 ;  /* 0x000000ffff977224 */ /* 0x000fe200078e0024 */
[----:B------:R-:W-:Y:S01]  /*c800*/  MOV R150, R37 ;  /* 0x0000002500967202 */ /* 0x000fe20000000f00 */
[----:B------:R-:W-:Y:S01]  /*c810*/  IMAD.MOV.U32 R149, RZ, RZ, R38 ;  /* 0x000000ffff957224 */ /* 0x000fe200078e0026 */
[----:B------:R-:W-:Y:S01]  /*c820*/  MOV R148, R39 ;  /* 0x0000002700947202 */ /* 0x000fe20000000f00 */
[----:B------:R-:W-:Y:S01]  /*c830*/  IMAD.MOV.U32 R131, RZ, RZ, R60 ;  /* 0x000000ffff837224 */ /* 0x000fe200078e003c */
[----:B------:R-:W-:Y:S01]  /*c840*/  MOV R130, R61 ;  /* 0x0000003d00827202 */ /* 0x000fe20000000f00 */
[C---:B----4-:R-:W-:Y:S01]  /*c850*/  HMMA.16816.F32.BF16 R40, R12.reuse, R72, RZ ;  /* 0x000000480c28723c */ /* 0x050fe200000418ff */
[----:B------:R-:W-:Y:S01]  /*c860*/  IMAD.MOV.U32 R129, RZ, RZ, R62 ;  /* 0x000000ffff817224 */ /* 0x000fe200078e003e */
[----:B------:R-:W-:Y:S06]  /*c870*/  LDSM.16.MT88.4 R108, [R197+0x9880] ;  /* 0x00988000c56c783b */ /* 0x000fec0000004200 */
[C---:B------:R-:W-:Y:S08]  /*c880*/  HMMA.16816.F32.BF16 R36, R12.reuse, R74, RZ ;  /* 0x0000004a0c24723c */ /* 0x040ff000000418ff */
[----:B-----5:R-:W-:Y:S01]  /*c890*/  HMMA.16816.F32.BF16 R24, R12, R96, RZ ;  /* 0x000000600c18723c */ /* 0x020fe200000418ff */
[----:B------:R-:W-:-:S02]  /*c8a0*/  IMAD.MOV.U32 R128, RZ, RZ, R63 ;  /* 0x000000ffff807224 */ /* 0x000fc400078e003f */
[----:B------:R-:W4:Y:S05]  /*c8b0*/  LDSM.16.MT88.4 R60, [R199+0x6080] ;  /* 0x00608000c73c783b */ /* 0x000f2a0000004200 */
[----:B------:R-:W-:Y:S08]  /*c8c0*/  HMMA.16816.F32.BF16 R20, R12, R98, RZ ;  /* 0x000000620c14723c */ /* 0x000ff000000418ff */
[C---:B-1----:R-:W-:Y:S08]  /*c8d0*/  HMMA.16816.F32.BF16 R180, R16.reuse, R48, R40 ;  /* 0x0000003010b4723c */ /* 0x042ff00000041828 */
[C---:B------:R-:W-:Y:S08]  /*c8e0*/  HMMA.16816.F32.BF16 R176, R16.reuse, R50, R36 ;  /* 0x0000003210b0723c */ /* 0x040ff00000041824 */
[----:B------:R-:W-:Y:S08]  /*c8f0*/  HMMA.16816.F32.BF16 R172, R16, R44, R24 ;  /* 0x0000002c10ac723c */ /* 0x000ff00000041818 */
[C---:B------:R-:W-:Y:S08]  /*c900*/  HMMA.16816.F32.BF16 R48, R12.reuse, R32, RZ ;  /* 0x000000200c30723c */ /* 0x040ff000000418ff */
[----:B------:R-:W-:Y:S08]  /*c910*/  HMMA.16816.F32.BF16 R36, R12, R34, RZ ;  /* 0x000000220c24723c */ /* 0x000ff000000418ff */
[----:B------:R-:W-:Y:S08]  /*c920*/  HMMA.16816.F32.BF16 R168, R16, R46, R20 ;  /* 0x0000002e10a8723c */ /* 0x000ff00000041814 */
[C---:B------:R-:W-:Y:S08]  /*c930*/  HMMA.16816.F32.BF16 R32, R12.reuse, R28, RZ ;  /* 0x0000001c0c20723c */ /* 0x040ff000000418ff */
[C---:B------:R-:W-:Y:S08]  /*c940*/  HMMA.16816.F32.BF16 R24, R12.reuse, R8, RZ ;  /* 0x000000080c18723c */ /* 0x040ff000000418ff */
[C---:B------:R-:W-:Y:S08]  /*c950*/  HMMA.16816.F32.BF16 R28, R12.reuse, R30, RZ ;  /* 0x0000001e0c1c723c */ /* 0x040ff000000418ff */
[C---:B------:R-:W-:Y:S08]  /*c960*/  HMMA.16816.F32.BF16 R20, R12.reuse, R10, RZ ;  /* 0x0000000a0c14723c */ /* 0x040ff000000418ff */
[C---:B--2---:R-:W-:Y:S08]  /*c970*/  HMMA.16816.F32.BF16 R8, R12.reuse, R52, RZ ;  /* 0x000000340c08723c */ /* 0x044ff000000418ff */
[----:B------:R-:W-:Y:S01]  /*c980*/  HMMA.16816.F32.BF16 R12, R12, R54, RZ ;  /* 0x000000360c0c723c */ /* 0x000fe200000418ff */
[----:B------:R-:W-:Y:S07]  /*c990*/  LDSM.16.MT88.4 R52, [R198+0x6880] ;  /* 0x00688000c634783b */ /* 0x000fee0000004200 */
[C---:B------:R-:W-:Y:S07]  /*c9a0*/  HMMA.16816.F32.BF16 R40, R132.reuse, R64, R120 ;  /* 0x000000408428723c */ /* 0x040fee0000041878 */
[----:B------:R-:W-:Y:S01]  /*c9b0*/  MOV R120, R151 ;  /* 0x0000009700787202 */ /* 0x000fe20000000f00 */
[----:B------:R-:W-:Y:S01]  /*c9c0*/  HMMA.16816.F32.BF16 R72, R132, R76, R112 ;  /* 0x0000004c8448723c */ /* 0x000fe20000041870 */
[----:B------:R-:W-:Y:S01]  /*c9d0*/  IMAD.MOV.U32 R121, RZ, RZ, R150 ;  /* 0x000000ffff797224 */ /* 0x000fe200078e0096 */
[----:B------:R-:W-:Y:S01]  /*c9e0*/  MOV R122, R149 ;  /* 0x00000095007a7202 */ /* 0x000fe20000000f00 */
[----:B------:R-:W-:-:S02]  /*c9f0*/  IMAD.MOV.U32 R123, RZ, RZ, R148 ;  /* 0x000000ffff7b7224 */ /* 0x000fc400078e0094 */
[----:B------:R-:W-:Y:S02]  /*ca00*/  LDSM.16.MT88.4 R148, [R200+0x5080] ;  /* 0x00508000c894783b */ /* 0x000fe40000004200 */
[----:B------:R-:W-:Y:S01]  /*ca10*/  MOV R112, R143 ;  /* 0x0000008f00707202 */ /* 0x000fe20000000f00 */
[----:B------:R-:W-:Y:S01]  /*ca20*/  IMAD.MOV.U32 R113, RZ, RZ, R142 ;  /* 0x000000ffff717224 */ /* 0x000fe200078e008e */
[----:B------:R-:W-:Y:S01]  /*ca30*/  MOV R114, R141 ;  /* 0x0000008d00727202 */ /* 0x000fe20000000f00 */
[----:B------:R-:W-:Y:S01]  /*ca40*/  IMAD.MOV.U32 R115, RZ, RZ, R140 ;  /* 0x000000ffff737224 */ /* 0x000fe200078e008c */
[----:B------:R-:W-:Y:S01]  /*ca50*/  HMMA.16816.F32.BF16 R44, R132, R66, R116 ;  /* 0x00000042842c723c */ /* 0x000fe20000041874 */
[----:B------:R-:W1:Y:S04]  /*ca60*/  LDSM.16.MT88.4 R140, [R198+0x5080] ;  /* 0x00508000c68c783b */ /* 0x000e680000004200 */
[----:B------:R-:W-:Y:S03]  /*ca70*/  LDSM.16.MT88.4 R116, [R198+0x9880] ;  /* 0x00988000c674783b */ /* 0x000fe60000004200 */
[----:B------:R-:W-:Y:S01]  /*ca80*/  HMMA.16816.F32.BF16 R96, R16, R70, R36 ;  /* 0x000000461060723c */ /* 0x000fe20000041824 */
[----:B------:R-:W2:Y:S07]  /*ca90*/  LDSM.16.MT88.4 R36, [R199+0x5080] ;  /* 0x00508000c724783b */ /* 0x000eae0000004200 */
[----:B------:R-:W-:Y:S08]  /*caa0*/  HMMA.16816.F32.BF16 R156, R132, R160, R156 ;  /* 0x000000a0849c723c */ /* 0x000ff0000004189c */
[C---:B------:R-:W-:Y:S01]  /*cab0*/  HMMA.16816.F32.BF16 R164, R16.reuse, R68, R48 ;  /* 0x0000004410a4723c */ /* 0x040fe20000041830 */
[----:B------:R-:W-:Y:S06]  /*cac0*/  LDSM.16.MT88.4 R68, [R199+0x6880] ;  /* 0x00688000c744783b */ /* 0x000fec0000004200 */
[----:B------:R-:W-:Y:S01]  /*cad0*/  MOV R48, R131 ;  /* 0x0000008300307202 */ /* 0x000fe20000000f00 */
[----:B----4-:R-:W-:Y:S01]  /*cae0*/  HMMA.16816.F32.BF16 R64, R16, R60, R32 ;  /* 0x0000003c1040723c */ /* 0x010fe20000041820 */
[----:B------:R-:W-:Y:S01]  /*caf0*/  IMAD.MOV.U32 R49, RZ, RZ, R130 ;  /* 0x000000ffff317224 */ /* 0x000fe200078e0082 */
[----:B------:R-:W-:Y:S01]  /*cb00*/  MOV R50, R129 ;  /* 0x0000008100327202 */ /* 0x000fe20000000f00 */
[----:B------:R-:W-:-:S04]  /*cb10*/  IMAD.MOV.U32 R51, RZ, RZ, R128 ;  /* 0x000000ffff337224 */ /* 0x000fc800078e0080 */
[----:B------:R-:W-:Y:S01]  /*cb20*/  MOV R32, R87 ;  /* 0x0000005700207202 */ /* 0x000fe20000000f00 */
[----:B------:R-:W-:Y:S01]  /*cb30*/  HMMA.16816.F32.BF16 R24, R16, R56, R24 ;  /* 0x000000381018723c */ /* 0x000fe20000041818 */
[----:B------:R-:W-:Y:S01]  /*cb40*/  IMAD.MOV.U32 R33, RZ, RZ, R86 ;  /* 0x000000ffff217224 */ /* 0x000fe200078e0056 */
[----:B------:R-:W-:Y:S01]  /*cb50*/  MOV R34, R85 ;  /* 0x0000005500227202 */ /* 0x000fe20000000f00 */
[----:B------:R-:W-:Y:S02]  /*cb60*/  IMAD.MOV.U32 R35, RZ, RZ, R84 ;  /* 0x000000ffff237224 */ /* 0x000fe400078e0054 */
[----:B------:R-:W-:Y:S02]  /*cb70*/  LDSM.16.MT88.4 R84, [R198+0x8080] ;  /* 0x00808000c654783b */ /* 0x000fe40000004200 */
[----:B------:R-:W-:Y:S01]  /*cb80*/  MOV R56, R93 ;  /* 0x0000005d00387202 */ /* 0x000fe20000000f00 */
[C---:B------:R-:W-:Y:S01]  /*cb90*/  HMMA.16816.F32.BF16 R160, R132.reuse, R162, R124 ;  /* 0x000000a284a0723c */ /* 0x040fe2000004187c */
[----:B------:R-:W-:Y:S01]  /*cba0*/  IMAD.MOV.U32 R57, RZ, RZ, R92 ;  /* 0x000000ffff397224 */ /* 0x000fe200078e005c */
[----:B------:R-:W-:Y:S04]  /*cbb0*/  LDSM.16.MT88.4 R124, [R200+0x9880] ;  /* 0x00988000c87c783b */ /* 0x000fe80000004200 */
[----:B------:R-:W-:Y:S02]  /*cbc0*/  LDSM.16.MT88.4 R92, [R200+0x8080] ;  /* 0x00808000c85c783b */ /* 0x000fe40000004200 */
[----:B------:R-:W-:Y:S02]  /*cbd0*/  HMMA.16816.F32.BF16 R76, R132, R78, R100 ;  /* 0x0000004e844c723c */ /* 0x000fe40000041864 */
[----:B------:R-:W-:Y:S06]  /*cbe0*/  LDSM.16.MT88.4 R100, [R199+0x8080] ;  /* 0x00808000c764783b */ /* 0x000fec0000004200 */
[C---:B------:R-:W-:Y:S01]  /*cbf0*/  HMMA.16816.F32.BF16 R28, R16.reuse, R62, R28 ;  /* 0x0000003e101c723c */ /* 0x040fe2000004181c */
[----:B------:R-:W4:Y:S07]  /*cc00*/  LDSM.16.MT88.4 R60, [R200+0x6880] ;  /* 0x00688000c83c783b */ /* 0x000f2e0000004200 */
[----:B------:R-:W-:Y:S01]  /*cc10*/  HMMA.16816.F32.BF16 R128, R16, R80, R8 ;  /* 0x000000501080723c */ /* 0x000fe20000041808 */
[----:B------:R-:W5:Y:S01]  /*cc20*/  LDSM.16.MT88.4 R8, [R199+0x9880] ;  /* 0x00988000c708783b */ /* 0x000f620000004200 */
[----:B------:R-:W-:-:S04]  /*cc30*/  MOV R6, 0x1 ;  /* 0x0000000100067802 */ /* 0x000fc80000000f00 */
[----:B------:R-:W-:Y:S02]  /*cc40*/  ISETP.NE.AND P0, PT, R6, c[0x0][0x2c4], PT ;  /* 0x0000b10006007a0c */ /* 0x000fe40003f05270 */
[----:B------:R-:W-:Y:S01]  /*cc50*/  HMMA.16816.F32.BF16 R20, R16, R58, R20 ;  /* 0x0000003a1014723c */ /* 0x000fe20000041814 */
[----:B------:R-:W-:-:S07]  /*cc60*/  IMAD.SHL.U32 R3, R3, 0x80, RZ ;  /* 0x0000008003037824 */ /* 0x000fce00078e00ff */
[----:B------:R-:W-:Y:S01]  /*cc70*/  HMMA.16816.F32.BF16 R12, R16, R82, R12 ;  /* 0x00000052100c723c */ /* 0x000fe2000004180c */
[----:B------:R-:W-:Y:S02]  /*cc80*/  MOV R58, R2 ;  /* 0x00000002003a7202 */ /* 0x000fe40000000f00 */
[----:B------:R-:W-:Y:S01]  /*cc90*/  @P0 IMAD.HI.U32 R2, R3, c[0x0][0x2c8], RZ ;  /* 0x0000b20003020a27 */ /* 0x000fe200078e00ff */
[----:B------:R-:W-:-:S03]  /*cca0*/  LOP3.LUT R208, R208, 0xffffdfff, RZ, 0xc0, !PT ;  /* 0xffffdfffd0d07812 */ /* 0x000fc600078ec0ff */
[----:B------:R-:W-:Y:S01]  /*ccb0*/  IMAD.MOV.U32 R59, RZ, RZ, R0 ;  /* 0x000000ffff3b7224 */ /* 0x000fe200078e0000 */
[----:B------:R-:W-:Y:S02]  /*ccc0*/  MOV R0, R3 ;  /* 0x0000000300007202 */ /* 0x000fe40000000f00 */
[----:B------:R-:W-:Y:S02]  /*ccd0*/  @P0 LOP3.LUT R208, R208, 0x2000, RZ, 0xfc, !PT ;  /* 0x00002000d0d00812 */ /* 0x000fe400078efcff */
[----:B------:R-:W-:Y:S02]  /*cce0*/  @P0 SHF.R.U32.HI R0, RZ, c[0x0][0x2cc], R2 ;  /* 0x0000b300ff000a19 */ /* 0x000fe40000011602 */
[----:B------:R-:W-:Y:S01]  /*ccf0*/  ISETP.LE.AND P0, PT, R6, c[0x0][0x32c], PT ;  /* 0x0000cb0006007a0c */ /* 0x000fe20003f03270 */
[----:B-1----:R-:W-:Y:S01]  /*cd00*/  HMMA.16816.F32.BF16 R136, R132, R140, R136 ;  /* 0x0000008c8488723c */ /* 0x002fe20000041888 */
[----:B---3--:R-:W-:Y:S02]  /*cd10*/  IADD3 R0, -R4, R153, R0 ;  /* 0x0000009904007210 */ /* 0x008fe40007ffe100 */
[----:B------:R-:W-:-:S05]  /*cd20*/  LOP3.LUT R208, R208, 0xffffefff, RZ, 0xc0, !PT ;  /* 0xffffefffd0d07812 */ /* 0x000fca00078ec0ff */
[C---:B------:R-:W-:Y:S08]  /*cd30*/  HMMA.16816.F32.BF16 R144, R132.reuse, R148, R144 ;  /* 0x000000948490723c */ /* 0x040ff00000041890 */
[C---:B------:R-:W-:Y:S08]  /*cd40*/  HMMA.16816.F32.BF16 R140, R132.reuse, R142, R32 ;  /* 0x0000008e848c723c */ /* 0x040ff00000041820 */
[----:B------:R-:W-:Y:S01]  /*cd50*/  HMMA.16816.F32.BF16 R148, R132, R150, R48 ;  /* 0x000000968494723c */ /* 0x000fe20000041830 */
[----:B------:R-:W-:-:S07]  /*cd60*/  IADD3 R218, R218, -0x2, RZ ;  /* 0xfffffffedada7810 */ /* 0x000fce0007ffe0ff */
[----:B------:R-:W-:Y:S01]  /*cd70*/  HMMA.16816.F32.BF16 R104, R132, R108, R104 ;  /* 0x0000006c8468723c */ /* 0x000fe20000041868 */
[----:B------:R-:W-:-:S07]  /*cd80*/  IADD3 R4, R0, c[0x0][0x328], RZ ;  /* 0x0000ca0000047a10 */ /* 0x000fce0007ffe0ff */
[----:B------:R-:W-:Y:S01]  /*cd90*/  HMMA.16816.F32.BF16 R48, R132, R52, R112 ;  /* 0x000000348430723c */ /* 0x000fe20000041870 */
[----:B------:R-:W-:-:S07]  /*cda0*/  @P0 LOP3.LUT R208, R208, 0x1000, RZ, 0xfc, !PT ;  /* 0x00001000d0d00812 */ /* 0x000fce00078efcff */
[C---:B--2---:R-:W-:Y:S08]  /*cdb0*/  HMMA.16816.F32.BF16 R32, R132.reuse, R36, R164 ;  /* 0x000000248420723c */ /* 0x044ff000000418a4 */
[C---:B------:R-:W-:Y:S08]  /*cdc0*/  HMMA.16816.F32.BF16 R108, R132.reuse, R110, R56 ;  /* 0x0000006e846c723c */ /* 0x040ff00000041838 */
[C---:B------:R-:W-:Y:S08]  /*cdd0*/  HMMA.16816.F32.BF16 R52, R132.reuse, R54, R120 ;  /* 0x000000368434723c */ /* 0x040ff00000041878 */
[C---:B------:R-:W-:Y:S08]  /*cde0*/  HMMA.16816.F32.BF16 R36, R132.reuse, R38, R96 ;  /* 0x000000268424723c */ /* 0x040ff00000041860 */
[C---:B----4-:R-:W-:Y:S08]  /*cdf0*/  HMMA.16816.F32.BF16 R56, R132.reuse, R60, R224 ;  /* 0x0000003c8438723c */ /* 0x050ff000000418e0 */
        /* <DEDUP_REMOVED lines=13> */
[C---:B-----5:R-:W-:Y:S08]  /*ced0*/  HMMA.16816.F32.BF16 R128, R132.reuse, R8, R128 ;  /* 0x000000088480723c */ /* 0x060ff00000041880 */
[----:B------:R-:W-:Y:S01]  /*cee0*/  HMMA.16816.F32.BF16 R132, R132, R10, R12 ;  /* 0x0000000a8484723c */ /* 0x000fe2000004180c */
[----:B------:R-:W-:Y:S07]  /*cef0*/  @!P0 BRA `(.L_x_1219) ;  /* 0x0000011000008947 */ /* 0x000fee0003800000 */
[C---:B------:R-:W-:Y:S01]  /*cf00*/  ISETP.GT.AND P0, PT, R0.reuse, RZ, PT ;  /* 0x000000ff0000720c */ /* 0x040fe20003f04270 */
[----:B------:R-:W-:Y:S01]  /*cf10*/  BSSY B0, `(.L_x_1220) ;  /* 0x000000c000007945 */ /* 0x000fe20003800000 */
[----:B------:R-:W-:-:S11]  /*cf20*/  IADD3 R2, R0, -0x1, RZ ;  /* 0xffffffff00027810 */ /* 0x000fd60007ffe0ff */
[----:B------:R-:W-:Y:S05]  /*cf30*/  @P0 BRA `(.L_x_1221) ;  /* 0x0000006000000947 */ /* 0x000fea0003800000 */
[----:B------:R-:W-:Y:S01]  /*cf40*/  ISETP.NE.AND P0, PT, R6, c[0x0][0x32c], PT ;  /* 0x0000cb0006007a0c */ /* 0x000fe20003f05270 */
[----:B------:R-:W-:-:S12]  /*cf50*/  IMAD.MOV R0, RZ, RZ, -R0 ;  /* 0x000000ffff007224 */ /* 0x000fd800078e0a00 */
[----:B------:R-:W-:-:S05]  /*cf60*/  @P0 IMAD.HI.U32 R2, R0, c[0x0][0x330], RZ ;  /* 0x0000cc0000020a27 */ /* 0x000fca00078e00ff */
[----:B------:R-:W-:-:S04]  /*cf70*/  @P0 SHF.R.U32.HI R0, RZ, c[0x0][0x334], R2 ;  /* 0x0000cd00ff000a19 */ /* 0x000fc80000011602 */
[----:B------:R-:W-:Y:S01]  /*cf80*/  LOP3.LUT R2, RZ, R0, RZ, 0x33, !PT ;  /* 0x00000000ff027212 */ /* 0x000fe200078e33ff */
[----:B------:R-:W-:Y:S05]  /*cf90*/  BRA `(.L_x_1222) ;  /* 0x0000003000007947 */ /* 0x000fea0003800000 */
.L_x_1221:
[----:B------:R-:W-:-:S13]  /*cfa0*/  ISETP.NE.AND P0, PT, R6, c[0x0][0x32c], PT ;  /* 0x0000cb0006007a0c */ /* 0x000fda0003f05270 */
[----:B------:R-:W-:-:S05]  /*cfb0*/  @P0 IMAD.HI.U32 R0, R2, c[0x0][0x330], RZ ;  /* 0x0000cc0002000a27 */ /* 0x000fca00078e00ff */
[----:B------:R-:W-:Y:S02]  /*cfc0*/  @P0 SHF.R.U32.HI R2, RZ, c[0x0][0x334], R0 ;  /* 0x0000cd00ff020a19 */ /* 0x000fe40000011600 */
.L_x_1222:
[----:B------:R-:W-:Y:S05]  /*cfd0*/  BSYNC B0 ;  /* 0x0000000000007941 */ /* 0x000fea0003800000 */
.L_x_1220:
[----:B------:R-:W-:-:S05]  /*cfe0*/  MOV R0, c[0x0][0x32c] ;  /* 0x0000cb0000007a02 */ /* 0x000fca0000000f00 */
[----:B------:R-:W-:-:S05]  /*cff0*/  IMAD R2, R2, R0, c[0x0][0x32c] ;  /* 0x0000cb0002027624 */ /* 0x000fca00078e0200 */
[----:B------:R-:W-:-:S05]  /*d000*/  IMNMX R4, R4, R2, PT ;  /* 0x0000000204047217 */ /* 0x000fca0003800200 */
.L_x_1219:
[----:B------:R-:W-:-:S05]  /*d010*/  IMAD.HI R4, R4, 0x2aaaaaab, RZ ;  /* 0x2aaaaaab04047827 */ /* 0x000fca00078e02ff */
[----:B------:R-:W-:-:S04]  /*d020*/  SHF.R.U32.HI R0, RZ, 0x1f, R4 ;  /* 0x0000001fff007819 */ /* 0x000fc80000011604 */
[----:B------:R-:W-:-:S04]  /*d030*/  LEA.HI.SX32 R4, R4, R0, 0x1d ;  /* 0x0000000004047211 */ /* 0x000fc800078feaff */
[----:B------:R-:W-:-:S04]  /*d040*/  IMNMX R235, R233, R4, !PT ;  /* 0x00000004e9eb7217 */ /* 0x000fc80007800200 */
[----:B------:R-:W-:-:S13]  /*d050*/  ISETP.GE.AND P0, PT, R218, R235, PT ;  /* 0x000000ebda00720c */ /* 0x000fda0003f06270 */
[----:B------:R-:W-:Y:S05]  /*d060*/  @!P0 BRA `(.L_x_1223) ;  /* 0x00003aa000008947 */ /* 0x000fea0003800000 */
[----:B------:R-:W-:Y:S01]  /*d070*/  SHF.R.S32.HI R2, RZ, 0x1f, R219 ;  /* 0x0000001fff027819 */ /* 0x000fe200000114db */
[C---:B------:R-:W-:Y:S01]  /*d080*/  IMAD.SHL.U32 R0, R219.reuse, 0x2, RZ ;  /* 0x00000002db007824 */ /* 0x040fe200078e00ff */
[C---:B------:R-:W-:Y:S01]  /*d090*/  SHF.L.U64.HI R211, R248.reuse, 0x1, R251 ;  /* 0x00000001f8d37819 */ /* 0x040fe200000102fb */
[----:B------:R-:W-:Y:S01]  /*d0a0*/  IMAD.SHL.U32 R212, R248, 0x2, RZ ;  /* 0x00000002f8d47824 */ /* 0x000fe200078e00ff */
[----:B------:R-:W-:Y:S01]  /*d0b0*/  SHF.L.U64.HI R210, R219, 0x1, R2 ;  /* 0x00000001dbd27819 */ /* 0x000fe20000010202 */
[C---:B------:R-:W-:Y:S01]  /*d0c0*/  IMAD.SHL.U32 R214, R247.reuse, 0x2, RZ ;  /* 0x00000002f7d67824 */ /* 0x040fe200078e00ff */
[----:B------:R-:W-:Y:S01]  /*d0d0*/  SHF.L.U64.HI R213, R247, 0x1, R250 ;  /* 0x00000001f7d57819 */ /* 0x000fe200000102fa */
[C---:B------:R-:W-:Y:S01]  /*d0e0*/  IMAD.SHL.U32 R216, R246.reuse, 0x2, RZ ;  /* 0x00000002f6d87824 */ /* 0x040fe200078e00ff */
[----:B------:R-:W-:Y:S02]  /*d0f0*/  SHF.L.U64.HI R215, R246, 0x1, R249 ;  /* 0x00000001f6d77819 */ /* 0x000fe400000102f9 */
.L_x_1246:
[----:B------:R-:W-:Y:S04]  /*d100*/  DEPBAR.LE SB0, 0x0 ;  /* 0x000080000000791a */ /* 0x000fe80000000000 */
[----:B------:R-:W-:Y:S01]  /*d110*/  WARPSYNC 0xffffffff ;  /* 0xffffffff00007948 */ /* 0x000fe20003800000 */
[----:B------:R-:W-:Y:S01]  /*d120*/  BAR.SYNC.DEFER_BLOCKING 0x0 ;  /* 0x0000000000007b1d */ /* 0x000fe20000010000 */
[----:B------:R-:W-:Y:S05]  /*d130*/  ISETP.GT.AND P0, PT, R233, R218, PT ;  /* 0x000000dae900720c */ /* 0x000fea0003f04270 */
[----:B------:R1:W2:Y:S01]  /*d140*/  LDSM.16.M88.4 R28, [R205] ;  /* 0x00000000cd1c783b */ /* 0x0002a20000000200 */
[----:B------:R-:W-:Y:S03]  /*d150*/  BSSY B0, `(.L_x_1224) ;  /* 0x000004f000007945 */ /* 0x000fe60003800000 */
[----:B------:R1:W3:Y:S04]  /*d160*/  LDSM.16.M88.4 R12, [R196+0xa080] ;  /* 0x00a08000c40c783b */ /* 0x0002e80000000200 */
[----:B------:R1:W4:Y:S04]  /*d170*/  LDSM.16.M88.4 R20, [R196+0xa880] ;  /* 0x00a88000c414783b */ /* 0x0003280000000200 */
[----:B------:R1:W1:Y:S04]  /*d180*/  LDSM.16.M88.4 R164, [R196+0xb080] ;  /* 0x00b08000c4a4783b */ /* 0x0002680000000200 */
[----:B------:R1:W1:Y:S04]  /*d190*/  LDSM.16.M88.4 R168, [R204] ;  /* 0x00000000cca8783b */ /* 0x0002680000000200 */
[----:B------:R1:W1:Y:S04]  /*d1a0*/  LDSM.16.M88.4 R172, [R203] ;  /* 0x00000000cbac783b */ /* 0x0002680000000200 */
[----:B------:R1:W1:Y:S04]  /*d1b0*/  LDSM.16.M88.4 R176, [R203+0x800] ;  /* 0x00080000cbb0783b */ /* 0x0002680000000200 */
[----:B------:R1:W1:Y:S01]  /*d1c0*/  LDSM.16.M88.4 R180, [R203+0x1000] ;  /* 0x00100000cbb4783b */ /* 0x0002620000000200 */
[----:B------:R-:W-:-:S05]  /*d1d0*/  @P0 BRA `(.L_x_1225) ;  /* 0x0000046000000947 */ /* 0x000fca0003800000 */
[C---:B------:R-:W-:Y:S01]  /*d1e0*/  IMAD.WIDE.U32 R2, R221.reuse, c[0x0][0x208], RZ ;  /* 0x00008200dd027a25 */ /* 0x040fe200078e00ff */
[----:B------:R-:W5:Y:S01]  /*d1f0*/  S2R R4, SR_CTAID.Y ;  /* 0x0000000000047919 */ /* 0x000f620000002600 */
[----:B------:R-:W-:Y:S02]  /*d200*/  SHF.R.S32.HI R0, RZ, 0x1f, R221 ;  /* 0x0000001fff007819 */ /* 0x000fe400000114dd */
[----:B------:R-:W-:Y:S03]  /*d210*/  SHF.R.S32.HI R6, RZ, 0x1f, R220 ;  /* 0x0000001fff067819 */ /* 0x000fe600000114dc */
[----:B------:R-:W-:Y:S02]  /*d220*/  IMAD R0, R0, c[0x0][0x208], RZ ;  /* 0x0000820000007a24 */ /* 0x000fe400078e02ff */
[----:B------:R-:W-:Y:S02]  /*d230*/  IMAD R6, R6, c[0x0][0x218], RZ ;  /* 0x0000860006067a24 */ /* 0x000fe400078e02ff */
[----:B------:R-:W-:Y:S02]  /*d240*/  IMAD R0, R221, c[0x0][0x20c], R0 ;  /* 0x00008300dd007a24 */ /* 0x000fe400078e0200 */
[C---:B------:R-:W-:Y:S03]  /*d250*/  IMAD R6, R220.reuse, c[0x0][0x21c], R6 ;  /* 0x00008700dc067a24 */ /* 0x040fe600078e0206 */
[----:B------:R-:W-:Y:S05]  /*d260*/  IADD3 R3, R3, R0, RZ ;  /* 0x0000000003037210 */ /* 0x000fea0007ffe0ff */
[----:B------:R-:W-:Y:S04]  /*d270*/  IMAD.WIDE.U32 R2, R220, c[0x0][0x218], R2 ;  /* 0x00008600dc027a25 */ /* 0x000fe800078e0002 */
[----:B-----5:R-:W-:Y:S05]  /*d280*/  IMAD.WIDE.U32 R8, R4, c[0x0][0x210], RZ ;  /* 0x0000840004087a25 */ /* 0x020fea00078e00ff */
[----:B------:R-:W-:Y:S04]  /*d290*/  IADD3 R0, P0, R8, R2, RZ ;  /* 0x0000000208007210 */ /* 0x000fe80007f1e0ff */
[----:B------:R-:W-:Y:S02]  /*d2a0*/  IADD3.X R6, R245, R3, R6, P0, !PT ;  /* 0x00000003f5067210 */ /* 0x000fe400007fe406 */
[C---:B------:R-:W-:Y:S04]  /*d2b0*/  LEA R18, P0, R0.reuse, c[0x0][0x1f8], 0x1 ;  /* 0x00007e0000127a11 */ /* 0x040fe800078008ff */
[----:B------:R-:W-:Y:S01]  /*d2c0*/  LEA.HI.X R6, R0, c[0x0][0x1fc], R6, 0x1, P0 ;  /* 0x00007f0000067a11 */ /* 0x000fe200000f0c06 */
[----:B------:R-:W-:-:S06]  /*d2d0*/  BRA.DIV ~URZ, `(.L_x_1226) ;  /* 0x0000de927f007947 */ /* 0x000fcc000b800000 */
[----:B------:R4:W3:Y:S02]  /*d2e0*/  SHFL.IDX PT, R4, R6, RZ, 0x181f ;  /* 0x00181fff06047589 */ /* 0x0008e400000e0000 */
.L_x_1328:
[----:B------:R-:W-:-:S05]  /*d2f0*/  BRA.DIV ~URZ, `(.L_x_1227) ;  /* 0x0000def27f007947 */ /* 0x000fca000b800000 */
[----:B------:R4:W3:Y:S02]  /*d300*/  SHFL.IDX PT, R0, R18, RZ, 0x181f ;  /* 0x00181fff12007589 */ /* 0x0008e400000e0000 */
.L_x_1329:
[C---:B------:R-:W-:Y:S01]  /*d310*/  IADD3 R25, R219.reuse, 0x40, RZ ;  /* 0x00000040db197810 */ /* 0x040fe20007ffe0ff */
[C---:B------:R-:W-:Y:S01]  /*d320*/  IMAD.SHL.U32 R2, R219.reuse, 0x2, RZ ;  /* 0x00000002db027824 */ /* 0x040fe200078e00ff */
[C---:B------:R-:W-:Y:S02]  /*d330*/  ISETP.GE.AND P5, PT, R219.reuse, c[0x0][0x1d4], PT ;  /* 0x00007500db007a0c */ /* 0x040fe40003fa6270 */
[----:B------:R-:W-:Y:S02]  /*d340*/  IADD3 R24, R219, 0x80, RZ ;  /* 0x00000080db187810 */ /* 0x000fe40007ffe0ff */
[----:B---3--:R-:W-:Y:S02]  /*d350*/  IADD3 R16, P0, R0, R2, RZ ;  /* 0x0000000200107210 */ /* 0x008fe40007f1e0ff */
[----:B------:R-:W-:Y:S02]  /*d360*/  ISETP.GE.AND P4, PT, R25, c[0x0][0x1d4], PT ;  /* 0x0000750019007a0c */ /* 0x000fe40003f86270 */
[----:B------:R-:W-:Y:S01]  /*d370*/  ISETP.GE.AND P3, PT, R24, c[0x0][0x1d4], PT ;  /* 0x0000750018007a0c */ /* 0x000fe20003f66270 */
[----:B------:R-:W-:Y:S01]  /*d380*/  IMAD.X R17, R4, 0x1, R210, P0 ;  /* 0x0000000104117824 */ /* 0x000fe200000e06d2 */
[----:B------:R-:W-:Y:S02]  /*d390*/  IADD3 R10, P0, R0, R212, RZ ;  /* 0x000000d4000a7210 */ /* 0x000fe40007f1e0ff */
[----:B------:R-:W-:Y:S02]  /*d3a0*/  IADD3 R19, R219, 0xc0, RZ ;  /* 0x000000c0db137810 */ /* 0x000fe40007ffe0ff */
[----:B------:R-:W-:Y:S01]  /*d3b0*/  @!PT LDS RZ, [RZ] ;  /* 0x00000000fffff984 */ /* 0x000fe20000000800 */
[----:B------:R-:W-:Y:S01]  /*d3c0*/  @!PT LDS RZ, [RZ] ;  /* 0x00000000fffff984 */ /* 0x000fe20000000800 */
[----:B------:R-:W-:Y:S01]  /*d3d0*/  @!PT LDS RZ, [RZ] ;  /* 0x00000000fffff984 */ /* 0x000fe20000000800 */
[----:B------:R3:W-:Y:S01]  /*d3e0*/  LDGSTS.E.BYPASS.LTC128B.128 [R209+0x4080], [R16.64], !P5 ;  /* 0x0408000010d17fae */ /* 0x0007e2000e901d4e */
[----:B------:R-:W-:Y:S01]  /*d3f0*/  IMAD.X R11, R4, 0x1, R211, P0 ;  /* 0x00000001040b7824 */ /* 0x000fe200000e06d3 */
[----:B------:R-:W-:Y:S02]  /*d400*/  IADD3 R8, P0, R0, R214, RZ ;  /* 0x000000d600087210 */ /* 0x000fe40007f1e0ff */
[----:B------:R-:W-:Y:S02]  /*d410*/  ISETP.GE.AND P2, PT, R19, c[0x0][0x1d4], PT ;  /* 0x0000750013007a0c */ /* 0x000fe40003f46270 */
[----:B------:R3:W-:Y:S01]  /*d420*/  LDGSTS.E.BYPASS.LTC128B.128 [R209+0x5880], [R10.64], !P4 ;  /* 0x058800000ad17fae */ /* 0x0007e2000e101d4e */
[----:B------:R-:W-:Y:S01]  /*d430*/  IMAD.X R9, R4, 0x1, R213, P0 ;  /* 0x0000000104097824 */ /* 0x000fe200000e06d5 */
[----:B------:R-:W-:Y:S02]  /*d440*/  IADD3 R2, P0, R0, R216, RZ ;  /* 0x000000d800027210 */ /* 0x000fe40007f1e0ff */
[----:B------:R-:W-:Y:S02]  /*d450*/  LOP3.LUT P1, RZ, R208, 0x800, RZ, 0xc0, !PT ;  /* 0x00000800d0ff7812 */ /* 0x000fe4000782c0ff */
[----:B------:R3:W-:Y:S01]  /*d460*/  LDGSTS.E.BYPASS.LTC128B.128 [R209+0x7080], [R8.64], !P3 ;  /* 0x0708000008d17fae */ /* 0x0007e2000d901d4e */
[----:B------:R-:W-:Y:S05]  /*d470*/  IMAD.X R3, R4, 0x1, R215, P0 ;  /* 0x0000000104037824 */ /* 0x000fea00000e06d7 */
[----:B------:R3:W-:Y:S05]  /*d480*/  LDGSTS.E.BYPASS.LTC128B.128 [R209+0x8880], [R2.64], !P2 ;  /* 0x0888000002d17fae */ /* 0x0007ea000d101d4e */
[----:B------:R-:W-:-:S05]  /*d490*/  @P1 BRA `(.L_x_1225) ;  /* 0x000001a000001947 */ /* 0x000fca0003800000 */
[----:B------:R-:W-:-:S05]  /*d4a0*/  BRA.DIV ~URZ, `(.L_x_1228) ;  /* 0x0000ddc27f007947 */ /* 0x000fca000b800000 */
[----:B------:R3:W4:Y:S04]  /*d4b0*/  SHFL.IDX PT, R4, R6, 0x1, 0x181f ;  /* 0x00381f0006047f89 */ /* 0x00072800000e0000 */
[----:B------:R3:W2:Y:S02]  /*d4c0*/  SHFL.IDX PT, R0, R18, 0x1, 0x181f ;  /* 0x00381f0012007f89 */ /* 0x0006a400000e0000 */
.L_x_1330:
[C---:B------:R-:W-:Y:S01]  /*d4d0*/  IADD3 R19, R219.reuse, 0x40, RZ ;  /* 0x00000040db137810 */ /* 0x040fe20007ffe0ff */
[C---:B---3--:R-:W-:Y:S01]  /*d4e0*/  IMAD.SHL.U32 R2, R219.reuse, 0x2, RZ ;  /* 0x00000002db027824 */ /* 0x048fe200078e00ff */
[C---:B------:R-:W-:Y:S02]  /*d4f0*/  ISETP.GE.AND P4, PT, R219.reuse, c[0x0][0x1d4], PT ;  /* 0x00007500db007a0c */ /* 0x040fe40003f86270 */
[----:B----4-:R-:W-:Y:S02]  /*d500*/  IADD3 R18, R219, 0x80, RZ ;  /* 0x00000080db127810 */ /* 0x010fe40007ffe0ff */
[----:B--2---:R-:W-:Y:S02]  /*d510*/  IADD3 R16, P0, R0, R2, RZ ;  /* 0x0000000200107210 */ /* 0x004fe40007f1e0ff */
        /* <DEDUP_REMOVED lines=14> */
[----:B------:R-:W-:Y:S04]  /*d600*/  IADD3 R2, P0, R0, R216, RZ ;  /* 0x000000d800027210 */ /* 0x000fe80007f1e0ff */
[----:B------:R2:W-:Y:S01]  /*d610*/  LDGSTS.E.BYPASS.LTC128B.128 [R209+0x8080], [R8.64], !P2 ;  /* 0x0808000008d17fae */ /* 0x0005e2000d101d4e */
[----:B------:R-:W-:Y:S05]  /*d620*/  IMAD.X R3, R4, 0x1, R215, P0 ;  /* 0x0000000104037824 */ /* 0x000fea00000e06d7 */
[----:B------:R2:W-:Y:S03]  /*d630*/  LDGSTS.E.BYPASS.LTC128B.128 [R209+0x9880], [R2.64], !P1 ;  /* 0x0988000002d17fae */ /* 0x0005e6000c901d4e */
.L_x_1225:
[----:B------:R-:W-:Y:S05]  /*d640*/  BSYNC B0 ;  /* 0x0000000000007941 */ /* 0x000fea0003800000 */
.L_x_1224:
[----:B------:R-:W0:Y:S01]  /*d650*/  LDGDEPBAR ;  /* 0x00000000000079af */ /* 0x000e220000000000 */
[----:B------:R-:W-:Y:S01]  /*d660*/  WARPSYNC 0xffffffff ;  /* 0xffffffff00007948 */ /* 0x000fe20003800000 */
[C---:B--23--:R-:W-:Y:S01]  /*d670*/  HMMA.16816.F32.BF16 R8, R28.reuse, R12, RZ ;  /* 0x0000000c1c08723c */ /* 0x04cfe200000418ff */
[----:B------:R-:W-:Y:S02]  /*d680*/  BSSY B0, `(.L_x_1229) ;  /* 0x00000f4000007945 */ /* 0x000fe40003800000 */
[----:B------:R-:W-:Y:S01]  /*d690*/  LDSM.16.M88.4 R184, [R207] ;  /* 0x00000000cfb8783b */ /* 0x000fe20000000200 */
[----:B------:R-:W-:Y:S04]  /*d6a0*/  ISETP.GT.AND P0, PT, R218, R233, PT ;  /* 0x000000e9da00720c */ /* 0x000fe80003f04270 */
[C---:B------:R-:W-:Y:S01]  /*d6b0*/  HMMA.16816.F32.BF16 R12, R28.reuse, R14, RZ ;  /* 0x0000000e1c0c723c */ /* 0x040fe200000418ff */
[----:B------:R-:W2:Y:S05]  /*d6c0*/  LDSM.16.M88.4 R188, [R202+0xa080] ;  /* 0x00a08000cabc783b */ /* 0x000eaa0000000200 */
[----:B------:R-:W-:Y:S02]  /*d6d0*/  LDSM.16.M88.4 R192, [R202+0xb080] ;  /* 0x00b08000cac0783b */ /* 0x000fe40000000200 */
[C---:B----4-:R-:W-:Y:S08]  /*d6e0*/  HMMA.16816.F32.BF16 R16, R28.reuse, R20, RZ ;  /* 0x000000141c10723c */ /* 0x050ff000000418ff */
[C---:B------:R-:W-:Y:S08]  /*d6f0*/  HMMA.16816.F32.BF16 R20, R28.reuse, R22, RZ ;  /* 0x000000161c14723c */ /* 0x040ff000000418ff */
[C---:B-1----:R-:W-:Y:S08]  /*d700*/  HMMA.16816.F32.BF16 R24, R28.reuse, R164, RZ ;  /* 0x000000a41c18723c */ /* 0x042ff000000418ff */
[----:B------:R-:W-:Y:S01]  /*d710*/  HMMA.16816.F32.BF16 R28, R28, R166, RZ ;  /* 0x000000a61c1c723c */ /* 0x000fe200000418ff */
[----:B------:R-:W1:Y:S07]  /*d720*/  LDSM.16.M88.4 R164, [R202+0xa880] ;  /* 0x00a88000caa4783b */ /* 0x000e6e0000000200 */
[C---:B------:R-:W-:Y:S08]  /*d730*/  HMMA.16816.F32.BF16 R8, R168.reuse, R172, R8 ;  /* 0x000000aca808723c */ /* 0x040ff00000041808 */
[C---:B------:R-:W-:Y:S01]  /*d740*/  HMMA.16816.F32.BF16 R12, R168.reuse, R174, R12 ;  /* 0x000000aea80c723c */ /* 0x040fe2000004180c */
[----:B------:R-:W-:Y:S07]  /*d750*/  LDSM.16.M88.4 R172, [R206] ;  /* 0x00000000ceac783b */ /* 0x000fee0000000200 */
[C---:B------:R-:W-:Y:S08]  /*d760*/  HMMA.16816.F32.BF16 R16, R168.reuse, R176, R16 ;  /* 0x000000b0a810723c */ /* 0x040ff00000041810 */
[C---:B------:R-:W-:Y:S01]  /*d770*/  HMMA.16816.F32.BF16 R20, R168.reuse, R178, R20 ;  /* 0x000000b2a814723c */ /* 0x040fe20000041814 */
[----:B------:R-:W3:Y:S07]  /*d780*/  LDSM.16.M88.4 R176, [R201] ;  /* 0x00000000c9b0783b */ /* 0x000eee0000000200 */
[C---:B------:R-:W-:Y:S08]  /*d790*/  HMMA.16816.F32.BF16 R24, R168.reuse, R180, R24 ;  /* 0x000000b4a818723c */ /* 0x040ff00000041818 */
[----:B------:R-:W-:Y:S01]  /*d7a0*/  HMMA.16816.F32.BF16 R28, R168, R182, R28 ;  /* 0x000000b6a81c723c */ /* 0x000fe2000004181c */
[----:B------:R-:W4:Y:S05]  /*d7b0*/  LDSM.16.M88.4 R168, [R201+0x800] ;  /* 0x00080000c9a8783b */ /* 0x000f2a0000000200 */
[----:B------:R-:W5:Y:S02]  /*d7c0*/  LDSM.16.M88.4 R180, [R201+0x1000] ;  /* 0x00100000c9b4783b */ /* 0x000f640000000200 */
        /* <DEDUP_REMOVED lines=8> */
[----:B------:R-:W2:Y:S05]  /*d850*/  LDSM.16.M88.4 R184, [R196+0xc080] ;  /* 0x00c08000c4b8783b */ /* 0x000eaa0000000200 */
[----:B------:R-:W1:Y:S02]  /*d860*/  LDSM.16.M88.4 R192, [R196+0xc880] ;  /* 0x00c88000c4c0783b */ /* 0x000e640000000200 */
[C---:B---3--:R-:W-:Y:S08]  /*d870*/  HMMA.16816.F32.BF16 R8, R172.reuse, R176, R8 ;  /* 0x000000b0ac08723c */ /* 0x048ff00000041808 */
[C---:B------:R-:W-:Y:S01]  /*d880*/  HMMA.16816.F32.BF16 R12, R172.reuse, R178, R12 ;  /* 0x000000b2ac0c723c */ /* 0x040fe2000004180c */
[----:B------:R-:W-:Y:S07]  /*d890*/  LDSM.16.M88.4 R176, [R203+0x1800] ;  /* 0x00180000cbb0783b */ /* 0x000fee0000000200 */
[C---:B----4-:R-:W-:Y:S08]  /*d8a0*/  HMMA.16816.F32.BF16 R16, R172.reuse, R168, R16 ;  /* 0x000000a8ac10723c */ /* 0x050ff00000041810 */
[C---:B------:R-:W-:Y:S01]  /*d8b0*/  HMMA.16816.F32.BF16 R20, R172.reuse, R170, R20 ;  /* 0x000000aaac14723c */ /* 0x040fe20000041814 */
[----:B------:R-:W3:Y:S07]  /*d8c0*/  LDSM.16.M88.4 R168, [R204+0x4000] ;  /* 0x00400000cca8783b */ /* 0x000eee0000000200 */
[C---:B-----5:R-:W-:Y:S08]  /*d8d0*/  HMMA.16816.F32.BF16 R24, R172.reuse, R180, R24 ;  /* 0x000000b4ac18723c */ /* 0x060ff00000041818 */
[----:B------:R-:W-:Y:S01]  /*d8e0*/  HMMA.16816.F32.BF16 R28, R172, R182, R28 ;  /* 0x000000b6ac1c723c */ /* 0x000fe2000004181c */
[----:B------:R-:W4:Y:S05]  /*d8f0*/  LDSM.16.M88.4 R172, [R203+0x2000] ;  /* 0x00200000cbac783b */ /* 0x000f2a0000000200 */
[----:B------:R-:W5:Y:S02]  /*d900*/  LDSM.16.M88.4 R180, [R203+0x2800] ;  /* 0x00280000cbb4783b */ /* 0x000f640000000200 */
[C---:B-1----:R-:W-:Y:S08]  /*d910*/  HMMA.16816.F32.BF16 R8, R164.reuse, R188, R8 ;  /* 0x000000bca408723c */ /* 0x042ff00000041808 */
[C---:B------:R-:W-:Y:S01]  /*d920*/  HMMA.16816.F32.BF16 R12, R164.reuse, R190, R12 ;  /* 0x000000bea40c723c */ /* 0x040fe2000004180c */
[----:B------:R-:W-:Y:S07]  /*d930*/  LDSM.16.M88.4 R188, [R202+0xb880] ;  /* 0x00b88000cabc783b */ /* 0x000fee0000000200 */
[C---:B--2---:R-:W-:Y:S08]  /*d940*/  HMMA.16816.F32.BF16 R16, R164.reuse, R184, R16 ;  /* 0x000000b8a410723c */ /* 0x044ff00000041810 */
        /* <DEDUP_REMOVED lines=96> */
[C---:B-1----:R-:W-:Y:S01]  /*df50*/  HMMA.16816.F32.BF16 R8, R184.reuse, R188, R8 ;  /* 0x000000bcb808723c */ /* 0x042fe20000041808 */
[----:B------:R-:W-:Y:S04]  /*df60*/  DEPBAR.LE SB0, 0x0 ;  /* 0x000080000000791a */ /* 0x000fe80000000000 */
[----:B------:R-:W-:Y:S03]  /*df70*/  BAR.SYNC.DEFER_BLOCKING 0x0 ;  /* 0x0000000000007b1d */ /* 0x000fe60000010000 */
[C---:B------:R-:W-:Y:S08]  /*df80*/  HMMA.16816.F32.BF16 R12, R184.reuse, R190, R12 ;  /* 0x000000beb80c723c */ /* 0x040ff0000004180c */
[C---:B--2---:R-:W-:Y:S08]  /*df90*/  HMMA.16816.F32.BF16 R16, R184.reuse, R164, R16 ;  /* 0x000000a4b810723c */ /* 0x044ff00000041810 */
[C---:B------:R-:W-:Y:S08]  /*dfa0*/  HMMA.16816.F32.BF16 R20, R184.reuse, R166, R20 ;  /* 0x000000a6b814723c */ /* 0x040ff00000041814 */
[C---:B------:R-:W-:Y:S08]  /*dfb0*/  HMMA.16816.F32.BF16 R24, R184.reuse, R192, R24 ;  /* 0x000000c0b818723c */ /* 0x040ff00000041818 */
[----:B------:R-:W-:Y:S08]  /*dfc0*/  HMMA.16816.F32.BF16 R28, R184, R194, R28 ;  /* 0x000000c2b81c723c */ /* 0x000ff0000004181c */
[C---:B---3--:R-:W-:Y:S08]  /*dfd0*/  HMMA.16816.F32.BF16 R8, R172.reuse, R176, R8 ;  /* 0x000000b0ac08723c */ /* 0x048ff00000041808 */
[C---:B------:R-:W-:Y:S08]  /*dfe0*/  HMMA.16816.F32.BF16 R12, R172.reuse, R178, R12 ;  /* 0x000000b2ac0c723c */ /* 0x040ff0000004180c */
[C---:B----4-:R-:W-:Y:S08]  /*dff0*/  HMMA.16816.F32.BF16 R16, R172.reuse, R168, R16 ;  /* 0x000000a8ac10723c */ /* 0x050ff00000041810 */
[C---:B------:R-:W-:Y:S08]  /*e000*/  HMMA.16816.F32.BF16 R20, R172.reuse, R170, R20 ;  /* 0x000000aaac14723c */ /* 0x040ff00000041814 */
[C---:B-----5:R-:W-:Y:S08]  /*e010*/  HMMA.16816.F32.BF16 R24, R172.reuse, R180, R24 ;  /* 0x000000b4ac18723c */ /* 0x060ff00000041818 */
[----:B------:R-:W-:Y:S01]  /*e020*/  HMMA.16816.F32.BF16 R28, R172, R182, R28 ;  /* 0x000000b6ac1c723c */ /* 0x000fe2000004181c */
[----:B------:R-:W-:Y:S07]  /*e030*/  @!UPT UIADD3 URZ, URZ, URZ, URZ ;  /* 0x0000003f3f3ff290 */ /* 0x000fee000fffe03f */
[----:B------:R-:W-:-:S11]  /*e040*/  @!P0 BRA `(.L_x_1230) ;  /* 0x0000057000008947 */ /* 0x000fd60003800000 */
[----:B------:R-:W-:Y:S01]  /*e050*/  IMAD.MOV.U32 R0, RZ, RZ, 0x1 ;  /* 0x00000001ff007424 */ /* 0x000fe200078e00ff */
[----:B------:R-:W-:Y:S01]  /*e060*/  ISETP.GT.AND P1, PT, R234, 0x2f, PT ;  /* 0x0000002fea00780c */ /* 0x000fe20003f24270 */
[----:B------:R-:W-:Y:S01]  /*e070*/  IMAD R2, R218, 0x30, R242 ;  /* 0x00000030da027824 */ /* 0x000fe200078e02f2 */
[----:B------:R-:W1:Y:S01]  /*e080*/  S2R R6, SR_CTAID.Y ;  /* 0x0000000000067919 */ /* 0x000e620000002600 */
[----:B------:R-:W-:Y:S01]  /*e090*/  IMAD.MOV.U32 R220, RZ, RZ, RZ ;  /* 0x000000ffffdc7224 */ /* 0x000fe200078e00ff */
[----:B------:R-:W-:Y:S02]  /*e0a0*/  ISETP.NE.AND P0, PT, R0, c[0x0][0x2b8], PT ;  /* 0x0000ae0000007a0c */ /* 0x000fe40003f05270 */
[----:B------:R-:W-:Y:S05]  /*e0b0*/  IADD3 R2, R2, -0x30, R234 ;  /* 0xffffffd002027810 */ /* 0x000fea0007ffe0ea */
[----:B------:R-:W-:Y:S06]  /*e0c0*/  IMAD.MOV.U32 R0, RZ, RZ, R2 ;  /* 0x000000ffff007224 */ /* 0x000fec00078e0002 */
[----:B------:R-:W-:Y:S05]  /*e0d0*/  @P0 IMAD.HI.U32 R3, R2, c[0x0][0x2bc], RZ ;  /* 0x0000af0002030a27 */ /* 0x000fea00078e00ff */
[----:B------:R-:W-:Y:S01]  /*e0e0*/  @P0 SHF.R.U32.HI R0, RZ, c[0x0][0x2c0], R3 ;  /* 0x0000b000ff000a19 */ /* 0x000fe20000011603 */
[----:B-1----:R-:W-:Y:S03]  /*e0f0*/  IMAD.WIDE.U32 R222, R6, c[0x0][0x1e8], RZ ;  /* 0x00007a0006de7a25 */ /* 0x002fe600078e00ff */
[----:B------:R-:W-:Y:S02]  /*e100*/  @!P1 IADD3 R3, P0, R0, R240, RZ ;  /* 0x000000f000039210 */ /* 0x000fe40007f1e0ff */
[----:B------:R-:W-:Y:S02]  /*e110*/  IADD3 R6, -R236, 0x30, RZ ;  /* 0x00000030ec067810 */ /* 0x000fe40007ffe1ff */
        /* <DEDUP_REMOVED lines=17> */
[C---:B------:R-:W-:Y:S04]  /*e230*/  LEA R168, P0, R0.reuse, c[0x0][0x1c8], 0x1 ;  /* 0x0000720000a87a11 */ /* 0x040fe800078008ff */
[----:B------:R-:W-:Y:S02]  /*e240*/  LEA.HI.X R153, R0, c[0x0][0x1cc], R153, 0x1, P0 ;  /* 0x0000730000997a11 */ /* 0x000fe400000f0c99 */
[----:B------:R-:W-:Y:S01]  /*e250*/  ISETP.GE.AND P0, PT, R6, 0x1, PT ;  /* 0x000000010600780c */ /* 0x000fe20003f06270 */
[----:B------:R-:W-:-:S10]  /*e260*/  BRA.DIV ~URZ, `(.L_x_1231) ;  /* 0x0000d0f27f007947 */ /* 0x000fd4000b800000 */
[----:B------:R1:W2:Y:S02]  /*e270*/  SHFL.IDX PT, R4, R153, RZ, 0x181f ;  /* 0x00181fff99047589 */ /* 0x0002a400000e0000 */
.L_x_1331:
[----:B------:R-:W-:-:S05]  /*e280*/  BRA.DIV ~URZ, `(.L_x_1232) ;  /* 0x0000d1527f007947 */ /* 0x000fca000b800000 */
[----:B------:R3:W4:Y:S02]  /*e290*/  SHFL.IDX PT, R0, R168, RZ, 0x181f ;  /* 0x00181fffa8007589 */ /* 0x00072400000e0000 */
.L_x_1332:
[C---:B------:R-:W-:Y:S01]  /*e2a0*/  IADD3 R171, R219.reuse, 0x40, RZ ;  /* 0x00000040dbab7810 */ /* 0x040fe20007ffe0ff */
[C---:B------:R-:W-:Y:S01]  /*e2b0*/  IMAD.SHL.U32 R2, R219.reuse, 0x2, RZ ;  /* 0x00000002db027824 */ /* 0x040fe200078e00ff */
[C---:B------:R-:W-:Y:S02]  /*e2c0*/  ISETP.GE.AND P5, PT, R219.reuse, c[0x0][0x1d4], PT ;  /* 0x00007500db007a0c */ /* 0x040fe40003fa6270 */
[----:B------:R-:W-:Y:S02]  /*e2d0*/  IADD3 R170, R219, 0x80, RZ ;  /* 0x00000080dbaa7810 */ /* 0x000fe40007ffe0ff */
[----:B----4-:R-:W-:Y:S02]  /*e2e0*/  @P0 IADD3 R166, P1, R0, R2, RZ ;  /* 0x0000000200a60210 */ /* 0x010fe40007f3e0ff */
[----:B------:R-:W-:Y:S02]  /*e2f0*/  ISETP.GE.AND P4, PT, R171, c[0x0][0x1d4], PT ;  /* 0x00007500ab007a0c */ /* 0x000fe40003f86270 */
[----:B------:R-:W-:Y:S01]  /*e300*/  ISETP.GE.AND P3, PT, R170, c[0x0][0x1d4], PT ;  /* 0x00007500aa007a0c */ /* 0x000fe20003f66270 */
[----:B--2---:R-:W-:Y:S01]  /*e310*/  @P0 IMAD.X R167, R4, 0x1, R210, P1 ;  /* 0x0000000104a70824 */ /* 0x004fe200008e06d2 */
[----:B------:R-:W-:Y:S02]  /*e320*/  @P0 IADD3 R164, P1, R0, R212, RZ ;  /* 0x000000d400a40210 */ /* 0x000fe40007f3e0ff */
[----:B------:R-:W-:Y:S02]  /*e330*/  IADD3 R169, R219, 0xc0, RZ ;  /* 0x000000c0dba97810 */ /* 0x000fe40007ffe0ff */
[----:B------:R-:W-:Y:S01]  /*e340*/  @!PT LDS RZ, [RZ] ;  /* 0x00000000fffff984 */ /* 0x000fe20000000800 */
[----:B------:R-:W-:Y:S01]  /*e350*/  @!PT LDS RZ, [RZ] ;  /* 0x00000000fffff984 */ /* 0x000fe20000000800 */
[----:B------:R-:W-:Y:S01]  /*e360*/  @!PT LDS RZ, [RZ] ;  /* 0x00000000fffff984 */ /* 0x000fe20000000800 */
[----:B------:R2:W-:Y:S01]  /*e370*/  @P0 LDGSTS.E.BYPASS.LTC128B.128 [R209+0xa080], [R166.64], !P5 ;  /* 0x0a080000a6d10fae */ /* 0x0005e2000e901d4e */
[----:B------:R-:W-:Y:S01]  /*e380*/  @P0 IMAD.X R165, R4, 0x1, R211, P1 ;  /* 0x0000000104a50824 */ /* 0x000fe200008e06d3 */
[----:B------:R-:W-:Y:S02]  /*e390*/  @P0 IADD3 R154, P1, R0, R214, RZ ;  /* 0x000000d6009a0210 */ /* 0x000fe40007f3e0ff */
[----:B------:R-:W-:Y:S02]  /*e3a0*/  ISETP.GE.AND P2, PT, R169, c[0x0][0x1d4], PT ;  /* 0x00007500a9007a0c */ /* 0x000fe40003f46270 */
[----:B------:R2:W-:Y:S01]  /*e3b0*/  @P0 LDGSTS.E.BYPASS.LTC128B.128 [R209+0xb880], [R164.64], !P4 ;  /* 0x0b880000a4d10fae */ /* 0x0005e2000e101d4e */
[----:B------:R-:W-:Y:S01]  /*e3c0*/  @P0 IMAD.X R155, R4, 0x1, R213, P1 ;  /* 0x00000001049b0824 */ /* 0x000fe200008e06d5 */
[----:B------:R-:W-:Y:S04]  /*e3d0*/  @P0 IADD3 R2, P1, R0, R216, RZ ;  /* 0x000000d800020210 */ /* 0x000fe80007f3e0ff */
[----:B------:R2:W-:Y:S01]  /*e3e0*/  @P0 LDGSTS.E.BYPASS.LTC128B.128 [R209+0xd080], [R154.64], !P3 ;  /* 0x0d0800009ad10fae */ /* 0x0005e2000d901d4e */
[----:B------:R-:W-:Y:S05]  /*e3f0*/  @P0 IMAD.X R3, R4, 0x1, R215, P1 ;  /* 0x0000000104030824 */ /* 0x000fea00008e06d7 */
[----:B------:R2:W-:Y:S01]  /*e400*/  @P0 LDGSTS.E.BYPASS.LTC128B.128 [R209+0xe880], [R2.64], !P2 ;  /* 0x0e88000002d10fae */ /* 0x0005e2000d101d4e */
[----:B------:R-:W-:Y:S01]  /*e410*/  ISETP.GE.AND P0, PT, R6, 0x21, PT ;  /* 0x000000210600780c */ /* 0x000fe20003f06270 */
[----:B------:R-:W-:-:S06]  /*e420*/  BRA.DIV ~URZ, `(.L_x_1233) ;  /* 0x0000d0327f007947 */ /* 0x000fcc000b800000 */
[----:B------:R4:W1:Y:S04]  /*e430*/  SHFL.IDX PT, R4, R153, 0x1, 0x181f ;  /* 0x00381f0099047f89 */ /* 0x00086800000e0000 */
[----:B------:R4:W2:Y:S02]  /*e440*/  SHFL.IDX PT, R0, R168, 0x1, 0x181f ;  /* 0x00381f00a8007f89 */ /* 0x0008a400000e0000 */
.L_x_1333:
[C---:B---34-:R-:W-:Y:S01]  /*e450*/  IADD3 R168, R219.reuse, 0x40, RZ ;  /* 0x00000040dba87810 */ /* 0x058fe20007ffe0ff */
[C---:B--2---:R-:W-:Y:S01]  /*e460*/  IMAD.SHL.U32 R2, R219.reuse, 0x2, RZ ;  /* 0x00000002db027824 */ /* 0x044fe200078e00ff */
[C---:B------:R-:W-:Y:S02]  /*e470*/  ISETP.GE.AND P5, PT, R219.reuse, c[0x0][0x1d4], PT ;  /* 0x00007500db007a0c */ /* 0x040fe40003fa6270 */
[----:B-1----:R-:W-:Y:S02]  /*e480*/  IADD3 R153, R219, 0x80, RZ ;  /* 0x00000080db997810 */ /* 0x002fe40007ffe0ff */
[----:B------:R-:W-:Y:S02]  /*e490*/  @P0 IADD3 R166, P1, R0, R2, RZ ;  /* 0x0000000200a60210 */ /* 0x000fe40007f3e0ff */
[----:B------:R-:W-:Y:S02]  /*e4a0*/  ISETP.GE.AND P4, PT, R168, c[0x0][0x1d4], PT ;  /* 0x00007500a8007a0c */ /* 0x000fe40003f86270 */
[----:B------:R-:W-:Y:S01]  /*e4b0*/  ISETP.GE.AND P3, PT, R153, c[0x0][0x1d4], PT ;  /* 0x0000750099007a0c */ /* 0x000fe20003f66270 */
[----:B------:R-:W-:Y:S01]  /*e4c0*/  @P0 IMAD.X R167, R4, 0x1, R210, P1 ;  /* 0x0000000104a70824 */ /* 0x000fe200008e06d2 */
        /* <DEDUP_REMOVED lines=14> */
[----:B------:R1:W-:Y:S03]  /*e5b0*/  @P0 LDGSTS.E.BYPASS.LTC128B.128 [R209+0xf880], [R2.64], !P2 ;  /* 0x0f88000002d10fae */ /* 0x0003e6000d101d4e */
.L_x_1230:
[----:B------:R-:W-:Y:S05]  /*e5c0*/  BSYNC B0 ;  /* 0x0000000000007941 */ /* 0x000fea0003800000 */
.L_x_1229:
[----:B-1----:R-:W-:Y:S01]  /*e5d0*/  LOP3.LUT R3, RZ, c[0x0][0x324], RZ, 0x33, !PT ;  /* 0x0000c900ff037a12 */ /* 0x002fe200078e33ff */
[----:B------:R-:W-:Y:S01]  /*e5e0*/  IMAD.MOV.U32 R2, RZ, RZ, 0x1 ;  /* 0x00000001ff027424 */ /* 0x000fe200078e00ff */
[----:B------:R-:W2:Y:S01]  /*e5f0*/  LDL R0, [R1+0x4] ;  /* 0x0000040001007983 */ /* 0x000ea20000100800 */
[----:B------:R-:W-:Y:S03]  /*e600*/  IMAD R4, R218, -0x30, RZ ;  /* 0xffffffd0da047824 */ /* 0x000fe600078e02ff */
[----:B------:R-:W-:Y:S01]  /*e610*/  ISETP.NE.AND P0, PT, R2, c[0x0][0x2c4], PT ;  /* 0x0000b10002007a0c */ /* 0x000fe20003f05270 */
[----:B------:R-:W0:Y:S01]  /*e620*/  LDGDEPBAR ;  /* 0x00000000000079af */ /* 0x000e220000000000 */
[----:B------:R-:W-:Y:S02]  /*e630*/  IMAD.IADD R155, R4, 0x1, -R232 ;  /* 0x00000001049b7824 */ /* 0x000fe400078e0ae8 */
[----:B--2---:R-:W-:Y:S05]  /*e640*/  IMAD R0, R0, 0x80, R239 ;  /* 0x0000008000007824 */ /* 0x004fea00078e02ef */
[----:B------:R-:W-:Y:S02]  /*e650*/  IADD3 R6, R237, R0, R238 ;  /* 0x00000000ed067210 */ /* 0x000fe40007ffe0ee */
[----:B------:R-:W-:Y:S03]  /*e660*/  IADD3 R0, -R232, 0x1, R4 ;  /* 0x00000001e8007810 */ /* 0x000fe60007ffe104 */
[----:B------:R-:W-:Y:S01]  /*e670*/  @P0 IMAD.HI.U32 R2, R6, c[0x0][0x2c8], RZ ;  /* 0x0000b20006020a27 */ /* 0x000fe200078e00ff */
[----:B------:R-:W-:Y:S04]  /*e680*/  IADD3 R0, -R231, R0, R5 ;  /* 0x00000000e7007210 */ /* 0x000fe80007ffe105 */
[----:B------:R-:W-:Y:S01]  /*e690*/  @P0 SHF.R.U32.HI R6, RZ, c[0x0][0x2cc], R2 ;  /* 0x0000b300ff060a19 */ /* 0x000fe20000011602 */
[----:B------:R-:W-:Y:S01]  /*e6a0*/  IMAD.IADD R153, R3, 0x1, R0 ;  /* 0x0000000103997824 */ /* 0x000fe200078e0200 */
[----:B------:R-:W-:Y:S01]  /*e6b0*/  IADD3 R154, R0, c[0x0][0x328], RZ ;  /* 0x0000ca00009a7a10 */ /* 0x000fe20007ffe0ff */
[----:B------:R-:W-:-:S05]  /*e6c0*/  BRA.DIV ~URZ, `(.L_x_1234) ;  /* 0x0000ce827f007947 */ /* 0x000fca000b800000 */
[----:B------:R1:W2:Y:S02]  /*e6d0*/  SHFL.IDX PT, R3, R6, RZ, 0x1c1f ;  /* 0x001c1fff06037589 */ /* 0x0002a400000e0000 */
.L_x_1334:
[----:B--2---:R-:W-:Y:S01]  /*e6e0*/  IADD3 R2, R154, R3, RZ ;  /* 0x000000039a027210 */ /* 0x004fe20007ffe0ff */
[----:B------:R-:W-:Y:S05]  /*e6f0*/  IMAD.MOV.U32 R0, RZ, RZ, 0x1 ;  /* 0x00000001ff007424 */ /* 0x000fea00078e00ff */
[----:B------:R-:W-:Y:S01]  /*e700*/  ISETP.LE.AND P0, PT, R0, c[0x0][0x32c], PT ;  /* 0x0000cb0000007a0c */ /* 0x000fe20003f03270 */
[----:B------:R-:W-:Y:S11]  /*e710*/  IMAD.IADD R0, R153, 0x1, R3 ;  /* 0x0000000199007824 */ /* 0x000ff600078e0203 */
[----:B------:R-:W-:Y:S01]  /*e720*/  @!UPT UIADD3 URZ, URZ, URZ, URZ ;  /* 0x0000003f3f3ff290 */ /* 0x000fe2000fffe03f */
[----:B------:R-:W-:-:S05]  /*e730*/  @!P0 BRA `(.L_x_1235) ;  /* 0x0000017000008947 */ /* 0x000fca0003800000 */
[----:B------:R-:W-:Y:S01]  /*e740*/  IADD3 R3, -R231, R5, R3 ;  /* 0x00000005e7037210 */ /* 0x000fe20007ffe103 */
[----:B------:R-:W-:Y:S03]  /*e750*/  BSSY B0, `(.L_x_1236) ;  /* 0x0000011000007945 */ /* 0x000fe60003800000 */
        /* <DEDUP_REMOVED lines=11> */
.L_x_1237:
[----:B------:R-:W-:Y:S04]  /*e810*/  MOV R164, 0x1 ;  /* 0x0000000100a47802 */ /* 0x000fe80000000f00 */
[----:B------:R-:W-:Y:S11]  /*e820*/  ISETP.NE.AND P0, PT, R164, c[0x0][0x32c], PT ;  /* 0x0000cb00a4007a0c */ /* 0x000ff60003f05270 */
[----:B------:R-:W-:Y:S02]  /*e830*/  @!UPT UIADD3 URZ, URZ, URZ, URZ ;  /* 0x0000003f3f3ff290 */ /* 0x000fe4000fffe03f */
[----:B------:R-:W-:Y:S05]  /*e840*/  @P0 IMAD.HI.U32 R164, R3, c[0x0][0x330], RZ ;  /* 0x0000cc0003a40a27 */ /* 0x000fea00078e00ff */
[----:B------:R-:W-:Y:S02]  /*e850*/  @P0 SHF.R.U32.HI R3, RZ, c[0x0][0x334], R164 ;  /* 0x0000cd00ff030a19 */ /* 0x000fe400000116a4 */
.L_x_1238:
[----:B------:R-:W-:Y:S05]  /*e860*/  BSYNC B0 ;  /* 0x0000000000007941 */ /* 0x000fea0003800000 */
.L_x_1236:
[----:B------:R-:W-:Y:S05]  /*e870*/  IMAD R3, R3, c[0x0][0x32c], R155 ;  /* 0x0000cb0003037a24 */ /* 0x000fea00078e029b */
[----:B------:R-:W-:Y:S02]  /*e880*/  IADD3 R164, R3, c[0x0][0x32c], RZ ;  /* 0x0000cb0003a47a10 */ /* 0x000fe40007ffe0ff */
[----:B------:R-:W-:Y:S02]  /*e890*/  IMNMX R0, R0, R3, !PT ;  /* 0x0000000300007217 */ /* 0x000fe40007800200 */
[----:B------:R-:W-:Y:S02]  /*e8a0*/  IMNMX R2, R2, R164, PT ;  /* 0x000000a402027217 */ /* 0x000fe40003800200 */
.L_x_1235:
[C---:B------:R-:W-:Y:S02]  /*e8b0*/  ISETP.GE.AND P0, PT, R4.reuse, 0x2, PT ;  /* 0x000000020400780c */ /* 0x040fe40003f06270 */
[----:B------:R-:W-:Y:S02]  /*e8c0*/  ISETP.GE.AND P1, PT, R4, 0x9, PT ;  /* 0x000000090400780c */ /* 0x000fe40003f26270 */
[----:B------:R-:W-:Y:S02]  /*e8d0*/  LOP3.LUT R208, R208, 0xffffffef, RZ, 0xc0, !PT ;  /* 0xffffffefd0d07812 */ /* 0x000fe400078ec0ff */
[C---:B------:R-:W-:Y:S02]  /*e8e0*/  ISETP.GE.AND P6, PT, R4.reuse, 0x19, PT ;  /* 0x000000190400780c */ /* 0x040fe40003fc6270 */
[C---:B------:R-:W-:Y:S02]  /*e8f0*/  ISETP.GE.AND P5, PT, R4.reuse, 0x1a, PT ;  /* 0x0000001a0400780c */ /* 0x040fe40003fa6270 */
[C---:B------:R-:W-:Y:S02]  /*e900*/  ISETP.GE.AND P4, PT, R4.reuse, 0x21, PT ;  /* 0x000000210400780c */ /* 0x040fe40003f86270 */
[----:B------:R-:W-:Y:S02]  /*e910*/  ISETP.GE.AND P3, PT, R4, 0x22, PT ;  /* 0x000000220400780c */ /* 0x000fe40003f66270 */
[----:B------:R-:W-:Y:S02]  /*e920*/  @P0 LOP3.LUT R208, R208, 0x10, RZ, 0xfc, !PT ;  /* 0x00000010d0d00812 */ /* 0x000fe400078efcff */
[----:B------:R-:W-:Y:S02]  /*e930*/  ISETP.GT.AND P0, PT, R0, 0x1, !P0 ;  /* 0x000000010000780c */ /* 0x000fe40004704270 */
[----:B------:R-:W-:Y:S02]  /*e940*/  LOP3.LUT R208, R208, 0xfffffff7, RZ, 0xc0, !PT ;  /* 0xfffffff7d0d07812 */ /* 0x000fe400078ec0ff */
[----:B------:R-:W-:Y:S02]  /*e950*/  ISETP.LT.OR P0, PT, R2, 0x2, P0 ;  /* 0x000000020200780c */ /* 0x000fe40000701670 */
[----:B------:R-:W-:Y:S02]  /*e960*/  @P1 LOP3.LUT R208, R208, 0x8, RZ, 0xfc, !PT ;  /* 0x00000008d0d01812 */ /* 0x000fe400078efcff */
[----:B------:R-:W-:Y:S02]  /*e970*/  FSEL R164, R9, -INF , !P0 ;  /* 0xff80000009a47808 */ /* 0x000fe40004000000 */
[----:B------:R-:W-:Y:S02]  /*e980*/  ISETP.GT.AND P0, PT, R0, 0x8, !P1 ;  /* 0x000000080000780c */ /* 0x000fe40004f04270 */
[----:B------:R-:W-:Y:S02]  /*e990*/  ISETP.GE.AND P1, PT, R4, 0xa, PT ;  /* 0x0000000a0400780c */ /* 0x000fe40003f26270 */
[----:B------:R-:W-:Y:S02]  /*e9a0*/  ISETP.LT.OR P0, PT, R2, 0x9, P0 ;  /* 0x000000090200780c */ /* 0x000fe40000701670 */
[----:B------:R-:W-:Y:S02]  /*e9b0*/  LOP3.LUT R208, R208, 0xfffffffb, RZ, 0xc0, !PT ;  /* 0xfffffffbd0d07812 */ /* 0x000fe400078ec0ff */
[----:B------:R-:W-:Y:S02]  /*e9c0*/  FSEL R12, R12, -INF , !P0 ;  /* 0xff8000000c0c7808 */ /* 0x000fe40004000000 */
[----:B------:R-:W-:Y:S02]  /*e9d0*/  ISETP.GT.AND P0, PT, R0, 0x9, !P1 ;  /* 0x000000090000780c */ /* 0x000fe40004f04270 */
[----:B------:R-:W-:Y:S02]  /*e9e0*/  ISETP.GE.AND P2, PT, R4, 0x29, PT ;  /* 0x000000290400780c */ /* 0x000fe40003f46270 */
[----:B------:R-:W-:Y:S02]  /*e9f0*/  ISETP.LT.OR P0, PT, R2, 0xa, P0 ;  /* 0x0000000a0200780c */ /* 0x000fe40000701670 */
[----:B------:R-:W-:Y:S02]  /*ea00*/  @P1 LOP3.LUT R208, R208, 0x4, RZ, 0xfc, !PT ;  /* 0x00000004d0d01812 */ /* 0x000fe400078efcff */
[----:B------:R-:W-:Y:S02]  /*ea10*/  ISETP.GE.AND P1, PT, R4, 0x11, PT ;  /* 0x000000110400780c */ /* 0x000fe40003f26270 */
[----:B------:R-:W-:Y:S02]  /*ea20*/  FSEL R13, R13, -INF , !P0 ;  /* 0xff8000000d0d7808 */ /* 0x000fe40004000000 */
[----:B------:R-:W-:Y:S02]  /*ea30*/  LOP3.LUT R208, R208, 0xfffffffd, RZ, 0xc0, !PT ;  /* 0xfffffffdd0d07812 */ /* 0x000fe400078ec0ff */
[----:B------:R-:W-:Y:S04]  /*ea40*/  ISETP.GT.AND P0, PT, R0, 0x10, !P1 ;  /* 0x000000100000780c */ /* 0x000fe80004f04270 */
[----:B------:R-:W-:Y:S03]  /*ea50*/  ISETP.LT.OR P0, PT, R2, 0x11, P0 ;  /* 0x000000110200780c */ /* 0x000fe60000701670 */
[----:B------:R-:W-:Y:S02]  /*ea60*/  @P1 LOP3.LUT R208, R208, 0x2, RZ, 0xfc, !PT ;  /* 0x00000002d0d01812 */ /* 0x000fe400078efcff */
[----:B------:R-:W-:Y:S02]  /*ea70*/  ISETP.GE.AND P1, PT, R4, 0x12, PT ;  /* 0x000000120400780c */ /* 0x000fe40003f26270 */
[----:B------:R-:W-:Y:S02]  /*ea80*/  FSEL R165, R16, -INF , !P0 ;  /* 0xff80000010a57808 */ /* 0x000fe40004000000 */
[----:B------:R-:W-:Y:S02]  /*ea90*/  ISETP.GT.AND P0, PT, R0, 0x11, !P1 ;  /* 0x000000110000780c */ /* 0x000fe40004f04270 */
[----:B------:R-:W-:Y:S02]  /*eaa0*/  LOP3.LUT R208, R208, 0xfffffffe, RZ, 0xc0, !PT ;  /* 0xfffffffed0d07812 */ /* 0x000fe400078ec0ff */
[----:B------:R-:W-:Y:S04]  /*eab0*/  ISETP.LT.OR P0, PT, R2, 0x12, P0 ;  /* 0x000000120200780c */ /* 0x000fe80000701670 */
[----:B------:R-:W-:Y:S02]  /*eac0*/  FSEL R166, R17, -INF , !P0 ;  /* 0xff80000011a67808 */ /* 0x000fe40004000000 */
[----:B------:R-:W-:Y:S02]  /*ead0*/  ISETP.GT.AND P0, PT, R0, 0x18, !P6 ;  /* 0x000000180000780c */ /* 0x000fe40007704270 */
[----:B------:R-:W-:Y:S02]  /*eae0*/  @P1 LOP3.LUT R208, R208, 0x1, RZ, 0xfc, !PT ;  /* 0x00000001d0d01812 */ /* 0x000fe400078efcff */
[----:B------:R-:W-:Y:S02]  /*eaf0*/  ISETP.LT.OR P0, PT, R2, 0x19, P0 ;  /* 0x000000190200780c */ /* 0x000fe40000701670 */
[----:B------:R-:W-:Y:S02]  /*eb00*/  ISETP.GE.AND P1, PT, R4, 0x1, PT ;  /* 0x000000010400780c */ /* 0x000fe40003f26270 */
[----:B------:R-:W-:Y:S02]  /*eb10*/  FSEL R170, R20, -INF , !P0 ;  /* 0xff80000014aa7808 */ /* 0x000fe40004000000 */
[----:B------:R-:W-:Y:S02]  /*eb20*/  ISETP.GT.AND P0, PT, R0, 0x19, !P5 ;  /* 0x000000190000780c */ /* 0x000fe40006f04270 */
[----:B------:R-:W-:Y:S02]  /*eb30*/  LOP3.LUT R208, R208, 0xffffffdf, RZ, 0xc0, !PT ;  /* 0xffffffdfd0d07812 */ /* 0x000fe400078ec0ff */
[----:B------:R-:W-:Y:S04]  /*eb40*/  ISETP.LT.OR P0, PT, R2, 0x1a, P0 ;  /* 0x0000001a0200780c */ /* 0x000fe80000701670 */
[----:B------:R-:W-:Y:S02]  /*eb50*/  FSEL R172, R21, -INF , !P0 ;  /* 0xff80000015ac7808 */ /* 0x000fe40004000000 */
[----:B------:R-:W-:Y:S04]  /*eb60*/  ISETP.GT.AND P0, PT, R0, 0x20, !P4 ;  /* 0x000000200000780c */ /* 0x000fe80006704270 */
        /* <DEDUP_REMOVED lines=8> */
[----:B------:R-:W-:Y:S04]  /*ebf0*/  ISETP.GT.AND P0, PT, R0, RZ, !P1 ;  /* 0x000000ff0000720c */ /* 0x000fe80004f04270 */
[----:B------:R-:W-:Y:S04]  /*ec00*/  ISETP.LT.OR P0, PT, R2, 0x1, P0 ;  /* 0x000000010200780c */ /* 0x000fe80000701670 */
[----:B------:R-:W-:Y:S02]  /*ec10*/  FSEL R9, R8, -INF , !P0 ;  /* 0xff80000008097808 */ /* 0x000fe40004000000 */
[----:B------:R-:W-:Y:S11]  /*ec20*/  ISETP.GE.AND P0, PT, R4, 0x2a, PT ;  /* 0x0000002a0400780c */ /* 0x000ff60003f06270 */
[----:B------:R-:W-:Y:S02]  /*ec30*/  @!UPT UIADD3 URZ, URZ, URZ, URZ ;  /* 0x0000003f3f3ff290 */ /* 0x000fe4000fffe03f */
[----:B------:R-:W-:Y:S02]  /*ec40*/  @P0 LOP3.LUT R208, R208, 0x20, RZ, 0xfc, !PT ;  /* 0x00000020d0d00812 */ /* 0x000fe400078efcff */
[----:B------:R-:W-:Y:S04]  /*ec50*/  ISETP.GT.AND P0, PT, R0, 0x29, !P0 ;  /* 0x000000290000780c */ /* 0x000fe80004704270 */
[----:B------:R-:W-:Y:S04]  /*ec60*/  ISETP.LT.OR P0, PT, R2, 0x2a, P0 ;  /* 0x0000002a0200780c */ /* 0x000fe80000701670 */
[----:B------:R-:W-:Y:S01]  /*ec70*/  FSEL R182, R29, -INF , !P0 ;  /* 0xff8000001db67808 */ /* 0x000fe20004000000 */
[----:B------:R-:W-:-:S06]  /*ec80*/  BRA.DIV ~URZ, `(.L_x_1239) ;  /* 0x0000c9427f007947 */ /* 0x000fcc000b800000 */
[----:B------:R2:W3:Y:S02]  /*ec90*/  SHFL.IDX PT, R3, R6, 0x1, 0x1c1f ;  /* 0x003c1f0006037f89 */ /* 0x0004e400000e0000 */
.L_x_1335:
[----:B---3--:R-:W-:Y:S01]  /*eca0*/  IADD3 R2, R154, R3, RZ ;  /* 0x000000039a027210 */ /* 0x008fe20007ffe0ff */
        /* <DEDUP_REMOVED lines=18> */
.L_x_1242:
[----:B------:R-:W-:Y:S04]  /*edd0*/  MOV R4, 0x1 ;  /* 0x0000000100047802 */ /* 0x000fe80000000f00 */
[----:B------:R-:W-:Y:S11]  /*ede0*/  ISETP.NE.AND P0, PT, R4, c[0x0][0x32c], PT ;  /* 0x0000cb0004007a0c */ /* 0x000ff60003f05270 */
[----:B------:R-:W-:Y:S02]  /*edf0*/  @!UPT UIADD3 URZ, URZ, URZ, URZ ;  /* 0x0000003f3f3ff290 */ /* 0x000fe4000fffe03f */
[----:B------:R-:W-:Y:S05]  /*ee00*/  @P0 IMAD.HI.U32 R4, R3, c[0x0][0x330], RZ ;  /* 0x0000cc0003040a27 */ /* 0x000fea00078e00ff */
[----:B------:R-:W-:Y:S02]  /*ee10*/  @P0 SHF.R.U32.HI R3, RZ, c[0x0][0x334], R4 ;  /* 0x0000cd00ff030a19 */ /* 0x000fe40000011604 */
.L_x_1243:
[----:B------:R-:W-:Y:S05]  /*ee20*/  BSYNC B0 ;  /* 0x0000000000007941 */ /* 0x000fea0003800000 */
.L_x_1241:
[----:B------:R-:W-:Y:S05]  /*ee30*/  IMAD R3, R3, c[0x0][0x32c], R155 ;  /* 0x0000cb0003037a24 */ /* 0x000fea00078e029b */
[----:B------:R-:W-:Y:S02]  /*ee40*/  IADD3 R4, R3, c[0x0][0x32c], RZ ;  /* 0x0000cb0003047a10 */ /* 0x000fe40007ffe0ff */
[----:B------:R-:W-:Y:S02]  /*ee50*/  IMNMX R0, R0, R3, !PT ;  /* 0x0000000300007217 */ /* 0x000fe40007800200 */
[----:B------:R-:W-:Y:S02]  /*ee60*/  IMNMX R2, R2, R4, PT ;  /* 0x0000000402027217 */ /* 0x000fe40003800200 */
.L_x_1240:
[----:B------:R-:W-:Y:S02]  /*ee70*/  ISETP.GT.AND P0, PT, R0, RZ, !P1 ;  /* 0x000000ff0000720c */ /* 0x000fe40004f04270 */
[----:B------:R-:W-:Y:S02]  /*ee80*/  LOP3.LUT P1, RZ, R208, 0x1, RZ, 0xc0, !PT ;  /* 0x00000001d0ff7812 */ /* 0x000fe4000782c0ff */
[----:B------:R-:W-:Y:S02]  /*ee90*/  ISETP.LT.OR P0, PT, R2, 0x1, P0 ;  /* 0x000000010200780c */ /* 0x000fe40000701670 */
[----:B------:R-:W-:Y:S02]  /*eea0*/  FMNMX.FTZ R4, R9, R152, !PT ;  /* 0x0000009809047209 */ /* 0x000fe40007810000 */
[----:B------:R-:W-:Y:S02]  /*eeb0*/  FSEL R10, R10, -INF , !P0 ;  /* 0xff8000000a0a7808 */ /* 0x000fe40004000000 */
[----:B------:R-:W-:Y:S02]  /*eec0*/  LOP3.LUT P0, RZ, R208, 0x10, RZ, 0xc0, !PT ;  /* 0x00000010d0ff7812 */ /* 0x000fe4000780c0ff */
[----:B------:R-:W-:Y:S02]  /*eed0*/  FMNMX.FTZ R8, R10, R7, !PT ;  /* 0x000000070a087209 */ /* 0x000fe40007810000 */
[----:B------:R-:W-:Y:S02]  /*eee0*/  ISETP.GT.AND P0, PT, R0, 0x1, !P0 ;  /* 0x000000010000780c */ /* 0x000fe40004704270 */
[----:B------:R-:W-:Y:S02]  /*eef0*/  FMNMX.FTZ R4, R164, R4, !PT ;  /* 0x00000004a4047209 */ /* 0x000fe40007810000 */
        /* <DEDUP_REMOVED lines=24> */
[----:B------:R-:W-:Y:S02]  /*f080*/  ISETP.GT.AND P0, PT, R0, 0x11, !P1 ;  /* 0x000000110000780c */ /* 0x000fe40004f04270 */
[----:B------:R-:W-:Y:S02]  /*f090*/  FMNMX.FTZ R8, R167, R8, !PT ;  /* 0x00000008a7087209 */ /* 0x000fe40007810000 */
[----:B------:R-:W-:Y:S02]  /*f0a0*/  ISETP.LT.OR P0, PT, R2, 0x12, P0 ;  /* 0x000000120200780c */ /* 0x000fe40000701670 */
[----:B------:R-:W-:Y:S02]  /*f0b0*/  LOP3.LUT P1, RZ, R208, 0x20, RZ, 0xc0, !PT ;  /* 0x00000020d0ff7812 */ /* 0x000fe4000782c0ff */
[----:B------:R-:W-:Y:S02]  /*f0c0*/  FSEL R171, R19, -INF , !P0 ;  /* 0xff80000013ab7808 */ /* 0x000fe40004000000 */
        /* <DEDUP_REMOVED lines=17> */
[----:B------:R-:W-:Y:S04]  /*f1e0*/  ISETP.LT.OR P0, PT, R2, 0x22, P0 ;  /* 0x000000220200780c */ /* 0x000fe80000701670 */
        /* <DEDUP_REMOVED lines=8> */
[----:B------:R-:W-:Y:S04]  /*f270*/  FSEL R181, R31, -INF , !P0 ;  /* 0xff8000001fb57808 */ /* 0x000fe80004000000 */
[----:B------:R-:W-:Y:S01]  /*f280*/  FMNMX.FTZ R8, R181, R8, !PT ;  /* 0x00000008b5087209 */ /* 0x000fe20007810000 */
[----:B------:R-:W-:-:S05]  /*f290*/  BRA.DIV ~URZ, `(.L_x_1244) ;  /* 0x0000c3b27f007947 */ /* 0x000fca000b800000 */
[----:B------:R3:W4:Y:S02]  /*f2a0*/  SHFL.BFLY PT, R0, R4, 0x2, 0x1f ;  /* 0x0c401f0004007f89 */ /* 0x00072400000e0000 */
.L_x_1336:
[----:B-12-4-:R-:W-:Y:S01]  /*f2b0*/  FMNMX.FTZ R6, R4, R0, !PT ;  /* 0x0000000004067209 */ /* 0x016fe20007810000 */
[----:B------:R-:W-:-:S05]  /*f2c0*/  BRA.DIV ~URZ, `(.L_x_1245) ;  /* 0x0000c3c27f007947 */ /* 0x000fca000b800000 */
[----:B---3--:R-:W-:Y:S04]  /*f2d0*/  SHFL.BFLY PT, R4, R8, 0x2, 0x1f ;  /* 0x0c401f0008047f89 */ /* 0x008fe800000e0000 */
[----:B------:R-:W1:Y:S02]  /*f2e0*/  SHFL.BFLY PT, R2, R6, 0x1, 0x1f ;  /* 0x0c201f0006027f89 */ /* 0x000e6400000e0000 */
[----:B-1----:R-:W-:Y:S02]  /*f2f0*/  FMNMX.FTZ R6, R6, R2, !PT ;  /* 0x0000000206067209 */ /* 0x002fe40007810000 */
[----:B------:R-:W-:Y:S05]  /*f300*/  FMNMX.FTZ R4, R8, R4, !PT ;  /* 0x0000000408047209 */ /* 0x000fea0007810000 */
[----:B------:R1:W2:Y:S02]  /*f310*/  SHFL.BFLY PT, R0, R4, 0x1, 0x1f ;  /* 0x0c201f0004007f89 */ /* 0x0002a400000e0000 */
.L_x_1337:
[C---:B------:R-:W-:Y:S01]  /*f320*/  FSETP.NEU.FTZ.AND P0, PT, R6.reuse, -INF , PT ;  /* 0xff8000000600780b */ /* 0x040fe20003f1d000 */
[----:B------:R-:W-:Y:S01]  /*f330*/  FMUL.FTZ R168, R6, c[0x0][0x2d0] ;  /* 0x0000b40006a87a20 */ /* 0x000fe20000410000 */
[----:B-12---:R-:W-:Y:S01]  /*f340*/  FMNMX.FTZ R4, R0, R4, !PT ;  /* 0x0000000400047209 */ /* 0x006fe20007810000 */
[----:B------:R-:W-:Y:S01]  /*f350*/  WARPSYNC 0xffffffff ;  /* 0xffffffff00007948 */ /* 0x000fe20003800000 */
[----:B------:R-:W-:Y:S01]  /*f360*/  FSEL R2, R6, RZ, P0 ;  /* 0x000000ff06027208 */ /* 0x000fe20000000000 */
[----:B------:R-:W1:Y:S01]  /*f370*/  LDSM.16.MT88.4 R16, [R197+0x4080] ;  /* 0x00408000c510783b */ /* 0x000e620000004200 */
[----:B------:R-:W-:Y:S01]  /*f380*/  FSEL R168, R168, RZ, P0 ;  /* 0x000000ffa8a87208 */ /* 0x000fe20000000000 */
[C---:B------:R-:W-:Y:S01]  /*f390*/  FMUL.FTZ R169, R4.reuse, c[0x0][0x2d0] ;  /* 0x0000b40004a97a20 */ /* 0x040fe20000410000 */
[----:B------:R-:W-:Y:S01]  /*f3a0*/  FSETP.NEU.FTZ.AND P0, PT, R4, -INF , PT ;  /* 0xff8000000400780b */ /* 0x000fe20003f1d000 */
[----:B------:R-:W-:Y:S02]  /*f3b0*/  FADD.FTZ R0, -R2, R152 ;  /* 0x0000009802007221 */ /* 0x000fe40000010100 */
[--C-:B------:R-:W-:Y:S01]  /*f3c0*/  FFMA.FTZ R164, R164, c[0x0][0x2d0], -R168.reuse ;  /* 0x0000b400a4a47a23 */ /* 0x100fe200000108a8 */
[----:B------:R-:W-:Y:S01]  /*f3d0*/  FSEL R3, R4, RZ, P0 ;  /* 0x000000ff04037208 */ /* 0x000fe20000000000 */
[----:B------:R-:W-:Y:S01]  /*f3e0*/  FMUL.FTZ R0, R0, c[0x0][0x2d0] ;  /* 0x0000b40000007a20 */ /* 0x000fe20000410000 */
[----:B------:R-:W-:Y:S01]  /*f3f0*/  FSEL R169, R169, RZ, P0 ;  /* 0x000000ffa9a97208 */ /* 0x000fe20000000000 */
[--C-:B------:R-:W-:Y:S01]  /*f400*/  FFMA.FTZ R9, R9, c[0x0][0x2d0], -R168.reuse ;  /* 0x0000b40009097a23 */ /* 0x100fe200000108a8 */
[----:B------:R-:W-:Y:S01]  /*f410*/  MUFU.EX2 R227, R164 ;  /* 0x000000a400e37308 */ /* 0x000fe20000000800 */
[--C-:B------:R-:W-:Y:S01]  /*f420*/  FFMA.FTZ R12, R12, c[0x0][0x2d0], -R168.reuse ;  /* 0x0000b4000c0c7a23 */ /* 0x100fe200000108a8 */
[----:B------:R-:W2:Y:S01]  /*f430*/  LDSM.16.MT88.4 R24, [R198+0x4080] ;  /* 0x00408000c618783b */ /* 0x000ea20000004200 */
[--C-:B------:R-:W-:Y:S01]  /*f440*/  FFMA.FTZ R10, R10, c[0x0][0x2d0], -R169.reuse ;  /* 0x0000b4000a0a7a23 */ /* 0x100fe200000108a9 */
[----:B------:R-:W-:Y:S01]  /*f450*/  ISETP.GT.AND P0, PT, R218, R235, PT ;  /* 0x000000ebda00720c */ /* 0x000fe20003f04270 */
[--C-:B------:R-:W-:Y:S02]  /*f460*/  FFMA.FTZ R11, R11, c[0x0][0x2d0], -R169.reuse ;  /* 0x0000b4000b0b7a23 */ /* 0x100fe400000108a9 */
[--C-:B------:R-:W-:Y:S02]  /*f470*/  FFMA.FTZ R14, R14, c[0x0][0x2d0], -R169.reuse ;  /* 0x0000b4000e0e7a23 */ /* 0x100fe400000108a9 */
[----:B------:R-:W-:Y:S01]  /*f480*/  FFMA.FTZ R15, R15, c[0x0][0x2d0], -R169 ;  /* 0x0000b4000f0f7a23 */ /* 0x000fe200000108a9 */
[----:B------:R3:W-:Y:S01]  /*f490*/  MUFU.EX2 R2, R0 ;  /* 0x0000000000027308 */ /* 0x0007e20000000800 */
[--C-:B------:R-:W-:Y:S09]  /*f4a0*/  FFMA.FTZ R13, R13, c[0x0][0x2d0], -R168.reuse ;  /* 0x0000b4000d0d7a23 */ /* 0x100ff200000108a8 */
[----:B------:R-:W4:Y:S10]  /*f4b0*/  MUFU.EX2 R228, R9 ;  /* 0x0000000900e47308 */ /* 0x000f340000000800 */
[----:B------:R-:W-:Y:S01]  /*f4c0*/  MUFU.EX2 R226, R12 ;  /* 0x0000000c00e27308 */ /* 0x000fe20000000800 */
[----:B---3--:R-:W-:Y:S02]  /*f4d0*/  FADD.FTZ R0, -R3, R7 ;  /* 0x0000000703007221 */ /* 0x008fe40000010100 */
[--C-:B------:R-:W-:Y:S02]  /*f4e0*/  FFMA.FTZ R3, R165, c[0x0][0x2d0], -R168.reuse ;  /* 0x0000b400a5037a23 */ /* 0x100fe400000108a8 */
[----:B------:R-:W-:Y:S05]  /*f4f0*/  FMUL.FTZ R0, R0, c[0x0][0x2d0] ;  /* 0x0000b40000007a20 */ /* 0x000fea0000410000 */
[----:B------:R-:W3:Y:S10]  /*f500*/  MUFU.EX2 R225, R13 ;  /* 0x0000000d00e17308 */ /* 0x000ef40000000800 */
[----:B------:R-:W-:Y:S10]  /*f510*/  MUFU.EX2 R224, R10 ;  /* 0x0000000a00e07308 */ /* 0x000ff40000000800 */
[----:B------:R-:W5:Y:S10]  /*f520*/  MUFU.EX2 R223, R11 ;  /* 0x0000000b00df7308 */ /* 0x000f740000000800 */
[----:B------:R-:W-:Y:S10]  /*f530*/  MUFU.EX2 R222, R14 ;  /* 0x0000000e00de7308 */ /* 0x000ff40000000800 */
[----:B------:R-:W-:Y:S10]  /*f540*/  MUFU.EX2 R217, R15 ;  /* 0x0000000f00d97308 */ /* 0x000ff40000000800 */
[----:B------:R-:W1:Y:S10]  /*f550*/  MUFU.EX2 R0, R0 ;  /* 0x0000000000007308 */ /* 0x000e740000000800 */
[----:B------:R1:W-:Y:S02]  /*f560*/  MUFU.EX2 R195, R3 ;  /* 0x0000000300c37308 */ /* 0x0003e40000000800 */
[--C-:B-1----:R-:W-:Y:S01]  /*f570*/  FFMA.FTZ R3, R166, c[0x0][0x2d0], -R168.reuse ;  /* 0x0000b400a6037a23 */ /* 0x102fe200000108a8 */
[----:B----4-:R-:W-:Y:S01]  /*f580*/  F2FP.BF16.PACK_AB R152, R227, R228 ;  /* 0x000000e4e398723e */ /* 0x010fe200000010ff */
[C---:B------:R-:W-:Y:S01]  /*f590*/  FMUL.FTZ R8, R2.reuse, R156 ;  /* 0x0000009c02087220 */ /* 0x040fe20000410000 */
[----:B---3--:R-:W-:Y:S01]  /*f5a0*/  F2FP.BF16.PACK_AB R154, R225, R226 ;  /* 0x000000e2e19a723e */ /* 0x008fe200000010ff */
[----:B------:R-:W-:Y:S01]  /*f5b0*/  FMUL.FTZ R9, R2, R157 ;  /* 0x0000009d02097220 */ /* 0x000fe20000410000 */
[----:B-----5:R-:W-:Y:S01]  /*f5c0*/  F2FP.BF16.PACK_AB R153, R223, R224 ;  /* 0x000000e0df99723e */ /* 0x020fe200000010ff */
[C---:B------:R-:W-:Y:S01]  /*f5d0*/  FMUL.FTZ R10, R0.reuse, R158 ;  /* 0x0000009e000a7220 */ /* 0x040fe20000410000 */
[----:B------:R-:W-:Y:S01]  /*f5e0*/  F2FP.BF16.PACK_AB R155, R217, R222 ;  /* 0x000000ded99b723e */ /* 0x000fe200000010ff */
[----:B------:R-:W-:Y:S01]  /*f5f0*/  FMUL.FTZ R11, R0, R159 ;  /* 0x0000009f000b7220 */ /* 0x000fe20000410000 */
[----:B------:R1:W3:Y:S01]  /*f600*/  MUFU.EX2 R194, R3 ;  /* 0x0000000300c27308 */ /* 0x0002e20000000800 */
[----:B------:R-:W4:Y:S01]  /*f610*/  LDSM.16.MT88.4 R156, [R200+0x4080] ;  /* 0x00408000c89c783b */ /* 0x000f220000004200 */
[C---:B------:R-:W-:Y:S02]  /*f620*/  FMUL.FTZ R12, R2.reuse, R160 ;  /* 0x000000a0020c7220 */ /* 0x040fe40000410000 */
[----:B------:R-:W-:Y:S02]  /*f630*/  FMUL.FTZ R13, R2, R161 ;  /* 0x000000a1020d7220 */ /* 0x000fe40000410000 */
[C---:B------:R-:W-:Y:S05]  /*f640*/  HMMA.16816.F32.BF16 R8, R152.reuse, R16, R8 ;  /* 0x000000109808723c */ /* 0x040fea0000041808 */
[C---:B------:R-:W-:Y:S02]  /*f650*/  FMUL.FTZ R14, R0.reuse, R162 ;  /* 0x000000a2000e7220 */ /* 0x040fe40000410000 */
[----:B------:R-:W-:Y:S02]  /*f660*/  FMUL.FTZ R15, R0, R163 ;  /* 0x000000a3000f7220 */ /* 0x000fe40000410000 */
[----:B------:R-:W-:Y:S03]  /*f670*/  LDSM.16.MT88.4 R160, [R197+0x7880] ;  /* 0x00788000c5a0783b */ /* 0x000fe60000004200 */
[C---:B------:R-:W-:Y:S02]  /*f680*/  FMUL.FTZ R16, R2.reuse, R136 ;  /* 0x0000008802107220 */ /* 0x040fe40000410000 */
[C---:B------:R-:W-:Y:S03]  /*f690*/  HMMA.16816.F32.BF16 R12, R152.reuse, R18, R12 ;  /* 0x00000012980c723c */ /* 0x040fe6000004180c */
[C---:B------:R-:W-:Y:S02]  /*f6a0*/  FMUL.FTZ R17, R2.reuse, R137 ;  /* 0x0000008902117220 */ /* 0x040fe40000410000 */
[----:B------:R-:W-:Y:S02]  /*f6b0*/  FMUL.FTZ R20, R2, R140 ;  /* 0x0000008c02147220 */ /* 0x000fe40000410000 */
[C---:B------:R-:W-:Y:S02]  /*f6c0*/  FMUL.FTZ R18, R0.reuse, R138 ;  /* 0x0000008a00127220 */ /* 0x040fe40000410000 */
[----:B------:R-:W-:Y:S02]  /*f6d0*/  FMUL.FTZ R19, R0, R139 ;  /* 0x0000008b00137220 */ /* 0x000fe40000410000 */
[----:B------:R-:W5:Y:S01]  /*f6e0*/  LDSM.16.MT88.4 R136, [R199+0x4080] ;  /* 0x00408000c788783b */ /* 0x000f620000004200 */
[----:B------:R-:W-:Y:S02]  /*f6f0*/  FMUL.FTZ R21, R2, R141 ;  /* 0x0000008d02157220 */ /* 0x000fe40000410000 */
[C---:B------:R-:W-:Y:S02]  /*f700*/  FMUL.FTZ R22, R0.reuse, R142 ;  /* 0x0000008e00167220 */ /* 0x040fe40000410000 */
[C---:B--2---:R-:W-:Y:S03]  /*f710*/  HMMA.16816.F32.BF16 R16, R152.reuse, R24, R16 ;  /* 0x000000189810723c */ /* 0x044fe60000041810 */
[----:B------:R-:W-:Y:S02]  /*f720*/  FMUL.FTZ R23, R0, R143 ;  /* 0x0000008f00177220 */ /* 0x000fe40000410000 */
[----:B------:R-:W2:Y:S01]  /*f730*/  LDSM.16.MT88.4 R140, [R197+0x5880] ;  /* 0x00588000c58c783b */ /* 0x000ea20000004200 */
[C---:B------:R-:W-:Y:S02]  /*f740*/  FMUL.FTZ R28, R2.reuse, R148 ;  /* 0x00000094021c7220 */ /* 0x040fe40000410000 */
[C---:B------:R-:W-:Y:S02]  /*f750*/  FMUL.FTZ R24, R2.reuse, R144 ;  /* 0x0000009002187220 */ /* 0x040fe40000410000 */
[C---:B------:R-:W-:Y:S03]  /*f760*/  HMMA.16816.F32.BF16 R20, R152.reuse, R26, R20 ;  /* 0x0000001a9814723c */ /* 0x040fe60000041814 */
[C---:B------:R-:W-:Y:S02]  /*f770*/  FMUL.FTZ R25, R2.reuse, R145 ;  /* 0x0000009102197220 */ /* 0x040fe40000410000 */
[----:B------:R-:W-:Y:S02]  /*f780*/  FMUL.FTZ R29, R2, R149 ;  /* 0x00000095021d7220 */ /* 0x000fe40000410000 */
[C---:B------:R-:W-:Y:S02]  /*f790*/  FMUL.FTZ R26, R0.reuse, R146 ;  /* 0x00000092001a7220 */ /* 0x040fe40000410000 */
[C---:B------:R-:W-:Y:S02]  /*f7a0*/  FMUL.FTZ R27, R0.reuse, R147 ;  /* 0x00000093001b7220 */ /* 0x040fe40000410000 */
[----:B------:R-:W2:Y:S01]  /*f7b0*/  LDSM.16.MT88.4 R144, [R198+0x5880] ;  /* 0x00588000c690783b */ /* 0x000ea20000004200 */
[C---:B------:R-:W-:Y:S02]  /*f7c0*/  FMUL.FTZ R30, R0.reuse, R150 ;  /* 0x00000096001e7220 */ /* 0x040fe40000410000 */
[----:B------:R-:W-:Y:S02]  /*f7d0*/  FMUL.FTZ R31, R0, R151 ;  /* 0x00000097001f7220 */ /* 0x000fe40000410000 */
[C---:B----4-:R-:W-:Y:S03]  /*f7e0*/  HMMA.16816.F32.BF16 R24, R152.reuse, R156, R24 ;  /* 0x0000009c9818723c */ /* 0x050fe60000041818 */
[----:B------:R-:W-:Y:S01]  /*f7f0*/  LDSM.16.MT88.4 R148, [R198+0x4880] ;  /* 0x00488000c694783b */ /* 0x000fe20000004200 */
[--C-:B-1----:R-:W-:Y:S02]  /*f800*/  FFMA.FTZ R3, R170, c[0x0][0x2d0], -R168.reuse ;  /* 0x0000b400aa037a23 */ /* 0x102fe400000108a8 */
[C---:B------:R-:W-:Y:S02]  /*f810*/  FMUL.FTZ R32, R2.reuse, R32 ;  /* 0x0000002002207220 */ /* 0x040fe40000410000 */
[C---:B------:R-:W-:Y:S01]  /*f820*/  HMMA.16816.F32.BF16 R28, R152.reuse, R158, R28 ;  /* 0x0000009e981c723c */ /* 0x040fe2000004181c */
[----:B------:R1:W-:Y:S02]  /*f830*/  MUFU.EX2 R193, R3 ;  /* 0x0000000300c17308 */ /* 0x0003e40000000800 */
[----:B------:R-:W-:Y:S01]  /*f840*/  LDSM.16.MT88.4 R156, [R199+0x4880] ;  /* 0x00488000c79c783b */ /* 0x000fe20000004200 */
[----:B------:R-:W-:Y:S02]  /*f850*/  FMUL.FTZ R33, R2, R33 ;  /* 0x0000002102217220 */ /* 0x000fe40000410000 */
[C---:B------:R-:W-:Y:S02]  /*f860*/  FMUL.FTZ R34, R0.reuse, R34 ;  /* 0x0000002200227220 */ /* 0x040fe40000410000 */
[----:B------:R-:W-:Y:S04]  /*f870*/  FMUL.FTZ R35, R0, R35 ;  /* 0x0000002300237220 */ /* 0x000fe80000410000 */
[C---:B------:R-:W-:Y:S02]  /*f880*/  FMUL.FTZ R36, R2.reuse, R36 ;  /* 0x0000002402247220 */ /* 0x040fe40000410000 */
[----:B------:R-:W-:Y:S01]  /*f890*/  FMUL.FTZ R37, R2, R37 ;  /* 0x0000002502257220 */ /* 0x000fe20000410000 */
[C---:B-----5:R-:W-:Y:S03]  /*f8a0*/  HMMA.16816.F32.BF16 R32, R152.reuse, R136, R32 ;  /* 0x000000889820723c */ /* 0x060fe60000041820 */
        /* <DEDUP_REMOVED lines=8> */
[--C-:B-1----:R-:W-:Y:S02]  /*f930*/  FFMA.FTZ R3, R172, c[0x0][0x2d0], -R168.reuse ;  /* 0x0000b400ac037a23 */ /* 0x102fe400000108a8 */
[C---:B------:R-:W-:Y:S02]  /*f940*/  FMUL.FTZ R44, R2.reuse, R44 ;  /* 0x0000002c022c7220 */ /* 0x040fe40000410000 */
[----:B------:R1:W-:Y:S01]  /*f950*/  MUFU.EX2 R192, R3 ;  /* 0x0000000300c07308 */ /* 0x0003e20000000800 */
[C---:B--2---:R-:W-:Y:S03]  /*f960*/  HMMA.16816.F32.BF16 R40, R152.reuse, R140, R40 ;  /* 0x0000008c9828723c */ /* 0x044fe60000041828 */
[----:B------:R-:W-:Y:S02]  /*f970*/  FMUL.FTZ R45, R2, R45 ;  /* 0x0000002d022d7220 */ /* 0x000fe40000410000 */
[C---:B------:R-:W-:Y:S02]  /*f980*/  FMUL.FTZ R46, R0.reuse, R46 ;  /* 0x0000002e002e7220 */ /* 0x040fe40000410000 */
[----:B------:R-:W-:Y:S02]  /*f990*/  FMUL.FTZ R47, R0, R47 ;  /* 0x0000002f002f7220 */ /* 0x000fe40000410000 */
[C---:B------:R-:W-:Y:S03]  /*f9a0*/  FMUL.FTZ R48, R2.reuse, R48 ;  /* 0x0000003002307220 */ /* 0x040fe60000410000 */
[----:B------:R-:W-:Y:S02]  /*f9b0*/  FMUL.FTZ R49, R2, R49 ;  /* 0x0000003102317220 */ /* 0x000fe40000410000 */
[C---:B------:R-:W-:Y:S01]  /*f9c0*/  HMMA.16816.F32.BF16 R44, R152.reuse, R142, R44 ;  /* 0x0000008e982c723c */ /* 0x040fe2000004182c */
[----:B------:R-:W2:Y:S02]  /*f9d0*/  LDSM.16.MT88.4 R140, [R199+0x5880] ;  /* 0x00588000c78c783b */ /* 0x000ea40000004200 */
[C---:B------:R-:W-:Y:S02]  /*f9e0*/  FMUL.FTZ R50, R0.reuse, R50 ;  /* 0x0000003200327220 */ /* 0x040fe40000410000 */
[----:B------:R-:W-:Y:S02]  /*f9f0*/  FMUL.FTZ R51, R0, R51 ;  /* 0x0000003300337220 */ /* 0x000fe40000410000 */
[C---:B------:R-:W-:Y:S02]  /*fa00*/  FMUL.FTZ R52, R2.reuse, R52 ;  /* 0x0000003402347220 */ /* 0x040fe40000410000 */
[--C-:B-1----:R-:W-:Y:S02]  /*fa10*/  FFMA.FTZ R3, R167, c[0x0][0x2d0], -R169.reuse ;  /* 0x0000b400a7037a23 */ /* 0x102fe400000108a9 */
[----:B------:R-:W-:Y:S01]  /*fa20*/  LDSM.16.MT88.4 R164, [R198+0x7880] ;  /* 0x00788000c6a4783b */ /* 0x000fe20000004200 */
[C---:B------:R-:W-:Y:S01]  /*fa30*/  HMMA.16816.F32.BF16 R48, R152.reuse, R144, R48 ;  /* 0x000000909830723c */ /* 0x040fe20000041830 */
[----:B------:R1:W-:Y:S02]  /*fa40*/  MUFU.EX2 R191, R3 ;  /* 0x0000000300bf7308 */ /* 0x0003e40000000800 */
        /* <DEDUP_REMOVED lines=9> */
[C---:B------:R-:W-:Y:S02]  /*fae0*/  FMUL.FTZ R60, R2.reuse, R60 ;  /* 0x0000003c023c7220 */ /* 0x040fe40000410000 */
[----:B------:R-:W-:Y:S03]  /*faf0*/  FMUL.FTZ R61, R2, R61 ;  /* 0x0000003d023d7220 */ /* 0x000fe60000410000 */
[C---:B----4-:R-:W-:Y:S03]  /*fb00*/  HMMA.16816.F32.BF16 R56, R152.reuse, R136, R56 ;  /* 0x000000889838723c */ /* 0x050fe60000041838 */
[C---:B------:R-:W-:Y:S02]  /*fb10*/  FMUL.FTZ R62, R0.reuse, R62 ;  /* 0x0000003e003e7220 */ /* 0x040fe40000410000 */
[----:B------:R-:W-:Y:S02]  /*fb20*/  FMUL.FTZ R63, R0, R63 ;  /* 0x0000003f003f7220 */ /* 0x000fe40000410000 */
[--C-:B-1----:R-:W-:Y:S02]  /*fb30*/  FFMA.FTZ R3, R171, c[0x0][0x2d0], -R169.reuse ;  /* 0x0000b400ab037a23 */ /* 0x102fe400000108a9 */
[C---:B------:R-:W-:Y:S02]  /*fb40*/  FMUL.FTZ R64, R2.reuse, R64 ;  /* 0x0000004002407220 */ /* 0x040fe40000410000 */
[----:B------:R1:W4:Y:S01]  /*fb50*/  MUFU.EX2 R190, R3 ;  /* 0x0000000300be7308 */ /* 0x0003220000000800 */
[C---:B------:R-:W-:Y:S01]  /*fb60*/  HMMA.16816.F32.BF16 R60, R152.reuse, R138, R60 ;  /* 0x0000008a983c723c */ /* 0x040fe2000004183c */
[----:B------:R-:W3:Y:S02]  /*fb70*/  LDSM.16.MT88.4 R136, [R198+0x7080] ;  /* 0x00708000c688783b */ /* 0x000ee40000004200 */
[----:B------:R-:W-:Y:S02]  /*fb80*/  FMUL.FTZ R65, R2, R65 ;  /* 0x0000004102417220 */ /* 0x000fe40000410000 */
[C---:B------:R-:W-:Y:S02]  /*fb90*/  FMUL.FTZ R66, R0.reuse, R66 ;  /* 0x0000004200427220 */ /* 0x040fe40000410000 */
[----:B------:R-:W-:Y:S02]  /*fba0*/  FMUL.FTZ R67, R0, R67 ;  /* 0x0000004300437220 */ /* 0x000fe40000410000 */
[C---:B------:R-:W-:Y:S03]  /*fbb0*/  FMUL.FTZ R68, R2.reuse, R68 ;  /* 0x0000004402447220 */ /* 0x040fe60000410000 */
[----:B------:R-:W-:Y:S02]  /*fbc0*/  FMUL.FTZ R69, R2, R69 ;  /* 0x0000004502457220 */ /* 0x000fe40000410000 */
[C---:B--2---:R-:W-:Y:S03]  /*fbd0*/  HMMA.16816.F32.BF16 R64, R152.reuse, R140, R64 ;  /* 0x0000008c9840723c */ /* 0x044fe60000041840 */
[C---:B------:R-:W-:Y:S02]  /*fbe0*/  FMUL.FTZ R70, R0.reuse, R70 ;  /* 0x0000004600467220 */ /* 0x040fe40000410000 */
[----:B------:R-:W-:Y:S02]  /*fbf0*/  FMUL.FTZ R71, R0, R71 ;  /* 0x0000004700477220 */ /* 0x000fe40000410000 */
[C---:B------:R-:W-:Y:S02]  /*fc00*/  FMUL.FTZ R72, R2.reuse, R72 ;  /* 0x0000004802487220 */ /* 0x040fe40000410000 */
[--C-:B-1----:R-:W-:Y:S03]  /*fc10*/  FFMA.FTZ R3, R173, c[0x0][0x2d0], -R169.reuse ;  /* 0x0000b400ad037a23 */ /* 0x102fe600000108a9 */
[C---:B------:R-:W-:Y:S01]  /*fc20*/  HMMA.16816.F32.BF16 R68, R152.reuse, R142, R68 ;  /* 0x0000008e9844723c */ /* 0x040fe20000041844 */
[----:B------:R-:W1:Y:S01]  /*fc30*/  LDSM.16.MT88.4 R140, [R200+0x7080] ;  /* 0x00708000c88c783b */ /* 0x000e620000004200 */
[----:B------:R2:W-:Y:S01]  /*fc40*/  MUFU.EX2 R189, R3 ;  /* 0x0000000300bd7308 */ /* 0x0005e20000000800 */
[----:B------:R-:W-:Y:S02]  /*fc50*/  FMUL.FTZ R73, R2, R73 ;  /* 0x0000004902497220 */ /* 0x000fe40000410000 */
[C---:B------:R-:W-:Y:S02]  /*fc60*/  FMUL.FTZ R74, R0.reuse, R74 ;  /* 0x0000004a004a7220 */ /* 0x040fe40000410000 */
[----:B------:R-:W-:Y:S02]  /*fc70*/  FMUL.FTZ R75, R0, R75 ;  /* 0x0000004b004b7220 */ /* 0x000fe40000410000 */
[C---:B------:R-:W-:Y:S03]  /*fc80*/  FMUL.FTZ R76, R2.reuse, R76 ;  /* 0x0000004c024c7220 */ /* 0x040fe60000410000 */
[----:B------:R-:W-:Y:S02]  /*fc90*/  FMUL.FTZ R77, R2, R77 ;  /* 0x0000004d024d7220 */ /* 0x000fe40000410000 */
        /* <DEDUP_REMOVED lines=9> */
[--C-:B--2---:R-:W-:Y:S02]  /*fd30*/  FFMA.FTZ R3, R174, c[0x0][0x2d0], -R169.reuse ;  /* 0x0000b400ae037a23 */ /* 0x104fe400000108a9 */
[C---:B------:R-:W-:Y:S02]  /*fd40*/  FMUL.FTZ R84, R2.reuse, R84 ;  /* 0x0000005402547220 */ /* 0x040fe40000410000 */
[----:B------:R2:W1:Y:S01]  /*fd50*/  MUFU.EX2 R188, R3 ;  /* 0x0000000300bc7308 */ /* 0x0004620000000800 */
[C---:B---3--:R-:W-:Y:S03]  /*fd60*/  HMMA.16816.F32.BF16 R80, R152.reuse, R136, R80 ;  /* 0x000000889850723c */ /* 0x048fe60000041850 */
[----:B------:R-:W-:Y:S02]  /*fd70*/  FMUL.FTZ R85, R2, R85 ;  /* 0x0000005502557220 */ /* 0x000fe40000410000 */
[C---:B------:R-:W-:Y:S02]  /*fd80*/  FMUL.FTZ R86, R0.reuse, R86 ;  /* 0x0000005600567220 */ /* 0x040fe40000410000 */
[----:B------:R-:W-:Y:S02]  /*fd90*/  FMUL.FTZ R87, R0, R87 ;  /* 0x0000005700577220 */ /* 0x000fe40000410000 */
[C---:B------:R-:W-:Y:S03]  /*fda0*/  FMUL.FTZ R88, R2.reuse, R88 ;  /* 0x0000005802587220 */ /* 0x040fe60000410000 */
[----:B------:R-:W-:Y:S02]  /*fdb0*/  FMUL.FTZ R89, R2, R89 ;  /* 0x0000005902597220 */ /* 0x000fe40000410000 */
[C---:B------:R-:W-:Y:S01]  /*fdc0*/  HMMA.16816.F32.BF16 R84, R152.reuse, R138, R84 ;  /* 0x0000008a9854723c */ /* 0x040fe20000041854 */
[----:B------:R-:W3:Y:S02]  /*fdd0*/  LDSM.16.MT88.4 R136, [R197+0x8880] ;  /* 0x00888000c588783b */ /* 0x000ee40000004200 */
[C---:B------:R-:W-:Y:S02]  /*fde0*/  FMUL.FTZ R90, R0.reuse, R90 ;  /* 0x0000005a005a7220 */ /* 0x040fe40000410000 */
[----:B------:R-:W-:Y:S02]  /*fdf0*/  FMUL.FTZ R91, R0, R91 ;  /* 0x0000005b005b7220 */ /* 0x000fe40000410000 */
[C---:B------:R-:W-:Y:S02]  /*fe00*/  FMUL.FTZ R92, R2.reuse, R92 ;  /* 0x0000005c025c7220 */ /* 0x040fe40000410000 */
[--C-:B--2---:R-:W-:Y:S02]  /*fe10*/  FFMA.FTZ R3, R175, c[0x0][0x2d0], -R168.reuse ;  /* 0x0000b400af037a23 */ /* 0x104fe400000108a8 */
[----:B------:R-:W-:Y:S01]  /*fe20*/  LDSM.16.MT88.4 R172, [R197+0x6880] ;  /* 0x00688000c5ac783b */ /* 0x000fe20000004200 */
[C---:B-1----:R-:W-:Y:S01]  /*fe30*/  HMMA.16816.F32.BF16 R88, R152.reuse, R140, R88 ;  /* 0x0000008c9858723c */ /* 0x042fe20000041858 */
[----:B------:R1:W2:Y:S02]  /*fe40*/  MUFU.EX2 R187, R3 ;  /* 0x0000000300bb7308 */ /* 0x0002a40000000800 */
        /* <DEDUP_REMOVED lines=10> */
[----:B------:R-:W-:Y:S03]  /*fef0*/  FMUL.FTZ R101, R2, R101 ;  /* 0x0000006502657220 */ /* 0x000fe60000410000 */
[C---:B-----5:R-:W-:Y:S03]  /*ff00*/  HMMA.16816.F32.BF16 R96, R152.reuse, R144, R96 ;  /* 0x000000909860723c */ /* 0x060fe60000041860 */
[C---:B------:R-:W-:Y:S02]  /*ff10*/  FMUL.FTZ R102, R0.reuse, R102 ;  /* 0x0000006600667220 */ /* 0x040fe40000410000 */
[----:B------:R-:W-:Y:S02]  /*ff20*/  FMUL.FTZ R103, R0, R103 ;  /* 0x0000006700677220 */ /* 0x000fe40000410000 */
[--C-:B-1----:R-:W-:Y:S02]  /*ff30*/  FFMA.FTZ R3, R178, c[0x0][0x2d0], -R168.reuse ;  /* 0x0000b400b2037a23 */ /* 0x102fe400000108a8 */
[C---:B------:R-:W-:Y:S02]  /*ff40*/  FMUL.FTZ R104, R2.reuse, R104 ;  /* 0x0000006802687220 */ /* 0x040fe40000410000 */
[----:B------:R1:W-:Y:S01]  /*ff50*/  MUFU.EX2 R186, R3 ;  /* 0x0000000300ba7308 */ /* 0x0003e20000000800 */
[C---:B------:R-:W-:Y:S01]  /*ff60*/  HMMA.16816.F32.BF16 R100, R152.reuse, R146, R100 ;  /* 0x000000929864723c */ /* 0x040fe20000041864 */
[----:B------:R-:W5:Y:S02]  /*ff70*/  LDSM.16.MT88.4 R144, [R200+0x8880] ;  /* 0x00888000c890783b */ /* 0x000f640000004200 */
[----:B------:R-:W-:Y:S02]  /*ff80*/  FMUL.FTZ R105, R2, R105 ;  /* 0x0000006902697220 */ /* 0x000fe40000410000 */
[C---:B------:R-:W-:Y:S02]  /*ff90*/  FMUL.FTZ R106, R0.reuse, R106 ;  /* 0x0000006a006a7220 */ /* 0x040fe40000410000 */
[----:B------:R-:W-:Y:S02]  /*ffa0*/  FMUL.FTZ R107, R0, R107 ;  /* 0x0000006b006b7220 */ /* 0x000fe40000410000 */
[C---:B------:R-:W-:Y:S03]  /*ffb0*/  FMUL.FTZ R108, R2.reuse, R108 ;  /* 0x0000006c026c7220 */ /* 0x040fe60000410000 */
[----:B------:R-:W-:Y:S02]  /*ffc0*/  FMUL.FTZ R109, R2, R109 ;  /* 0x0000006d026d7220 */ /* 0x000fe40000410000 */
        /* <DEDUP_REMOVED lines=11> */
[C---:B--2---:R-:W-:Y:S03]  /*10080*/  HMMA.16816.F32.BF16 R112, R152.reuse, R140, R112 ;  /* 0x0000008c9870723c */ /* 0x044fe60000041870 */
[C---:B------:R-:W-:Y:S02]  /*10090*/  FMUL.FTZ R118, R0.reuse, R118 ;  /* 0x0000007600767220 */ /* 0x040fe40000410000 */
[----:B------:R-:W-:Y:S02]  /*100a0*/  FMUL.FTZ R119, R0, R119 ;  /* 0x0000007700777220 */ /* 0x000fe40000410000 */
[C---:B------:R-:W-:Y:S02]  /*100b0*/  FMUL.FTZ R120, R2.reuse, R120 ;  /* 0x0000007802787220 */ /* 0x040fe40000410000 */
[----:B------:R-:W-:Y:S03]  /*100c0*/  FMUL.FTZ R121, R2, R121 ;  /* 0x0000007902797220 */ /* 0x000fe60000410000 */
        /* <DEDUP_REMOVED lines=17> */
[C---:B---3--:R-:W-:Y:S03]  /*101e0*/  HMMA.16816.F32.BF16 R128, R152.reuse, R136, R128 ;  /* 0x000000889880723c */ /* 0x048fe60000041880 */
[C---:B------:R-:W-:Y:S02]  /*101f0*/  FMUL.FTZ R134, R0.reuse, R134 ;  /* 0x0000008600867220 */ /* 0x040fe40000410000 */
[----:B------:R-:W-:Y:S02]  /*10200*/  FMUL.FTZ R135, R0, R135 ;  /* 0x0000008700877220 */ /* 0x000fe40000410000 */
[----:B------:R-:W-:Y:S01]  /*10210*/  F2FP.BF16.PACK_AB R136, R194, R195 ;  /* 0x000000c3c288723e */ /* 0x000fe200000010ff */
[--C-:B-1----:R-:W-:Y:S01]  /*10220*/  FFMA.FTZ R3, R180, c[0x0][0x2d0], -R168.reuse ;  /* 0x0000b400b4037a23 */ /* 0x102fe200000108a8 */
[----:B----4-:R-:W-:Y:S03]  /*10230*/  F2FP.BF16.PACK_AB R137, R190, R191 ;  /* 0x000000bfbe89723e */ /* 0x010fe600000010ff */
[----:B------:R-:W-:Y:S01]  /*10240*/  HMMA.16816.F32.BF16 R132, R152, R138, R132 ;  /* 0x0000008a9884723c */ /* 0x000fe20000041884 */
[----:B------:R-:W1:Y:S01]  /*10250*/  LDSM.16.MT88.4 R152, [R197+0x6080] ;  /* 0x00608000c598783b */ /* 0x000e620000004200 */
[----:B------:R3:W-:Y:S01]  /*10260*/  MUFU.EX2 R185, R3 ;  /* 0x0000000300b97308 */ /* 0x0007e20000000800 */
[----:B------:R-:W-:Y:S02]  /*10270*/  FFMA.FTZ R168, R182, c[0x0][0x2d0], -R168 ;  /* 0x0000b400b6a87a23 */ /* 0x000fe400000108a8 */
[----:B------:R-:W-:Y:S02]  /*10280*/  FFMA.FTZ R2, R2, R230, R228 ;  /* 0x000000e602027223 */ /* 0x000fe400000100e4 */
[----:B------:R-:W-:Y:S02]  /*10290*/  F2FP.BF16.PACK_AB R138, R192, R193 ;  /* 0x000000c1c08a723e */ /* 0x000fe400000010ff */
[----:B------:R-:W-:Y:S03]  /*102a0*/  F2FP.BF16.PACK_AB R139, R188, R189 ;  /* 0x000000bdbc8b723e */ /* 0x000fe600000010ff */
[----:B------:R-:W-:Y:S04]  /*102b0*/  MUFU.EX2 R184, R168 ;  /* 0x000000a800b87308 */ /* 0x000fe80000000800 */
[C---:B--2---:R-:W-:Y:S08]  /*102c0*/  HMMA.16816.F32.BF16 R8, R136.reuse, R140, R8 ;  /* 0x0000008c8808723c */ /* 0x044ff00000041808 */
[C---:B------:R-:W-:Y:S01]  /*102d0*/  HMMA.16816.F32.BF16 R12, R136.reuse, R142, R12 ;  /* 0x0000008e880c723c */ /* 0x040fe2000004180c */
[----:B------:R-:W2:Y:S03]  /*102e0*/  LDSM.16.MT88.4 R140, [R198+0x6080] ;  /* 0x00608000c68c783b */ /* 0x000ea60000004200 */
[--C-:B---3--:R-:W-:Y:S04]  /*102f0*/  FFMA.FTZ R3, R176, c[0x0][0x2d0], -R169.reuse ;  /* 0x0000b400b0037a23 */ /* 0x108fe800000108a9 */
[C---:B------:R-:W-:Y:S01]  /*10300*/  HMMA.16816.F32.BF16 R16, R136.reuse, R148, R16 ;  /* 0x000000948810723c */ /* 0x040fe20000041810 */
[----:B------:R3:W4:Y:S07]  /*10310*/  MUFU.EX2 R183, R3 ;  /* 0x0000000300b77308 */ /* 0x00072e0000000800 */
[C---:B------:R-:W-:Y:S01]  /*10320*/  HMMA.16816.F32.BF16 R20, R136.reuse, R150, R20 ;  /* 0x000000968814723c */ /* 0x040fe20000041814 */
[----:B------:R-:W-:Y:S07]  /*10330*/  LDSM.16.MT88.4 R148, [R199+0x6080] ;  /* 0x00608000c794783b */ /* 0x000fee0000004200 */
[C---:B-----5:R-:W-:Y:S08]  /*10340*/  HMMA.16816.F32.BF16 R24, R136.reuse, R144, R24 ;  /* 0x000000908818723c */ /* 0x060ff00000041818 */
[C---:B------:R-:W-:Y:S01]  /*10350*/  HMMA.16816.F32.BF16 R28, R136.reuse, R146, R28 ;  /* 0x00000092881c723c */ /* 0x040fe2000004181c */
[----:B------:R-:W5:Y:S03]  /*10360*/  LDSM.16.MT88.4 R144, [R200+0x6080] ;  /* 0x00608000c890783b */ /* 0x000f660000004200 */
[--C-:B---3--:R-:W-:Y:S04]  /*10370*/  FFMA.FTZ R3, R177, c[0x0][0x2d0], -R169.reuse ;  /* 0x0000b400b1037a23 */ /* 0x108fe800000108a9 */
[C---:B------:R-:W-:Y:S01]  /*10380*/  HMMA.16816.F32.BF16 R32, R136.reuse, R156, R32 ;  /* 0x0000009c8820723c */ /* 0x040fe20000041820 */
[----:B------:R3:W2:Y:S07]  /*10390*/  MUFU.EX2 R182, R3 ;  /* 0x0000000300b67308 */ /* 0x0006ae0000000800 */
[C---:B------:R-:W-:Y:S01]  /*103a0*/  HMMA.16816.F32.BF16 R36, R136.reuse, R158, R36 ;  /* 0x0000009e8824723c */ /* 0x040fe20000041824 */
[----:B------:R-:W4:Y:S07]  /*103b0*/  LDSM.16.MT88.4 R156, [R200+0x7880] ;  /* 0x00788000c89c783b */ /* 0x000f2e0000004200 */
[C---:B-1----:R-:W-:Y:S08]  /*103c0*/  HMMA.16816.F32.BF16 R40, R136.reuse, R152, R40 ;  /* 0x000000988828723c */ /* 0x042ff00000041828 */
[C---:B------:R-:W-:Y:S01]  /*103d0*/  HMMA.16816.F32.BF16 R44, R136.reuse, R154, R44 ;  /* 0x0000009a882c723c */ /* 0x040fe2000004182c */
[----:B------:R-:W1:Y:S03]  /*103e0*/  LDSM.16.MT88.4 R152, [R199+0x7880] ;  /* 0x00788000c798783b */ /* 0x000e660000004200 */
[--C-:B---3--:R-:W-:Y:S04]  /*103f0*/  FFMA.FTZ R3, R179, c[0x0][0x2d0], -R169.reuse ;  /* 0x0000b400b3037a23 */ /* 0x108fe800000108a9 */
[C---:B--2---:R-:W-:Y:S01]  /*10400*/  HMMA.16816.F32.BF16 R48, R136.reuse, R140, R48 ;  /* 0x0000008c8830723c */ /* 0x044fe20000041830 */
[----:B------:R-:W-:Y:S01]  /*10410*/  LDSM.16.MT88.4 R176, [R198+0x6880] ;  /* 0x00688000c6b0783b */ /* 0x000fe20000004200 */
[----:B------:R2:W3:Y:S06]  /*10420*/  MUFU.EX2 R180, R3 ;  /* 0x0000000300b47308 */ /* 0x0004ec0000000800 */
[C---:B------:R-:W-:Y:S01]  /*10430*/  HMMA.16816.F32.BF16 R52, R136.reuse, R142, R52 ;  /* 0x0000008e8834723c */ /* 0x040fe20000041834 */
[----:B------:R-:W1:Y:S07]  /*10440*/  LDSM.16.MT88.4 R140, [R197+0x9080] ;  /* 0x00908000c58c783b */ /* 0x000e6e0000004200 */
[C---:B-----5:R-:W-:Y:S08]  /*10450*/  HMMA.16816.F32.BF16 R56, R136.reuse, R144, R56 ;  /* 0x000000908838723c */ /* 0x060ff00000041838 */
[C---:B------:R-:W-:Y:S01]  /*10460*/  HMMA.16816.F32.BF16 R60, R136.reuse, R146, R60 ;  /* 0x00000092883c723c */ /* 0x040fe2000004183c */
[----:B------:R-:W5:Y:S03]  /*10470*/  LDSM.16.MT88.4 R144, [R198+0x9080] ;  /* 0x00908000c690783b */ /* 0x000f660000004200 */
[----:B--2---:R-:W-:Y:S04]  /*10480*/  FFMA.FTZ R3, R181, c[0x0][0x2d0], -R169 ;  /* 0x0000b400b5037a23 */ /* 0x004fe800000108a9 */
[C---:B------:R-:W-:Y:S01]  /*10490*/  HMMA.16816.F32.BF16 R64, R136.reuse, R148, R64 ;  /* 0x000000948840723c */ /* 0x040fe20000041840 */
[----:B------:R-:W-:Y:S01]  /*104a0*/  LDSM.16.MT88.4 R168, [R199+0x5080] ;  /* 0x00508000c7a8783b */ /* 0x000fe20000004200 */
[----:B------:R2:W1:Y:S06]  /*104b0*/  MUFU.EX2 R7, R3 ;  /* 0x0000000300077308 */ /* 0x00046c0000000800 */
[C---:B------:R-:W-:Y:S01]  /*104c0*/  HMMA.16816.F32.BF16 R68, R136.reuse, R150, R68 ;  /* 0x000000968844723c */ /* 0x040fe20000041844 */
[----:B------:R-:W1:Y:S07]  /*104d0*/  LDSM.16.MT88.4 R148, [R200+0x9080] ;  /* 0x00908000c894783b */ /* 0x000e6e0000004200 */
[C---:B------:R-:W-:Y:S08]  /*104e0*/  HMMA.16816.F32.BF16 R72, R136.reuse, R160, R72 ;  /* 0x000000a08848723c */ /* 0x040ff00000041848 */
[C---:B------:R-:W-:Y:S01]  /*104f0*/  HMMA.16816.F32.BF16 R76, R136.reuse, R162, R76 ;  /* 0x000000a2884c723c */ /* 0x040fe2000004184c */
[----:B------:R-:W-:Y:S03]  /*10500*/  LDSM.16.MT88.4 R160, [R197+0x5080] ;  /* 0x00508000c5a0783b */ /* 0x000fe60000004200 */
[----:B--2---:R-:W-:Y:S02]  /*10510*/  FFMA.FTZ R3, R0, R229, R224 ;  /* 0x000000e500037223 */ /* 0x004fe400000100e0 */
[----:B------:R-:W-:Y:S02]  /*10520*/  FADD.FTZ R0, R227, R2 ;  /* 0x00000002e3007221 */ /* 0x000fe40000010000 */
        /* <DEDUP_REMOVED lines=10> */
[C---:B------:R-:W-:Y:S04]  /*105d0*/  HMMA.16816.F32.BF16 R92, R136.reuse, R158, R92 ;  /* 0x0000009e885c723c */ /* 0x040fe8000004185c */
[----:B------:R-:W-:Y:S02]  /*105e0*/  FADD.FTZ R2, R191, R2 ;  /* 0x00000002bf027221 */ /* 0x000fe40000010000 */
[----:B------:R-:W-:Y:S02]  /*105f0*/  FADD.FTZ R0, R194, R0 ;  /* 0x00000000c2007221 */ /* 0x000fe40000010000 */
[C---:B-1----:R-:W-:Y:S04]  /*10600*/  HMMA.16816.F32.BF16 R96, R136.reuse, R152, R96 ;  /* 0x000000988860723c */ /* 0x042fe80000041860 */
[----:B------:R-:W-:Y:S02]  /*10610*/  FADD.FTZ R2, R190, R2 ;  /* 0x00000002be027221 */ /* 0x000fe40000010000 */
[----:B------:R-:W-:Y:S02]  /*10620*/  FADD.FTZ R0, R193, R0 ;  /* 0x00000000c1007221 */ /* 0x000fe40000010000 */
[C---:B------:R-:W-:Y:S01]  /*10630*/  HMMA.16816.F32.BF16 R100, R136.reuse, R154, R100 ;  /* 0x0000009a8864723c */ /* 0x040fe20000041864 */
[----:B------:R-:W1:Y:S03]  /*10640*/  LDSM.16.MT88.4 R152, [R199+0x9080] ;  /* 0x00908000c798783b */ /* 0x000e660000004200 */
[----:B------:R-:W-:Y:S02]  /*10650*/  FADD.FTZ R2, R189, R2 ;  /* 0x00000002bd027221 */ /* 0x000fe40000010000 */
[----:B------:R-:W-:Y:S02]  /*10660*/  FADD.FTZ R0, R192, R0 ;  /* 0x00000000c0007221 */ /* 0x000fe40000010000 */
[C---:B------:R-:W-:Y:S04]  /*10670*/  HMMA.16816.F32.BF16 R104, R136.reuse, R140, R104 ;  /* 0x0000008c8868723c */ /* 0x040fe80000041868 */
[----:B------:R-:W-:Y:S02]  /*10680*/  FADD.FTZ R2, R188, R2 ;  /* 0x00000002bc027221 */ /* 0x000fe40000010000 */
[----:B------:R-:W-:Y:S02]  /*10690*/  FADD.FTZ R0, R187, R0 ;  /* 0x00000000bb007221 */ /* 0x000fe40000010000 */
[C---:B------:R-:W-:Y:S01]  /*106a0*/  HMMA.16816.F32.BF16 R108, R136.reuse, R142, R108 ;  /* 0x0000008e886c723c */ /* 0x040fe2000004186c */
[----:B------:R-:W2:Y:S03]  /*106b0*/  LDSM.16.MT88.4 R140, [R198+0x5080] ;  /* 0x00508000c68c783b */ /* 0x000ea60000004200 */
[----:B------:R-:W-:Y:S02]  /*106c0*/  FADD.FTZ R3, R183, R2 ;  /* 0x00000002b7037221 */ /* 0x000fe40000010000 */
[----:B------:R-:W-:Y:S02]  /*106d0*/  FADD.FTZ R2, R186, R0 ;  /* 0x00000000ba027221 */ /* 0x000fe40000010000 */
[C---:B-----5:R-:W-:Y:S04]  /*106e0*/  HMMA.16816.F32.BF16 R112, R136.reuse, R144, R112 ;  /* 0x000000908870723c */ /* 0x060fe80000041870 */
[----:B------:R-:W-:Y:S02]  /*106f0*/  FADD.FTZ R0, R182, R3 ;  /* 0x00000003b6007221 */ /* 0x000fe40000010000 */
[----:B------:R-:W-:Y:S02]  /*10700*/  FADD.FTZ R2, R185, R2 ;  /* 0x00000002b9027221 */ /* 0x000fe40000010000 */
[C---:B------:R-:W-:Y:S04]  /*10710*/  HMMA.16816.F32.BF16 R116, R136.reuse, R146, R116 ;  /* 0x000000928874723c */ /* 0x040fe80000041874 */
[----:B---3--:R-:W-:Y:S02]  /*10720*/  FADD.FTZ R0, R180, R0 ;  /* 0x00000000b4007221 */ /* 0x008fe40000010000 */
[----:B------:R-:W-:Y:S02]  /*10730*/  FADD.FTZ R230, R184, R2 ;  /* 0x00000002b8e67221 */ /* 0x000fe40000010000 */
[C---:B------:R-:W-:Y:S04]  /*10740*/  HMMA.16816.F32.BF16 R120, R136.reuse, R148, R120 ;  /* 0x000000948878723c */ /* 0x040fe80000041878 */
[C---:B------:R-:W-:Y:S01]  /*10750*/  FADD.FTZ R229, R7.reuse, R0 ;  /* 0x0000000007e57221 */ /* 0x040fe20000010000 */
[----:B------:R-:W-:Y:S03]  /*10760*/  IADD3 R0, R218, -0x1, RZ ;  /* 0xffffffffda007810 */ /* 0x000fe60007ffe0ff */
[C---:B------:R-:W-:Y:S04]  /*10770*/  HMMA.16816.F32.BF16 R124, R136.reuse, R150, R124 ;  /* 0x00000096887c723c */ /* 0x040fe8000004187c */
[----:B------:R-:W-:Y:S04]  /*10780*/  MOV R218, R0 ;  /* 0x0000000000da7202 */ /* 0x000fe80000000f00 */
[C---:B-1----:R-:W-:Y:S07]  /*10790*/  HMMA.16816.F32.BF16 R128, R136.reuse, R152, R128 ;  /* 0x000000988880723c */ /* 0x042fee0000041880 */
[----:B------:R-:W-:Y:S01]  /*107a0*/  F2FP.BF16.PACK_AB R152, R186, R187 ;  /* 0x000000bbba98723e */ /* 0x000fe200000010ff */
[----:B------:R-:W-:Y:S04]  /*107b0*/  HMMA.16816.F32.BF16 R132, R136, R154, R132 ;  /* 0x0000009a8884723c */ /* 0x000fe80000041884 */
[----:B------:R-:W-:Y:S03]  /*107c0*/  F2FP.BF16.PACK_AB R153, R182, R183 ;  /* 0x000000b7b699723e */ /* 0x000fe600000010ff */
[----:B------:R-:W-:Y:S02]  /*107d0*/  F2FP.BF16.PACK_AB R154, R184, R185 ;  /* 0x000000b9b89a723e */ /* 0x000fe400000010ff */
[----:B------:R-:W-:Y:S03]  /*107e0*/  F2FP.BF16.PACK_AB R155, R7, R180 ;  /* 0x000000b4079b723e */ /* 0x000fe600000010ff */
[----:B------:R-:W-:Y:S04]  /*107f0*/  MOV R7, R4 ;  /* 0x0000000400077202 */ /* 0x000fe80000000f00 */
[C---:B------:R-:W-:Y:S01]  /*10800*/  HMMA.16816.F32.BF16 R156, R152.reuse, R160, R8 ;  /* 0x000000a0989c723c */ /* 0x040fe20000041808 */
[----:B------:R-:W1:Y:S07]  /*10810*/  LDSM.16.MT88.4 R8, [R200+0x6880] ;  /* 0x00688000c808783b */ /* 0x000e6e0000004200 */
[C---:B------:R-:W-:Y:S01]  /*10820*/  HMMA.16816.F32.BF16 R160, R152.reuse, R162, R12 ;  /* 0x000000a298a0723c */ /* 0x040fe2000004180c */
[----:B------:R-:W3:Y:S07]  /*10830*/  LDSM.16.MT88.4 R12, [R199+0x6880] ;  /* 0x00688000c70c783b */ /* 0x000eee0000004200 */
[C---:B--2---:R-:W-:Y:S01]  /*10840*/  HMMA.16816.F32.BF16 R136, R152.reuse, R140, R16 ;  /* 0x0000008c9888723c */ /* 0x044fe20000041810 */
[----:B------:R-:W2:Y:S07]  /*10850*/  LDSM.16.MT88.4 R16, [R197+0x8080] ;  /* 0x00808000c510783b */ /* 0x000eae0000004200 */
[C---:B------:R-:W-:Y:S01]  /*10860*/  HMMA.16816.F32.BF16 R140, R152.reuse, R142, R20 ;  /* 0x0000008e988c723c */ /* 0x040fe20000041814 */
[----:B------:R-:W4:Y:S07]  /*10870*/  LDSM.16.MT88.4 R20, [R198+0x8080] ;  /* 0x00808000c614783b */ /* 0x000f2e0000004200 */
[C---:B------:R-:W-:Y:S01]  /*10880*/  HMMA.16816.F32.BF16 R144, R152.reuse, R164, R24 ;  /* 0x000000a49890723c */ /* 0x040fe20000041818 */
[----:B------:R-:W5:Y:S07]  /*10890*/  LDSM.16.MT88.4 R24, [R200+0x8080] ;  /* 0x00808000c818783b */ /* 0x000f6e0000004200 */
[C---:B------:R-:W-:Y:S01]  /*108a0*/  HMMA.16816.F32.BF16 R148, R152.reuse, R166, R28 ;  /* 0x000000a69894723c */ /* 0x040fe2000004181c */
[----:B------:R-:W1:Y:S07]  /*108b0*/  LDSM.16.MT88.4 R28, [R199+0x8080] ;  /* 0x00808000c71c783b */ /* 0x000e6e0000004200 */
[C---:B------:R-:W-:Y:S01]  /*108c0*/  HMMA.16816.F32.BF16 R32, R152.reuse, R168, R32 ;  /* 0x000000a89820723c */ /* 0x040fe20000041820 */
[----:B------:R-:W1:Y:S07]  /*108d0*/  LDSM.16.MT88.4 R164, [R197+0x9880] ;  /* 0x00988000c5a4783b */ /* 0x000e6e0000004200 */
        /* <DEDUP_REMOVED lines=14> */
[C---:B----4-:R-:W-:Y:S08]  /*109c0*/  HMMA.16816.F32.BF16 R80, R152.reuse, R20, R80 ;  /* 0x000000149850723c */ /* 0x050ff00000041850 */
[C---:B------:R-:W-:Y:S08]  /*109d0*/  HMMA.16816.F32.BF16 R84, R152.reuse, R22, R84 ;  /* 0x000000169854723c */ /* 0x040ff00000041854 */
[C---:B-----5:R-:W-:Y:S08]  /*109e0*/  HMMA.16816.F32.BF16 R88, R152.reuse, R24, R88 ;  /* 0x000000189858723c */ /* 0x060ff00000041858 */
[C---:B------:R-:W-:Y:S08]  /*109f0*/  HMMA.16816.F32.BF16 R92, R152.reuse, R26, R92 ;  /* 0x0000001a985c723c */ /* 0x040ff0000004185c */
[C---:B------:R-:W-:Y:S08]  /*10a00*/  HMMA.16816.F32.BF16 R96, R152.reuse, R28, R96 ;  /* 0x0000001c9860723c */ /* 0x040ff00000041860 */
[C---:B------:R-:W-:Y:S08]  /*10a10*/  HMMA.16816.F32.BF16 R100, R152.reuse, R30, R100 ;  /* 0x0000001e9864723c */ /* 0x040ff00000041864 */
[C---:B------:R-:W-:Y:S08]  /*10a20*/  HMMA.16816.F32.BF16 R104, R152.reuse, R164, R104 ;  /* 0x000000a49868723c */ /* 0x040ff00000041868 */
[C---:B------:R-:W-:Y:S08]  /*10a30*/  HMMA.16816.F32.BF16 R108, R152.reuse, R166, R108 ;  /* 0x000000a6986c723c */ /* 0x040ff0000004186c */
[C---:B-1----:R-:W-:Y:S08]  /*10a40*/  HMMA.16816.F32.BF16 R112, R152.reuse, R8, R112 ;  /* 0x000000089870723c */ /* 0x042ff00000041870 */
[C---:B------:R-:W-:Y:S08]  /*10a50*/  HMMA.16816.F32.BF16 R116, R152.reuse, R10, R116 ;  /* 0x0000000a9874723c */ /* 0x040ff00000041874 */
[C---:B---3--:R-:W-:Y:S08]  /*10a60*/  HMMA.16816.F32.BF16 R120, R152.reuse, R12, R120 ;  /* 0x0000000c9878723c */ /* 0x048ff00000041878 */
[C---:B------:R-:W-:Y:S08]  /*10a70*/  HMMA.16816.F32.BF16 R124, R152.reuse, R14, R124 ;  /* 0x0000000e987c723c */ /* 0x040ff0000004187c */
[C---:B--2---:R-:W-:Y:S08]  /*10a80*/  HMMA.16816.F32.BF16 R128, R152.reuse, R16, R128 ;  /* 0x000000109880723c */ /* 0x044ff00000041880 */
[----:B------:R-:W-:Y:S07]  /*10a90*/  HMMA.16816.F32.BF16 R132, R152, R18, R132 ;  /* 0x000000129884723c */ /* 0x000fee0000041884 */
[----:B------:R-:W-:Y:S01]  /*10aa0*/  MOV R152, R6 ;  /* 0x0000000600987202 */ /* 0x000fe20000000f00 */
[----:B------:R-:W-:-:S05]  /*10ab0*/  @P0 BRA `(.L_x_1246) ;  /* 0xffffc64000000947 */ /* 0x000fca000383ffff */
[----:B------:R-:W2:Y:S01]  /*10ac0*/  LDL R3, [R1+0x4] ;  /* 0x0000040001037983 */ /* 0x000ea20000100800 */
[----:B------:R-:W-:Y:S01]  /*10ad0*/  IMAD.MOV.U32 R7, RZ, RZ, R4 ;  /* 0x000000ffff077224 */ /* 0x000fe200078e0004 */
[----:B------:R-:W-:Y:S01]  /*10ae0*/  MOV R218, R0 ;  /* 0x0000000000da7202 */ /* 0x000fe20000000f00 */
[----:B------:R-:W-:Y:S01]  /*10af0*/  IMAD.MOV.U32 R152, RZ, RZ, R6 ;  /* 0x000000ffff987224 */ /* 0x000fe200078e0006 */
[----:B--2---:R-:W-:-:S07]  /*10b00*/  SHF.L.U32 R3, R3, 0x7, RZ ;  /* 0x0000000703037819 */ /* 0x004fce00000006ff */
.L_x_1223:
[----:B------:R-:W2:Y:S04]  /*10b10*/  LDL R2, [R1+0x64] ;  /* 0x0000640001027983 */ /* 0x000ea80000100800 */
[----:B------:R-:W3:Y:S01]  /*10b20*/  LDL R4, [R1+0x58] ;  /* 0x0000580001047983 */ /* 0x000ee20000100800 */
[----:B------:R-:W-:Y:S01]  /*10b30*/  IMAD.MOV.U32 R227, RZ, RZ, 0x1 ;  /* 0x00000001ffe37424 */ /* 0x000fe200078e00ff */
[----:B------:R-:W-:-:S02]  /*10b40*/  IADD3 R3, R3, 0x7f, RZ ;  /* 0x0000007f03037810 */ /* 0x000fc40007ffe0ff */
[----:B------:R-:W-:Y:S02]  /*10b50*/  LOP3.LUT R208, R208, 0xffffdfff, RZ, 0xc0, !PT ;  /* 0xffffdfffd0d07812 */ /* 0x000fe400078ec0ff */
[----:B------:R-:W-:-:S13]  /*10b60*/  ISETP.NE.AND P0, PT, R227, c[0x0][0x2c4], PT ;  /* 0x0000b100e3007a0c */ /* 0x000fda0003f05270 */
[----:B------:R-:W-:Y:S01]  /*10b70*/  @P0 IMAD.HI.U32 R0, R3, c[0x0][0x2c8], RZ ;  /* 0x0000b20003000a27 */ /* 0x000fe200078e00ff */
[----:B------:R-:W-:-:S04]  /*10b80*/  @P0 LOP3.LUT R208, R208, 0x2000, RZ, 0xfc, !PT ;  /* 0x00002000d0d00812 */ /* 0x000fc800078efcff */
[----:B------:R-:W-:Y:S02]  /*10b90*/  @P0 SHF.R.U32.HI R3, RZ, c[0x0][0x2cc], R0 ;  /* 0x0000b300ff030a19 */ /* 0x000fe40000011600 */
[----:B------:R-:W-:Y:S02]  /*10ba0*/  ISETP.LE.AND P0, PT, R227, c[0x0][0x32c], PT ;  /* 0x0000cb00e3007a0c */ /* 0x000fe40003f03270 */
[----:B------:R-:W-:-:S11]  /*10bb0*/  LOP3.LUT R208, R208, 0xffffefff, RZ, 0xc0, !PT ;  /* 0xffffefffd0d07812 */ /* 0x000fd600078ec0ff */
[----:B------:R-:W-:Y:S02]  /*10bc0*/  @P0 LOP3.LUT R208, R208, 0x1000, RZ, 0xfc, !PT ;  /* 0x00001000d0d00812 */ /* 0x000fe400078efcff */
[----:B--2---:R-:W-:-:S05]  /*10bd0*/  IADD3 R3, R3, 0x1, R2 ;  /* 0x0000000103037810 */ /* 0x004fca0007ffe002 */
[----:B---3--:R-:W-:-:S05]  /*10be0*/  IMAD.IADD R3, R3, 0x1, -R4 ;  /* 0x0000000103037824 */ /* 0x008fca00078e0a04 */
[----:B------:R-:W-:Y:S01]  /*10bf0*/  IADD3 R2, R3, -c[0x0][0x324], RZ ;  /* 0x8000c90003027a10 */ /* 0x000fe20007ffe0ff */
[----:B------:R-:W-:Y:S05]  /*10c00*/  @!P0 BRA `(.L_x_1247) ;  /* 0x0000010000008947 */ /* 0x000fea0003800000 */
[----:B------:R-:W-:Y:S01]  /*10c10*/  MOV R0, R3 ;  /* 0x0000000300007202 */ /* 0x000fe20000000f00 */
        /* <DEDUP_REMOVED lines=9> */
.L_x_1249:
[----:B------:R-:W-:-:S13]  /*10cb0*/  ISETP.NE.AND P0, PT, R227, c[0x0][0x32c], PT ;  /* 0x0000cb00e3007a0c */ /* 0x000fda0003f05270 */
[----:B------:R-:W-:-:S05]  /*10cc0*/  @P0 IMAD.HI.U32 R3, R0, c[0x0][0x330], RZ ;  /* 0x0000cc0000030a27 */ /* 0x000fca00078e00ff */
[----:B------:R-:W-:Y:S02]  /*10cd0*/  @P0 SHF.R.U32.HI R0, RZ, c[0x0][0x334], R3 ;  /* 0x0000cd00ff000a19 */ /* 0x000fe40000011603 */
.L_x_1250:
[----:B------:R-:W-:Y:S05]  /*10ce0*/  BSYNC B0 ;  /* 0x0000000000007941 */ /* 0x000fea0003800000 */
.L_x_1248:
[----:B------:R-:W-:-:S05]  /*10cf0*/  IMAD R0, R0, c[0x0][0x32c], RZ ;  /* 0x0000cb0000007a24 */ /* 0x000fca00078e02ff */
[----:B------:R-:W-:-:S04]  /*10d00*/  IMNMX R2, R2, R0, !PT ;  /* 0x0000000002027217 */ /* 0x000fc80007800200 */
.L_x_1247:
[----:B------:R-:W-:-:S05]  /*10d10*/  IADD3 R2, R2, 0x2f, RZ ;  /* 0x0000002f02027810 */ /* 0x000fca0007ffe0ff */
        /* <DEDUP_REMOVED lines=8> */
[C---:B------:R-:W-:Y:S01]  /*10da0*/  IADD3 R2, R219.reuse, 0x80, RZ ;  /* 0x00000080db027810 */ /* 0x040fe20007ffe0ff */
[----:B------:R-:W-:Y:S01]  /*10db0*/  IMAD.SHL.U32 R214, R248, 0x2, RZ ;  /* 0x00000002f8d67824 */ /* 0x000fe200078e00ff */
[----:B------:R-:W-:Y:S01]  /*10dc0*/  IADD3 R0, R219, 0x40, RZ ;  /* 0x00000040db007810 */ /* 0x000fe20007ffe0ff */
[----:B------:R-:W-:Y:S01]  /*10dd0*/  IMAD.SHL.U32 R212, R247, 0x2, RZ ;  /* 0x00000002f7d47824 */ /* 0x000fe200078e00ff */
[----:B------:R-:W-:Y:S01]  /*10de0*/  SHF.L.U64.HI R216, R219, 0x1, R3 ;  /* 0x00000001dbd87819 */ /* 0x000fe20000010203 */
[----:B------:R-:W-:Y:S01]  /*10df0*/  IMAD.SHL.U32 R210, R246, 0x2, RZ ;  /* 0x00000002f6d27824 */ /* 0x000fe200078e00ff */
[----:B------:R-:W-:Y:S02]  /*10e00*/  ISETP.GE.AND P4, PT, R2, c[0x0][0x1d4], PT ;  /* 0x0000750002007a0c */ /* 0x000fe40003f86270 */
[----:B------:R-:W-:-:S02]  /*10e10*/  ISETP.GE.AND P3, PT, R0, c[0x0][0x1d4], PT ;  /* 0x0000750000007a0c */ /* 0x000fc40003f66270 */
[----:B------:R-:W-:Y:S02]  /*10e20*/  SHF.L.U64.HI R215, R248, 0x1, R251 ;  /* 0x00000001f8d77819 */ /* 0x000fe400000102fb */
[----:B------:R-:W-:Y:S02]  /*10e30*/  SHF.L.U64.HI R213, R247, 0x1, R250 ;  /* 0x00000001f7d57819 */ /* 0x000fe400000102fa */
[----:B------:R-:W-:Y:S02]  /*10e40*/  SHF.L.U64.HI R211, R246, 0x1, R249 ;  /* 0x00000001f6d37819 */ /* 0x000fe400000102f9 */
[----:B------:R-:W-:Y:S02]  /*10e50*/  ISETP.GE.AND P2, PT, R219, c[0x0][0x1d4], PT ;  /* 0x00007500db007a0c */ /* 0x000fe40003f46270 */
.L_x_1264:
[----:B------:R-:W-:Y:S04]  /*10e60*/  DEPBAR.LE SB0, 0x0 ;  /* 0x000080000000791a */ /* 0x000fe80000000000 */
[----:B------:R-:W-:Y:S01]  /*10e70*/  WARPSYNC 0xffffffff ;  /* 0xffffffff00007948 */ /* 0x000fe20003800000 */
[----:B------:R-:W-:Y:S01]  /*10e80*/  BAR.SYNC.DEFER_BLOCKING 0x0 ;  /* 0x0000000000007b1d */ /* 0x000fe20000010000 */
[----:B------:R-:W-:Y:S02]  /*10e90*/  ISETP.GT.AND P0, PT, R233, R218, PT ;  /* 0x000000dae900720c */ /* 0x000fe40003f04270 */
[----:B------:R-:W-:Y:S03]  /*10ea0*/  MOV R6, R152 ;  /* 0x0000009800067202 */ /* 0x000fe60000000f00 */
        /* <DEDUP_REMOVED lines=27> */
.L_x_1338:
[----:B------:R-:W-:-:S05]  /*11060*/  BRA.DIV ~URZ, `(.L_x_1255) ;  /* 0x0000a7827f007947 */ /* 0x000fca000b800000 */
[----:B------:R4:W3:Y:S02]  /*11070*/  SHFL.IDX PT, R0, R19, RZ, 0x181f ;  /* 0x00181fff13007589 */ /* 0x0008e400000e0000 */
.L_x_1339:
[----:B---3--:R-:W-:Y:S02]  /*11080*/  IADD3 R16, P0, R0, R222, RZ ;  /* 0x000000de00107210 */ /* 0x008fe40007f1e0ff */
[----:B------:R-:W-:Y:S02]  /*11090*/  IADD3 R24, R219, 0xc0, RZ ;  /* 0x000000c0db187810 */ /* 0x000fe40007ffe0ff */
[----:B------:R-:W-:Y:S01]  /*110a0*/  LOP3.LUT P1, RZ, R208, 0x800, RZ, 0xc0, !PT ;  /* 0x00000800d0ff7812 */ /* 0x000fe2000782c0ff */
[----:B------:R-:W-:Y:S01]  /*110b0*/  IMAD.X R17, R4, 0x1, R216, P0 ;  /* 0x0000000104117824 */ /* 0x000fe200000e06d8 */
[----:B------:R-:W-:Y:S02]  /*110c0*/  IADD3 R10, P0, R0, R214, RZ ;  /* 0x000000d6000a7210 */ /* 0x000fe40007f1e0ff */
[----:B------:R-:W-:Y:S02]  /*110d0*/  ISETP.GE.AND P5, PT, R24, c[0x0][0x1d4], PT ;  /* 0x0000750018007a0c */ /* 0x000fe40003fa6270 */
        /* <DEDUP_REMOVED lines=11> */
[----:B------:R3:W-:Y:S01]  /*11190*/  LDGSTS.E.BYPASS.LTC128B.128 [R209+0x8880], [R2.64], !P5 ;  /* 0x0888000002d17fae */ /* 0x0007e2000e901d4e */
[----:B------:R-:W-:-:S05]  /*111a0*/  @P1 BRA `(.L_x_1253) ;  /* 0x0000014000001947 */ /* 0x000fca0003800000 */
[----:B------:R-:W-:-:S05]  /*111b0*/  BRA.DIV ~URZ, `(.L_x_1256) ;  /* 0x0000a6b27f007947 */ /* 0x000fca000b800000 */
[----:B------:R3:W4:Y:S04]  /*111c0*/  SHFL.IDX PT, R4, R18, 0x1, 0x181f ;  /* 0x00381f0012047f89 */ /* 0x00072800000e0000 */
[----:B------:R3:W2:Y:S02]  /*111d0*/  SHFL.IDX PT, R0, R19, 0x1, 0x181f ;  /* 0x00381f0013007f89 */ /* 0x0006a400000e0000 */
.L_x_1340:
[----:B--23--:R-:W-:Y:S02]  /*111e0*/  IADD3 R16, P0, R0, R222, RZ ;  /* 0x000000de00107210 */ /* 0x00cfe40007f1e0ff */
[----:B----4-:R-:W-:Y:S03]  /*111f0*/  IADD3 R18, R219, 0xc0, RZ ;  /* 0x000000c0db127810 */ /* 0x010fe60007ffe0ff */
        /* <DEDUP_REMOVED lines=15> */
.L_x_1253:
[----:B------:R-:W-:Y:S05]  /*112f0*/  BSYNC B0 ;  /* 0x0000000000007941 */ /* 0x000fea0003800000 */
.L_x_1252:
        /* <DEDUP_REMOVED lines=195> */
.L_x_1341:
[----:B------:R-:W-:-:S05]  /*11f30*/  BRA.DIV ~URZ, `(.L_x_1260) ;  /* 0x00009aa27f007947 */ /* 0x000fca000b800000 */
[----:B------:R3:W4:Y:S02]  /*11f40*/  SHFL.IDX PT, R0, R169, RZ, 0x181f ;  /* 0x00181fffa9007589 */ /* 0x00072400000e0000 */
.L_x_1342:
[----:B----4-:R-:W-:Y:S02]  /*11f50*/  @P0 IADD3 R166, P1, R0, R222, RZ ;  /* 0x000000de00a60210 */ /* 0x010fe40007f3e0ff */
[----:B------:R-:W-:Y:S03]  /*11f60*/  IADD3 R170, R219, 0xc0, RZ ;  /* 0x000000c0dbaa7810 */ /* 0x000fe60007ffe0ff */
[----:B--2---:R-:W-:Y:S01]  /*11f70*/  @P0 IMAD.X R167, R4, 0x1, R216, P1 ;  /* 0x0000000104a70824 */ /* 0x004fe200008e06d8 */
[----:B------:R-:W-:Y:S02]  /*11f80*/  @P0 IADD3 R164, P1, R0, R214, RZ ;  /* 0x000000d600a40210 */ /* 0x000fe40007f3e0ff */
[----:B------:R-:W-:Y:S02]  /*11f90*/  ISETP.GE.AND P5, PT, R170, c[0x0][0x1d4], PT ;  /* 0x00007500aa007a0c */ /* 0x000fe40003fa6270 */
[----:B------:R-:W-:Y:S01]  /*11fa0*/  @!PT LDS RZ, [RZ] ;  /* 0x00000000fffff984 */ /* 0x000fe20000000800 */
[----:B------:R-:W-:Y:S01]  /*11fb0*/  @!PT LDS RZ, [RZ] ;  /* 0x00000000fffff984 */ /* 0x000fe20000000800 */
[----:B------:R-:W-:Y:S01]  /*11fc0*/  @!PT LDS RZ, [RZ] ;  /* 0x00000000fffff984 */ /* 0x000fe20000000800 */
[----:B------:R2:W-:Y:S01]  /*11fd0*/  @P0 LDGSTS.E.BYPASS.LTC128B.128 [R209+0xa080], [R166.64], !P2 ;  /* 0x0a080000a6d10fae */ /* 0x0005e2000d101d4e */
[----:B------:R-:W-:Y:S01]  /*11fe0*/  @P0 IMAD.X R165, R4, 0x1, R215, P1 ;  /* 0x0000000104a50824 */ /* 0x000fe200008e06d7 */
[----:B------:R-:W-:Y:S04]  /*11ff0*/  @P0 IADD3 R154, P1, R0, R212, RZ ;  /* 0x000000d4009a0210 */ /* 0x000fe80007f3e0ff */
        /* <DEDUP_REMOVED lines=10> */
.L_x_1343:
[----:B--2---:R-:W-:Y:S02]  /*120a0*/  @P0 IADD3 R166, P1, R0, R222, RZ ;  /* 0x000000de00a60210 */ /* 0x004fe40007f3e0ff */
[----:B------:R-:W-:Y:S03]  /*120b0*/  IADD3 R153, R219, 0xc0, RZ ;  /* 0x000000c0db997810 */ /* 0x000fe60007ffe0ff */
[----:B-1----:R-:W-:Y:S01]  /*120c0*/  @P0 IMAD.X R167, R4, 0x1, R216, P1 ;  /* 0x0000000104a70824 */ /* 0x002fe200008e06d8 */
        /* <DEDUP_REMOVED lines=13> */
[----:B------:R1:W-:Y:S03]  /*121a0*/  @P0 LDGSTS.E.BYPASS.LTC128B.128 [R209+0xf880], [R2.64], !P5 ;  /* 0x0f88000002d10fae */ /* 0x0003e6000e901d4e */
.L_x_1258:
[----:B------:R-:W-:Y:S05]  /*121b0*/  BSYNC B0 ;  /* 0x0000000000007941 */ /* 0x000fea0003800000 */
.L_x_1257:
[----:B-1----:R-:W-:Y:S01]  /*121c0*/  FMNMX.FTZ R2, R8, R152, !PT ;  /* 0x0000009808027209 */ /* 0x002fe20007810000 */
        /* <DEDUP_REMOVED lines=25> */
[----:B------:R1:W2:Y:S02]  /*12360*/  SHFL.BFLY PT, R0, R4, 0x2, 0x1f ;  /* 0x0c401f0004007f89 */ /* 0x0002a400000e0000 */
.L_x_1344:
[----:B--2---:R-:W-:Y:S01]  /*12370*/  FMNMX.FTZ R152, R4, R0, !PT ;  /* 0x0000000004987209 */ /* 0x004fe20007810000 */
[----:B------:R-:W-:-:S05]  /*12380*/  BRA.DIV ~URZ, `(.L_x_1263) ;  /* 0x000098027f007947 */ /* 0x000fca000b800000 */
[----:B-1----:R-:W-:Y:S04]  /*12390*/  SHFL.BFLY PT, R4, R153, 0x2, 0x1f ;  /* 0x0c401f0099047f89 */ /* 0x002fe800000e0000 */
[----:B------:R-:W1:Y:S02]  /*123a0*/  SHFL.BFLY PT, R2, R152, 0x1, 0x1f ;  /* 0x0c201f0098027f89 */ /* 0x000e6400000e0000 */
[----:B-1----:R-:W-:Y:S02]  /*123b0*/  FMNMX.FTZ R152, R152, R2, !PT ;  /* 0x0000000298987209 */ /* 0x002fe40007810000 */
[----:B------:R-:W-:Y:S05]  /*123c0*/  FMNMX.FTZ R4, R153, R4, !PT ;  /* 0x0000000499047209 */ /* 0x000fea0007810000 */
[----:B------:R1:W2:Y:S02]  /*123d0*/  SHFL.BFLY PT, R0, R4, 0x1, 0x1f ;  /* 0x0c201f0004007f89 */ /* 0x0002a400000e0000 */
.L_x_1345:
[----:B--2---:R-:W-:Y:S01]  /*123e0*/  FMNMX.FTZ R3, R0, R4, !PT ;  /* 0x0000000400037209 */ /* 0x004fe20007810000 */
[C---:B------:R-:W-:Y:S01]  /*123f0*/  FADD.FTZ R2, -R152.reuse, R6 ;  /* 0x0000000698027221 */ /* 0x040fe20000010100 */
[----:B------:R-:W-:Y:S01]  /*12400*/  WARPSYNC 0xffffffff ;  /* 0xffffffff00007948 */ /* 0x000fe20003800000 */
[----:B------:R-:W-:Y:S01]  /*12410*/  FMUL.FTZ R6, R152, c[0x0][0x2d0] ;  /* 0x0000b40098067a20 */ /* 0x000fe20000410000 */
[----:B---34-:R-:W2:Y:S01]  /*12420*/  LDSM.16.MT88.4 R168, [R197+0x4080] ;  /* 0x00408000c5a8783b */ /* 0x018ea20000004200 */
[C---:B------:R-:W-:Y:S01]  /*12430*/  FADD.FTZ R0, -R3.reuse, R7 ;  /* 0x0000000703007221 */ /* 0x040fe20000010100 */
[----:B------:R-:W-:Y:S01]  /*12440*/  ISETP.GT.AND P0, PT, R218, R217, PT ;  /* 0x000000d9da00720c */ /* 0x000fe20003f04270 */
[----:B-1----:R-:W-:Y:S02]  /*12450*/  FMUL.FTZ R4, R3, c[0x0][0x2d0] ;  /* 0x0000b40003047a20 */ /* 0x002fe40000410000 */
[----:B------:R-:W-:Y:S02]  /*12460*/  FMUL.FTZ R2, R2, c[0x0][0x2d0] ;  /* 0x0000b40002027a20 */ /* 0x000fe40000410000 */
[----:B------:R-:W-:Y:S01]  /*12470*/  FMUL.FTZ R0, R0, c[0x0][0x2d0] ;  /* 0x0000b40000007a20 */ /* 0x000fe20000410000 */
[----:B------:R-:W1:Y:S01]  /*12480*/  LDSM.16.MT88.4 R172, [R198+0x4080] ;  /* 0x00408000c6ac783b */ /* 0x000e620000004200 */
[--C-:B------:R-:W-:Y:S02]  /*12490*/  FFMA.FTZ R8, R8, c[0x0][0x2d0], -R6.reuse ;  /* 0x0000b40008087a23 */ /* 0x100fe40000010806 */
[----:B------:R-:W-:Y:S01]  /*124a0*/  FFMA.FTZ R9, R9, c[0x0][0x2d0], -R6 ;  /* 0x0000b40009097a23 */ /* 0x000fe20000010806 */
[----:B------:R-:W-:Y:S01]  /*124b0*/  MUFU.EX2 R2, R2 ;  /* 0x0000000200027308 */ /* 0x000fe20000000800 */
[--C-:B------:R-:W-:Y:S02]  /*124c0*/  FFMA.FTZ R10, R10, c[0x0][0x2d0], -R4.reuse ;  /* 0x0000b4000a0a7a23 */ /* 0x100fe40000010804 */
[----:B------:R-:W-:Y:S01]  /*124d0*/  FFMA.FTZ R11, R11, c[0x0][0x2d0], -R4 ;  /* 0x0000b4000b0b7a23 */ /* 0x000fe20000010804 */
[----:B------:R-:W-:Y:S01]  /*124e0*/  LDSM.16.MT88.4 R176, [R198+0x7880] ;  /* 0x00788000c6b0783b */ /* 0x000fe20000004200 */
[--C-:B------:R-:W-:Y:S02]  /*124f0*/  FFMA.FTZ R12, R12, c[0x0][0x2d0], -R6.reuse ;  /* 0x0000b4000c0c7a23 */ /* 0x100fe40000010806 */
[----:B------:R-:W-:Y:S02]  /*12500*/  FFMA.FTZ R13, R13, c[0x0][0x2d0], -R6 ;  /* 0x0000b4000d0d7a23 */ /* 0x000fe40000010806 */
[--C-:B------:R-:W-:Y:S01]  /*12510*/  FFMA.FTZ R14, R14, c[0x0][0x2d0], -R4.reuse ;  /* 0x0000b4000e0e7a23 */ /* 0x100fe20000010804 */
[----:B------:R-:W-:Y:S01]  /*12520*/  MUFU.EX2 R195, R8 ;  /* 0x0000000800c37308 */ /* 0x000fe20000000800 */
[----:B------:R-:W-:Y:S02]  /*12530*/  FFMA.FTZ R15, R15, c[0x0][0x2d0], -R4 ;  /* 0x0000b4000f0f7a23 */ /* 0x000fe40000010804 */
[--C-:B------:R-:W-:Y:S02]  /*12540*/  FFMA.FTZ R20, R20, c[0x0][0x2d0], -R6.reuse ;  /* 0x0000b40014147a23 */ /* 0x100fe40000010806 */
[----:B------:R-:W-:Y:S02]  /*12550*/  FFMA.FTZ R21, R21, c[0x0][0x2d0], -R6 ;  /* 0x0000b40015157a23 */ /* 0x000fe40000010806 */
[--C-:B------:R-:W-:Y:S02]  /*12560*/  FFMA.FTZ R22, R22, c[0x0][0x2d0], -R4.reuse ;  /* 0x0000b40016167a23 */ /* 0x100fe40000010804 */
[----:B------:R-:W-:Y:S01]  /*12570*/  FFMA.FTZ R23, R23, c[0x0][0x2d0], -R4 ;  /* 0x0000b40017177a23 */ /* 0x000fe20000010804 */
[----:B------:R-:W-:Y:S01]  /*12580*/  MUFU.EX2 R194, R9 ;  /* 0x0000000900c27308 */ /* 0x000fe20000000800 */
[--C-:B------:R-:W-:Y:S02]  /*12590*/  FFMA.FTZ R24, R24, c[0x0][0x2d0], -R6.reuse ;  /* 0x0000b40018187a23 */ /* 0x100fe40000010806 */
[----:B------:R-:W-:Y:S02]  /*125a0*/  FFMA.FTZ R25, R25, c[0x0][0x2d0], -R6 ;  /* 0x0000b40019197a23 */ /* 0x000fe40000010806 */
        /* <DEDUP_REMOVED lines=11> */
[----:B------:R-:W-:Y:S07]  /*12660*/  FFMA.FTZ R19, R19, c[0x0][0x2d0], -R4 ;  /* 0x0000b40013137a23 */ /* 0x000fee0000010804 */
[----:B------:R-:W-:Y:S10]  /*12670*/  MUFU.EX2 R190, R11 ;  /* 0x0000000b00be7308 */ /* 0x000ff40000000800 */
[----:B------:R-:W-:Y:S10]  /*12680*/  MUFU.EX2 R193, R12 ;  /* 0x0000000c00c17308 */ /* 0x000ff40000000800 */
[----:B------:R-:W-:Y:S10]  /*12690*/  MUFU.EX2 R192, R13 ;  /* 0x0000000d00c07308 */ /* 0x000ff40000000800 */
[----:B------:R-:W-:Y:S10]  /*126a0*/  MUFU.EX2 R189, R14 ;  /* 0x0000000e00bd7308 */ /* 0x000ff40000000800 */
[----:B------:R-:W-:Y:S10]  /*126b0*/  MUFU.EX2 R188, R15 ;  /* 0x0000000f00bc7308 */ /* 0x000ff40000000800 */
[----:B------:R-:W-:Y:S10]  /*126c0*/  MUFU.EX2 R185, R20 ;  /* 0x0000001400b97308 */ /* 0x000ff40000000800 */
[----:B------:R-:W-:Y:S10]  /*126d0*/  MUFU.EX2 R184, R21 ;  /* 0x0000001500b87308 */ /* 0x000ff40000000800 */
[----:B------:R-:W-:Y:S10]  /*126e0*/  MUFU.EX2 R181, R22 ;  /* 0x0000001600b57308 */ /* 0x000ff40000000800 */
[----:B------:R3:W-:Y:S10]  /*126f0*/  MUFU.EX2 R180, R23 ;  /* 0x0000001700b47308 */ /* 0x0007f40000000800 */
[----:B------:R-:W-:Y:S10]  /*12700*/  MUFU.EX2 R154, R26 ;  /* 0x0000001a009a7308 */ /* 0x000ff40000000800 */
[----:B------:R-:W-:Y:S01]  /*12710*/  MUFU.EX2 R153, R27 ;  /* 0x0000001b00997308 */ /* 0x000fe20000000800 */
[----:B---3--:R-:W-:Y:S09]  /*12720*/  LDSM.16.MT88.4 R20, [R200+0x4880] ;  /* 0x00488000c814783b */ /* 0x008ff20000004200 */
[----:B------:R-:W-:Y:S10]  /*12730*/  MUFU.EX2 R155, R29 ;  /* 0x0000001d009b7308 */ /* 0x000ff40000000800 */
[----:B------:R-:W-:Y:S10]  /*12740*/  MUFU.EX2 R7, R30 ;  /* 0x0000001e00077308 */ /* 0x000ff40000000800 */
[----:B------:R-:W-:Y:S10]  /*12750*/  MUFU.EX2 R6, R31 ;  /* 0x0000001f00067308 */ /* 0x000ff40000000800 */
[----:B------:R-:W-:Y:S10]  /*12760*/  MUFU.EX2 R187, R16 ;  /* 0x0000001000bb7308 */ /* 0x000ff40000000800 */
[----:B------:R-:W-:Y:S10]  /*12770*/  MUFU.EX2 R186, R17 ;  /* 0x0000001100ba7308 */ /* 0x000ff40000000800 */
[----:B------:R-:W-:Y:S10]  /*12780*/  MUFU.EX2 R183, R18 ;  /* 0x0000001200b77308 */ /* 0x000ff40000000800 */
[----:B------:R-:W3:Y:S02]  /*12790*/  MUFU.EX2 R182, R19 ;  /* 0x0000001300b67308 */ /* 0x000ee40000000800 */
[----:B---3--:R-:W-:Y:S01]  /*127a0*/  F2FP.BF16.PACK_AB R17, R182, R183 ;  /* 0x000000b7b611723e */ /* 0x008fe200000010ff */
[----:B------:R-:W-:Y:S01]  /*127b0*/  FMUL.FTZ R8, R2, R156 ;  /* 0x0000009c02087220 */ /* 0x000fe20000410000 */
[----:B------:R-:W-:Y:S01]  /*127c0*/  F2FP.BF16.PACK_AB R164, R194, R195 ;  /* 0x000000c3c2a4723e */ /* 0x000fe200000010ff */
[----:B------:R-:W-:Y:S01]  /*127d0*/  FMUL.FTZ R9, R2, R157 ;  /* 0x0000009d02097220 */ /* 0x000fe20000410000 */
[----:B------:R-:W-:Y:S01]  /*127e0*/  F2FP.BF16.PACK_AB R166, R192, R193 ;  /* 0x000000c1c0a6723e */ /* 0x000fe200000010ff */
[----:B------:R-:W-:Y:S01]  /*127f0*/  FMUL.FTZ R10, R0, R158 ;  /* 0x0000009e000a7220 */ /* 0x000fe20000410000 */
[----:B------:R-:W-:Y:S01]  /*12800*/  F2FP.BF16.PACK_AB R165, R190, R191 ;  /* 0x000000bfbea5723e */ /* 0x000fe200000010ff */
[----:B------:R-:W-:Y:S01]  /*12810*/  FMUL.FTZ R11, R0, R159 ;  /* 0x0000009f000b7220 */ /* 0x000fe20000410000 */
[----:B------:R-:W-:Y:S01]  /*12820*/  F2FP.BF16.PACK_AB R167, R188, R189 ;  /* 0x000000bdbca7723e */ /* 0x000fe200000010ff */
[----:B------:R-:W3:Y:S01]  /*12830*/  LDSM.16.MT88.4 R156, [R200+0x4080] ;  /* 0x00408000c89c783b */ /* 0x000ee20000004200 */
[----:B------:R-:W-:Y:S01]  /*12840*/  FMUL.FTZ R12, R2, R160 ;  /* 0x000000a0020c7220 */ /* 0x000fe20000410000 */
[----:B------:R-:W-:Y:S01]  /*12850*/  F2FP.BF16.PACK_AB R16, R186, R187 ;  /* 0x000000bbba10723e */ /* 0x000fe200000010ff */
[----:B------:R-:W-:Y:S01]  /*12860*/  FMUL.FTZ R13, R2, R161 ;  /* 0x000000a1020d7220 */ /* 0x000fe20000410000 */
[----:B------:R-:W-:Y:S01]  /*12870*/  F2FP.BF16.PACK_AB R18, R184, R185 ;  /* 0x000000b9b812723e */ /* 0x000fe200000010ff */
[C---:B------:R-:W-:Y:S01]  /*12880*/  FMUL.FTZ R14, R0.reuse, R162 ;  /* 0x000000a2000e7220 */ /* 0x040fe20000410000 */
[C---:B--2---:R-:W-:Y:S05]  /*12890*/  HMMA.16816.F32.BF16 R8, R164.reuse, R168, R8 ;  /* 0x000000a8a408723c */ /* 0x044fea0000041808 */
[----:B------:R-:W-:Y:S01]  /*128a0*/  FMUL.FTZ R15, R0, R163 ;  /* 0x000000a3000f7220 */ /* 0x000fe20000410000 */
[----:B------:R-:W-:Y:S01]  /*128b0*/  F2FP.BF16.PACK_AB R19, R180, R181 ;  /* 0x000000b5b413723e */ /* 0x000fe200000010ff */
[----:B------:R-:W2:Y:S01]  /*128c0*/  LDSM.16.MT88.4 R160, [R199+0x4080] ;  /* 0x00408000c7a0783b */ /* 0x000ea20000004200 */
[C---:B------:R-:W-:Y:S04]  /*128d0*/  FMUL.FTZ R136, R2.reuse, R136 ;  /* 0x0000008802887220 */ /* 0x040fe80000410000 */
[C---:B------:R-:W-:Y:S03]  /*128e0*/  HMMA.16816.F32.BF16 R12, R164.reuse, R170, R12 ;  /* 0x000000aaa40c723c */ /* 0x040fe6000004180c */
[----:B------:R-:W-:Y:S01]  /*128f0*/  FMUL.FTZ R137, R2, R137 ;  /* 0x0000008902897220 */ /* 0x000fe20000410000 */
[----:B------:R-:W4:Y:S01]  /*12900*/  LDSM.16.MT88.4 R168, [R197+0x5880] ;  /* 0x00588000c5a8783b */ /* 0x000f220000004200 */
[C---:B------:R-:W-:Y:S02]  /*12910*/  FMUL.FTZ R138, R0.reuse, R138 ;  /* 0x0000008a008a7220 */ /* 0x040fe40000410000 */
[----:B------:R-:W-:Y:S02]  /*12920*/  FMUL.FTZ R139, R0, R139 ;  /* 0x0000008b008b7220 */ /* 0x000fe40000410000 */
[C---:B------:R-:W-:Y:S03]  /*12930*/  FMUL.FTZ R140, R2.reuse, R140 ;  /* 0x0000008c028c7220 */ /* 0x040fe60000410000 */
[----:B------:R-:W-:Y:S02]  /*12940*/  FMUL.FTZ R141, R2, R141 ;  /* 0x0000008d028d7220 */ /* 0x000fe40000410000 */
[C---:B-1----:R-:W-:Y:S03]  /*12950*/  HMMA.16816.F32.BF16 R136, R164.reuse, R172, R136 ;  /* 0x000000aca488723c */ /* 0x042fe60000041888 */
[C---:B------:R-:W-:Y:S02]  /*12960*/  FMUL.FTZ R142, R0.reuse, R142 ;  /* 0x0000008e008e7220 */ /* 0x040fe40000410000 */
[----:B------:R-:W-:Y:S02]  /*12970*/  FMUL.FTZ R143, R0, R143 ;  /* 0x0000008f008f7220 */ /* 0x000fe40000410000 */
[C---:B------:R-:W-:Y:S02]  /*12980*/  FMUL.FTZ R144, R2.reuse, R144 ;  /* 0x0000009002907220 */ /* 0x040fe40000410000 */
[----:B------:R-:W-:Y:S03]  /*12990*/  FMUL.FTZ R145, R2, R145 ;  /* 0x0000009102917220 */ /* 0x000fe60000410000 */
[C---:B------:R-:W-:Y:S01]  /*129a0*/  HMMA.16816.F32.BF16 R140, R164.reuse, R174, R140 ;  /* 0x000000aea48c723c */ /* 0x040fe2000004188c */
[----:B------:R-:W-:Y:S02]  /*129b0*/  LDSM.16.MT88.4 R172, [R198+0x4880] ;  /* 0x00488000c6ac783b */ /* 0x000fe40000004200 */
        /* <DEDUP_REMOVED lines=150> */
[----:B------:R-:W-:Y:S02]  /*13320*/  FFMA.FTZ R2, R2, R230, R195 ;  /* 0x000000e602027223 */ /* 0x000fe400000100c3 */
[----:B------:R-:W-:Y:S03]  /*13330*/  FFMA.FTZ R0, R0, R229, R191 ;  /* 0x000000e500007223 */ /* 0x000fe600000100bf */
[----:B------:R-:W-:Y:S01]  /*13340*/  HMMA.16816.F32.BF16 R132, R164, R162, R132 ;  /* 0x000000a2a484723c */ /* 0x000fe20000041884 */
[----:B------:R-:W2:Y:S02]  /*13350*/  LDSM.16.MT88.4 R160, [R197+0x6080] ;  /* 0x00608000c5a0783b */ /* 0x000ea40000004200 */
[----:B------:R-:W-:Y:S02]  /*13360*/  FADD.FTZ R4, R194, R2 ;  /* 0x00000002c2047221 */ /* 0x000fe40000010000 */
[----:B------:R-:W-:Y:S02]  /*13370*/  FADD.FTZ R2, R190, R0 ;  /* 0x00000000be027221 */ /* 0x000fe40000010000 */
[----:B------:R-:W-:Y:S01]  /*13380*/  FADD.FTZ R0, R193, R4 ;  /* 0x00000004c1007221 */ /* 0x000fe20000010000 */
[C---:B---3--:R-:W-:Y:S01]  /*13390*/  HMMA.16816.F32.BF16 R8, R16.reuse, R168, R8 ;  /* 0x000000a81008723c */ /* 0x048fe20000041808 */
[----:B------:R-:W3:Y:S04]  /*133a0*/  LDSM.16.MT88.4 R164, [R198+0x6080] ;  /* 0x00608000c6a4783b */ /* 0x000ee80000004200 */
[----:B------:R-:W-:Y:S02]  /*133b0*/  FADD.FTZ R2, R189, R2 ;  /* 0x00000002bd027221 */ /* 0x000fe40000010000 */
[----:B------:R-:W-:Y:S01]  /*133c0*/  FADD.FTZ R0, R192, R0 ;  /* 0x00000000c0007221 */ /* 0x000fe20000010000 */
[C---:B------:R-:W-:Y:S01]  /*133d0*/  HMMA.16816.F32.BF16 R12, R16.reuse, R170, R12 ;  /* 0x000000aa100c723c */ /* 0x040fe2000004180c */
[----:B------:R-:W-:Y:S03]  /*133e0*/  LDSM.16.MT88.4 R168, [R199+0x6080] ;  /* 0x00608000c7a8783b */ /* 0x000fe60000004200 */
[----:B------:R-:W-:Y:S02]  /*133f0*/  FADD.FTZ R2, R188, R2 ;  /* 0x00000002bc027221 */ /* 0x000fe40000010000 */
        /* <DEDUP_REMOVED lines=12> */
[----:B------:R-:W4:Y:S03]  /*134c0*/  LDSM.16.MT88.4 R20, [R200+0x6080] ;  /* 0x00608000c814783b */ /* 0x000f260000004200 */
        /* <DEDUP_REMOVED lines=14> */
[C---:B------:R-:W-:Y:S08]  /*135b0*/  HMMA.16816.F32.BF16 R64, R16.reuse, R168, R64 ;  /* 0x000000a81040723c */ /* 0x040ff00000041840 */
[C---:B------:R-:W-:Y:S01]  /*135c0*/  HMMA.16816.F32.BF16 R68, R16.reuse, R170, R68 ;  /* 0x000000aa1044723c */ /* 0x040fe20000041844 */
[----:B------:R-:W-:Y:S07]  /*135d0*/  LDSM.16.MT88.4 R168, [R197+0x6880] ;  /* 0x00688000c5a8783b */ /* 0x000fee0000004200 */
[C---:B------:R-:W-:Y:S08]  /*135e0*/  HMMA.16816.F32.BF16 R72, R16.reuse, R172, R72 ;  /* 0x000000ac1048723c */ /* 0x040ff00000041848 */
[C---:B------:R-:W-:Y:S01]  /*135f0*/  HMMA.16816.F32.BF16 R76, R16.reuse, R174, R76 ;  /* 0x000000ae104c723c */ /* 0x040fe2000004184c */
[----:B------:R-:W-:Y:S07]  /*13600*/  LDSM.16.MT88.4 R172, [R198+0x6880] ;  /* 0x00688000c6ac783b */ /* 0x000fee0000004200 */
[C---:B------:R-:W-:Y:S01]  /*13610*/  HMMA.16816.F32.BF16 R80, R16.reuse, R176, R80 ;  /* 0x000000b01050723c */ /* 0x040fe20000041850 */
[----:B------:R-:W-:Y:S07]  /*13620*/  MUFU.EX2 R177, R25 ;  /* 0x0000001900b17308 */ /* 0x000fee0000000800 */
[C---:B------:R-:W-:Y:S03]  /*13630*/  HMMA.16816.F32.BF16 R84, R16.reuse, R178, R84 ;  /* 0x000000b21054723c */ /* 0x040fe60000041854 */
[----:B------:R4:W5:Y:S05]  /*13640*/  MUFU.EX2 R178, R24 ;  /* 0x0000001800b27308 */ /* 0x00096a0000000800 */
[C---:B-1----:R-:W-:Y:S05]  /*13650*/  HMMA.16816.F32.BF16 R88, R16.reuse, R156, R88 ;  /* 0x0000009c1058723c */ /* 0x042fea0000041858 */
[----:B------:R1:W1:Y:S03]  /*13660*/  MUFU.EX2 R176, R28 ;  /* 0x0000001c00b07308 */ /* 0x0002660000000800 */
[C---:B------:R-:W-:Y:S01]  /*13670*/  HMMA.16816.F32.BF16 R92, R16.reuse, R158, R92 ;  /* 0x0000009e105c723c */ /* 0x040fe2000004185c */
[----:B------:R-:W1:Y:S07]  /*13680*/  LDSM.16.MT88.4 R156, [R200+0x9080] ;  /* 0x00908000c89c783b */ /* 0x000e6e0000004200 */
[C---:B--2---:R-:W-:Y:S01]  /*13690*/  HMMA.16816.F32.BF16 R96, R16.reuse, R160, R96 ;  /* 0x000000a01060723c */ /* 0x044fe20000041860 */
[----:B----4-:R-:W-:Y:S03]  /*136a0*/  LDSM.16.MT88.4 R24, [R198+0x5080] ;  /* 0x00508000c618783b */ /* 0x010fe60000004200 */
[----:B-----5:R-:W-:Y:S04]  /*136b0*/  FADD.FTZ R0, R178, R0 ;  /* 0x00000000b2007221 */ /* 0x020fe80000010000 */
[C---:B------:R-:W-:Y:S01]  /*136c0*/  HMMA.16816.F32.BF16 R100, R16.reuse, R162, R100 ;  /* 0x000000a21064723c */ /* 0x040fe20000041864 */
[----:B------:R-:W2:Y:S03]  /*136d0*/  LDSM.16.MT88.4 R160, [R199+0x9080] ;  /* 0x00908000c7a0783b */ /* 0x000ea60000004200 */
[----:B------:R-:W-:Y:S02]  /*136e0*/  FADD.FTZ R2, R177, R0 ;  /* 0x00000000b1027221 */ /* 0x000fe40000010000 */
[----:B------:R-:W-:Y:S02]  /*136f0*/  FADD.FTZ R0, R153, R4 ;  /* 0x0000000499007221 */ /* 0x000fe40000010000 */
[C---:B---3--:R-:W-:Y:S01]  /*13700*/  HMMA.16816.F32.BF16 R104, R16.reuse, R20, R104 ;  /* 0x000000141068723c */ /* 0x048fe20000041868 */
[----:B-1----:R-:W-:Y:S03]  /*13710*/  LDSM.16.MT88.4 R28, [R200+0x5080] ;  /* 0x00508000c81c783b */ /* 0x002fe60000004200 */
[----:B------:R-:W-:Y:S02]  /*13720*/  FADD.FTZ R0, R7, R0 ;  /* 0x0000000007007221 */ /* 0x000fe40000010000 */
[----:B------:R-:W-:Y:S02]  /*13730*/  FADD.FTZ R2, R176, R2 ;  /* 0x00000002b0027221 */ /* 0x000fe40000010000 */
[C---:B------:R-:W-:Y:S01]  /*13740*/  HMMA.16816.F32.BF16 R108, R16.reuse, R22, R108 ;  /* 0x00000016106c723c */ /* 0x040fe2000004186c */
[----:B------:R-:W1:Y:S03]  /*13750*/  LDSM.16.MT88.4 R20, [R197+0x5080] ;  /* 0x00508000c514783b */ /* 0x000e660000004200 */
[----:B------:R-:W-:Y:S01]  /*13760*/  FADD.FTZ R229, R6, R0 ;  /* 0x0000000006e57221 */ /* 0x000fe20000010000 */
[----:B------:R-:W-:Y:S01]  /*13770*/  IADD3 R0, R218, -0x1, RZ ;  /* 0xffffffffda007810 */ /* 0x000fe20007ffe0ff */
[----:B------:R-:W-:Y:S02]  /*13780*/  FADD.FTZ R230, R155, R2 ;  /* 0x000000029be67221 */ /* 0x000fe40000010000 */
[C---:B------:R-:W-:Y:S04]  /*13790*/  HMMA.16816.F32.BF16 R112, R16.reuse, R164, R112 ;  /* 0x000000a41070723c */ /* 0x040fe80000041870 */
[----:B------:R-:W-:Y:S04]  /*137a0*/  MOV R218, R0 ;  /* 0x0000000000da7202 */ /* 0x000fe80000000f00 */
[C---:B------:R-:W-:Y:S01]  /*137b0*/  HMMA.16816.F32.BF16 R116, R16.reuse, R166, R116 ;  /* 0x000000a61074723c */ /* 0x040fe20000041874 */
[----:B------:R-:W3:Y:S07]  /*137c0*/  LDSM.16.MT88.4 R164, [R199+0x5080] ;  /* 0x00508000c7a4783b */ /* 0x000eee0000004200 */
[C---:B------:R-:W-:Y:S08]  /*137d0*/  HMMA.16816.F32.BF16 R120, R16.reuse, R156, R120 ;  /* 0x0000009c1078723c */ /* 0x040ff00000041878 */
[C---:B------:R-:W-:Y:S08]  /*137e0*/  HMMA.16816.F32.BF16 R124, R16.reuse, R158, R124 ;  /* 0x0000009e107c723c */ /* 0x040ff0000004187c */
[C---:B--2---:R-:W-:Y:S08]  /*137f0*/  HMMA.16816.F32.BF16 R128, R16.reuse, R160, R128 ;  /* 0x000000a01080723c */ /* 0x044ff00000041880 */
[----:B------:R-:W-:Y:S07]  /*13800*/  HMMA.16816.F32.BF16 R132, R16, R162, R132 ;  /* 0x000000a21084723c */ /* 0x000fee0000041884 */
[----:B------:R-:W-:Y:S02]  /*13810*/  F2FP.BF16.PACK_AB R16, R177, R178 ;  /* 0x000000b2b110723e */ /* 0x000fe400000010ff */
[----:B------:R-:W-:Y:S03]  /*13820*/  F2FP.BF16.PACK_AB R18, R155, R176 ;  /* 0x000000b09b12723e */ /* 0x000fe600000010ff */
[----:B------:R-:W-:Y:S02]  /*13830*/  F2FP.BF16.PACK_AB R17, R153, R154 ;  /* 0x0000009a9911723e */ /* 0x000fe400000010ff */
[----:B------:R-:W-:Y:S02]  /*13840*/  F2FP.BF16.PACK_AB R19, R6, R7 ;  /* 0x000000070613723e */ /* 0x000fe400000010ff */
[----:B------:R-:W-:Y:S05]  /*13850*/  MOV R7, R3 ;  /* 0x0000000300077202 */ /* 0x000fea0000000f00 */
[C---:B-1----:R-:W-:Y:S01]  /*13860*/  HMMA.16816.F32.BF16 R156, R16.reuse, R20, R8 ;  /* 0x00000014109c723c */ /* 0x042fe20000041808 */
[----:B------:R-:W1:Y:S07]  /*13870*/  LDSM.16.MT88.4 R8, [R200+0x6880] ;  /* 0x00688000c808783b */ /* 0x000e6e0000004200 */
[C---:B------:R-:W-:Y:S01]  /*13880*/  HMMA.16816.F32.BF16 R160, R16.reuse, R22, R12 ;  /* 0x0000001610a0723c */ /* 0x040fe2000004180c */
[----:B------:R-:W2:Y:S07]  /*13890*/  LDSM.16.MT88.4 R12, [R199+0x6880] ;  /* 0x00688000c70c783b */ /* 0x000eae0000004200 */
[C---:B------:R-:W-:Y:S01]  /*138a0*/  HMMA.16816.F32.BF16 R136, R16.reuse, R24, R136 ;  /* 0x000000181088723c */ /* 0x040fe20000041888 */
[----:B------:R-:W4:Y:S07]  /*138b0*/  LDSM.16.MT88.4 R20, [R197+0x8080] ;  /* 0x00808000c514783b */ /* 0x000f2e0000004200 */
        /* <DEDUP_REMOVED lines=24> */
[C---:B------:R-:W-:Y:S08]  /*13a40*/  HMMA.16816.F32.BF16 R88, R16.reuse, R28, R88 ;  /* 0x0000001c1058723c */ /* 0x040ff00000041858 */
[C---:B------:R-:W-:Y:S08]  /*13a50*/  HMMA.16816.F32.BF16 R92, R16.reuse, R30, R92 ;  /* 0x0000001e105c723c */ /* 0x040ff0000004185c */
[C---:B---3--:R-:W-:Y:S08]  /*13a60*/  HMMA.16816.F32.BF16 R96, R16.reuse, R164, R96 ;  /* 0x000000a41060723c */ /* 0x048ff00000041860 */
[C---:B------:R-:W-:Y:S08]  /*13a70*/  HMMA.16816.F32.BF16 R100, R16.reuse, R166, R100 ;  /* 0x000000a61064723c */ /* 0x040ff00000041864 */
[C---:B------:R-:W-:Y:S08]  /*13a80*/  HMMA.16816.F32.BF16 R104, R16.reuse, R168, R104 ;  /* 0x000000a81068723c */ /* 0x040ff00000041868 */
[C---:B------:R-:W-:Y:S08]  /*13a90*/  HMMA.16816.F32.BF16 R108, R16.reuse, R170, R108 ;  /* 0x000000aa106c723c */ /* 0x040ff0000004186c */
[C---:B-1----:R-:W-:Y:S08]  /*13aa0*/  HMMA.16816.F32.BF16 R112, R16.reuse, R8, R112 ;  /* 0x000000081070723c */ /* 0x042ff00000041870 */
[C---:B------:R-:W-:Y:S08]  /*13ab0*/  HMMA.16816.F32.BF16 R116, R16.reuse, R10, R116 ;  /* 0x0000000a1074723c */ /* 0x040ff00000041874 */
[C---:B--2---:R-:W-:Y:S08]  /*13ac0*/  HMMA.16816.F32.BF16 R120, R16.reuse, R12, R120 ;  /* 0x0000000c1078723c */ /* 0x044ff00000041878 */
[C---:B------:R-:W-:Y:S08]  /*13ad0*/  HMMA.16816.F32.BF16 R124, R16.reuse, R14, R124 ;  /* 0x0000000e107c723c */ /* 0x040ff0000004187c */
[C---:B----4-:R-:W-:Y:S08]  /*13ae0*/  HMMA.16816.F32.BF16 R128, R16.reuse, R20, R128 ;  /* 0x000000141080723c */ /* 0x050ff00000041880 */
[----:B------:R-:W-:Y:S01]  /*13af0*/  HMMA.16816.F32.BF16 R132, R16, R22, R132 ;  /* 0x000000161084723c */ /* 0x000fe20000041884 */
[----:B------:R-:W-:-:S07]  /*13b00*/  @P0 BRA `(.L_x_1264) ;  /* 0xffffd35000000947 */ /* 0x000fce000383ffff */
.L_x_1251:
[----:B------:R-:W-:-:S13]  /*13b10*/  ISETP.GE.AND P0, PT, R218, R233, PT ;  /* 0x000000e9da00720c */ /* 0x000fda0003f06270 */
[----:B------:R-:W-:Y:S05]  /*13b20*/  @!P0 BRA `(.L_x_1265) ;  /* 0x000039f000008947 */ /* 0x000fea0003800000 */
[C---:B------:R-:W-:Y:S01]  /*13b30*/  IADD3 R226, R219.reuse, 0x80, RZ ;  /* 0x00000080dbe27810 */ /* 0x040fe20007ffe0ff */
[----:B------:R-:W-:Y:S01]  /*13b40*/  IMAD.MOV.U32 R153, RZ, RZ, R7 ;  /* 0x000000ffff997224 */ /* 0x000fe200078e0007 */
[----:B------:R-:W-:Y:S01]  /*13b50*/  IADD3 R225, R219, 0x40, RZ ;  /* 0x00000040dbe17810 */ /* 0x000fe20007ffe0ff */
[----:B------:R-:W-:Y:S01]  /*13b60*/  IMAD.MOV.U32 R6, RZ, RZ, R152 ;  /* 0x000000ffff067224 */ /* 0x000fe200078e0098 */
[----:B------:R-:W-:Y:S02]  /*13b70*/  ISETP.GE.AND P1, PT, R226, c[0x0][0x1d4], PT ;  /* 0x00007500e2007a0c */ /* 0x000fe40003f26270 */
[----:B------:R-:W-:Y:S02]  /*13b80*/  ISETP.GE.AND P0, PT, R225, c[0x0][0x1d4], PT ;  /* 0x00007500e1007a0c */ /* 0x000fe40003f06270 */
[----:B------:R-:W-:Y:S02]  /*13b90*/  LOP3.LUT R208, R208, 0xfffffeff, RZ, 0xc0, !PT ;  /* 0xfffffeffd0d07812 */ /* 0x000fe400078ec0ff */
[----:B------:R-:W-:-:S07]  /*13ba0*/  IADD3 R217, -R236, 0x30, RZ ;  /* 0x00000030ecd97810 */ /* 0x000fce0007ffe1ff */
[----:B------:R-:W-:-:S04]  /*13bb0*/  @P1 LOP3.LUT R208, R208, 0x100, RZ, 0xfc, !PT ;  /* 0x00000100d0d01812 */ /* 0x000fc800078efcff */
[----:B------:R-:W-:-:S04]  /*13bc0*/  LOP3.LUT R208, R208, 0xffffff7f, RZ, 0xc0, !PT ;  /* 0xffffff7fd0d07812 */ /* 0x000fc800078ec0ff */
[----:B------:R-:W-:Y:S02]  /*13bd0*/  @P0 LOP3.LUT R208, R208, 0x80, RZ, 0xfc, !PT ;  /* 0x00000080d0d00812 */ /* 0x000fe400078efcff */
[----:B------:R-:W-:Y:S02]  /*13be0*/  ISETP.GE.AND P0, PT, R219, c[0x0][0x1d4], PT ;  /* 0x00007500db007a0c */ /* 0x000fe40003f06270 */
[----:B------:R-:W-:-:S11]  /*13bf0*/  LOP3.LUT R208, R208, 0xffffffbf, RZ, 0xc0, !PT ;  /* 0xffffffbfd0d07812 */ /* 0x000fd600078ec0ff */
[----:B------:R-:W-:Y:S02]  /*13c00*/  @P0 LOP3.LUT R208, R208, 0x40, RZ, 0xfc, !PT ;  /* 0x00000040d0d00812 */ /* 0x000fe400078efcff */
.L_x_1287:
[----:B------:R-:W1:Y:S01]  /*13c10*/  S2R R7, SR_CTAID.Y ;  /* 0x0000000000077919 */ /* 0x000e620000002600 */
[----:B------:R-:W-:Y:S04]  /*13c20*/  DEPBAR.LE SB0, 0x0 ;  /* 0x000080000000791a */ /* 0x000fe80000000000 */
[----:B------:R-:W-:Y:S01]  /*13c30*/  WARPSYNC 0xffffffff ;  /* 0xffffffff00007948 */ /* 0x000fe20003800000 */
[----:B------:R-:W-:Y:S01]  /*13c40*/  BAR.SYNC.DEFER_BLOCKING 0x0 ;  /* 0x0000000000007b1d */ /* 0x000fe20000010000 */
[----:B------:R-:W-:Y:S01]  /*13c50*/  SHF.R.S32.HI R0, RZ, 0x1f, R221 ;  /* 0x0000001fff007819 */ /* 0x000fe200000114dd */
[C---:B------:R-:W-:Y:S01]  /*13c60*/  IMAD.WIDE.U32 R2, R221.reuse, c[0x0][0x208], RZ ;  /* 0x00008200dd027a25 */ /* 0x040fe200078e00ff */
[----:B------:R-:W-:Y:S03]  /*13c70*/  SHF.R.S32.HI R4, RZ, 0x1f, R220 ;  /* 0x0000001fff047819 */ /* 0x000fe600000114dc */
[----:B------:R-:W-:Y:S02]  /*13c80*/  IMAD R0, R0, c[0x0][0x208], RZ ;  /* 0x0000820000007a24 */ /* 0x000fe400078e02ff */
[----:B------:R-:W-:Y:S02]  /*13c90*/  IMAD R4, R4, c[0x0][0x218], RZ ;  /* 0x0000860004047a24 */ /* 0x000fe400078e02ff */
[----:B------:R-:W-:Y:S02]  /*13ca0*/  IMAD R0, R221, c[0x0][0x20c], R0 ;  /* 0x00008300dd007a24 */ /* 0x000fe400078e0200 */
[C---:B------:R-:W-:Y:S03]  /*13cb0*/  IMAD R4, R220.reuse, c[0x0][0x21c], R4 ;  /* 0x00008700dc047a24 */ /* 0x040fe600078e0204 */
[----:B------:R-:W-:Y:S01]  /*13cc0*/  IADD3 R3, R3, R0, RZ ;  /* 0x0000000003037210 */ /* 0x000fe20007ffe0ff */
[----:B-1----:R-:W-:Y:S04]  /*13cd0*/  IMAD.WIDE.U32 R8, R7, c[0x0][0x210], RZ ;  /* 0x0000840007087a25 */ /* 0x002fe800078e00ff */
[----:B------:R-:W-:Y:S01]  /*13ce0*/  IMAD.WIDE.U32 R2, R220, c[0x0][0x218], R2 ;  /* 0x00008600dc027a25 */ /* 0x000fe200078e0002 */
[----:B------:R1:W2:Y:S04]  /*13cf0*/  LDSM.16.M88.4 R28, [R205] ;  /* 0x00000000cd1c783b */ /* 0x0002a80000000200 */
[----:B------:R-:W-:Y:S01]  /*13d00*/  IADD3 R0, P0, R8, R2, RZ ;  /* 0x0000000208007210 */ /* 0x000fe20007f1e0ff */
[----:B------:R1:W3:Y:S03]  /*13d10*/  LDSM.16.M88.4 R12, [R196+0xa080] ;  /* 0x00a08000c40c783b */ /* 0x0002e60000000200 */
[----:B------:R-:W-:Y:S01]  /*13d20*/  IADD3.X R4, R245, R3, R4, P0, !PT ;  /* 0x00000003f5047210 */ /* 0x000fe200007fe404 */
[----:B------:R1:W4:Y:S01]  /*13d30*/  LDSM.16.M88.4 R20, [R196+0xa880] ;  /* 0x00a88000c414783b */ /* 0x0003220000000200 */
[C---:B------:R-:W-:Y:S03]  /*13d40*/  LEA R7, P0, R0.reuse, c[0x0][0x1f8], 0x1 ;  /* 0x00007e0000077a11 */ /* 0x040fe600078008ff */
[----:B------:R1:W1:Y:S01]  /*13d50*/  LDSM.16.M88.4 R164, [R196+0xb080] ;  /* 0x00b08000c4a4783b */ /* 0x0002620000000200 */
[----:B------:R-:W-:Y:S03]  /*13d60*/  LEA.HI.X R4, R0, c[0x0][0x1fc], R4, 0x1, P0 ;  /* 0x00007f0000047a11 */ /* 0x000fe600000f0c04 */
[----:B------:R1:W1:Y:S04]  /*13d70*/  LDSM.16.M88.4 R168, [R204] ;  /* 0x00000000cca8783b */ /* 0x0002680000000200 */
[----:B------:R1:W1:Y:S04]  /*13d80*/  LDSM.16.M88.4 R172, [R203] ;  /* 0x00000000cbac783b */ /* 0x0002680000000200 */
[----:B------:R1:W1:Y:S04]  /*13d90*/  LDSM.16.M88.4 R176, [R203+0x800] ;  /* 0x00080000cbb0783b */ /* 0x0002680000000200 */
[----:B------:R1:W1:Y:S01]  /*13da0*/  LDSM.16.M88.4 R180, [R203+0x1000] ;  /* 0x00100000cbb4783b */ /* 0x0002620000000200 */
[----:B------:R-:W-:-:S05]  /*13db0*/  BRA.DIV ~URZ, `(.L_x_1266) ;  /* 0x00007eb27f007947 */ /* 0x000fca000b800000 */
[----:B------:R4:W3:Y:S02]  /*13dc0*/  SHFL.IDX PT, R0, R4, RZ, 0x181f ;  /* 0x00181fff04007589 */ /* 0x0008e400000e0000 */
.L_x_1346:
[----:B------:R-:W-:Y:S01]  /*13dd0*/  SHF.R.S32.HI R3, RZ, 0x1f, R219 ;  /* 0x0000001fff037819 */ /* 0x000fe200000114db */
[----:B------:R-:W5:Y:S01]  /*13de0*/  SHFL.IDX PT, R2, R7, RZ, 0x181f ;  /* 0x00181fff07027589 */ /* 0x000f6200000e0000 */
[C---:B------:R-:W-:Y:S01]  /*13df0*/  ISETP.GE.AND P5, PT, R219.reuse, c[0x0][0x1d4], PT ;  /* 0x00007500db007a0c */ /* 0x040fe20003fa6270 */
[C---:B------:R-:W-:Y:S01]  /*13e00*/  IMAD.SHL.U32 R222, R219.reuse, 0x2, RZ ;  /* 0x00000002dbde7824 */ /* 0x040fe200078e00ff */
[----:B------:R-:W-:Y:S01]  /*13e10*/  SHF.L.U64.HI R211, R219, 0x1, R3 ;  /* 0x00000001dbd37819 */ /* 0x000fe20000010203 */
[C---:B------:R-:W-:Y:S01]  /*13e20*/  IMAD.SHL.U32 R210, R248.reuse, 0x2, RZ ;  /* 0x00000002f8d27824 */ /* 0x040fe200078e00ff */
[----:B------:R-:W-:Y:S01]  /*13e30*/  ISETP.GE.AND P4, PT, R225, c[0x0][0x1d4], PT ;  /* 0x00007500e1007a0c */ /* 0x000fe20003f86270 */
[----:B------:R-:W-:Y:S01]  /*13e40*/  IMAD.SHL.U32 R212, R247, 0x2, RZ ;  /* 0x00000002f7d47824 */ /* 0x000fe200078e00ff */
[----:B------:R-:W-:Y:S01]  /*13e50*/  SHF.L.U64.HI R213, R248, 0x1, R251 ;  /* 0x00000001f8d57819 */ /* 0x000fe200000102fb */
[----:B------:R-:W-:Y:S01]  /*13e60*/  IMAD.SHL.U32 R214, R246, 0x2, RZ ;  /* 0x00000002f6d67824 */ /* 0x000fe200078e00ff */
[----:B------:R-:W-:Y:S01]  /*13e70*/  IADD3 R18, R219, 0xc0, RZ ;  /* 0x000000c0db127810 */ /* 0x000fe20007ffe0ff */
[----:B------:R-:W-:Y:S01]  /*13e80*/  BSSY B0, `(.L_x_1267) ;  /* 0x000002c000007945 */ /* 0x000fe20003800000 */
[----:B------:R-:W-:Y:S02]  /*13e90*/  ISETP.GE.AND P3, PT, R226, c[0x0][0x1d4], PT ;  /* 0x00007500e2007a0c */ /* 0x000fe40003f66270 */
[----:B------:R-:W-:Y:S02]  /*13ea0*/  SHF.L.U64.HI R215, R247, 0x1, R250 ;  /* 0x00000001f7d77819 */ /* 0x000fe400000102fa */
[----:B------:R-:W-:Y:S02]  /*13eb0*/  ISETP.GE.AND P2, PT, R18, c[0x0][0x1d4], PT ;  /* 0x0000750012007a0c */ /* 0x000fe40003f46270 */
[----:B------:R-:W-:Y:S02]  /*13ec0*/  SHF.L.U64.HI R216, R246, 0x1, R249 ;  /* 0x00000001f6d87819 */ /* 0x000fe400000102f9 */
[----:B------:R-:W-:Y:S02]  /*13ed0*/  LOP3.LUT P1, RZ, R208, 0x800, RZ, 0xc0, !PT ;  /* 0x00000800d0ff7812 */ /* 0x000fe4000782c0ff */
[----:B-----5:R-:W-:Y:S05]  /*13ee0*/  IADD3 R16, P0, R2, R222, RZ ;  /* 0x000000de02107210 */ /* 0x020fea0007f1e0ff */
[----:B---3--:R-:W-:Y:S01]  /*13ef0*/  IMAD.X R17, R0, 0x1, R211, P0 ;  /* 0x0000000100117824 */ /* 0x008fe200000e06d3 */
[----:B------:R-:W-:Y:S04]  /*13f00*/  IADD3 R10, P0, R2, R210, RZ ;  /* 0x000000d2020a7210 */ /* 0x000fe80007f1e0ff */
        /* <DEDUP_REMOVED lines=13> */
[----:B----4-:R-:W4:Y:S04]  /*13fe0*/  SHFL.IDX PT, R4, R4, 0x1, 0x181f ;  /* 0x00381f0004047f89 */ /* 0x010f2800000e0000 */
[----:B------:R3:W2:Y:S02]  /*13ff0*/  SHFL.IDX PT, R0, R7, 0x1, 0x181f ;  /* 0x00381f0007007f89 */ /* 0x0006a400000e0000 */
.L_x_1347:
[----:B--23--:R-:W-:Y:S02]  /*14000*/  IADD3 R16, P0, R0, R222, RZ ;  /* 0x000000de00107210 */ /* 0x00cfe40007f1e0ff */
[----:B------:R-:W-:Y:S02]  /*14010*/  ISETP.GE.AND P4, PT, R219, c[0x0][0x1d4], PT ;  /* 0x00007500db007a0c */ /* 0x000fe40003f86270 */
[----:B------:R-:W-:Y:S01]  /*14020*/  ISETP.GE.AND P3, PT, R225, c[0x0][0x1d4], PT ;  /* 0x00007500e1007a0c */ /* 0x000fe20003f66270 */
[----:B----4-:R-:W-:Y:S01]  /*14030*/  IMAD.X R17, R4, 0x1, R211, P0 ;  /* 0x0000000104117824 */ /* 0x010fe200000e06d3 */
[----:B------:R-:W-:Y:S02]  /*14040*/  IADD3 R10, P0, R0, R210, RZ ;  /* 0x000000d2000a7210 */ /* 0x000fe40007f1e0ff */
[----:B------:R-:W-:Y:S02]  /*14050*/  ISETP.GE.AND P2, PT, R226, c[0x0][0x1d4], PT ;  /* 0x00007500e2007a0c */ /* 0x000fe40003f46270 */
[----:B------:R-:W-:Y:S01]  /*14060*/  IADD3 R7, R219, 0xc0, RZ ;  /* 0x000000c0db077810 */ /* 0x000fe20007ffe0ff */
[----:B------:R-:W-:Y:S01]  /*14070*/  IMAD.X R11, R4, 0x1, R213, P0 ;  /* 0x00000001040b7824 */ /* 0x000fe200000e06d5 */
[----:B------:R-:W-:Y:S02]  /*14080*/  IADD3 R8, P0, R0, R212, RZ ;  /* 0x000000d400087210 */ /* 0x000fe40007f1e0ff */
[----:B------:R-:W-:Y:S01]  /*14090*/  ISETP.GE.AND P1, PT, R7, c[0x0][0x1d4], PT ;  /* 0x0000750007007a0c */ /* 0x000fe20003f26270 */
[----:B------:R-:W-:Y:S01]  /*140a0*/  @!PT LDS RZ, [RZ] ;  /* 0x00000000fffff984 */ /* 0x000fe20000000800 */
[----:B------:R-:W-:Y:S01]  /*140b0*/  @!PT LDS RZ, [RZ] ;  /* 0x00000000fffff984 */ /* 0x000fe20000000800 */
[----:B------:R-:W-:Y:S01]  /*140c0*/  @!PT LDS RZ, [RZ] ;  /* 0x00000000fffff984 */ /* 0x000fe20000000800 */
[----:B------:R2:W-:Y:S02]  /*140d0*/  LDGSTS.E.BYPASS.LTC128B.128 [R209+0x5080], [R16.64], !P4 ;  /* 0x0508000010d17fae */ /* 0x0005e4000e101d4e */
[----:B------:R-:W-:Y:S01]  /*140e0*/  IMAD.X R9, R4, 0x1, R215, P0 ;  /* 0x0000000104097824 */ /* 0x000fe200000e06d7 */
[----:B------:R-:W-:Y:S01]  /*140f0*/  IADD3 R2, P0, R0, R214, RZ ;  /* 0x000000d600027210 */ /* 0x000fe20007f1e0ff */
[----:B------:R2:W-:Y:S04]  /*14100*/  LDGSTS.E.BYPASS.LTC128B.128 [R209+0x6880], [R10.64], !P3 ;  /* 0x068800000ad17fae */ /* 0x0005e8000d901d4e */
[----:B------:R2:W-:Y:S01]  /*14110*/  LDGSTS.E.BYPASS.LTC128B.128 [R209+0x8080], [R8.64], !P2 ;  /* 0x0808000008d17fae */ /* 0x0005e2000d101d4e */
[----:B------:R-:W-:Y:S05]  /*14120*/  IMAD.X R3, R4, 0x1, R216, P0 ;  /* 0x0000000104037824 */ /* 0x000fea00000e06d8 */
[----:B------:R2:W-:Y:S02]  /*14130*/  LDGSTS.E.BYPASS.LTC128B.128 [R209+0x9880], [R2.64], !P1 ;  /* 0x0988000002d17fae */ /* 0x0005e4000c901d4e */
.L_x_1268:
[----:B------:R-:W-:Y:S05]  /*14140*/  BSYNC B0 ;  /* 0x0000000000007941 */ /* 0x000fea0003800000 */
.L_x_1267:
        /* <DEDUP_REMOVED lines=163> */
[----:B------:R-:W-:Y:S01]  /*14b80*/  MOV R220, RZ ;  /* 0x000000ff00dc7202 */ /* 0x000fe20000000f00 */
[----:B------:R-:W1:Y:S01]  /*14b90*/  S2R R152, SR_CTAID.Y ;  /* 0x0000000000987919 */ /* 0x000e620000002600 */
[----:B------:R-:W-:Y:S02]  /*14ba0*/  ISETP.NE.AND P0, PT, R0, c[0x0][0x2b8], PT ;  /* 0x0000ae0000007a0c */ /* 0x000fe40003f05270 */
[----:B------:R-:W-:Y:S05]  /*14bb0*/  IADD3 R2, R2, -0x30, R234 ;  /* 0xffffffd002027810 */ /* 0x000fea0007ffe0ea */
[----:B------:R-:W-:Y:S06]  /*14bc0*/  IMAD.MOV.U32 R0, RZ, RZ, R2 ;  /* 0x000000ffff007224 */ /* 0x000fec00078e0002 */
[----:B------:R-:W-:Y:S05]  /*14bd0*/  @P0 IMAD.HI.U32 R3, R2, c[0x0][0x2bc], RZ ;  /* 0x0000af0002030a27 */ /* 0x000fea00078e00ff */
[----:B------:R-:W-:Y:S04]  /*14be0*/  @P0 SHF.R.U32.HI R0, RZ, c[0x0][0x2c0], R3 ;  /* 0x0000b000ff000a19 */ /* 0x000fe80000011603 */
[----:B------:R-:W-:Y:S01]  /*14bf0*/  @!P1 IADD3 R3, P0, R0, R240, RZ ;  /* 0x000000f000039210 */ /* 0x000fe20007f1e0ff */
[----:B-1----:R-:W-:Y:S03]  /*14c00*/  IMAD.WIDE.U32 R190, R152, c[0x0][0x1e8], RZ ;  /* 0x00007a0098be7a25 */ /* 0x002fe600078e00ff */
        /* <DEDUP_REMOVED lines=9> */
[----:B------:R-:W-:Y:S05]  /*14ca0*/  IMAD R0, R221, c[0x0][0x1e4], R0 ;  /* 0x00007900dd007a24 */ /* 0x000fea00078e0200 */
[----:B------:R-:W-:Y:S02]  /*14cb0*/  IADD3 R3, R3, R0, RZ ;  /* 0x0000000003037210 */ /* 0x000fe40007ffe0ff */
[----:B--2---:R-:W-:Y:S03]  /*14cc0*/  SHF.R.S32.HI R7, RZ, 0x1f, R220 ;  /* 0x0000001fff077819 */ /* 0x004fe600000114dc */
[----:B------:R-:W-:Y:S04]  /*14cd0*/  IMAD.WIDE.U32 R2, R220, c[0x0][0x1f0], R2 ;  /* 0x00007c00dc027a25 */ /* 0x000fe800078e0002 */
[----:B------:R-:W-:Y:S01]  /*14ce0*/  IMAD R7, R7, c[0x0][0x1f0], RZ ;  /* 0x00007c0007077a24 */ /* 0x000fe200078e02ff */
[----:B------:R-:W-:Y:S03]  /*14cf0*/  IADD3 R0, P0, R190, R2, RZ ;  /* 0x00000002be007210 */ /* 0x000fe60007f1e0ff */
[----:B------:R-:W-:Y:S05]  /*14d00*/  IMAD R7, R220, c[0x0][0x1f4], R7 ;  /* 0x00007d00dc077a24 */ /* 0x000fea00078e0207 */
[----:B------:R-:W-:Y:S02]  /*14d10*/  IADD3.X R7, R244, R3, R7, P0, !PT ;  /* 0x00000003f4077210 */ /* 0x000fe400007fe407 */
[C---:B------:R-:W-:Y:S04]  /*14d20*/  LEA R152, P0, R0.reuse, c[0x0][0x1c8], 0x1 ;  /* 0x0000720000987a11 */ /* 0x040fe800078008ff */
[----:B------:R-:W-:Y:S01]  /*14d30*/  LEA.HI.X R7, R0, c[0x0][0x1cc], R7, 0x1, P0 ;  /* 0x0000730000077a11 */ /* 0x000fe200000f0c07 */
[----:B------:R-:W-:-:S06]  /*14d40*/  BRA.DIV ~URZ, `(.L_x_1272) ;  /* 0x000070927f007947 */ /* 0x000fcc000b800000 */
[----:B------:R1:W2:Y:S02]  /*14d50*/  SHFL.IDX PT, R4, R7, RZ, 0x181f ;  /* 0x00181fff07047589 */ /* 0x0002a400000e0000 */
.L_x_1348:
[----:B------:R-:W-:-:S05]  /*14d60*/  BRA.DIV ~URZ, `(.L_x_1273) ;  /* 0x000070f27f007947 */ /* 0x000fca000b800000 */
[----:B------:R3:W4:Y:S02]  /*14d70*/  SHFL.IDX PT, R0, R152, RZ, 0x181f ;  /* 0x00181fff98007589 */ /* 0x00072400000e0000 */
.L_x_1349:
[----:B------:R-:W-:Y:S02]  /*14d80*/  ISETP.GE.AND P0, PT, R217, 0x1, PT ;  /* 0x00000001d900780c */ /* 0x000fe40003f06270 */
[----:B------:R-:W-:Y:S02]  /*14d90*/  ISETP.GE.AND P5, PT, R219, c[0x0][0x1d4], PT ;  /* 0x00007500db007a0c */ /* 0x000fe40003fa6270 */
[----:B------:R-:W-:Y:S02]  /*14da0*/  ISETP.GE.AND P4, PT, R225, c[0x0][0x1d4], PT ;  /* 0x00007500e1007a0c */ /* 0x000fe40003f86270 */
[----:B------:R-:W-:Y:S02]  /*14db0*/  ISETP.GE.AND P3, PT, R226, c[0x0][0x1d4], PT ;  /* 0x00007500e2007a0c */ /* 0x000fe40003f66270 */
[----:B------:R-:W-:Y:S04]  /*14dc0*/  IADD3 R168, R219, 0xc0, RZ ;  /* 0x000000c0dba87810 */ /* 0x000fe80007ffe0ff */
[----:B------:R-:W-:Y:S02]  /*14dd0*/  ISETP.GE.AND P2, PT, R168, c[0x0][0x1d4], PT ;  /* 0x00007500a8007a0c */ /* 0x000fe40003f46270 */
[----:B----4-:R-:W-:Y:S05]  /*14de0*/  @P0 IADD3 R166, P1, R0, R222, RZ ;  /* 0x000000de00a60210 */ /* 0x010fea0007f3e0ff */
[----:B--2---:R-:W-:Y:S01]  /*14df0*/  @P0 IMAD.X R167, R4, 0x1, R211, P1 ;  /* 0x0000000104a70824 */ /* 0x004fe200008e06d3 */
[----:B------:R-:W-:Y:S04]  /*14e00*/  @P0 IADD3 R164, P1, R0, R210, RZ ;  /* 0x000000d200a40210 */ /* 0x000fe80007f3e0ff */
        /* <DEDUP_REMOVED lines=12> */
[----:B------:R-:W-:-:S05]  /*14ed0*/  BRA.DIV ~URZ, `(.L_x_1274) ;  /* 0x000070027f007947 */ /* 0x000fca000b800000 */
[----:B------:R4:W1:Y:S04]  /*14ee0*/  SHFL.IDX PT, R4, R7, 0x1, 0x181f ;  /* 0x00381f0007047f89 */ /* 0x00086800000e0000 */
[----:B------:R4:W2:Y:S02]  /*14ef0*/  SHFL.IDX PT, R0, R152, 0x1, 0x181f ;  /* 0x00381f0098007f89 */ /* 0x0008a400000e0000 */
.L_x_1350:
[----:B------:R-:W-:Y:S02]  /*14f00*/  ISETP.GE.AND P0, PT, R217, 0x21, PT ;  /* 0x00000021d900780c */ /* 0x000fe40003f06270 */
[----:B------:R-:W-:Y:S02]  /*14f10*/  ISETP.GE.AND P5, PT, R219, c[0x0][0x1d4], PT ;  /* 0x00007500db007a0c */ /* 0x000fe40003fa6270 */
[----:B------:R-:W-:Y:S02]  /*14f20*/  ISETP.GE.AND P4, PT, R225, c[0x0][0x1d4], PT ;  /* 0x00007500e1007a0c */ /* 0x000fe40003f86270 */
[----:B------:R-:W-:Y:S02]  /*14f30*/  ISETP.GE.AND P3, PT, R226, c[0x0][0x1d4], PT ;  /* 0x00007500e2007a0c */ /* 0x000fe40003f66270 */
[----:B-1--4-:R-:W-:Y:S04]  /*14f40*/  IADD3 R7, R219, 0xc0, RZ ;  /* 0x000000c0db077810 */ /* 0x012fe80007ffe0ff */
[----:B------:R-:W-:Y:S02]  /*14f50*/  ISETP.GE.AND P2, PT, R7, c[0x0][0x1d4], PT ;  /* 0x0000750007007a0c */ /* 0x000fe40003f46270 */
[----:B--2---:R-:W-:Y:S05]  /*14f60*/  @P0 IADD3 R166, P1, R0, R222, RZ ;  /* 0x000000de00a60210 */ /* 0x004fea0007f3e0ff */
[----:B------:R-:W-:Y:S01]  /*14f70*/  @P0 IMAD.X R167, R4, 0x1, R211, P1 ;  /* 0x0000000104a70824 */ /* 0x000fe200008e06d3 */
        /* <DEDUP_REMOVED lines=13> */
.L_x_1271:
[----:B------:R-:W-:Y:S05]  /*15050*/  BSYNC B0 ;  /* 0x0000000000007941 */ /* 0x000fea0003800000 */
.L_x_1270:
[----:B------:R-:W-:Y:S01]  /*15060*/  ISETP.NE.AND P0, PT, R227, c[0x0][0x2c4], PT ;  /* 0x0000b100e3007a0c */ /* 0x000fe20003f05270 */
[----:B------:R-:W2:Y:S01]  /*15070*/  LDL R0, [R1+0x4] ;  /* 0x0000040001007983 */ /* 0x000ea20000100800 */
[----:B-1----:R-:W-:Y:S01]  /*15080*/  LOP3.LUT R3, RZ, c[0x0][0x324], RZ, 0x33, !PT ;  /* 0x0000c900ff037a12 */ /* 0x002fe200078e33ff */
[----:B------:R-:W-:Y:S02]  /*15090*/  IMAD R4, R218, -0x30, RZ ;  /* 0xffffffd0da047824 */ /* 0x000fe400078e02ff */
[----:B------:R-:W0:Y:S02]  /*150a0*/  LDGDEPBAR ;  /* 0x00000000000079af */ /* 0x000e240000000000 */
[----:B------:R-:W-:Y:S02]  /*150b0*/  IMAD.IADD R155, R4, 0x1, -R232 ;  /* 0x00000001049b7824 */ /* 0x000fe400078e0ae8 */
[----:B--2---:R-:W-:Y:S05]  /*150c0*/  IMAD R0, R0, 0x80, R239 ;  /* 0x0000008000007824 */ /* 0x004fea00078e02ef */
[----:B------:R-:W-:Y:S02]  /*150d0*/  IADD3 R7, R237, R0, R238 ;  /* 0x00000000ed077210 */ /* 0x000fe40007ffe0ee */
[----:B------:R-:W-:Y:S03]  /*150e0*/  IADD3 R0, -R232, 0x1, R4 ;  /* 0x00000001e8007810 */ /* 0x000fe60007ffe104 */
[----:B------:R-:W-:Y:S01]  /*150f0*/  @P0 IMAD.HI.U32 R2, R7, c[0x0][0x2c8], RZ ;  /* 0x0000b20007020a27 */ /* 0x000fe200078e00ff */
[----:B------:R-:W-:Y:S04]  /*15100*/  IADD3 R0, -R231, R0, R5 ;  /* 0x00000000e7007210 */ /* 0x000fe80007ffe105 */
[----:B------:R-:W-:Y:S01]  /*15110*/  @P0 SHF.R.U32.HI R7, RZ, c[0x0][0x2cc], R2 ;  /* 0x0000b300ff070a19 */ /* 0x000fe20000011602 */
[----:B---3--:R-:W-:Y:S01]  /*15120*/  IMAD.IADD R152, R3, 0x1, R0 ;  /* 0x0000000103987824 */ /* 0x008fe200078e0200 */
[----:B------:R-:W-:Y:S01]  /*15130*/  IADD3 R154, R0, c[0x0][0x328], RZ ;  /* 0x0000ca00009a7a10 */ /* 0x000fe20007ffe0ff */
[----:B------:R-:W-:-:S05]  /*15140*/  BRA.DIV ~URZ, `(.L_x_1275) ;  /* 0x00006e827f007947 */ /* 0x000fca000b800000 */
[----:B------:R1:W2:Y:S02]  /*15150*/  SHFL.IDX PT, R3, R7, RZ, 0x1c1f ;  /* 0x001c1fff07037589 */ /* 0x0002a400000e0000 */
.L_x_1351:
[----:B------:R-:W-:Y:S01]  /*15160*/  ISETP.LE.AND P0, PT, R227, c[0x0][0x32c], PT ;  /* 0x0000cb00e3007a0c */ /* 0x000fe20003f03270 */
[----:B--2---:R-:W-:Y:S01]  /*15170*/  IMAD.IADD R2, R154, 0x1, R3 ;  /* 0x000000019a027824 */ /* 0x004fe200078e0203 */
[----:B------:R-:W-:Y:S11]  /*15180*/  IADD3 R0, R152, R3, RZ ;  /* 0x0000000398007210 */ /* 0x000ff60007ffe0ff */
        /* <DEDUP_REMOVED lines=14> */
.L_x_1278:
[----:B------:R-:W-:Y:S04]  /*15270*/  MOV R164, 0x1 ;  /* 0x0000000100a47802 */ /* 0x000fe80000000f00 */
[----:B------:R-:W-:Y:S11]  /*15280*/  ISETP.NE.AND P0, PT, R164, c[0x0][0x32c], PT ;  /* 0x0000cb00a4007a0c */ /* 0x000ff60003f05270 */
[----:B------:R-:W-:Y:S02]  /*15290*/  @!UPT UIADD3 URZ, URZ, URZ, URZ ;  /* 0x0000003f3f3ff290 */ /* 0x000fe4000fffe03f */
[----:B------:R-:W-:Y:S05]  /*152a0*/  @P0 IMAD.HI.U32 R164, R3, c[0x0][0x330], RZ ;  /* 0x0000cc0003a40a27 */ /* 0x000fea00078e00ff */
[----:B------:R-:W-:Y:S02]  /*152b0*/  @P0 SHF.R.U32.HI R3, RZ, c[0x0][0x334], R164 ;  /* 0x0000cd00ff030a19 */ /* 0x000fe400000116a4 */
.L_x_1279:
[----:B------:R-:W-:Y:S05]  /*152c0*/  BSYNC B0 ;  /* 0x0000000000007941 */ /* 0x000fea0003800000 */
.L_x_1277:
[----:B------:R-:W-:Y:S05]  /*152d0*/  IMAD R3, R3, c[0x0][0x32c], R155 ;  /* 0x0000cb0003037a24 */ /* 0x000fea00078e029b */
[----:B------:R-:W-:Y:S02]  /*152e0*/  IADD3 R164, R3, c[0x0][0x32c], RZ ;  /* 0x0000cb0003a47a10 */ /* 0x000fe40007ffe0ff */
[----:B------:R-:W-:Y:S02]  /*152f0*/  IMNMX R0, R0, R3, !PT ;  /* 0x0000000300007217 */ /* 0x000fe40007800200 */
[----:B------:R-:W-:Y:S02]  /*15300*/  IMNMX R2, R2, R164, PT ;  /* 0x000000a402027217 */ /* 0x000fe40003800200 */
.L_x_1276:
        /* <DEDUP_REMOVED lines=63> */
.L_x_1352:
[----:B------:R-:W-:Y:S01]  /*15700*/  ISETP.LE.AND P0, PT, R227, c[0x0][0x32c], PT ;  /* 0x0000cb00e3007a0c */ /* 0x000fe20003f03270 */
[----:B---3--:R-:W-:Y:S01]  /*15710*/  IMAD.IADD R2, R154, 0x1, R3 ;  /* 0x000000019a027824 */ /* 0x008fe200078e0203 */
        /* <DEDUP_REMOVED lines=15> */
.L_x_1283:
[----:B------:R-:W-:Y:S04]  /*15810*/  MOV R4, 0x1 ;  /* 0x0000000100047802 */ /* 0x000fe80000000f00 */
[----:B------:R-:W-:Y:S11]  /*15820*/  ISETP.NE.AND P0, PT, R4, c[0x0][0x32c], PT ;  /* 0x0000cb0004007a0c */ /* 0x000ff60003f05270 */
[----:B------:R-:W-:Y:S02]  /*15830*/  @!UPT UIADD3 URZ, URZ, URZ, URZ ;  /* 0x0000003f3f3ff290 */ /* 0x000fe4000fffe03f */
[----:B------:R-:W-:Y:S05]  /*15840*/  @P0 IMAD.HI.U32 R4, R3, c[0x0][0x330], RZ ;  /* 0x0000cc0003040a27 */ /* 0x000fea00078e00ff */
[----:B------:R-:W-:Y:S02]  /*15850*/  @P0 SHF.R.U32.HI R3, RZ, c[0x0][0x334], R4 ;  /* 0x0000cd00ff030a19 */ /* 0x000fe40000011604 */
.L_x_1284:
[----:B------:R-:W-:Y:S05]  /*15860*/  BSYNC B0 ;  /* 0x0000000000007941 */ /* 0x000fea0003800000 */
.L_x_1282:
[----:B------:R-:W-:Y:S05]  /*15870*/  IMAD R3, R3, c[0x0][0x32c], R155 ;  /* 0x0000cb0003037a24 */ /* 0x000fea00078e029b */
[----:B------:R-:W-:Y:S02]  /*15880*/  IADD3 R4, R3, c[0x0][0x32c], RZ ;  /* 0x0000cb0003047a10 */ /* 0x000fe40007ffe0ff */
[----:B------:R-:W-:Y:S02]  /*15890*/  IMNMX R0, R0, R3, !PT ;  /* 0x0000000300007217 */ /* 0x000fe40007800200 */
[----:B------:R-:W-:Y:S02]  /*158a0*/  IMNMX R2, R2, R4, PT ;  /* 0x0000000402027217 */ /* 0x000fe40003800200 */
.L_x_1281:
[----:B------:R-:W-:Y:S02]  /*158b0*/  ISETP.GT.AND P0, PT, R0, RZ, !P1 ;  /* 0x000000ff0000720c */ /* 0x000fe40004f04270 */
[----:B------:R-:W-:Y:S02]  /*158c0*/  LOP3.LUT P1, RZ, R208, 0x1, RZ, 0xc0, !PT ;  /* 0x00000001d0ff7812 */ /* 0x000fe4000782c0ff */
[----:B------:R-:W-:Y:S02]  /*158d0*/  ISETP.LT.OR P0, PT, R2, 0x1, P0 ;  /* 0x000000010200780c */ /* 0x000fe40000701670 */
[----:B------:R-:W-:Y:S02]  /*158e0*/  FMNMX.FTZ R4, R8, R6, !PT ;  /* 0x0000000608047209 */ /* 0x000fe40007810000 */
[----:B------:R-:W-:Y:S02]  /*158f0*/  FSEL R10, R10, -INF , !P0 ;  /* 0xff8000000a0a7808 */ /* 0x000fe40004000000 */
[----:B------:R-:W-:Y:S02]  /*15900*/  LOP3.LUT P0, RZ, R208, 0x10, RZ, 0xc0, !PT ;  /* 0x00000010d0ff7812 */ /* 0x000fe4000780c0ff */
[----:B-12---:R-:W-:Y:S02]  /*15910*/  FMNMX.FTZ R7, R10, R153, !PT ;  /* 0x000000990a077209 */ /* 0x006fe40007810000 */
        /* <DEDUP_REMOVED lines=60> */
[----:B------:R1:W2:Y:S02]  /*15ce0*/  SHFL.BFLY PT, R0, R4, 0x2, 0x1f ;  /* 0x0c401f0004007f89 */ /* 0x0002a400000e0000 */
.L_x_1353:
[----:B--2---:R-:W-:Y:S01]  /*15cf0*/  FMNMX.FTZ R152, R4, R0, !PT ;  /* 0x0000000004987209 */ /* 0x004fe20007810000 */
[----:B------:R-:W-:-:S05]  /*15d00*/  BRA.DIV ~URZ, `(.L_x_1286) ;  /* 0x000064027f007947 */ /* 0x000fca000b800000 */
[----:B-1----:R-:W-:Y:S04]  /*15d10*/  SHFL.BFLY PT, R4, R7, 0x2, 0x1f ;  /* 0x0c401f0007047f89 */ /* 0x002fe800000e0000 */
[----:B------:R-:W1:Y:S02]  /*15d20*/  SHFL.BFLY PT, R2, R152, 0x1, 0x1f ;  /* 0x0c201f0098027f89 */ /* 0x000e6400000e0000 */
[----:B-1----:R-:W-:Y:S02]  /*15d30*/  FMNMX.FTZ R152, R152, R2, !PT ;  /* 0x0000000298987209 */ /* 0x002fe40007810000 */
[----:B------:R-:W-:Y:S05]  /*15d40*/  FMNMX.FTZ R4, R7, R4, !PT ;  /* 0x0000000407047209 */ /* 0x000fea0007810000 */
[----:B------:R1:W2:Y:S02]  /*15d50*/  SHFL.BFLY PT, R0, R4, 0x1, 0x1f ;  /* 0x0c201f0004007f89 */ /* 0x0002a400000e0000 */
.L_x_1354:
[----:B-12---:R-:W-:Y:S01]  /*15d60*/  FMNMX.FTZ R4, R0, R4, !PT ;  /* 0x0000000400047209 */ /* 0x006fe20007810000 */
[C---:B------:R-:W-:Y:S01]  /*15d70*/  FMUL.FTZ R7, R152.reuse, c[0x0][0x2d0] ;  /* 0x0000b40098077a20 */ /* 0x040fe20000410000 */
[----:B------:R-:W-:Y:S01]  /*15d80*/  FSETP.NEU.FTZ.AND P0, PT, R152, -INF , PT ;  /* 0xff8000009800780b */ /* 0x000fe20003f1d000 */
[----:B------:R-:W-:Y:S01]  /*15d90*/  WARPSYNC 0xffffffff ;  /* 0xffffffff00007948 */ /* 0x000fe20003800000 */
[----:B------:R-:W1:Y:S01]  /*15da0*/  LDSM.16.MT88.4 R20, [R197+0x4080] ;  /* 0x00408000c514783b */ /* 0x000e620000004200 */
[----:B------:R-:W-:Y:S01]  /*15db0*/  FMUL.FTZ R0, R4, c[0x0][0x2d0] ;  /* 0x0000b40004007a20 */ /* 0x000fe20000410000 */
[----:B------:R-:W-:Y:S02]  /*15dc0*/  FSEL R2, R152, RZ, P0 ;  /* 0x000000ff98027208 */ /* 0x000fe40000000000 */
[----:B------:R-:W-:Y:S02]  /*15dd0*/  FSEL R7, R7, RZ, P0 ;  /* 0x000000ff07077208 */ /* 0x000fe40000000000 */
[----:B------:R-:W-:Y:S02]  /*15de0*/  FSETP.NEU.FTZ.AND P0, PT, R4, -INF , PT ;  /* 0xff8000000400780b */ /* 0x000fe40003f1d000 */
[----:B------:R-:W2:Y:S01]  /*15df0*/  LDSM.16.MT88.4 R24, [R198+0x4080] ;  /* 0x00408000c618783b */ /* 0x000ea20000004200 */
[--C-:B------:R-:W-:Y:S01]  /*15e00*/  FFMA.FTZ R8, R8, c[0x0][0x2d0], -R7.reuse ;  /* 0x0000b40008087a23 */ /* 0x100fe20000010807 */
[----:B------:R-:W-:Y:S01]  /*15e10*/  FSEL R154, R0, RZ, P0 ;  /* 0x000000ff009a7208 */ /* 0x000fe20000000000 */
[----:B------:R-:W-:Y:S01]  /*15e20*/  FADD.FTZ R0, -R2, R6 ;  /* 0x0000000602007221 */ /* 0x000fe20000010100 */
[----:B------:R-:W-:Y:S01]  /*15e30*/  FSEL R3, R4, RZ, P0 ;  /* 0x000000ff04037208 */ /* 0x000fe20000000000 */
[--C-:B------:R-:W-:Y:S01]  /*15e40*/  FFMA.FTZ R9, R9, c[0x0][0x2d0], -R7.reuse ;  /* 0x0000b40009097a23 */ /* 0x100fe20000010807 */
[----:B------:R-:W-:Y:S01]  /*15e50*/  MUFU.EX2 R224, R8 ;  /* 0x0000000800e07308 */ /* 0x000fe20000000800 */
[----:B------:R-:W-:Y:S01]  /*15e60*/  FMUL.FTZ R0, R0, c[0x0][0x2d0] ;  /* 0x0000b40000007a20 */ /* 0x000fe20000410000 */
[----:B------:R-:W3:Y:S01]  /*15e70*/  LDSM.16.MT88.4 R28, [R200+0x4080] ;  /* 0x00408000c81c783b */ /* 0x000ee20000004200 */
[--C-:B------:R-:W-:Y:S01]  /*15e80*/  FFMA.FTZ R12, R12, c[0x0][0x2d0], -R7.reuse ;  /* 0x0000b4000c0c7a23 */ /* 0x100fe20000010807 */
[----:B------:R-:W-:Y:S01]  /*15e90*/  ISETP.GT.AND P0, PT, R218, R233, PT ;  /* 0x000000e9da00720c */ /* 0x000fe20003f04270 */
[----:B------:R-:W-:Y:S02]  /*15ea0*/  FFMA.FTZ R13, R13, c[0x0][0x2d0], -R7 ;  /* 0x0000b4000d0d7a23 */ /* 0x000fe40000010807 */
[--C-:B------:R-:W-:Y:S02]  /*15eb0*/  FFMA.FTZ R10, R10, c[0x0][0x2d0], -R154.reuse ;  /* 0x0000b4000a0a7a23 */ /* 0x100fe4000001089a */
[--C-:B------:R-:W-:Y:S01]  /*15ec0*/  FFMA.FTZ R11, R11, c[0x0][0x2d0], -R154.reuse ;  /* 0x0000b4000b0b7a23 */ /* 0x100fe2000001089a */
[----:B------:R4:W-:Y:S01]  /*15ed0*/  MUFU.EX2 R2, R0 ;  /* 0x0000000000027308 */ /* 0x0009e20000000800 */
[--C-:B------:R-:W-:Y:S01]  /*15ee0*/  FFMA.FTZ R14, R14, c[0x0][0x2d0], -R154.reuse ;  /* 0x0000b4000e0e7a23 */ /* 0x100fe2000001089a */
[----:B------:R-:W-:Y:S01]  /*15ef0*/  LDSM.16.MT88.4 R172, [R199+0x6080] ;  /* 0x00608000c7ac783b */ /* 0x000fe20000004200 */
[--C-:B------:R-:W-:Y:S07]  /*15f00*/  FFMA.FTZ R15, R15, c[0x0][0x2d0], -R154.reuse ;  /* 0x0000b4000f0f7a23 */ /* 0x100fee000001089a */
[----:B------:R-:W5:Y:S01]  /*15f10*/  MUFU.EX2 R223, R9 ;  /* 0x0000000900df7308 */ /* 0x000f620000000800 */
[----:B------:R-:W-:Y:S09]  /*15f20*/  LDSM.16.MT88.4 R176, [R198+0x7880] ;  /* 0x00788000c6b0783b */ /* 0x000ff20000004200 */
[----:B------:R-:W-:Y:S01]  /*15f30*/  MUFU.EX2 R222, R12 ;  /* 0x0000000c00de7308 */ /* 0x000fe20000000800 */
[----:B----4-:R-:W-:Y:S02]  /*15f40*/  FADD.FTZ R0, -R3, R153 ;  /* 0x0000009903007221 */ /* 0x010fe40000010100 */
[--C-:B------:R-:W-:Y:S02]  /*15f50*/  FFMA.FTZ R3, R164, c[0x0][0x2d0], -R7.reuse ;  /* 0x0000b400a4037a23 */ /* 0x100fe40000010807 */
[----:B------:R-:W-:Y:S05]  /*15f60*/  FMUL.FTZ R0, R0, c[0x0][0x2d0] ;  /* 0x0000b40000007a20 */ /* 0x000fea0000410000 */
[----:B------:R-:W4:Y:S10]  /*15f70*/  MUFU.EX2 R216, R13 ;  /* 0x0000000d00d87308 */ /* 0x000f340000000800 */
[----:B------:R-:W-:Y:S10]  /*15f80*/  MUFU.EX2 R215, R10 ;  /* 0x0000000a00d77308 */ /* 0x000ff40000000800 */
[----:B------:R-:W1:Y:S10]  /*15f90*/  MUFU.EX2 R214, R11 ;  /* 0x0000000b00d67308 */ /* 0x000e740000000800 */
[----:B------:R-:W-:Y:S10]  /*15fa0*/  MUFU.EX2 R213, R14 ;  /* 0x0000000e00d57308 */ /* 0x000ff40000000800 */
[----:B------:R-:W-:Y:S10]  /*15fb0*/  MUFU.EX2 R212, R15 ;  /* 0x0000000f00d47308 */ /* 0x000ff40000000800 */
[----:B------:R-:W1:Y:S10]  /*15fc0*/  MUFU.EX2 R0, R0 ;  /* 0x0000000000007308 */ /* 0x000e740000000800 */
[----:B------:R1:W-:Y:S02]  /*15fd0*/  MUFU.EX2 R211, R3 ;  /* 0x0000000300d37308 */ /* 0x0003e40000000800 */
[--C-:B-1----:R-:W-:Y:S01]  /*15fe0*/  FFMA.FTZ R3, R165, c[0x0][0x2d0], -R7.reuse ;  /* 0x0000b400a5037a23 */ /* 0x102fe20000010807 */
[----:B-----5:R-:W-:Y:S01]  /*15ff0*/  F2FP.BF16.PACK_AB R16, R223, R224 ;  /* 0x000000e0df10723e */ /* 0x020fe200000010ff */
[----:B------:R-:W-:Y:S01]  /*16000*/  FMUL.FTZ R8, R2, R156 ;  /* 0x0000009c02087220 */ /* 0x000fe20000410000 */
[----:B----4-:R-:W-:Y:S01]  /*16010*/  F2FP.BF16.PACK_AB R18, R216, R222 ;  /* 0x000000ded812723e */ /* 0x010fe200000010ff */
[----:B------:R-:W-:Y:S01]  /*16020*/  FMUL.FTZ R9, R2, R157 ;  /* 0x0000009d02097220 */ /* 0x000fe20000410000 */
[----:B------:R-:W-:Y:S01]  /*16030*/  F2FP.BF16.PACK_AB R17, R214, R215 ;  /* 0x000000d7d611723e */ /* 0x000fe200000010ff */
[----:B------:R-:W-:Y:S01]  /*16040*/  FMUL.FTZ R10, R0, R158 ;  /* 0x0000009e000a7220 */ /* 0x000fe20000410000 */
[----:B------:R-:W-:Y:S01]  /*16050*/  F2FP.BF16.PACK_AB R19, R212, R213 ;  /* 0x000000d5d413723e */ /* 0x000fe200000010ff */
[----:B------:R-:W-:Y:S01]  /*16060*/  FMUL.FTZ R11, R0, R159 ;  /* 0x0000009f000b7220 */ /* 0x000fe20000410000 */
[----:B------:R1:W4:Y:S01]  /*16070*/  MUFU.EX2 R210, R3 ;  /* 0x0000000300d27308 */ /* 0x0003220000000800 */
[----:B------:R-:W-:Y:S01]  /*16080*/  LDSM.16.MT88.4 R156, [R200+0x4880] ;  /* 0x00488000c89c783b */ /* 0x000fe20000004200 */
        /* <DEDUP_REMOVED lines=8> */
[----:B------:R-:W5:Y:S01]  /*16110*/  LDSM.16.MT88.4 R20, [R199+0x4080] ;  /* 0x00408000c714783b */ /* 0x000f620000004200 */
[----:B------:R-:W-:Y:S02]  /*16120*/  FMUL.FTZ R137, R2, R137 ;  /* 0x0000008902897220 */ /* 0x000fe40000410000 */
[C---:B------:R-:W-:Y:S02]  /*16130*/  FMUL.FTZ R138, R0.reuse, R138 ;  /* 0x0000008a008a7220 */ /* 0x040fe40000410000 */
[----:B------:R-:W-:Y:S04]  /*16140*/  FMUL.FTZ R139, R0, R139 ;  /* 0x0000008b008b7220 */ /* 0x000fe80000410000 */
[--C-:B-1----:R-:W-:Y:S02]  /*16150*/  FFMA.FTZ R3, R166, c[0x0][0x2d0], -R7.reuse ;  /* 0x0000b400a6037a23 */ /* 0x102fe40000010807 */
[C---:B------:R-:W-:Y:S01]  /*16160*/  FMUL.FTZ R140, R2.reuse, R140 ;  /* 0x0000008c028c7220 */ /* 0x040fe20000410000 */
[C---:B--2---:R-:W-:Y:S01]  /*16170*/  HMMA.16816.F32.BF16 R136, R16.reuse, R24, R136 ;  /* 0x000000181088723c */ /* 0x044fe20000041888 */
[----:B------:R1:W-:Y:S02]  /*16180*/  MUFU.EX2 R195, R3 ;  /* 0x0000000300c37308 */ /* 0x0003e40000000800 */
        /* <DEDUP_REMOVED lines=14> */
[--C-:B-1----:R-:W-:Y:S02]  /*16270*/  FFMA.FTZ R3, R168, c[0x0][0x2d0], -R7.reuse ;  /* 0x0000b400a8037a23 */ /* 0x102fe40000010807 */
[C---:B------:R-:W-:Y:S02]  /*16280*/  FMUL.FTZ R32, R2.reuse, R32 ;  /* 0x0000002002207220 */ /* 0x040fe40000410000 */
[----:B------:R1:W3:Y:S01]  /*16290*/  MUFU.EX2 R194, R3 ;  /* 0x0000000300c27308 */ /* 0x0002e20000000800 */
[C---:B------:R-:W-:Y:S01]  /*162a0*/  HMMA.16816.F32.BF16 R148, R16.reuse, R30, R148 ;  /* 0x0000001e1094723c */ /* 0x040fe20000041894 */
[----:B------:R-:W1:Y:S02]  /*162b0*/  LDSM.16.MT88.4 R28, [R198+0x5880] ;  /* 0x00588000c61c783b */ /* 0x000e640000004200 */
        /* <DEDUP_REMOVED lines=69> */
[--C-:B------:R-:W-:Y:S02]  /*16710*/  FFMA.FTZ R3, R155, c[0x0][0x2d0], -R154.reuse ;  /* 0x0000b4009b037a23 */ /* 0x100fe4000001089a */
[C---:B------:R-:W-:Y:S02]  /*16720*/  FMUL.FTZ R84, R2.reuse, R84 ;  /* 0x0000005402547220 */ /* 0x040fe40000410000 */
[----:B------:R2:W-:Y:S01]  /*16730*/  MUFU.EX2 R193, R3 ;  /* 0x0000000300c17308 */ /* 0x0005e20000000800 */
[C---:B-----5:R-:W-:Y:S03]  /*16740*/  HMMA.16816.F32.BF16 R80, R16.reuse, R20, R80 ;  /* 0x000000141050723c */ /* 0x060fe60000041850 */
        /* <DEDUP_REMOVED lines=10> */
[--C-:B--2---:R-:W-:Y:S02]  /*167f0*/  FFMA.FTZ R3, R167, c[0x0][0x2d0], -R154.reuse ;  /* 0x0000b400a7037a23 */ /* 0x104fe4000001089a */
[----:B------:R-:W-:Y:S01]  /*16800*/  LDSM.16.MT88.4 R164, [R197+0x6080] ;  /* 0x00608000c5a4783b */ /* 0x000fe20000004200 */
[C---:B------:R-:W-:Y:S01]  /*16810*/  HMMA.16816.F32.BF16 R88, R16.reuse, R24, R88 ;  /* 0x000000181058723c */ /* 0x040fe20000041858 */
[----:B------:R2:W1:Y:S02]  /*16820*/  MUFU.EX2 R192, R3 ;  /* 0x0000000300c07308 */ /* 0x0004640000000800 */
        /* <DEDUP_REMOVED lines=14> */
[--C-:B--2---:R-:W-:Y:S02]  /*16910*/  FFMA.FTZ R3, R169, c[0x0][0x2d0], -R154.reuse ;  /* 0x0000b400a9037a23 */ /* 0x104fe4000001089a */
[C---:B------:R-:W-:Y:S02]  /*16920*/  FMUL.FTZ R104, R2.reuse, R104 ;  /* 0x0000006802687220 */ /* 0x040fe40000410000 */
[----:B------:R1:W-:Y:S01]  /*16930*/  MUFU.EX2 R191, R3 ;  /* 0x0000000300bf7308 */ /* 0x0003e20000000800 */
[C---:B------:R-:W-:Y:S01]  /*16940*/  HMMA.16816.F32.BF16 R100, R16.reuse, R30, R100 ;  /* 0x0000001e1064723c */ /* 0x040fe20000041864 */
[----:B------:R-:W2:Y:S02]  /*16950*/  LDSM.16.MT88.4 R28, [R200+0x8880] ;  /* 0x00888000c81c783b */ /* 0x000ea40000004200 */
        /* <DEDUP_REMOVED lines=8> */
[----:B------:R-:W-:Y:S02]  /*169e0*/  FMUL.FTZ R112, R2, R112 ;  /* 0x0000007002707220 */ /* 0x000fe40000410000 */
[----:B-1----:R-:W-:Y:S02]  /*169f0*/  FFMA.FTZ R3, R170, c[0x0][0x2d0], -R154 ;  /* 0x0000b400aa037a23 */ /* 0x002fe4000001089a */
[----:B------:R-:W-:Y:S01]  /*16a00*/  LDSM.16.MT88.4 R168, [R200+0x6080] ;  /* 0x00608000c8a8783b */ /* 0x000fe20000004200 */
[C---:B------:R-:W-:Y:S01]  /*16a10*/  HMMA.16816.F32.BF16 R108, R16.reuse, R22, R108 ;  /* 0x00000016106c723c */ /* 0x040fe2000004186c */
[----:B------:R1:W5:Y:S02]  /*16a20*/  MUFU.EX2 R190, R3 ;  /* 0x0000000300be7308 */ /* 0x0003640000000800 */
[----:B------:R-:W-:Y:S02]  /*16a30*/  FMUL.FTZ R113, R2, R113 ;  /* 0x0000007102717220 */ /* 0x000fe40000410000 */
[C---:B------:R-:W-:Y:S02]  /*16a40*/  FMUL.FTZ R114, R0.reuse, R114 ;  /* 0x0000007200727220 */ /* 0x040fe40000410000 */
[----:B------:R-:W1:Y:S01]  /*16a50*/  LDSM.16.MT88.4 R20, [R199+0x8880] ;  /* 0x00888000c714783b */ /* 0x000e620000004200 */
[----:B------:R-:W-:Y:S04]  /*16a60*/  FMUL.FTZ R115, R0, R115 ;  /* 0x0000007300737220 */ /* 0x000fe80000410000 */
[C---:B------:R-:W-:Y:S02]  /*16a70*/  FMUL.FTZ R116, R2.reuse, R116 ;  /* 0x0000007402747220 */ /* 0x040fe40000410000 */
[----:B------:R-:W-:Y:S01]  /*16a80*/  FMUL.FTZ R117, R2, R117 ;  /* 0x0000007502757220 */ /* 0x000fe20000410000 */
        /* <DEDUP_REMOVED lines=26> */
[----:B------:R-:W-:Y:S02]  /*16c30*/  FFMA.FTZ R2, R2, R230, R224 ;  /* 0x000000e602027223 */ /* 0x000fe400000100e0 */
[----:B------:R1:W1:Y:S01]  /*16c40*/  MUFU.EX2 R189, R3 ;  /* 0x0000000300bd7308 */ /* 0x0002620000000800 */
[----:B------:R-:W-:Y:S01]  /*16c50*/  HMMA.16816.F32.BF16 R132, R16, R22, R132 ;  /* 0x000000161084723c */ /* 0x000fe20000041884 */
[----:B------:R-:W2:Y:S06]  /*16c60*/  LDSM.16.MT88.4 R20, [R198+0x6080] ;  /* 0x00608000c614783b */ /* 0x000eac0000004200 */
[----:B----4-:R-:W-:Y:S02]  /*16c70*/  F2FP.BF16.PACK_AB R16, R210, R211 ;  /* 0x000000d3d210723e */ /* 0x010fe400000010ff */
[----:B------:R-:W-:Y:S03]  /*16c80*/  F2FP.BF16.PACK_AB R18, R194, R195 ;  /* 0x000000c3c212723e */ /* 0x000fe600000010ff */
[----:B------:R-:W-:Y:S02]  /*16c90*/  F2FP.BF16.PACK_AB R17, R192, R193 ;  /* 0x000000c1c011723e */ /* 0x000fe400000010ff */
[----:B-----5:R-:W-:Y:S07]  /*16ca0*/  F2FP.BF16.PACK_AB R19, R190, R191 ;  /* 0x000000bfbe13723e */ /* 0x020fee00000010ff */
[C---:B---3--:R-:W-:Y:S03]  /*16cb0*/  HMMA.16816.F32.BF16 R8, R16.reuse, R24, R8 ;  /* 0x000000181008723c */ /* 0x048fe60000041808 */
[--C-:B-1----:R-:W-:Y:S04]  /*16cc0*/  FFMA.FTZ R3, R183, c[0x0][0x2d0], -R7.reuse ;  /* 0x0000b400b7037a23 */ /* 0x102fe80000010807 */
[----:B------:R1:W-:Y:S01]  /*16cd0*/  MUFU.EX2 R188, R3 ;  /* 0x0000000300bc7308 */ /* 0x0003e20000000800 */
[C---:B------:R-:W-:Y:S01]  /*16ce0*/  HMMA.16816.F32.BF16 R12, R16.reuse, R26, R12 ;  /* 0x0000001a100c723c */ /* 0x040fe2000004180c */
[----:B------:R-:W3:Y:S07]  /*16cf0*/  LDSM.16.MT88.4 R24, [R197+0x7880] ;  /* 0x00788000c518783b */ /* 0x000eee0000004200 */
[C---:B--2---:R-:W-:Y:S08]  /*16d00*/  HMMA.16816.F32.BF16 R136, R16.reuse, R28, R136 ;  /* 0x0000001c1088723c */ /* 0x044ff00000041888 */
[C---:B------:R-:W-:Y:S01]  /*16d10*/  HMMA.16816.F32.BF16 R140, R16.reuse, R30, R140 ;  /* 0x0000001e108c723c */ /* 0x040fe2000004188c */
[----:B------:R-:W2:Y:S03]  /*16d20*/  LDSM.16.MT88.4 R28, [R200+0x7880] ;  /* 0x00788000c81c783b */ /* 0x000ea60000004200 */
[--C-:B-1----:R-:W-:Y:S04]  /*16d30*/  FFMA.FTZ R3, R186, c[0x0][0x2d0], -R7.reuse ;  /* 0x0000b400ba037a23 */ /* 0x102fe80000010807 */
[C---:B------:R-:W-:Y:S01]  /*16d40*/  HMMA.16816.F32.BF16 R144, R16.reuse, R156, R144 ;  /* 0x0000009c1090723c */ /* 0x040fe20000041890 */
[----:B------:R1:W-:Y:S03]  /*16d50*/  MUFU.EX2 R183, R3 ;  /* 0x0000000300b77308 */ /* 0x0003e60000000800 */
[----:B------:R-:W-:Y:S04]  /*16d60*/  FFMA.FTZ R7, R185, c[0x0][0x2d0], -R7 ;  /* 0x0000b400b9077a23 */ /* 0x000fe80000010807 */
[C---:B------:R-:W-:Y:S01]  /*16d70*/  HMMA.16816.F32.BF16 R148, R16.reuse, R158, R148 ;  /* 0x0000009e1094723c */ /* 0x040fe20000041894 */
[----:B------:R-:W4:Y:S02]  /*16d80*/  LDSM.16.MT88.4 R156, [R199+0x7880] ;  /* 0x00788000c79c783b */ /* 0x000f240000004200 */
[----:B------:R-:W-:Y:S05]  /*16d90*/  MUFU.EX2 R181, R7 ;  /* 0x0000000700b57308 */ /* 0x000fea0000000800 */
[C---:B------:R-:W-:Y:S08]  /*16da0*/  HMMA.16816.F32.BF16 R32, R16.reuse, R160, R32 ;  /* 0x000000a01020723c */ /* 0x040ff00000041820 */
[C---:B------:R-:W-:Y:S01]  /*16db0*/  HMMA.16816.F32.BF16 R36, R16.reuse, R162, R36 ;  /* 0x000000a21024723c */ /* 0x040fe20000041824 */
[----:B------:R-:W-:Y:S03]  /*16dc0*/  LDSM.16.MT88.4 R160, [R197+0x5080] ;  /* 0x00508000c5a0783b */ /* 0x000fe60000004200 */
[--C-:B-1----:R-:W-:Y:S04]  /*16dd0*/  FFMA.FTZ R3, R180, c[0x0][0x2d0], -R154.reuse ;  /* 0x0000b400b4037a23 */ /* 0x102fe8000001089a */
[C---:B------:R-:W-:Y:S01]  /*16de0*/  HMMA.16816.F32.BF16 R40, R16.reuse, R164, R40 ;  /* 0x000000a41028723c */ /* 0x040fe20000041828 */
[----:B------:R1:W5:Y:S07]  /*16df0*/  MUFU.EX2 R155, R3 ;  /* 0x00000003009b7308 */ /* 0x00036e0000000800 */
[C---:B------:R-:W-:Y:S01]  /*16e00*/  HMMA.16816.F32.BF16 R44, R16.reuse, R166, R44 ;  /* 0x000000a6102c723c */ /* 0x040fe2000004182c */
[----:B------:R-:W-:Y:S07]  /*16e10*/  LDSM.16.MT88.4 R164, [R197+0x6880] ;  /* 0x00688000c5a4783b */ /* 0x000fee0000004200 */
[C---:B------:R-:W-:Y:S08]  /*16e20*/  HMMA.16816.F32.BF16 R48, R16.reuse, R20, R48 ;  /* 0x000000141030723c */ /* 0x040ff00000041830 */
[C---:B------:R-:W-:Y:S01]  /*16e30*/  HMMA.16816.F32.BF16 R52, R16.reuse, R22, R52 ;  /* 0x000000161034723c */ /* 0x040fe20000041834 */
[----:B------:R-:W2:Y:S03]  /*16e40*/  LDSM.16.MT88.4 R20, [R197+0x9080] ;  /* 0x00908000c514783b */ /* 0x000ea60000004200 */
[--C-:B-1----:R-:W-:Y:S04]  /*16e50*/  FFMA.FTZ R3, R182, c[0x0][0x2d0], -R154.reuse ;  /* 0x0000b400b6037a23 */ /* 0x102fe8000001089a */
[C---:B------:R-:W-:Y:S01]  /*16e60*/  HMMA.16816.F32.BF16 R56, R16.reuse, R168, R56 ;  /* 0x000000a81038723c */ /* 0x040fe20000041838 */
[----:B------:R1:W1:Y:S07]  /*16e70*/  MUFU.EX2 R153, R3 ;  /* 0x0000000300997308 */ /* 0x00026e0000000800 */
[C---:B------:R-:W-:Y:S01]  /*16e80*/  HMMA.16816.F32.BF16 R60, R16.reuse, R170, R60 ;  /* 0x000000aa103c723c */ /* 0x040fe2000004183c */
[----:B------:R-:W-:Y:S07]  /*16e90*/  LDSM.16.MT88.4 R168, [R198+0x8080] ;  /* 0x00808000c6a8783b */ /* 0x000fee0000004200 */
[C---:B------:R-:W-:Y:S08]  /*16ea0*/  HMMA.16816.F32.BF16 R64, R16.reuse, R172, R64 ;  /* 0x000000ac1040723c */ /* 0x040ff00000041840 */
[C---:B------:R-:W-:Y:S01]  /*16eb0*/  HMMA.16816.F32.BF16 R68, R16.reuse, R174, R68 ;  /* 0x000000ae1044723c */ /* 0x040fe20000041844 */
[----:B------:R-:W-:Y:S03]  /*16ec0*/  LDSM.16.MT88.4 R172, [R200+0x8080] ;  /* 0x00808000c8ac783b */ /* 0x000fe60000004200 */
[--C-:B-1----:R-:W-:Y:S04]  /*16ed0*/  FFMA.FTZ R3, R184, c[0x0][0x2d0], -R154.reuse ;  /* 0x0000b400b8037a23 */ /* 0x102fe8000001089a */
[C---:B---3--:R-:W-:Y:S01]  /*16ee0*/  HMMA.16816.F32.BF16 R72, R16.reuse, R24, R72 ;  /* 0x000000181048723c */ /* 0x048fe20000041848 */
[----:B------:R1:W3:Y:S07]  /*16ef0*/  MUFU.EX2 R7, R3 ;  /* 0x0000000300077308 */ /* 0x0002ee0000000800 */
[C---:B------:R-:W-:Y:S01]  /*16f00*/  HMMA.16816.F32.BF16 R76, R16.reuse, R26, R76 ;  /* 0x0000001a104c723c */ /* 0x040fe2000004184c */
[----:B------:R-:W3:Y:S07]  /*16f10*/  LDSM.16.MT88.4 R24, [R198+0x9080] ;  /* 0x00908000c618783b */ /* 0x000eee0000004200 */
[C---:B------:R-:W-:Y:S08]  /*16f20*/  HMMA.16816.F32.BF16 R80, R16.reuse, R176, R80 ;  /* 0x000000b01050723c */ /* 0x040ff00000041850 */
[C---:B------:R-:W-:Y:S01]  /*16f30*/  HMMA.16816.F32.BF16 R84, R16.reuse, R178, R84 ;  /* 0x000000b21054723c */ /* 0x040fe20000041854 */
[----:B------:R-:W-:Y:S03]  /*16f40*/  LDSM.16.MT88.4 R176, [R199+0x8080] ;  /* 0x00808000c7b0783b */ /* 0x000fe60000004200 */
[----:B-1----:R-:W-:Y:S04]  /*16f50*/  FFMA.FTZ R3, R187, c[0x0][0x2d0], -R154 ;  /* 0x0000b400bb037a23 */ /* 0x002fe8000001089a */
[C---:B--2---:R-:W-:Y:S01]  /*16f60*/  HMMA.16816.F32.BF16 R88, R16.reuse, R28, R88 ;  /* 0x0000001c1058723c */ /* 0x044fe20000041858 */
[----:B------:R1:W2:Y:S07]  /*16f70*/  MUFU.EX2 R6, R3 ;  /* 0x0000000300067308 */ /* 0x0002ae0000000800 */
[C---:B------:R-:W-:Y:S01]  /*16f80*/  HMMA.16816.F32.BF16 R92, R16.reuse, R30, R92 ;  /* 0x0000001e105c723c */ /* 0x040fe2000004185c */
[----:B------:R-:W2:Y:S07]  /*16f90*/  LDSM.16.MT88.4 R28, [R200+0x9080] ;  /* 0x00908000c81c783b */ /* 0x000eae0000004200 */
[C---:B----4-:R-:W-:Y:S08]  /*16fa0*/  HMMA.16816.F32.BF16 R96, R16.reuse, R156, R96 ;  /* 0x0000009c1060723c */ /* 0x050ff00000041860 */
[C---:B------:R-:W-:Y:S01]  /*16fb0*/  HMMA.16816.F32.BF16 R100, R16.reuse, R158, R100 ;  /* 0x0000009e1064723c */ /* 0x040fe20000041864 */
[----:B------:R-:W4:Y:S03]  /*16fc0*/  LDSM.16.MT88.4 R156, [R199+0x9080] ;  /* 0x00908000c79c783b */ /* 0x000f260000004200 */
[----:B-1----:R-:W-:Y:S02]  /*16fd0*/  FFMA.FTZ R3, R0, R229, R215 ;  /* 0x000000e500037223 */ /* 0x002fe400000100d7 */
[----:B------:R-:W-:Y:S02]  /*16fe0*/  FADD.FTZ R0, R223, R2 ;  /* 0x00000002df007221 */ /* 0x000fe40000010000 */
[C---:B------:R-:W-:Y:S04]  /*16ff0*/  HMMA.16816.F32.BF16 R104, R16.reuse, R20, R104 ;  /* 0x000000141068723c */ /* 0x040fe80000041868 */
[----:B------:R-:W-:Y:S02]  /*17000*/  FADD.FTZ R2, R214, R3 ;  /* 0x00000003d6027221 */ /* 0x000fe40000010000 */
[----:B------:R-:W-:Y:S02]  /*17010*/  FADD.FTZ R0, R222, R0 ;  /* 0x00000000de007221 */ /* 0x000fe40000010000 */
[C---:B------:R-:W-:Y:S01]  /*17020*/  HMMA.16816.F32.BF16 R108, R16.reuse, R22, R108 ;  /* 0x00000016106c723c */ /* 0x040fe2000004186c */
[----:B------:R-:W1:Y:S03]  /*17030*/  LDSM.16.MT88.4 R20, [R198+0x5080] ;  /* 0x00508000c614783b */ /* 0x000e660000004200 */
[----:B------:R-:W-:Y:S02]  /*17040*/  FADD.FTZ R2, R213, R2 ;  /* 0x00000002d5027221 */ /* 0x000fe40000010000 */
[----:B------:R-:W-:Y:S02]  /*17050*/  FADD.FTZ R0, R216, R0 ;  /* 0x00000000d8007221 */ /* 0x000fe40000010000 */
[C---:B---3--:R-:W-:Y:S04]  /*17060*/  HMMA.16816.F32.BF16 R112, R16.reuse, R24, R112 ;  /* 0x000000181070723c */ /* 0x048fe80000041870 */
        /* <DEDUP_REMOVED lines=13> */
[C---:B----4-:R-:W-:Y:S04]  /*17140*/  HMMA.16816.F32.BF16 R128, R16.reuse, R156, R128 ;  /* 0x0000009c1080723c */ /* 0x050fe80000041880 */
[----:B------:R-:W-:Y:S02]  /*17150*/  FADD.FTZ R2, R190, R2 ;  /* 0x00000002be027221 */ /* 0x000fe40000010000 */
[----:B------:R-:W-:Y:S02]  /*17160*/  FADD.FTZ R0, R189, R0 ;  /* 0x00000000bd007221 */ /* 0x000fe40000010000 */
[----:B------:R-:W-:Y:S04]  /*17170*/  HMMA.16816.F32.BF16 R132, R16, R158, R132 ;  /* 0x0000009e1084723c */ /* 0x000fe80000041884 */
[----:B-----5:R-:W-:Y:S02]  /*17180*/  FADD.FTZ R3, R155, R2 ;  /* 0x000000029b037221 */ /* 0x020fe40000010000 */
[C---:B------:R-:W-:Y:S01]  /*17190*/  FADD.FTZ R2, R188.reuse, R0 ;  /* 0x00000000bc027221 */ /* 0x040fe20000010000 */
[----:B------:R-:W-:Y:S01]  /*171a0*/  F2FP.BF16.PACK_AB R16, R188, R189 ;  /* 0x000000bdbc10723e */ /* 0x000fe200000010ff */
[----:B------:R-:W-:Y:S01]  /*171b0*/  FADD.FTZ R0, R153, R3 ;  /* 0x0000000399007221 */ /* 0x000fe20000010000 */
[----:B------:R-:W-:Y:S03]  /*171c0*/  F2FP.BF16.PACK_AB R18, R181, R183 ;  /* 0x000000b7b512723e */ /* 0x000fe600000010ff */
[----:B------:R-:W-:Y:S01]  /*171d0*/  F2FP.BF16.PACK_AB R17, R153, R155 ;  /* 0x0000009b9911723e */ /* 0x000fe200000010ff */
[----:B------:R-:W-:Y:S01]  /*171e0*/  FADD.FTZ R0, R7, R0 ;  /* 0x0000000007007221 */ /* 0x000fe20000010000 */
[C---:B------:R-:W-:Y:S01]  /*171f0*/  F2FP.BF16.PACK_AB R19, R6.reuse, R7 ;  /* 0x000000070613723e */ /* 0x040fe200000010ff */
[----:B------:R-:W-:Y:S01]  /*17200*/  FADD.FTZ R2, R183, R2 ;  /* 0x00000002b7027221 */ /* 0x000fe20000010000 */
[----:B------:R-:W-:Y:S01]  /*17210*/  MOV R7, R4 ;  /* 0x0000000400077202 */ /* 0x000fe20000000f00 */
[----:B------:R-:W-:Y:S01]  /*17220*/  FADD.FTZ R229, R6, R0 ;  /* 0x0000000006e57221 */ /* 0x000fe20000010000 */
[----:B------:R-:W-:Y:S01]  /*17230*/  IADD3 R0, R218, -0x1, RZ ;  /* 0xffffffffda007810 */ /* 0x000fe20007ffe0ff */
[----:B------:R-:W-:Y:S01]  /*17240*/  FADD.FTZ R230, R181, R2 ;  /* 0x00000002b5e67221 */ /* 0x000fe20000010000 */
[----:B------:R-:W-:Y:S01]  /*17250*/  MOV R6, R152 ;  /* 0x0000009800067202 */ /* 0x000fe20000000f00 */
[C---:B------:R-:W-:Y:S01]  /*17260*/  HMMA.16816.F32.BF16 R156, R16.reuse, R160, R8 ;  /* 0x000000a0109c723c */ /* 0x040fe20000041808 */
[----:B------:R-:W4:Y:S02]  /*17270*/  LDSM.16.MT88.4 R8, [R198+0x6880] ;  /* 0x00688000c608783b */ /* 0x000f240000004200 */
[----:B------:R-:W-:Y:S02]  /*17280*/  MOV R218, R0 ;  /* 0x0000000000da7202 */ /* 0x000fe40000000f00 */
[----:B------:R-:W-:Y:S03]  /*17290*/  MOV R153, R4 ;  /* 0x0000000400997202 */ /* 0x000fe60000000f00 */
        /* <DEDUP_REMOVED lines=13> */
[----:B------:R-:W2:Y:S07]  /*17370*/  LDSM.16.MT88.4 R164, [R198+0x9880] ;  /* 0x00988000c6a4783b */ /* 0x000eae0000004200 */
[C---:B----4-:R-:W-:Y:S08]  /*17380*/  HMMA.16816.F32.BF16 R48, R16.reuse, R8, R48 ;  /* 0x000000081030723c */ /* 0x050ff00000041830 */
[C---:B------:R-:W-:Y:S01]  /*17390*/  HMMA.16816.F32.BF16 R52, R16.reuse, R10, R52 ;  /* 0x0000000a1034723c */ /* 0x040fe20000041834 */
[----:B------:R-:W4:Y:S07]  /*173a0*/  LDSM.16.MT88.4 R8, [R200+0x9880] ;  /* 0x00988000c808783b */ /* 0x000f2e0000004200 */
[C---:B-----5:R-:W-:Y:S08]  /*173b0*/  HMMA.16816.F32.BF16 R56, R16.reuse, R12, R56 ;  /* 0x0000000c1038723c */ /* 0x060ff00000041838 */
[C---:B------:R-:W-:Y:S01]  /*173c0*/  HMMA.16816.F32.BF16 R60, R16.reuse, R14, R60 ;  /* 0x0000000e103c723c */ /* 0x040fe2000004183c */
[----:B------:R-:W5:Y:S07]  /*173d0*/  LDSM.16.MT88.4 R12, [R199+0x9880] ;  /* 0x00988000c70c783b */ /* 0x000f6e0000004200 */
[C---:B-1----:R-:W-:Y:S08]  /*173e0*/  HMMA.16816.F32.BF16 R64, R16.reuse, R20, R64 ;  /* 0x000000141040723c */ /* 0x042ff00000041840 */
        /* <DEDUP_REMOVED lines=13> */
[C---:B----4-:R-:W-:Y:S08]  /*174c0*/  HMMA.16816.F32.BF16 R120, R16.reuse, R8, R120 ;  /* 0x000000081078723c */ /* 0x050ff00000041878 */
[C---:B------:R-:W-:Y:S08]  /*174d0*/  HMMA.16816.F32.BF16 R124, R16.reuse, R10, R124 ;  /* 0x0000000a107c723c */ /* 0x040ff0000004187c */
[C---:B-----5:R-:W-:Y:S08]  /*174e0*/  HMMA.16816.F32.BF16 R128, R16.reuse, R12, R128 ;  /* 0x0000000c1080723c */ /* 0x060ff00000041880 */
[----:B------:R-:W-:Y:S01]  /*174f0*/  HMMA.16816.F32.BF16 R132, R16, R14, R132 ;  /* 0x0000000e1084723c */ /* 0x000fe20000041884 */
[----:B------:R-:W-:Y:S07]  /*17500*/  @!UPT UIADD3 URZ, URZ, URZ, URZ ;  /* 0x0000003f3f3ff290 */ /* 0x000fee000fffe03f */
[----:B------:R-:W-:-:S11]  /*17510*/  @P0 BRA `(.L_x_1287) ;  /* 0xffffc6f000000947 */ /* 0x000fd6000383ffff */
.L_x_1265:
[----:B------:R-:W-:Y:S05]  /*17520*/  BRA.DIV ~URZ, `(.L_x_1288) ;  /* 0x00004cc27f007947 */ /* 0x000fea000b800000 */
[----:B------:R1:W2:Y:S02]  /*17530*/  SHFL.BFLY PT, R5, R230, 0x2, 0x1f ;  /* 0x0c401f00e6057f89 */ /* 0x0002a400000e0000 */
.L_x_1355:
[----:B--2---:R-:W-:Y:S01]  /*17540*/  FADD.FTZ R5, R5, R230 ;  /* 0x000000e605057221 */ /* 0x004fe20000010000 */
[----:B------:R-:W-:Y:S05]  /*17550*/  BRA.DIV ~URZ, `(.L_x_1289) ;  /* 0x00004cf27f007947 */ /* 0x000fea000b800000 */
[----:B------:R-:W2:Y:S04]  /*17560*/  SHFL.BFLY PT, R4, R229, 0x2, 0x1f ;  /* 0x0c401f00e5047f89 */ /* 0x000ea800000e0000 */
[----:B------:R-:W3:Y:S01]  /*17570*/  SHFL.BFLY PT, R2, R5, 0x1, 0x1f ;  /* 0x0c201f0005027f89 */ /* 0x000ee200000e0000 */
[----:B--2---:R-:W-:-:S02]  /*17580*/  FADD.FTZ R4, R4, R229 ;  /* 0x000000e504047221 */ /* 0x004fc40000010000 */
[----:B---3--:R-:W-:-:S03]  /*17590*/  FADD.FTZ R5, R5, R2 ;  /* 0x0000000205057221 */ /* 0x008fc60000010000 */
[----:B------:R2:W3:Y:S04]  /*175a0*/  SHFL.BFLY PT, R0, R4, 0x1, 0x1f ;  /* 0x0c201f0004007f89 */ /* 0x0004e800000e0000 */
.L_x_1356:
[----:B------:R-:W-:Y:S01]  /*175b0*/  FSETP.NE.FTZ.AND P1, PT, R5, RZ, PT ;  /* 0x000000ff0500720b */ /* 0x000fe20003f35000 */
[----:B--23--:R-:W-:Y:S01]  /*175c0*/  FADD.FTZ R4, R0, R4 ;  /* 0x0000000400047221 */ /* 0x00cfe20000010000 */
[----:B------:R-:W-:Y:S02]  /*175d0*/  MOV R2, RZ ;  /* 0x000000ff00027202 */ /* 0x000fe40000000f00 */
[----:B------:R-:W-:Y:S02]  /*175e0*/  MOV R0, RZ ;  /* 0x000000ff00007202 */ /* 0x000fe40000000f00 */
[----:B------:R-:W-:Y:S02]  /*175f0*/  FSETP.NE.FTZ.AND P0, PT, R4, RZ, PT ;  /* 0x000000ff0400720b */ /* 0x000fe40003f15000 */
[----:B------:R-:W-:-:S05]  /*17600*/  MOV R153, 0xff800000 ;  /* 0xff80000000997802 */ /* 0x000fca0000000f00 */
[----:B------:R-:W2:Y:S01]  /*17610*/  @P1 MUFU.RCP R2, R5 ;  /* 0x0000000500021308 */ /* 0x000ea20000001000 */
[----:B------:R-:W-:-:S05]  /*17620*/  @P1 MOV R3, 0x3f317218 ;  /* 0x3f31721800031802 */ /* 0x000fca0000000f00 */
[----:B------:R-:W-:Y:S02]  /*17630*/  @P1 FMUL.FTZ R3, R3, c[0x0][0x2d0] ;  /* 0x0000b40003031a20 */ /* 0x000fe40000410000 */
        /* <DEDUP_REMOVED lines=67> */
[----:B------:R-:W4:Y:S01]  /*17a70*/  @P0 MUFU.LG2 R2, R4 ;  /* 0x0000000400020308 */ /* 0x000f220000000c00 */
[----:B---3--:R-:W-:Y:S02]  /*17a80*/  @P1 FMUL.FTZ R5, R5, 0.69314718246459960938 ;  /* 0x3f31721805051820 */ /* 0x008fe40000410000 */
[C---:B--2---:R-:W-:Y:S02]  /*17a90*/  FMUL.FTZ R158, R0.reuse, R158 ;  /* 0x0000009e009e7220 */ /* 0x044fe40000410000 */
[----:B------:R-:W-:Y:S01]  /*17aa0*/  @P1 FFMA.FTZ R153, R3, R152, R5 ;  /* 0x0000009803991223 */ /* 0x000fe20000010005 */
[----:B------:R-:W-:Y:S01]  /*17ab0*/  @P0 MOV R3, 0x3f317218 ;  /* 0x3f31721800030802 */ /* 0x000fe20000000f00 */
[C---:B------:R-:W-:Y:S01]  /*17ac0*/  FMUL.FTZ R159, R0.reuse, R159 ;  /* 0x0000009f009f7220 */ /* 0x040fe20000410000 */
[----:B------:R-:W-:Y:S01]  /*17ad0*/  PLOP3.LUT P1, PT, PT, PT, PT, 0x8, 0x0 ;  /* 0x000000000000781c */ /* 0x000fe20003f2e170 */
[----:B------:R-:W-:-:S02]  /*17ae0*/  FMUL.FTZ R162, R0, R162 ;  /* 0x000000a200a27220 */ /* 0x000fc40000410000 */
[----:B------:R-:W-:Y:S02]  /*17af0*/  @P0 FMUL.FTZ R3, R3, c[0x0][0x2d0] ;  /* 0x0000b40003030a20 */ /* 0x000fe40000410000 */
[C---:B------:R-:W-:Y:S02]  /*17b00*/  FMUL.FTZ R163, R0.reuse, R163 ;  /* 0x000000a300a37220 */ /* 0x040fe40000410000 */
[----:B------:R-:W-:Y:S02]  /*17b10*/  FMUL.FTZ R138, R0, R138 ;  /* 0x0000008a008a7220 */ /* 0x000fe40000410000 */
[----:B----4-:R-:W-:Y:S02]  /*17b20*/  @P0 FMUL.FTZ R2, R2, 0.69314718246459960938 ;  /* 0x3f31721802020820 */ /* 0x010fe40000410000 */
        /* <DEDUP_REMOVED lines=60> */
.L_x_1182:
[----:B------:R-:W-:Y:S05]  /*17ef0*/  @P1 BRA `(.L_x_1290) ;  /* 0x00001aa000001947 */ /* 0x000fea0003800000 */
[----:B------:R-:W2:Y:S01]  /*17f00*/  S2R R65, SR_TID.X ;  /* 0x0000000000417919 */ /* 0x000ea20000002100 */
[----:B------:R-:W-:Y:S01]  /*17f10*/  F2FP.BF16.PACK_AB R50, R51, R50 ;  /* 0x000000323332723e */ /* 0x000fe200000010ff */
[----:B------:R-:W-:Y:S01]  /*17f20*/  WARPSYNC 0xffffffff ;  /* 0xffffffff00007948 */ /* 0x000fe20003800000 */
[----:B------:R-:W-:Y:S01]  /*17f30*/  F2FP.BF16.PACK_AB R46, R47, R46 ;  /* 0x0000002e2f2e723e */ /* 0x000fe200000010ff */
[----:B------:R-:W-:Y:S01]  /*17f40*/  BAR.SYNC.DEFER_BLOCKING 0x1, 0x100 ;  /* 0x0044000000007b1d */ /* 0x000fe20000010000 */
        /* <DEDUP_REMOVED lines=10> */
[----:B--2---:R-:W-:Y:S02]  /*17ff0*/  SHF.R.S32.HI R51, RZ, 0x1f, R65 ;  /* 0x0000001fff337819 */ /* 0x004fe40000011441 */
[----:B------:R-:W-:Y:S02]  /*18000*/  F2FP.BF16.PACK_AB R5, R145, R144 ;  /* 0x000000909105723e */ /* 0x000fe400000010ff */
[----:B------:R-:W-:-:S02]  /*18010*/  LEA.HI R2, R51, R65, RZ, 0x2 ;  /* 0x0000004133027211 */ /* 0x000fc400078f10ff */
[----:B------:R-:W-:Y:S02]  /*18020*/  LEA.HI R47, R51, R65, RZ, 0x5 ;  /* 0x00000041332f7211 */ /* 0x000fe400078f28ff */
[--C-:B------:R-:W-:Y:S02]  /*18030*/  SHF.R.S32.HI R4, RZ, 0x2, R2.reuse ;  /* 0x00000002ff047819 */ /* 0x100fe40000011402 */
[----:B------:R-:W-:Y:S02]  /*18040*/  SHF.R.S32.HI R0, RZ, 0x1f, R2 ;  /* 0x0000001fff007819 */ /* 0x000fe40000011402 */
[----:B------:R-:W-:Y:S02]  /*18050*/  SHF.R.S32.HI R43, RZ, 0x5, R47 ;  /* 0x00000005ff2b7819 */ /* 0x000fe4000001142f */
[----:B------:R-:W-:Y:S02]  /*18060*/  LEA.HI R0, R0, R4, RZ, 0x3 ;  /* 0x0000000400007211 */ /* 0x000fe400078f18ff */
[----:B------:R-:W-:-:S02]  /*18070*/  F2FP.BF16.PACK_AB R146, R147, R146 ;  /* 0x000000929392723e */ /* 0x000fc400000010ff */
        /* <DEDUP_REMOVED lines=21> */
[----:B------:R-:W-:Y:S02]  /*181d0*/  F2FP.BF16.PACK_AB R38, R9, R18 ;  /* 0x000000120926723e */ /* 0x000fe400000010ff */
[----:B------:R-:W-:Y:S02]  /*181e0*/  F2FP.BF16.PACK_AB R37, R11, R20 ;  /* 0x000000140b25723e */ /* 0x000fe400000010ff */
[C---:B------:R-:W-:Y:S01]  /*181f0*/  IADD3 R3, R0.reuse, 0x80, RZ ;  /* 0x0000008000037810 */ /* 0x040fe20007ffe0ff */
[----:B------:R2:W-:Y:S01]  /*18200*/  STS [R0+0x80], R48 ;  /* 0x0000803000007388 */ /* 0x0005e20000000800 */
[C---:B------:R-:W-:Y:S02]  /*18210*/  IADD3 R2, R0.reuse, 0x70, RZ ;  /* 0x0000007000027810 */ /* 0x040fe40007ffe0ff */
[----:B------:R-:W-:Y:S01]  /*18220*/  @P0 IADD3 R2, R3, 0x10, RZ ;  /* 0x0000001003020810 */ /* 0x000fe20007ffe0ff */
[----:B------:R-:W-:Y:S01]  /*18230*/  STS [R0+0x480], R158 ;  /* 0x0004809e00007388 */ /* 0x000fe20000000800 */
[----:B------:R-:W-:Y:S01]  /*18240*/  IMAD.IADD R3, R0, 0x1, R4 ;  /* 0x0000000100037824 */ /* 0x000fe200078e0204 */
[----:B------:R-:W-:-:S02]  /*18250*/  F2FP.BF16.PACK_AB R35, R53, R52 ;  /* 0x000000343523723e */ /* 0x000fc400000010ff */
[----:B------:R3:W-:Y:S01]  /*18260*/  STS [R2], R7 ;  /* 0x0000000702007388 */ /* 0x0007e20000000800 */
[----:B------:R-:W-:Y:S01]  /*18270*/  IMAD.IADD R4, R4, 0x1, R2 ;  /* 0x0000000104047824 */ /* 0x000fe200078e0202 */
[----:B------:R-:W-:Y:S02]  /*18280*/  F2FP.BF16.PACK_AB R54, R55, R54 ;  /* 0x000000363736723e */ /* 0x000fe400000010ff */
[----:B------:R-:W-:Y:S01]  /*18290*/  STS [R2+0x400], R162 ;  /* 0x000400a202007388 */ /* 0x000fe20000000800 */
[----:B------:R-:W-:Y:S02]  /*182a0*/  F2FP.BF16.PACK_AB R34, R57, R56 ;  /* 0x000000383922723e */ /* 0x000fe400000010ff */
[----:B------:R-:W-:Y:S01]  /*182b0*/  F2FP.BF16.PACK_AB R58, R59, R58 ;  /* 0x0000003a3b3a723e */ /* 0x000fe200000010ff */
[----:B------:R4:W-:Y:S01]  /*182c0*/  STS [R3+0x80], R6 ;  /* 0x0000800603007388 */ /* 0x0009e20000000800 */
[----:B------:R-:W-:Y:S02]  /*182d0*/  F2FP.BF16.PACK_AB R33, R61, R60 ;  /* 0x0000003c3d21723e */ /* 0x000fe400000010ff */
[----:B------:R-:W-:Y:S01]  /*182e0*/  F2FP.BF16.PACK_AB R62, R63, R62 ;  /* 0x0000003e3f3e723e */ /* 0x000fe200000010ff */
[----:B------:R-:W-:Y:S01]  /*182f0*/  STS [R3+0x480], R138 ;  /* 0x0004808a03007388 */ /* 0x000fe20000000800 */
[----:B------:R-:W-:-:S02]  /*18300*/  F2FP.BF16.PACK_AB R32, R32, R64 ;  /* 0x000000402020723e */ /* 0x000fc400000010ff */
[----:B------:R-:W-:Y:S01]  /*18310*/  F2FP.BF16.PACK_AB R66, R67, R66 ;  /* 0x000000424342723e */ /* 0x000fe200000010ff */
[----:B------:R1:W-:Y:S01]  /*18320*/  STS [R4], R8 ;  /* 0x0000000804007388 */ /* 0x0003e20000000800 */
[----:B--2---:R-:W-:Y:S01]  /*18330*/  IMAD.MOV.U32 R48, RZ, RZ, 0x40 ;  /* 0x00000040ff307424 */ /* 0x004fe200078e00ff */
[----:B------:R-:W-:Y:S02]  /*18340*/  F2FP.BF16.PACK_AB R31, R31, R68 ;  /* 0x000000441f1f723e */ /* 0x000fe400000010ff */
[----:B------:R-:W-:Y:S01]  /*18350*/  STS [R4+0x400], R142 ;  /* 0x0004008e04007388 */ /* 0x000fe20000000800 */
[----:B------:R-:W-:Y:S02]  /*18360*/  F2FP.BF16.PACK_AB R70, R71, R70 ;  /* 0x000000464746723e */ /* 0x000fe400000010ff */
[----:B------:R-:W-:Y:S02]  /*18370*/  F2FP.BF16.PACK_AB R30, R30, R72 ;  /* 0x000000481e1e723e */ /* 0x000fe400000010ff */
[----:B---3--:R-:W-:-:S02]  /*18380*/  SEL R7, R48, 0xffffffc0, !P2 ;  /* 0xffffffc030077807 */ /* 0x008fc40005000000 */
[----:B------:R-:W-:Y:S02]  /*18390*/  F2FP.BF16.PACK_AB R74, R75, R74 ;  /* 0x0000004a4b4a723e */ /* 0x000fe400000010ff */
[----:B------:R-:W-:Y:S02]  /*183a0*/  F2FP.BF16.PACK_AB R29, R29, R76 ;  /* 0x0000004c1d1d723e */ /* 0x000fe400000010ff */
[----:B------:R-:W-:Y:S01]  /*183b0*/  F2FP.BF16.PACK_AB R78, R79, R78 ;  /* 0x0000004e4f4e723e */ /* 0x000fe200000010ff */
[----:B----4-:R-:W-:Y:S01]  /*183c0*/  IMAD.IADD R6, R0, 0x1, R7 ;  /* 0x0000000100067824 */ /* 0x010fe200078e0207 */
[----:B------:R-:W-:Y:S02]  /*183d0*/  F2FP.BF16.PACK_AB R28, R28, R80 ;  /* 0x000000501c1c723e */ /* 0x000fe400000010ff */
[----:B------:R-:W-:Y:S02]  /*183e0*/  F2FP.BF16.PACK_AB R82, R83, R82 ;  /* 0x000000525352723e */ /* 0x000fe400000010ff */
[----:B------:R2:W-:Y:S01]  /*183f0*/  STS [R6+0x80], R5 ;  /* 0x0000800506007388 */ /* 0x0005e20000000800 */
[----:B------:R-:W-:Y:S01]  /*18400*/  F2FP.BF16.PACK_AB R27, R27, R84 ;  /* 0x000000541b1b723e */ /* 0x000fe200000010ff */
[----:B-1----:R-:W-:-:S02]  /*18410*/  IMAD.IADD R8, R7, 0x1, R2 ;  /* 0x0000000107087824 */ /* 0x002fc400078e0202 */
        /* <DEDUP_REMOVED lines=13> */
[----:B--2---:R-:W-:Y:S01]  /*184f0*/  IMAD.IADD R5, R7, 0x1, R3 ;  /* 0x0000000107057824 */ /* 0x004fe200078e0203 */
[----:B------:R-:W-:Y:S01]  /*18500*/  F2FP.BF16.PACK_AB R106, R107, R106 ;  /* 0x0000006a6b6a723e */ /* 0x000fe200000010ff */
        /* <DEDUP_REMOVED lines=22> */
[----:B------:R-:W-:Y:S01]  /*18670*/  ISETP.NE.U32.AND P0, PT, RZ, c[0x0][0x500], PT ;  /* 0x00014000ff007a0c */ /* 0x000fe20003f05070 */
[----:B------:R-:W-:Y:S01]  /*18680*/  STS [R2+0x4400], R46 ;  /* 0x0044002e02007388 */ /* 0x000fe20000000800 */
[----:B------:R-:W-:Y:S02]  /*18690*/  ISETP.NE.U32.AND P1, PT, RZ, c[0x0][0x508], PT ;  /* 0x00014200ff007a0c */ /* 0x000fe40003f25070 */
[----:B------:R-:W-:Y:S01]  /*186a0*/  ISETP.NE.AND.EX P0, PT, RZ, c[0x0][0x504], PT, P0 ;  /* 0x00014100ff007a0c */ /* 0x000fe20003f05300 */
[----:B------:R-:W-:Y:S01]  /*186b0*/  STS [R3+0x4080], R36 ;  /* 0x0040802403007388 */ /* 0x000fe20000000800 */
[----:B------:R-:W-:-:S03]  /*186c0*/  ISETP.NE.AND.EX P1, PT, RZ, c[0x0][0x50c], PT, P1 ;  /* 0x00014300ff007a0c */ /* 0x000fc60003f25310 */
        /* <DEDUP_REMOVED lines=41> */
[----:B------:R2:W-:Y:S04]  /*18960*/  STS [R5+0xc480], R15 ;  /* 0x00c4800f05007388 */ /* 0x0005e80000000800 */
[----:B------:R2:W-:Y:S04]  /*18970*/  STS [R7+0xc000], R14 ;  /* 0x00c0000e07007388 */ /* 0x0005e80000000800 */
[----:B------:R2:W-:Y:S01]  /*18980*/  STS [R7+0xc400], R13 ;  /* 0x00c4000d07007388 */ /* 0x0005e20000000800 */
[----:B-1----:R-:W-:-:S03]  /*18990*/  IMAD.WIDE R8, R252, R2, c[0x0][0x500] ;  /* 0x00014000fc087625 */ /* 0x002fc600078e0202 */
[----:B------:R-:W-:Y:S06]  /*189a0*/  BAR.SYNC.DEFER_BLOCKING 0x1, 0x100 ;  /* 0x0044000000007b1d */ /* 0x000fec0000010000 */
[----:B------:R-:W3:Y:S01]  /*189b0*/  @P0 LDG.E R0, [R8.64] ;  /* 0x0000000e08000981 */ /* 0x000ee2000c1e1900 */
[----:B------:R-:W-:Y:S02]  /*189c0*/  IMAD.MOV.U32 R29, RZ, RZ, c[0x0][0x388] ;  /* 0x0000e200ff1d7624 */ /* 0x000fe400078e00ff */
[----:B------:R-:W-:-:S05]  /*189d0*/  @P1 IMAD.WIDE R2, R252, R2, c[0x0][0x508] ;  /* 0x00014200fc021625 */ /* 0x000fca00078e0202 */
[----:B------:R1:W5:Y:S02]  /*189e0*/  @P1 LDG.E R29, [R2.64] ;  /* 0x0000000e021d1981 */ /* 0x000364000c1e1900 */
[----:B-1----:R-:W-:Y:S02]  /*189f0*/  CS2R R2, SRZ ;  /* 0x0000000000027805 */ /* 0x002fe4000001ff00 */
[--C-:B---3--:R-:W-:Y:S01]  /*18a00*/  @P0 SHF.R.S32.HI R3, RZ, 0x1f, R0.reuse ;  /* 0x0000001fff030819 */ /* 0x108fe20000011400 */
[----:B------:R-:W-:Y:S01]  /*18a10*/  @P0 IMAD.MOV.U32 R2, RZ, RZ, R0 ;  /* 0x000000ffff020224 */ /* 0x000fe200078e0000 */
[----:B------:R-:W-:Y:S05]  /*18a20*/  @P1 BRA `(.L_x_1291) ;  /* 0x0000004000001947 */ /* 0x000fea0003800000 */
[----:B--2---:R-:W-:Y:S05]  /*18a30*/  @!P0 BRA `(.L_x_1291) ;  /* 0x0000003000008947 */ /* 0x004fea0003800000 */
[----:B------:R-:W2:Y:S04]  /*18a40*/  LDG.E R4, [R8.64] ;  /* 0x0000000e08047981 */ /* 0x000ea8000c1e1900 */
[----:B------:R-:W2:Y:S02]  /*18a50*/  LDG.E R0, [R8.64+0x4] ;  /* 0x0000040e08007981 */ /* 0x000ea4000c1e1900 */
[----:B--2--5:R-:W-:-:S02]  /*18a60*/  IADD3 R29, -R4, R0, RZ ;  /* 0x00000000041d7210 */ /* 0x024fc40007ffe1ff */
.L_x_1291:
[----:B--2---:R-:W1:Y:S01]  /*18a70*/  S2R R9, SR_CTAID.Y ;  /* 0x0000000000097919 */ /* 0x004e620000002600 */
[----:B------:R-:W-:Y:S01]  /*18a80*/  LOP3.LUT R0, R47, 0xffffffe0, RZ, 0xc0, !PT ;  /* 0xffffffe02f007812 */ /* 0x000fe200078ec0ff */
[----:B------:R-:W-:Y:S01]  /*18a90*/  IMAD.MOV.U32 R8, RZ, RZ, c[0x0][0x4e8] ;  /* 0x00013a00ff087624 */ /* 0x000fe200078e00ff */
[----:B------:R-:W-:Y:S01]  /*18aa0*/  SHF.R.S32.HI R4, RZ, 0x1f, R43 ;  /* 0x0000001fff047819 */ /* 0x000fe2000001142b */
[----:B------:R-:W2:Y:S01]  /*18ab0*/  S2R R28, SR_CTAID.X ;  /* 0x00000000001c7919 */ /* 0x000ea20000002500 */
[----:B------:R-:W-:Y:S01]  /*18ac0*/  LEA.HI R16, R51, R65, RZ, 0x3 ;  /* 0x0000004133107211 */ /* 0x000fe200078f18ff */
[----:B------:R-:W-:Y:S01]  /*18ad0*/  IMAD.IADD R0, R65, 0x1, -R0 ;  /* 0x0000000141007824 */ /* 0x000fe200078e0a00 */
[----:B------:R-:W-:Y:S01]  /*18ae0*/  LEA.HI R4, R4, R43, RZ, 0x3 ;  /* 0x0000002b04047211 */ /* 0x000fe200078f18ff */
[----:B------:R-:W3:Y:S01]  /*18af0*/  S2R R10, SR_CTAID.Y ;  /* 0x00000000000a7919 */ /* 0x000ee20000002600 */
[----:B------:R-:W-:Y:S01]  /*18b00*/  ISETP.NE.AND P1, PT, R8, 0x1, PT ;  /* 0x000000010800780c */ /* 0x000fe20003f25270 */
[----:B-----5:R-:W-:Y:S01]  /*18b10*/  IMAD R29, R29, c[0x0][0x4e8], RZ ;  /* 0x00013a001d1d7a24 */ /* 0x020fe200078e02ff */
[----:B------:R-:W-:Y:S01]  /*18b20*/  SHF.R.S32.HI R7, RZ, 0x1f, R0 ;  /* 0x0000001fff077819 */ /* 0x000fe20000011400 */
[----:B------:R-:W-:Y:S01]  /*18b30*/  BSSY B0, `(.L_x_1292) ;  /* 0x0000089000007945 */ /* 0x000fe20003800000 */
[----:B------:R-:W-:-:S02]  /*18b40*/  LOP3.LUT R5, R4, 0xffffff8, RZ, 0xc0, !PT ;  /* 0x0ffffff804057812 */ /* 0x000fc400078ec0ff */
[----:B------:R-:W-:Y:S02]  /*18b50*/  LEA.HI R4, R21, R21, RZ, 0x1 ;  /* 0x0000001515047211 */ /* 0x000fe400078f08ff */
[----:B------:R-:W-:Y:S01]  /*18b60*/  LEA.HI R7, R7, R0, RZ, 0x2 ;  /* 0x0000000007077211 */ /* 0x000fe200078f10ff */
[----:B------:R-:W-:Y:S01]  /*18b70*/  IMAD.IADD R6, R43, 0x1, -R5 ;  /* 0x000000012b067824 */ /* 0x000fe200078e0a05 */
[----:B------:R-:W-:Y:S02]  /*18b80*/  LOP3.LUT R4, R4, 0x1ffffffe, RZ, 0xc0, !PT ;  /* 0x1ffffffe04047812 */ /* 0x000fe400078ec0ff */
[----:B------:R-:W-:Y:S02]  /*18b90*/  SHF.R.S32.HI R5, RZ, 0x2, R7 ;  /* 0x00000002ff057819 */ /* 0x000fe40000011407 */
[----:B------:R-:W-:Y:S02]  /*18ba0*/  IADD3 R7, R21, -R4, RZ ;  /* 0x8000000415077210 */ /* 0x000fe40007ffe0ff */
[----:B-1----:R-:W-:Y:S01]  /*18bb0*/  SHF.R.S32.HI R9, RZ, 0x1f, R9 ;  /* 0x0000001fff097819 */ /* 0x002fe20000011409 */
[----:B------:R-:W-:Y:S01]  /*18bc0*/  IMAD R17, R6, 0x10, R5 ;  /* 0x0000001006117824 */ /* 0x000fe200078e0205 */
[----:B------:R-:W-:Y:S01]  /*18bd0*/  LOP3.LUT P2, RZ, R0, 0x3, RZ, 0xc0, !PT ;  /* 0x0000000300ff7812 */ /* 0x000fe2000784c0ff */
[----:B------:R-:W-:Y:S01]  /*18be0*/  IMAD R0, R3, c[0x0][0x3a0], RZ ;  /* 0x0000e80003007a24 */ /* 0x000fe200078e02ff */
[----:B------:R-:W-:Y:S01]  /*18bf0*/  LOP3.LUT R12, R16, 0xfffffff8, RZ, 0xc0, !PT ;  /* 0xfffffff8100c7812 */ /* 0x000fe200078ec0ff */
[----:B------:R-:W-:Y:S01]  /*18c00*/  IMAD R6, R7, 0x8, R17 ;  /* 0x0000000807067824 */ /* 0x000fe200078e0211 */
[----:B------:R-:W-:Y:S01]  /*18c10*/  SEL R15, R252, RZ, !P0 ;  /* 0x000000fffc0f7207 */ /* 0x000fe20004000000 */
[----:B------:R-:W-:Y:S01]  /*18c20*/  IMAD R8, R9, c[0x0][0x490], RZ ;  /* 0x0001240009087a24 */ /* 0x000fe200078e02ff */
[----:B------:R-:W-:Y:S01]  /*18c30*/  SHF.R.S32.HI R16, RZ, 0x3, R16 ;  /* 0x00000003ff107819 */ /* 0x000fe20000011410 */
[----:B------:R-:W-:Y:S01]  /*18c40*/  IMAD R7, R2, c[0x0][0x3a4], R0 ;  /* 0x0000e90002077a24 */ /* 0x000fe200078e0200 */
[----:B--2---:R-:W-:Y:S01]  /*18c50*/  LEA R0, R28, R6, 0x7 ;  /* 0x000000061c007211 */ /* 0x004fe200078e38ff */
[----:B---3--:R-:W-:Y:S01]  /*18c60*/  IMAD.WIDE.U32 R4, R10, c[0x0][0x490], R2 ;  /* 0x000124000a047a25 */ /* 0x008fe200078e0002 */
[----:B------:R-:W-:-:S03]  /*18c70*/  LEA.HI R19, R51, R65, RZ, 0x6 ;  /* 0x0000004133137211 */ /* 0x000fc600078f30ff */
[----:B------:R-:W-:Y:S02]  /*18c80*/  IMAD R8, R10, c[0x0][0x494], R8 ;  /* 0x000125000a087a24 */ /* 0x000fe400078e0208 */
[----:B------:R-:W-:-:S04]  /*18c90*/  IMAD.WIDE.U32 R2, R2, c[0x0][0x3a0], RZ ;  /* 0x0000e80002027a25 */ /* 0x000fc800078e00ff */
[----:B------:R-:W-:Y:S01]  /*18ca0*/  IMAD.IADD R5, R5, 0x1, R8 ;  /* 0x0000000105057824 */ /* 0x000fe200078e0208 */
[----:B------:R-:W-:Y:S01]  /*18cb0*/  IADD3 R3, R3, R7, RZ ;  /* 0x0000000703037210 */ /* 0x000fe20007ffe0ff */
[----:B------:R-:W-:Y:S01]  /*18cc0*/  @P1 IMAD.HI.U32 R8, R0, c[0x0][0x4ec], RZ ;  /* 0x00013b0000081a27 */ /* 0x000fe200078e00ff */
[----:B------:R-:W-:-:S03]  /*18cd0*/  SHF.R.S32.HI R7, RZ, 0x1f, R252 ;  /* 0x0000001fff077819 */ /* 0x000fc600000114fc */
[----:B------:R-:W-:Y:S01]  /*18ce0*/  IMAD.MOV.U32 R6, RZ, RZ, R0 ;  /* 0x000000ffff067224 */ /* 0x000fe200078e0000 */
[----:B------:R-:W-:Y:S01]  /*18cf0*/  @P1 SHF.R.U32.HI R6, RZ, c[0x0][0x4f0], R8 ;  /* 0x00013c00ff061a19 */ /* 0x000fe20000011608 */
[----:B------:R-:W-:Y:S01]  /*18d00*/  IMAD R9, R9, c[0x0][0x3e8], RZ ;  /* 0x0000fa0009097a24 */ /* 0x000fe200078e02ff */
[----:B------:R-:W-:Y:S01]  /*18d10*/  SEL R13, R7, RZ, !P0 ;  /* 0x000000ff070d7207 */ /* 0x000fe20004000000 */
[----:B------:R-:W-:Y:S02]  /*18d20*/  IMAD.IADD R12, R65, 0x1, -R12 ;  /* 0x00000001410c7824 */ /* 0x000fe400078e0a0c */
[----:B------:R-:W-:Y:S02]  /*18d30*/  IMAD.MOV R7, RZ, RZ, -R6 ;  /* 0x000000ffff077224 */ /* 0x000fe400078e0a06 */
[----:B------:R-:W-:Y:S01]  /*18d40*/  IMAD R9, R10, c[0x0][0x3ec], R9 ;  /* 0x0000fb000a097a24 */ /* 0x000fe200078e0209 */
[----:B------:R-:W-:Y:S01]  /*18d50*/  LEA R14, R12, R16, 0x5 ;  /* 0x000000100c0e7211 */ /* 0x000fe200078e28ff */
[----:B------:R-:W-:-:S04]  /*18d60*/  IMAD.WIDE.U32 R2, R10, c[0x0][0x3e8], R2 ;  /* 0x0000fa000a027a25 */ /* 0x000fc800078e0002 */
[----:B------:R-:W-:Y:S01]  /*18d70*/  IMAD R8, R7, c[0x0][0x4e8], R0 ;  /* 0x00013a0007087a24 */ /* 0x000fe200078e0200 */
[----:B------:R-:W-:Y:S01]  /*18d80*/  IADD3 R3, R3, R9, RZ ;  /* 0x0000000903037210 */ /* 0x000fe20007ffe0ff */
[----:B------:R-:W-:Y:S02]  /*18d90*/  IMAD R0, R13, c[0x0][0x498], RZ ;  /* 0x000126000d007a24 */ /* 0x000fe400078e02ff */
[----:B------:R-:W-:Y:S01]  /*18da0*/  IMAD.WIDE.U32 R4, R15, c[0x0][0x498], R4 ;  /* 0x000126000f047a25 */ /* 0x000fe200078e0004 */
[----:B------:R-:W-:-:S03]  /*18db0*/  SHF.R.S32.HI R9, RZ, 0x1f, R8 ;  /* 0x0000001fff097819 */ /* 0x000fc60000011408 */
[----:B------:R-:W-:Y:S01]  /*18dc0*/  IMAD R11, R15, c[0x0][0x49c], R0 ;  /* 0x000127000f0b7a24 */ /* 0x000fe200078e0200 */
[----:B------:R-:W-:Y:S01]  /*18dd0*/  SHF.R.S32.HI R0, RZ, 0x1f, R6 ;  /* 0x0000001fff007819 */ /* 0x000fe20000011406 */
[----:B------:R-:W-:Y:S01]  /*18de0*/  IMAD R14, R28, 0x80, R14 ;  /* 0x000000801c0e7824 */ /* 0x000fe200078e020e */
[----:B------:R-:W-:Y:S01]  /*18df0*/  IADD3 R4, P0, R6, R4, RZ ;  /* 0x0000000406047210 */ /* 0x000fe20007f1e0ff */
[----:B------:R-:W-:Y:S02]  /*18e00*/  IMAD.SHL.U32 R18, R16, 0x40, RZ ;  /* 0x0000004010127824 */ /* 0x000fe400078e00ff */
[----:B------:R-:W-:Y:S01]  /*18e10*/  IMAD R9, R9, c[0x0][0x488], RZ ;  /* 0x0001220009097a24 */ /* 0x000fe200078e02ff */
[----:B------:R-:W-:Y:S01]  /*18e20*/  IADD3.X R5, R0, R5, R11, P0, !PT ;  /* 0x0000000500057210 */ /* 0x000fe200007fe40b */
[----:B------:R-:W-:Y:S01]  /*18e30*/  @P1 IMAD.HI.U32 R10, R14, c[0x0][0x4ec], RZ ;  /* 0x00013b000e0a1a27 */ /* 0x000fe200078e00ff */
[----:B------:R-:W-:-:S03]  /*18e40*/  LOP3.LUT R6, R18, 0x1c0, RZ, 0xc0, !PT ;  /* 0x000001c012067812 */ /* 0x000fc600078ec0ff */
[----:B------:R-:W-:Y:S01]  /*18e50*/  IMAD.SHL.U32 R0, R12, 0x8, RZ ;  /* 0x000000080c007824 */ /* 0x000fe200078e00ff */
[----:B------:R-:W-:Y:S01]  /*18e60*/  SHF.R.U32.HI R11, RZ, 0x3, R6 ;  /* 0x00000003ff0b7819 */ /* 0x000fe20000011606 */
[----:B------:R-:W-:-:S04]  /*18e70*/  IMAD.WIDE.U32 R4, R8, c[0x0][0x488], R4 ;  /* 0x0001220008047a25 */ /* 0x000fc800078e0004 */
[----:B------:R-:W-:Y:S02]  /*18e80*/  IMAD R9, R8, c[0x0][0x48c], R9 ;  /* 0x0001230008097a24 */ /* 0x000fe400078e0209 */
[----:B------:R-:W-:Y:S01]  /*18e90*/  IMAD.MOV.U32 R7, RZ, RZ, R14 ;  /* 0x000000ffff077224 */ /* 0x000fe200078e000e */
[----:B------:R-:W-:Y:S01]  /*18ea0*/  @P1 SHF.R.U32.HI R7, RZ, c[0x0][0x4f0], R10 ;  /* 0x00013c00ff071a19 */ /* 0x000fe2000001160a */
[----:B------:R-:W-:Y:S01]  /*18eb0*/  IMAD R8, R13, c[0x0][0x3f0], RZ ;  /* 0x0000fc000d087a24 */ /* 0x000fe200078e02ff */
[----:B------:R-:W-:Y:S01]  /*18ec0*/  LOP3.LUT R10, R6, 0x38, R0, 0xf8, !PT ;  /* 0x00000038060a7812 */ /* 0x000fe200078ef800 */
[----:B------:R-:W-:Y:S01]  /*18ed0*/  IMAD.WIDE.U32 R2, R15, c[0x0][0x3f0], R2 ;  /* 0x0000fc000f027a25 */ /* 0x000fe200078e0002 */
[----:B------:R-:W-:Y:S02]  /*18ee0*/  LEA R6, P0, R4, c[0x0][0x450], 0x2 ;  /* 0x0001140004067a11 */ /* 0x000fe400078010ff */
[----:B------:R-:W-:Y:S01]  /*18ef0*/  IADD3 R9, R5, R9, RZ ;  /* 0x0000000905097210 */ /* 0x000fe20007ffe0ff */
[----:B------:R-:W-:Y:S01]  /*18f00*/  IMAD R8, R15, c[0x0][0x3f4], R8 ;  /* 0x0000fd000f087a24 */ /* 0x000fe200078e0208 */
[----:B------:R-:W-:Y:S01]  /*18f10*/  LOP3.LUT R15, R10, R11, RZ, 0x3c, !PT ;  /* 0x0000000b0a0f7212 */ /* 0x000fe200078e3cff */
[----:B------:R-:W-:Y:S01]  /*18f20*/  IMAD.MOV R5, RZ, RZ, -R7 ;  /* 0x000000ffff057224 */ /* 0x000fe200078e0a07 */
[----:B------:R-:W-:Y:S01]  /*18f30*/  LEA.HI.X R4, R4, c[0x0][0x454], R9, 0x2, P0 ;  /* 0x0001150004047a11 */ /* 0x000fe200000f1409 */
[----:B------:R-:W-:Y:S01]  /*18f40*/  IMAD.IADD R3, R3, 0x1, R8 ;  /* 0x0000000103037824 */ /* 0x000fe200078e0208 */
[----:B------:R-:W-:Y:S01]  /*18f50*/  SHFL.IDX PT, R10, R6, RZ, 0x1c1f ;  /* 0x001c1fff060a7589 */ /* 0x000fe200000e0000 */
[----:B------:R-:W-:Y:S01]  /*18f60*/  SHF.R.S32.HI R12, RZ, 0x1f, R7 ;  /* 0x0000001fff0c7819 */ /* 0x000fe20000011407 */
[----:B------:R-:W-:-:S02]  /*18f70*/  IMAD R5, R5, c[0x0][0x4e8], R14 ;  /* 0x00013a0005057a24 */ /* 0x000fc400078e020e */
[----:B------:R-:W1:Y:S01]  /*18f80*/  SHFL.IDX PT, R11, R4, RZ, 0x1c1f ;  /* 0x001c1fff040b7589 */ /* 0x000e6200000e0000 */
[----:B------:R-:W-:-:S03]  /*18f90*/  IMAD.WIDE.U32 R2, R7, c[0x0][0x3e0], R2 ;  /* 0x0000f80007027a25 */ /* 0x000fc600078e0002 */
[----:B------:R2:W-:Y:S04]  /*18fa0*/  SHFL.IDX PT, R8, R6, 0x1, 0x1c1f ;  /* 0x003c1f0006087f89 */ /* 0x0005e800000e0000 */
[----:B------:R3:W4:Y:S01]  /*18fb0*/  SHFL.IDX PT, R9, R4, 0x1, 0x1c1f ;  /* 0x003c1f0004097f89 */ /* 0x00072200000e0000 */
[----:B--2---:R-:W-:Y:S01]  /*18fc0*/  IMAD R6, R12, c[0x0][0x3e0], RZ ;  /* 0x0000f8000c067a24 */ /* 0x004fe200078e02ff */
[----:B---3--:R-:W-:-:S03]  /*18fd0*/  LEA R4, R28, R17, 0x7 ;  /* 0x000000111c047211 */ /* 0x008fc600078e38ff */
[----:B------:R-:W-:Y:S01]  /*18fe0*/  IMAD R12, R7, c[0x0][0x3e4], R6 ;  /* 0x0000f900070c7a24 */ /* 0x000fe200078e0206 */
[----:B------:R-:W-:Y:S01]  /*18ff0*/  LEA R28, R28, R16, 0x7 ;  /* 0x000000101c1c7211 */ /* 0x000fe200078e38ff */
[----:B------:R-:W-:Y:S01]  /*19000*/  IMAD.SHL.U32 R6, R19, 0x8, RZ ;  /* 0x0000000813067824 */ /* 0x000fe200078e00ff */
[C---:B------:R-:W-:Y:S01]  /*19010*/  IADD3 R13, R4.reuse, 0x8, RZ ;  /* 0x00000008040d7810 */ /* 0x040fe20007ffe0ff */
[----:B------:R-:W-:Y:S01]  /*19020*/  IMAD.IADD R3, R3, 0x1, R12 ;  /* 0x0000000103037824 */ /* 0x000fe200078e020c */
[-C--:B------:R-:W-:Y:S02]  /*19030*/  ISETP.GE.OR P1, PT, R4, R29.reuse, P2 ;  /* 0x0000001d0400720c */ /* 0x080fe40001726670 */
[----:B------:R-:W-:Y:S02]  /*19040*/  SHF.R.S32.HI R4, RZ, 0x1f, R5 ;  /* 0x0000001fff047819 */ /* 0x000fe40000011405 */
[----:B------:R-:W-:Y:S02]  /*19050*/  ISETP.GE.OR P0, PT, R13, R29, P2 ;  /* 0x0000001d0d00720c */ /* 0x000fe40001706670 */
[----:B------:R-:W-:Y:S01]  /*19060*/  LOP3.LUT R7, R15, 0x7ffffe00, R6, 0xf8, !PT ;  /* 0x7ffffe000f077812 */ /* 0x000fe200078ef806 */
[----:B------:R-:W-:-:S04]  /*19070*/  IMAD R4, R4, c[0x0][0x3d8], RZ ;  /* 0x0000f60004047a24 */ /* 0x000fc800078e02ff */
[C---:B------:R-:W-:Y:S02]  /*19080*/  IMAD R6, R5.reuse, c[0x0][0x3dc], R4 ;  /* 0x0000f70005067a24 */ /* 0x040fe400078e0204 */
[----:B------:R-:W-:Y:S01]  /*19090*/  IMAD.WIDE.U32 R4, R5, c[0x0][0x3d8], R2 ;  /* 0x0000f60005047a25 */ /* 0x000fe200078e0002 */
[----:B------:R-:W-:Y:S01]  /*190a0*/  SHF.L.U32 R2, R7, 0x1, RZ ;  /* 0x0000000107027819 */ /* 0x000fe200000006ff */
[----:B-1----:R1:W-:Y:S02]  /*190b0*/  @!P1 ST.E [R10.64], R153 ;  /* 0x000000990a009985 */ /* 0x0023e4000c10190e */
[----:B------:R-:W-:Y:S02]  /*190c0*/  IMAD.IADD R3, R5, 0x1, R6 ;  /* 0x0000000105037824 */ /* 0x000fe400078e0206 */
        /* <DEDUP_REMOVED lines=21> */
[C---:B-1----:R-:W-:Y:S01]  /*19220*/  IADD3 R8, R0.reuse, 0x80, RZ ;  /* 0x0000008000087810 */ /* 0x042fe20007ffe0ff */
[----:B------:R-:W1:Y:S01]  /*19230*/  LDS.128 R20, [R2+0x4080] ;  /* 0x0040800002147984 */ /* 0x000e620000000c00 */
[----:B------:R-:W-:Y:S02]  /*19240*/  IADD3 R9, R0, 0xc0, RZ ;  /* 0x000000c000097810 */ /* 0x000fe40007ffe0ff */
[----:B------:R-:W-:Y:S01]  /*19250*/  ISETP.GE.AND P2, PT, R7, c[0x0][0x3c8], PT ;  /* 0x0000f20007007a0c */ /* 0x000fe20003f46270 */
[----:B------:R-:W3:Y:S01]  /*19260*/  LDS.128 R16, [R2+0x8080] ;  /* 0x0080800002107984 */ /* 0x000ee20000000c00 */
[----:B------:R-:W-:Y:S02]  /*19270*/  ISETP.GE.AND P1, PT, R8, c[0x0][0x3c8], PT ;  /* 0x0000f20008007a0c */ /* 0x000fe40003f26270 */
[----:B------:R-:W-:Y:S01]  /*19280*/  ISETP.GE.AND P0, PT, R9, c[0x0][0x3c8], PT ;  /* 0x0000f20009007a0c */ /* 0x000fe20003f06270 */
[----:B------:R4:W5:Y:S01]  /*19290*/  LDS.128 R12, [R2+0xc080] ;  /* 0x00c08000020c7984 */ /* 0x0009620000000c00 */
[----:B------:R-:W-:-:S07]  /*192a0*/  ISETP.GE.AND P3, PT, R0, c[0x0][0x3c8], PT ;  /* 0x0000f20000007a0c */ /* 0x000fce0003f66270 */
[----:B------:R-:W-:-:S04]  /*192b0*/  @!P2 SHF.R.S32.HI R3, RZ, 0x1f, R7 ;  /* 0x0000001fff03a819 */ /* 0x000fc80000011407 */
[----:B------:R-:W-:Y:S02]  /*192c0*/  @!P0 SHF.R.S32.HI R6, RZ, 0x1f, R9 ;  /* 0x0000001fff068819 */ /* 0x000fe40000011409 */
[----:B------:R-:W-:Y:S01]  /*192d0*/  @!P2 LEA.HI R7, R3, R7, RZ, 0x3 ;  /* 0x000000070307a211 */ /* 0x000fe200078f18ff */
[----:B------:R-:W-:Y:S01]  /*192e0*/  @!P3 IMAD.WIDE R10, R0, 0x2, R4 ;  /* 0x00000002000ab825 */ /* 0x000fe200078e0204 */
[----:B----4-:R-:W-:-:S04]  /*192f0*/  @!P1 SHF.R.S32.HI R2, RZ, 0x1f, R8 ;  /* 0x0000001fff029819 */ /* 0x010fc80000011408 */
        /* <DEDUP_REMOVED lines=8> */
[----:B-1----:R2:W-:Y:S03]  /*19380*/  @!P2 ST.E.128 [R8.64], R20 ;  /* 0x000000140800a985 */ /* 0x0025e6000c101d0e */
[----:B------:R-:W-:Y:S01]  /*19390*/  @!P0 IMAD.WIDE R2, R2, 0x2, R4 ;  /* 0x0000000202028825 */ /* 0x000fe200078e0204 */
[----:B---3--:R2:W-:Y:S04]  /*193a0*/  @!P1 ST.E.128 [R6.64], R16 ;  /* 0x0000001006009985 */ /* 0x0085e8000c101d0e */
[----:B-----5:R2:W-:Y:S02]  /*193b0*/  @!P0 ST.E.128 [R2.64], R12 ;  /* 0x0000000c02008985 */ /* 0x0205e4000c101d0e */
.L_x_1293:
[----:B--234-:R-:W-:Y:S05]  /*193c0*/  BSYNC B0 ;  /* 0x0000000000007941 */ /* 0x01cfea0003800000 */
.L_x_1292:
        /* <DEDUP_REMOVED lines=30> */
.L_x_1295:
[----:B------:R-:W-:Y:S05]  /*195b0*/  BSYNC B0 ;  /* 0x0000000000007941 */ /* 0x000fea0003800000 */
.L_x_1294:
        /* <DEDUP_REMOVED lines=30> */
.L_x_1297:
[----:B------:R-:W-:Y:S05]  /*197a0*/  BSYNC B0 ;  /* 0x0000000000007941 */ /* 0x000fea0003800000 */
.L_x_1296:
        /* <DEDUP_REMOVED lines=31> */
.L_x_1290:
        /* <DEDUP_REMOVED lines=14> */
[----:B---3--:R-:W-:Y:S05]  /*19a80*/  @!P0 BRA `(.L_x_1298) ;  /* 0x0000003000008947 */ /* 0x008fea0003800000 */
[----:B------:R2:W3:Y:S04]  /*19a90*/  LDG.E R0, [R6.64] ;  /* 0x0000000e06007981 */ /* 0x0004e8000c1e1900 */
[----:B--2---:R-:W3:Y:S02]  /*19aa0*/  LDG.E R6, [R6.64+0x4] ;  /* 0x0000040e06067981 */ /* 0x004ee4000c1e1900 */
[----:B---3-5:R-:W-:-:S02]  /*19ab0*/  IADD3 R16, -R0, R6, RZ ;  /* 0x0000000600107210 */ /* 0x028fc40007ffe1ff */
.L_x_1298:
[----:B---3--:R-:W2:Y:S01]  /*19ac0*/  S2R R10, SR_TID.X ;  /* 0x00000000000a7919 */ /* 0x008ea20000002100 */
[----:B------:R-:W-:Y:S01]  /*19ad0*/  SHF.R.S32.HI R0, RZ, 0x1f, R252 ;  /* 0x0000001fff007819 */ /* 0x000fe200000114fc */
[----:B------:R-:W-:Y:S01]  /*19ae0*/  BSSY B0, `(.L_x_1299) ;  /* 0x0000029000007945 */ /* 0x000fe20003800000 */
[----:B------:R-:W-:Y:S01]  /*19af0*/  SEL R9, R252, RZ, !P0 ;  /* 0x000000fffc097207 */ /* 0x000fe20004000000 */
[----:B------:R-:W3:Y:S01]  /*19b00*/  S2R R2, SR_CTAID.Y ;  /* 0x0000000000027919 */ /* 0x000ee20000002600 */
[----:B------:R-:W-:-:S03]  /*19b10*/  SEL R11, R0, RZ, !P0 ;  /* 0x000000ff000b7207 */ /* 0x000fc60004000000 */
[----:B------:R-:W4:Y:S01]  /*19b20*/  S2R R12, SR_CTAID.Y ;  /* 0x00000000000c7919 */ /* 0x000f220000002600 */
[----:B--2---:R-:W-:Y:S02]  /*19b30*/  ISETP.GE.AND P1, PT, R10, 0x80, PT ;  /* 0x000000800a00780c */ /* 0x004fe40003f26270 */
[----:B---3--:R-:W-:-:S11]  /*19b40*/  SHF.R.S32.HI R13, RZ, 0x1f, R2 ;  /* 0x0000001fff0d7819 */ /* 0x008fd60000011402 */
[----:B------:R-:W-:Y:S05]  /*19b50*/  @P1 BRA `(.L_x_1300) ;  /* 0x0000021000001947 */ /* 0x000fea0003800000 */
[----:B----4-:R-:W2:Y:S01]  /*19b60*/  S2R R8, SR_CTAID.X ;  /* 0x0000000000087919 */ /* 0x010ea20000002500 */
[----:B-----5:R-:W-:Y:S01]  /*19b70*/  IMAD R0, R16, c[0x0][0x4e8], RZ ;  /* 0x00013a0010007a24 */ /* 0x020fe200078e02ff */
[----:B--2---:R-:W-:-:S04]  /*19b80*/  LEA R8, R8, R10, 0x7 ;  /* 0x0000000a08087211 */ /* 0x004fc800078e38ff */
[----:B------:R-:W-:-:S13]  /*19b90*/  ISETP.GE.AND P0, PT, R8, R0, PT ;  /* 0x000000000800720c */ /* 0x000fda0003f06270 */
[----:B------:R-:W-:Y:S05]  /*19ba0*/  @P0 BRA `(.L_x_1300) ;  /* 0x000001c000000947 */ /* 0x000fea0003800000 */
[----:B------:R-:W-:Y:S01]  /*19bb0*/  MOV R0, c[0x0][0x4e8] ;  /* 0x00013a0000007a02 */ /* 0x000fe20000000f00 */
[----:B------:R-:W-:Y:S01]  /*19bc0*/  IMAD R6, R13, c[0x0][0x490], RZ ;  /* 0x000124000d067a24 */ /* 0x000fe200078e02ff */
[----:B------:R-:W-:Y:S01]  /*19bd0*/  MOV R2, R4 ;  /* 0x0000000400027202 */ /* 0x000fe20000000f00 */
[----:B------:R-:W-:Y:S01]  /*19be0*/  IMAD.MOV.U32 R3, RZ, RZ, R5 ;  /* 0x000000ffff037224 */ /* 0x000fe200078e0005 */
[----:B------:R-:W-:Y:S01]  /*19bf0*/  ISETP.NE.AND P0, PT, R0, 0x1, PT ;  /* 0x000000010000780c */ /* 0x000fe20003f05270 */
[C---:B------:R-:W-:Y:S01]  /*19c00*/  IMAD R6, R12.reuse, c[0x0][0x494], R6 ;  /* 0x000125000c067a24 */ /* 0x040fe200078e0206 */
[----:B------:R-:W-:Y:S01]  /*19c10*/  MOV R0, R8 ;  /* 0x0000000800007202 */ /* 0x000fe20000000f00 */
[----:B------:R-:W-:-:S05]  /*19c20*/  IMAD.WIDE.U32 R2, R12, c[0x0][0x490], R2 ;  /* 0x000124000c027a25 */ /* 0x000fca00078e0002 */
[----:B------:R-:W-:-:S05]  /*19c30*/  IADD3 R3, R6, R3, RZ ;  /* 0x0000000306037210 */ /* 0x000fca0007ffe0ff */
[----:B------:R-:W-:-:S04]  /*19c40*/  @P0 IMAD.HI.U32 R7, R8, c[0x0][0x4ec], RZ ;  /* 0x00013b0008070a27 */ /* 0x000fc800078e00ff */
[----:B------:R-:W-:Y:S01]  /*19c50*/  IMAD.WIDE.U32 R2, R9, c[0x0][0x498], R2 ;  /* 0x0001260009027a25 */ /* 0x000fe200078e0002 */
[----:B------:R-:W-:-:S03]  /*19c60*/  @P0 SHF.R.U32.HI R0, RZ, c[0x0][0x4f0], R7 ;  /* 0x00013c00ff000a19 */ /* 0x000fc60000011607 */
[----:B------:R-:W-:Y:S01]  /*19c70*/  IMAD R7, R11, c[0x0][0x498], RZ ;  /* 0x000126000b077a24 */ /* 0x000fe200078e02ff */
[----:B------:R-:W-:Y:S01]  /*19c80*/  IADD3 R2, P0, R0, R2, RZ ;  /* 0x0000000200027210 */ /* 0x000fe20007f1e0ff */
[----:B------:R-:W-:Y:S02]  /*19c90*/  IMAD.MOV R6, RZ, RZ, -R0 ;  /* 0x000000ffff067224 */ /* 0x000fe400078e0a00 */
[----:B------:R-:W-:Y:S02]  /*19ca0*/  IMAD R7, R9, c[0x0][0x49c], R7 ;  /* 0x0001270009077a24 */ /* 0x000fe400078e0207 */
[----:B------:R-:W-:Y:S01]  /*19cb0*/  IMAD R6, R6, c[0x0][0x4e8], R8 ;  /* 0x00013a0006067a24 */ /* 0x000fe200078e0208 */
[----:B------:R-:W-:-:S04]  /*19cc0*/  SHF.R.S32.HI R8, RZ, 0x1f, R0 ;  /* 0x0000001fff087819 */ /* 0x000fc80000011400 */
[----:B------:R-:W-:Y:S02]  /*19cd0*/  SHF.R.S32.HI R0, RZ, 0x1f, R6 ;  /* 0x0000001fff007819 */ /* 0x000fe40000011406 */
[----:B------:R-:W-:-:S03]  /*19ce0*/  IADD3.X R3, R8, R3, R7, P0, !PT ;  /* 0x0000000308037210 */ /* 0x000fc600007fe407 */
[----:B------:R-:W-:Y:S02]  /*19cf0*/  IMAD R0, R0, c[0x0][0x488], RZ ;  /* 0x0001220000007a24 */ /* 0x000fe400078e02ff */
[----:B------:R-:W-:-:S04]  /*19d00*/  IMAD.WIDE.U32 R2, R6, c[0x0][0x488], R2 ;  /* 0x0001220006027a25 */ /* 0x000fc800078e0002 */
[----:B------:R-:W-:Y:S01]  /*19d10*/  IMAD R0, R6, c[0x0][0x48c], R0 ;  /* 0x0001230006007a24 */ /* 0x000fe200078e0200 */
[----:B------:R-:W-:-:S04]  /*19d20*/  LEA R6, P0, R2, c[0x0][0x450], 0x2 ;  /* 0x0001140002067a11 */ /* 0x000fc800078010ff */
[----:B------:R-:W-:-:S04]  /*19d30*/  IADD3 R0, R3, R0, RZ ;  /* 0x0000000003007210 */ /* 0x000fc80007ffe0ff */
[----:B------:R-:W-:Y:S02]  /*19d40*/  LEA.HI.X R7, R2, c[0x0][0x454], R0, 0x2, P0 ;  /* 0x0001150002077a11 */ /* 0x000fe400000f1400 */
[----:B------:R-:W-:-:S05]  /*19d50*/  MOV R0, 0xff800000 ;  /* 0xff80000000007802 */ /* 0x000fca0000000f00 */
[----:B------:R2:W-:Y:S02]  /*19d60*/  STG.E [R6.64], R0 ;  /* 0x0000000006007986 */ /* 0x0005e4000c10190e */
.L_x_1300:
[----:B----4-:R-:W-:Y:S05]  /*19d70*/  BSYNC B0 ;  /* 0x0000000000007941 */ /* 0x010fea0003800000 */
.L_x_1299:
[----:B------:R-:W3:Y:S01]  /*19d80*/  S2R R14, SR_CTAID.X ;  /* 0x00000000000e7919 */ /* 0x000ee20000002500 */
[----:B--2---:R-:W-:Y:S01]  /*19d90*/  IMAD R0, R5, c[0x0][0x3a0], RZ ;  /* 0x0000e80005007a24 */ /* 0x004fe200078e02ff */
[----:B------:R-:W-:Y:S01]  /*19da0*/  SHF.R.S32.HI R5, RZ, 0x1f, R10 ;  /* 0x0000001fff057819 */ /* 0x000fe2000001140a */
[C---:B------:R-:W-:Y:S01]  /*19db0*/  IMAD.WIDE.U32 R2, R4.reuse, c[0x0][0x3a0], RZ ;  /* 0x0000e80004027a25 */ /* 0x040fe200078e00ff */
[----:B------:R-:W-:Y:S02]  /*19dc0*/  MOV R6, c[0x0][0x4e8] ;  /* 0x00013a0000067a02 */ /* 0x000fe40000000f00 */
[----:B------:R-:W-:Y:S01]  /*19dd0*/  LEA.HI R5, R5, R10, RZ, 0x3 ;  /* 0x0000000a05057211 */ /* 0x000fe200078f18ff */
[----:B------:R-:W-:Y:S01]  /*19de0*/  IMAD R0, R4, c[0x0][0x3a4], R0 ;  /* 0x0000e90004007a24 */ /* 0x000fe200078e0200 */
[----:B------:R-:W-:Y:S01]  /*19df0*/  ISETP.NE.AND P0, PT, R6, 0x1, PT ;  /* 0x000000010600780c */ /* 0x000fe20003f05270 */
[----:B------:R-:W-:Y:S01]  /*19e00*/  IMAD R6, R11, c[0x0][0x3f0], RZ ;  /* 0x0000fc000b067a24 */ /* 0x000fe200078e02ff */
[----:B------:R-:W-:-:S02]  /*19e10*/  LOP3.LUT R4, R5, 0xfffffff8, RZ, 0xc0, !PT ;  /* 0xfffffff805047812 */ /* 0x000fc400078ec0ff */
[----:B------:R-:W-:Y:S01]  /*19e20*/  IADD3 R3, R3, R0, RZ ;  /* 0x0000000003037210 */ /* 0x000fe20007ffe0ff */
[----:B------:R-:W-:Y:S02]  /*19e30*/  IMAD R0, R13, c[0x0][0x3e8], RZ ;  /* 0x0000fa000d007a24 */ /* 0x000fe400078e02ff */
[----:B------:R-:W-:Y:S01]  /*19e40*/  IMAD.IADD R8, R10, 0x1, -R4 ;  /* 0x000000010a087824 */ /* 0x000fe200078e0a04 */
[----:B------:R-:W-:Y:S01]  /*19e50*/  SHF.R.S32.HI R10, RZ, 0x3, R5 ;  /* 0x00000003ff0a7819 */ /* 0x000fe20000011405 */
[C---:B------:R-:W-:Y:S02]  /*19e60*/  IMAD R0, R12.reuse, c[0x0][0x3ec], R0 ;  /* 0x0000fb000c007a24 */ /* 0x040fe400078e0200 */
[----:B------:R-:W-:Y:S01]  /*19e70*/  IMAD.WIDE.U32 R2, R12, c[0x0][0x3e8], R2 ;  /* 0x0000fa000c027a25 */ /* 0x000fe200078e0002 */
[----:B------:R-:W-:-:S03]  /*19e80*/  LEA R4, R8, R10, 0x5 ;  /* 0x0000000a08047211 */ /* 0x000fc600078e28ff */
[----:B------:R-:W-:Y:S01]  /*19e90*/  IMAD R7, R9, c[0x0][0x3f4], R6 ;  /* 0x0000fd0009077a24 */ /* 0x000fe200078e0206 */
[----:B------:R-:W-:Y:S01]  /*19ea0*/  IADD3 R3, R0, R3, RZ ;  /* 0x0000000300037210 */ /* 0x000fe20007ffe0ff */
[C---:B---3--:R-:W-:Y:S01]  /*19eb0*/  IMAD R4, R14.reuse, 0x80, R4 ;  /* 0x000000800e047824 */ /* 0x048fe200078e0204 */
[----:B------:R-:W-:-:S03]  /*19ec0*/  LEA R14, R14, R10, 0x7 ;  /* 0x0000000a0e0e7211 */ /* 0x000fc600078e38ff */
[----:B------:R-:W-:Y:S01]  /*19ed0*/  @P0 IMAD.HI.U32 R5, R4, c[0x0][0x4ec], RZ ;  /* 0x00013b0004050a27 */ /* 0x000fe200078e00ff */
[----:B------:R-:W-:-:S03]  /*19ee0*/  MOV R0, R4 ;  /* 0x0000000400007202 */ /* 0x000fc60000000f00 */
[----:B------:R-:W-:Y:S01]  /*19ef0*/  IMAD.WIDE.U32 R2, R9, c[0x0][0x3f0], R2 ;  /* 0x0000fc0009027a25 */ /* 0x000fe200078e0002 */
[----:B------:R-:W-:-:S04]  /*19f00*/  @P0 SHF.R.U32.HI R0, RZ, c[0x0][0x4f0], R5 ;  /* 0x00013c00ff000a19 */ /* 0x000fc80000011605 */
[--C-:B------:R-:W-:Y:S01]  /*19f10*/  SHF.R.S32.HI R6, RZ, 0x1f, R0.reuse ;  /* 0x0000001fff067819 */ /* 0x100fe20000011400 */
[----:B------:R-:W-:Y:S01]  /*19f20*/  IMAD.MOV R5, RZ, RZ, -R0 ;  /* 0x000000ffff057224 */ /* 0x000fe200078e0a00 */
[----:B------:R-:W-:-:S03]  /*19f30*/  IADD3 R3, R3, R7, RZ ;  /* 0x0000000703037210 */ /* 0x000fc60007ffe0ff */
[----:B------:R-:W-:Y:S02]  /*19f40*/  IMAD R6, R6, c[0x0][0x3e0], RZ ;  /* 0x0000f80006067a24 */ /* 0x000fe400078e02ff */
[----:B------:R-:W-:Y:S02]  /*19f50*/  IMAD R5, R5, c[0x0][0x4e8], R4 ;  /* 0x00013a0005057a24 */ /* 0x000fe400078e0204 */
[----:B------:R-:W-:-:S03]  /*19f60*/  IMAD.WIDE.U32 R2, R0, c[0x0][0x3e0], R2 ;  /* 0x0000f80000027a25 */ /* 0x000fc600078e0002 */
[----:B------:R-:W-:Y:S01]  /*19f70*/  SHF.R.S32.HI R4, RZ, 0x1f, R5 ;  /* 0x0000001fff047819 */ /* 0x000fe20000011405 */
[----:B------:R-:W-:-:S05]  /*19f80*/  IMAD R0, R0, c[0x0][0x3e4], R6 ;  /* 0x0000f90000007a24 */ /* 0x000fca00078e0206 */
[----:B------:R-:W-:Y:S01]  /*19f90*/  IADD3 R3, R3, R0, RZ ;  /* 0x0000000003037210 */ /* 0x000fe20007ffe0ff */
[----:B------:R-:W-:-:S04]  /*19fa0*/  IMAD R0, R4, c[0x0][0x3d8], RZ ;  /* 0x0000f60004007a24 */ /* 0x000fc800078e02ff */
[C---:B------:R-:W-:Y:S02]  /*19fb0*/  IMAD R4, R5.reuse, c[0x0][0x3dc], R0 ;  /* 0x0000f70005047a24 */ /* 0x040fe400078e0200 */
[----:B------:R-:W-:-:S04]  /*19fc0*/  IMAD.WIDE.U32 R2, R5, c[0x0][0x3d8], R2 ;  /* 0x0000f60005027a25 */ /* 0x000fc800078e0002 */
[----:B------:R-:W-:Y:S01]  /*19fd0*/  IMAD.SHL.U32 R0, R8, 0x8, RZ ;  /* 0x0000000808007824 */ /* 0x000fe200078e00ff */
[----:B------:R-:W-:Y:S02]  /*19fe0*/  IADD3 R3, R3, R4, RZ ;  /* 0x0000000403037210 */ /* 0x000fe40007ffe0ff */
[----:B------:R-:W-:Y:S02]  /*19ff0*/  LEA R17, P0, R2, c[0x0][0x380], 0x1 ;  /* 0x0000e00002117a11 */ /* 0x000fe400078008ff */
[----:B------:R-:W-:Y:S02]  /*1a000*/  IADD3 R13, R0, 0x40, RZ ;  /* 0x00000040000d7810 */ /* 0x000fe40007ffe0ff */
[----:B------:R-:W-:Y:S02]  /*1a010*/  LEA.HI.X R15, R2, c[0x0][0x384], R3, 0x1, P0 ;  /* 0x0000e100020f7a11 */ /* 0x000fe400000f0c03 */
[C---:B------:R-:W-:Y:S02]  /*1a020*/  IADD3 R11, R0.reuse, 0x80, RZ ;  /* 0x00000080000b7810 */ /* 0x040fe40007ffe0ff */
[----:B------:R-:W-:Y:S01]  /*1a030*/  IADD3 R12, R0, 0xc0, RZ ;  /* 0x000000c0000c7810 */ /* 0x000fe20007ffe0ff */
[----:B------:R-:W-:Y:S05]  /*1a040*/  BRA.DIV ~URZ, `(.L_x_1301) ;  /* 0x000022e27f007947 */ /* 0x000fea000b800000 */
[----:B------:R2:W3:Y:S02]  /*1a050*/  SHFL.IDX PT, R4, R15, RZ, 0x181f ;  /* 0x00181fff0f047589 */ /* 0x0004e400000e0000 */
.L_x_1357:
[----:B------:R-:W-:Y:S05]  /*1a060*/  BRA.DIV ~URZ, `(.L_x_1302) ;  /* 0x000023427f007947 */ /* 0x000fea000b800000 */
[----:B------:R4:W1:Y:S02]  /*1a070*/  SHFL.IDX PT, R2, R17, RZ, 0x181f ;  /* 0x00181fff11027589 */ /* 0x00086400000e0000 */
.L_x_1358:
[----:B-----5:R-:W-:Y:S01]  /*1a080*/  IMAD R16, R16, c[0x0][0x4e8], RZ ;  /* 0x00013a0010107a24 */ /* 0x020fe200078e02ff */
[----:B------:R-:W-:Y:S01]  /*1a090*/  BSSY B0, `(.L_x_1303) ;  /* 0x0000019000007945 */ /* 0x000fe20003800000 */
[----:B---3--:R-:W-:-:S03]  /*1a0a0*/  MOV R3, R4 ;  /* 0x0000000400037202 */ /* 0x008fc60000000f00 */
[----:B------:R-:W-:-:S13]  /*1a0b0*/  ISETP.GE.AND P0, PT, R14, R16, PT ;  /* 0x000000100e00720c */ /* 0x000fda0003f06270 */
        /* <DEDUP_REMOVED lines=22> */
.L_x_1304:
[----:B------:R-:W-:Y:S05]  /*1a220*/  BSYNC B0 ;  /* 0x0000000000007941 */ /* 0x000fea0003800000 */
.L_x_1303:
[----:B------:R-:W-:Y:S05]  /*1a230*/  BRA.DIV ~URZ, `(.L_x_1305) ;  /* 0x000021f27f007947 */ /* 0x000fea000b800000 */
[----:B-1----:R1:W3:Y:S04]  /*1a240*/  SHFL.IDX PT, R4, R15, 0x1, 0x181f ;  /* 0x00381f000f047f89 */ /* 0x0022e800000e0000 */
[----:B------:R1:W2:Y:S02]  /*1a250*/  SHFL.IDX PT, R2, R17, 0x1, 0x181f ;  /* 0x00381f0011027f89 */ /* 0x0002a400000e0000 */
.L_x_1359:
[----:B------:R-:W-:Y:S01]  /*1a260*/  IADD3 R3, R14, 0x20, RZ ;  /* 0x000000200e037810 */ /* 0x000fe20007ffe0ff */
[----:B------:R-:W-:Y:S03]  /*1a270*/  BSSY B0, `(.L_x_1306) ;  /* 0x0000019000007945 */ /* 0x000fe60003800000 */
[----:B------:R-:W-:Y:S01]  /*1a280*/  ISETP.GE.AND P0, PT, R3, R16, PT ;  /* 0x000000100300720c */ /* 0x000fe20003f06270 */
[----:B---3--:R-:W-:-:S12]  /*1a290*/  IMAD.MOV.U32 R3, RZ, RZ, R4 ;  /* 0x000000ffff037224 */ /* 0x008fd800078e0004 */
        /* <DEDUP_REMOVED lines=9> */
[----:B--2---:R-:W-:Y:S01]  /*1a330*/  @!P3 IMAD.WIDE R8, R0, 0x2, R2 ;  /* 0x000000020008b825 */ /* 0x004fe200078e0202 */
        /* <DEDUP_REMOVED lines=12> */
.L_x_1307:
[----:B------:R-:W-:Y:S05]  /*1a400*/  BSYNC B0 ;  /* 0x0000000000007941 */ /* 0x000fea0003800000 */
.L_x_1306:
[----:B------:R-:W-:Y:S05]  /*1a410*/  BRA.DIV ~URZ, `(.L_x_1308) ;  /* 0x000021027f007947 */ /* 0x000fea000b800000 */
[----:B--2---:R2:W3:Y:S02]  /*1a420*/  SHFL.IDX PT, R4, R15, 0x2, 0x181f ;  /* 0x00581f000f047f89 */ /* 0x0044e400000e0000 */
.L_x_1360:
[----:B------:R-:W-:Y:S05]  /*1a430*/  BRA.DIV ~URZ, `(.L_x_1309) ;  /* 0x000021627f007947 */ /* 0x000fea000b800000 */
[----:B------:R1:W2:Y:S02]  /*1a440*/  SHFL.IDX PT, R2, R17, 0x2, 0x181f ;  /* 0x00581f0011027f89 */ /* 0x0002a400000e0000 */
.L_x_1361:
        /* <DEDUP_REMOVED lines=26> */
.L_x_1311:
[----:B------:R-:W-:Y:S05]  /*1a5f0*/  BSYNC B0 ;  /* 0x0000000000007941 */ /* 0x000fea0003800000 */
.L_x_1310:
[----:B------:R-:W-:Y:S05]  /*1a600*/  BRA.DIV ~URZ, `(.L_x_1312) ;  /* 0x000020127f007947 */ /* 0x000fea000b800000 */
[----:B--2---:R2:W3:Y:S04]  /*1a610*/  SHFL.IDX PT, R4, R15, 0x3, 0x181f ;  /* 0x00781f000f047f89 */ /* 0x0044e800000e0000 */
[----:B------:R2:W1:Y:S02]  /*1a620*/  SHFL.IDX PT, R2, R17, 0x3, 0x181f ;  /* 0x00781f0011027f89 */ /* 0x00046400000e0000 */
.L_x_1362:
[----:B------:R-:W-:-:S04]  /*1a630*/  IADD3 R3, R14, 0x60, RZ ;  /* 0x000000600e037810 */ /* 0x000fc80007ffe0ff */
[----:B------:R-:W-:Y:S01]  /*1a640*/  ISETP.GE.AND P0, PT, R3, R16, PT ;  /* 0x000000100300720c */ /* 0x000fe20003f06270 */
[----:B---3--:R-:W-:-:S12]  /*1a650*/  IMAD.MOV.U32 R3, RZ, RZ, R4 ;  /* 0x000000ffff037224 */ /* 0x008fd800078e0004 */
[----:B------:R-:W-:Y:S05]  /*1a660*/  @P0 EXIT ;  /* 0x000000000000094d */ /* 0x000fea0003800000 */
[----:B------:R-:W-:Y:S02]  /*1a670*/  ISETP.GE.AND P1, PT, R13, c[0x0][0x3c8], PT ;  /* 0x0000f2000d007a0c */ /* 0x000fe40003f26270 */
[----:B------:R-:W-:Y:S02]  /*1a680*/  ISETP.GE.AND P0, PT, R11, c[0x0][0x3c8], PT ;  /* 0x0000f2000b007a0c */ /* 0x000fe40003f06270 */
[----:B------:R-:W-:-:S09]  /*1a690*/  ISETP.GE.AND P2, PT, R0, c[0x0][0x3c8], PT ;  /* 0x0000f20000007a0c */ /* 0x000fd20003f46270 */
[----:B------:R-:W-:Y:S02]  /*1a6a0*/  @!P1 SHF.R.S32.HI R5, RZ, 0x1f, R13 ;  /* 0x0000001fff059819 */ /* 0x000fe4000001140d */
[----:B------:R-:W-:Y:S02]  /*1a6b0*/  @!P0 SHF.R.S32.HI R4, RZ, 0x1f, R11 ;  /* 0x0000001fff048819 */ /* 0x000fe4000001140b */
[----:B------:R-:W-:Y:S01]  /*1a6c0*/  @!P1 LEA.HI R5, R5, R13, RZ, 0x3 ;  /* 0x0000000d05059211 */ /* 0x000fe200078f18ff */
[--C-:B-1----:R-:W-:Y:S01]  /*1a6d0*/  @!P2 IMAD.WIDE R8, R0, 0x2, R2.reuse ;  /* 0x000000020008a825 */ /* 0x102fe200078e0202 */
        /* <DEDUP_REMOVED lines=16> */
.L_x_1183:
[----:B------:R-:W-:Y:S01]  /*1a7e0*/  IMAD.MOV.U32 R184, RZ, RZ, R18 ;  /* 0x000000ffffb87224 */ /* 0x000fe200078e0012 */
[----:B------:R-:W-:Y:S01]  /*1a7f0*/  MOV R3, 0x181f ;  /* 0x0000181f00037802 */ /* 0x000fe20000000f00 */
[----:B------:R-:W-:Y:S01]  /*1a800*/  IMAD.MOV.U32 R187, RZ, RZ, RZ ;  /* 0x000000ffffbb7224 */ /* 0x000fe200078e00ff */
[----:B------:R-:W-:Y:S02]  /*1a810*/  MOV R189, 0xffffffff ;  /* 0xffffffff00bd7802 */ /* 0x000fe40000000f00 */
[----:B------:R-:W-:Y:S02]  /*1a820*/  MOV R2, 0x1a840 ;  /* 0x0001a84000027802 */ /* 0x000fe40000000f00 */
[----:B------:R-:W-:Y:S05]  /*1a830*/  CALL.REL.NOINC `($__internal_6_$__cuda_sm70_shflsync_idx_p) ;  /* 0x0000cdc000007944 */ /* 0x000fea0003c00000 */
[----:B------:R-:W-:Y:S01]  /*1a840*/  MOV R0, R188 ;  /* 0x000000bc00007202 */ /* 0x000fe20000000f00 */
[----:B------:R-:W-:Y:S05]  /*1a850*/  BRA `(.L_x_1313) ;  /* 0xfffedd9000007947 */ /* 0x000fea000383ffff */
.L_x_1184:
[----:B------:R-:W-:Y:S01]  /*1a860*/  IMAD.MOV.U32 R184, RZ, RZ, R20 ;  /* 0x000000ffffb87224 */ /* 0x000fe200078e0014 */
[----:B------:R-:W-:Y:S01]  /*1a870*/  MOV R3, 0x181f ;  /* 0x0000181f00037802 */ /* 0x000fe20000000f00 */
[----:B------:R-:W-:Y:S01]  /*1a880*/  IMAD.MOV.U32 R187, RZ, RZ, RZ ;  /* 0x000000ffffbb7224 */ /* 0x000fe200078e00ff */
[----:B------:R-:W-:-:S02]  /*1a890*/  MOV R189, 0xffffffff ;  /* 0xffffffff00bd7802 */ /* 0x000fc40000000f00 */
[----:B------:R-:W-:Y:S02]  /*1a8a0*/  MOV R2, 0x1a8c0 ;  /* 0x0001a8c000027802 */ /* 0x000fe40000000f00 */
[----:B-12---:R-:W-:Y:S05]  /*1a8b0*/  CALL.REL.NOINC `($__internal_6_$__cuda_sm70_shflsync_idx_p) ;  /* 0x0000cd4000007944 */ /* 0x006fea0003c00000 */
[----:B------:R-:W-:Y:S01]  /*1a8c0*/  MOV R2, R188 ;  /* 0x000000bc00027202 */ /* 0x000fe20000000f00 */
[----:B------:R-:W-:Y:S05]  /*1a8d0*/  BRA `(.L_x_1314) ;  /* 0xfffedd3000007947 */ /* 0x000fea000383ffff */
.L_x_1187:
[----:B------:R-:W-:Y:S01]  /*1a8e0*/  IMAD.MOV.U32 R184, RZ, RZ, R18 ;  /* 0x000000ffffb87224 */ /* 0x000fe200078e0012 */
[----:B--2---:R-:W-:Y:S01]  /*1a8f0*/  MOV R3, 0x181f ;  /* 0x0000181f00037802 */ /* 0x004fe20000000f00 */
[----:B------:R-:W-:Y:S01]  /*1a900*/  IMAD.MOV.U32 R187, RZ, RZ, 0x1 ;  /* 0x00000001ffbb7424 */ /* 0x000fe200078e00ff */
[----:B------:R-:W-:Y:S02]  /*1a910*/  MOV R189, 0xffffffff ;  /* 0xffffffff00bd7802 */ /* 0x000fe40000000f00 */
[----:B----4-:R-:W-:Y:S02]  /*1a920*/  MOV R2, 0x1a940 ;  /* 0x0001a94000027802 */ /* 0x010fe40000000f00 */
[----:B-1-3--:R-:W-:Y:S05]  /*1a930*/  CALL.REL.NOINC `($__internal_6_$__cuda_sm70_shflsync_idx_p) ;  /* 0x0000ccc000007944 */ /* 0x00afea0003c00000 */
[----:B------:R-:W-:Y:S01]  /*1a940*/  IMAD.MOV.U32 R4, RZ, RZ, R188 ;  /* 0x000000ffff047224 */ /* 0x000fe200078e00bc */
[----:B------:R-:W-:Y:S01]  /*1a950*/  MOV R184, R20 ;  /* 0x0000001400b87202 */ /* 0x000fe20000000f00 */
[----:B------:R-:W-:Y:S01]  /*1a960*/  IMAD.MOV.U32 R187, RZ, RZ, 0x1 ;  /* 0x00000001ffbb7424 */ /* 0x000fe200078e00ff */
[----:B------:R-:W-:Y:S01]  /*1a970*/  MOV R3, 0x181f ;  /* 0x0000181f00037802 */ /* 0x000fe20000000f00 */
[----:B------:R-:W-:Y:S01]  /*1a980*/  IMAD.MOV.U32 R189, RZ, RZ, -0x1 ;  /* 0xffffffffffbd7424 */ /* 0x000fe200078e00ff */
[----:B------:R-:W-:-:S02]  /*1a990*/  MOV R2, 0x1a9b0 ;  /* 0x0001a9b000027802 */ /* 0x000fc40000000f00 */
[----:B------:R-:W-:Y:S05]  /*1a9a0*/  CALL.REL.NOINC `($__internal_6_$__cuda_sm70_shflsync_idx_p) ;  /* 0x0000cc5000007944 */ /* 0x000fea0003c00000 */
[----:B------:R-:W-:Y:S01]  /*1a9b0*/  MOV R2, R188 ;  /* 0x000000bc00027202 */ /* 0x000fe20000000f00 */
[----:B------:R-:W-:Y:S05]  /*1a9c0*/  BRA `(.L_x_1315) ;  /* 0xfffede3000007947 */ /* 0x000fea000383ffff */
.L_x_1190:
[----:B------:R-:W-:Y:S01]  /*1a9d0*/  IMAD.MOV.U32 R184, RZ, RZ, R18 ;  /* 0x000000ffffb87224 */ /* 0x000fe200078e0012 */
[----:B--2---:R-:W-:Y:S01]  /*1a9e0*/  MOV R3, 0x181f ;  /* 0x0000181f00037802 */ /* 0x004fe20000000f00 */
[----:B------:R-:W-:Y:S01]  /*1a9f0*/  IMAD.MOV.U32 R187, RZ, RZ, 0x2 ;  /* 0x00000002ffbb7424 */ /* 0x000fe200078e00ff */
[----:B------:R-:W-:-:S02]  /*1aa00*/  MOV R189, 0xffffffff ;  /* 0xffffffff00bd7802 */ /* 0x000fc40000000f00 */
[----:B------:R-:W-:Y:S02]  /*1aa10*/  MOV R2, 0x1aa30 ;  /* 0x0001aa3000027802 */ /* 0x000fe40000000f00 */
[----:B-1-3--:R-:W-:Y:S05]  /*1aa20*/  CALL.REL.NOINC `($__internal_6_$__cuda_sm70_shflsync_idx_p) ;  /* 0x0000cbd000007944 */ /* 0x00afea0003c00000 */
[----:B------:R-:W-:Y:S01]  /*1aa30*/  MOV R4, R188 ;  /* 0x000000bc00047202 */ /* 0x000fe20000000f00 */
[----:B------:R-:W-:Y:S05]  /*1aa40*/  BRA `(.L_x_1316) ;  /* 0xfffedf8000007947 */ /* 0x000fea000383ffff */
.L_x_1191:
[----:B------:R-:W-:Y:S01]  /*1aa50*/  IMAD.MOV.U32 R184, RZ, RZ, R20 ;  /* 0x000000ffffb87224 */ /* 0x000fe200078e0014 */
[----:B--2---:R-:W-:Y:S01]  /*1aa60*/  MOV R3, 0x181f ;  /* 0x0000181f00037802 */ /* 0x004fe20000000f00 */
[----:B------:R-:W-:Y:S01]  /*1aa70*/  IMAD.MOV.U32 R187, RZ, RZ, 0x2 ;  /* 0x00000002ffbb7424 */ /* 0x000fe200078e00ff */
[----:B------:R-:W-:Y:S02]  /*1aa80*/  MOV R189, 0xffffffff ;  /* 0xffffffff00bd7802 */ /* 0x000fe40000000f00 */
[----:B------:R-:W-:Y:S02]  /*1aa90*/  MOV R2, 0x1aab0 ;  /* 0x0001aab000027802 */ /* 0x000fe40000000f00 */
[----:B-1-34-:R-:W-:Y:S05]  /*1aaa0*/  CALL.REL.NOINC `($__internal_6_$__cuda_sm70_shflsync_idx_p) ;  /* 0x0000cb5000007944 */ /* 0x01afea0003c00000 */
[----:B------:R-:W-:Y:S01]  /*1aab0*/  MOV R2, R188 ;  /* 0x000000bc00027202 */ /* 0x000fe20000000f00 */
[----:B------:R-:W-:Y:S05]  /*1aac0*/  BRA `(.L_x_1317) ;  /* 0xfffedf2000007947 */ /* 0x000fea000383ffff */
.L_x_1194:
[----:B------:R-:W-:Y:S01]  /*1aad0*/  IMAD.MOV.U32 R184, RZ, RZ, R18 ;  /* 0x000000ffffb87224 */ /* 0x000fe200078e0012 */
[----:B-1----:R-:W-:Y:S01]  /*1aae0*/  MOV R3, 0x181f ;  /* 0x0000181f00037802 */ /* 0x002fe20000000f00 */
[----:B------:R-:W-:Y:S01]  /*1aaf0*/  IMAD.MOV.U32 R187, RZ, RZ, 0x3 ;  /* 0x00000003ffbb7424 */ /* 0x000fe200078e00ff */
[----:B------:R-:W-:-:S02]  /*1ab00*/  MOV R189, 0xffffffff ;  /* 0xffffffff00bd7802 */ /* 0x000fc40000000f00 */
[----:B---3--:R-:W-:Y:S02]  /*1ab10*/  MOV R2, 0x1ab30 ;  /* 0x0001ab3000027802 */ /* 0x008fe40000000f00 */
[----:B--2-4-:R-:W-:Y:S05]  /*1ab20*/  CALL.REL.NOINC `($__internal_6_$__cuda_sm70_shflsync_idx_p) ;  /* 0x0000cad000007944 */ /* 0x014fea0003c00000 */
[----:B------:R-:W-:Y:S01]  /*1ab30*/  IMAD.MOV.U32 R11, RZ, RZ, R188 ;  /* 0x000000ffff0b7224 */ /* 0x000fe200078e00bc */
[----:B------:R-:W-:Y:S01]  /*1ab40*/  MOV R184, R20 ;  /* 0x0000001400b87202 */ /* 0x000fe20000000f00 */
[----:B------:R-:W-:Y:S01]  /*1ab50*/  IMAD.MOV.U32 R187, RZ, RZ, 0x3 ;  /* 0x00000003ffbb7424 */ /* 0x000fe200078e00ff */
[----:B------:R-:W-:Y:S01]  /*1ab60*/  MOV R3, 0x181f ;  /* 0x0000181f00037802 */ /* 0x000fe20000000f00 */
[----:B------:R-:W-:Y:S01]  /*1ab70*/  IMAD.MOV.U32 R189, RZ, RZ, -0x1 ;  /* 0xffffffffffbd7424 */ /* 0x000fe200078e00ff */
[----:B------:R-:W-:Y:S02]  /*1ab80*/  MOV R2, 0x1aba0 ;  /* 0x0001aba000027802 */ /* 0x000fe40000000f00 */
[----:B------:R-:W-:Y:S05]  /*1ab90*/  CALL.REL.NOINC `($__internal_6_$__cuda_sm70_shflsync_idx_p) ;  /* 0x0000ca6000007944 */ /* 0x000fea0003c00000 */
[----:B------:R-:W-:Y:S01]  /*1aba0*/  MOV R10, R188 ;  /* 0x000000bc000a7202 */ /* 0x000fe20000000f00 */
[----:B------:R-:W-:Y:S05]  /*1abb0*/  BRA `(.L_x_1318) ;  /* 0xfffee01000007947 */ /* 0x000fea000383ffff */
.L_x_1196:
[----:B---34-:R-:W-:Y:S01]  /*1abc0*/  IMAD.MOV.U32 R184, RZ, RZ, R4 ;  /* 0x000000ffffb87224 */ /* 0x018fe200078e0004 */
[----:B------:R-:W-:Y:S01]  /*1abd0*/  MOV R3, 0x181f ;  /* 0x0000181f00037802 */ /* 0x000fe20000000f00 */
[----:B------:R-:W-:Y:S01]  /*1abe0*/  IMAD.MOV.U32 R187, RZ, RZ, RZ ;  /* 0x000000ffffbb7224 */ /* 0x000fe200078e00ff */
[----:B------:R-:W-:Y:S02]  /*1abf0*/  MOV R189, 0xffffffff ;  /* 0xffffffff00bd7802 */ /* 0x000fe40000000f00 */
[----:B------:R-:W-:-:S02]  /*1ac00*/  MOV R2, 0x1ac20 ;  /* 0x0001ac2000027802 */ /* 0x000fc40000000f00 */
[----:B--2--5:R-:W-:Y:S05]  /*1ac10*/  CALL.REL.NOINC `($__internal_6_$__cuda_sm70_shflsync_idx_p) ;  /* 0x0000c9e000007944 */ /* 0x024fea0003c00000 */
[----:B------:R-:W-:Y:S01]  /*1ac20*/  MOV R3, R188 ;  /* 0x000000bc00037202 */ /* 0x000fe20000000f00 */
[----:B------:R-:W-:Y:S05]  /*1ac30*/  BRA `(.L_x_1319) ;  /* 0xfffeeec000007947 */ /* 0x000fea000383ffff */
.L_x_1199:
[----:B------:R-:W-:Y:S01]  /*1ac40*/  IMAD.MOV.U32 R184, RZ, RZ, R4 ;  /* 0x000000ffffb87224 */ /* 0x000fe200078e0004 */
[----:B------:R-:W-:Y:S01]  /*1ac50*/  MOV R3, 0x181f ;  /* 0x0000181f00037802 */ /* 0x000fe20000000f00 */
[----:B------:R-:W-:Y:S01]  /*1ac60*/  IMAD.MOV.U32 R187, RZ, RZ, 0x1 ;  /* 0x00000001ffbb7424 */ /* 0x000fe200078e00ff */
[----:B------:R-:W-:-:S02]  /*1ac70*/  MOV R189, 0xffffffff ;  /* 0xffffffff00bd7802 */ /* 0x000fc40000000f00 */
[----:B------:R-:W-:Y:S02]  /*1ac80*/  MOV R2, 0x1aca0 ;  /* 0x0001aca000027802 */ /* 0x000fe40000000f00 */
[----:B-12--5:R-:W-:Y:S05]  /*1ac90*/  CALL.REL.NOINC `($__internal_6_$__cuda_sm70_shflsync_idx_p) ;  /* 0x0000c96000007944 */ /* 0x026fea0003c00000 */
        /* <DEDUP_REMOVED lines=9> */
.L_x_1202:
[----:B------:R-:W-:Y:S01]  /*1ad30*/  IMAD.MOV.U32 R184, RZ, RZ, R7 ;  /* 0x000000ffffb87224 */ /* 0x000fe200078e0007 */
[----:B------:R-:W-:Y:S01]  /*1ad40*/  MOV R3, 0x181f ;  /* 0x0000181f00037802 */ /* 0x000fe20000000f00 */
[----:B------:R-:W-:Y:S01]  /*1ad50*/  IMAD.MOV.U32 R187, RZ, RZ, RZ ;  /* 0x000000ffffbb7224 */ /* 0x000fe200078e00ff */
[----:B------:R-:W-:Y:S02]  /*1ad60*/  MOV R189, 0xffffffff ;  /* 0xffffffff00bd7802 */ /* 0x000fe40000000f00 */
[----:B------:R-:W-:-:S02]  /*1ad70*/  MOV R2, 0x1ad90 ;  /* 0x0001ad9000027802 */ /* 0x000fc40000000f00 */
[----:B------:R-:W-:Y:S05]  /*1ad80*/  CALL.REL.NOINC `($__internal_6_$__cuda_sm70_shflsync_idx_p) ;  /* 0x0000c87000007944 */ /* 0x000fea0003c00000 */
[----:B------:R-:W-:Y:S01]  /*1ad90*/  MOV R4, R188 ;  /* 0x000000bc00047202 */ /* 0x000fe20000000f00 */
[----:B------:R-:W-:Y:S05]  /*1ada0*/  BRA `(.L_x_1321) ;  /* 0xfffefd1000007947 */ /* 0x000fea000383ffff */
.L_x_1203:
        /* <DEDUP_REMOVED lines=8> */
.L_x_1206:
[----:B------:R-:W-:Y:S01]  /*1ae30*/  IMAD.MOV.U32 R184, RZ, RZ, R7 ;  /* 0x000000ffffb87224 */ /* 0x000fe200078e0007 */
[----:B--2---:R-:W-:Y:S01]  /*1ae40*/  MOV R3, 0x181f ;  /* 0x0000181f00037802 */ /* 0x004fe20000000f00 */
[----:B------:R-:W-:Y:S01]  /*1ae50*/  IMAD.MOV.U32 R187, RZ, RZ, 0x1 ;  /* 0x00000001ffbb7424 */ /* 0x000fe200078e00ff */
[----:B------:R-:W-:Y:S02]  /*1ae60*/  MOV R189, 0xffffffff ;  /* 0xffffffff00bd7802 */ /* 0x000fe40000000f00 */
[----:B------:R-:W-:Y:S02]  /*1ae70*/  MOV R2, 0x1ae90 ;  /* 0x0001ae9000027802 */ /* 0x000fe40000000f00 */
[----:B-1-34-:R-:W-:Y:S05]  /*1ae80*/  CALL.REL.NOINC `($__internal_6_$__cuda_sm70_shflsync_idx_p) ;  /* 0x0000c77000007944 */ /* 0x01afea0003c00000 */
        /* <DEDUP_REMOVED lines=9> */
.L_x_1207:
[----:B------:R-:W-:Y:S01]  /*1af20*/  IMAD.MOV.U32 R184, RZ, RZ, R4 ;  /* 0x000000ffffb87224 */ /* 0x000fe200078e0004 */
[----:B------:R-:W-:Y:S01]  /*1af30*/  MOV R3, 0x1c1f ;  /* 0x00001c1f00037802 */ /* 0x000fe20000000f00 */
[----:B------:R-:W-:Y:S01]  /*1af40*/  IMAD.MOV.U32 R187, RZ, RZ, RZ ;  /* 0x000000ffffbb7224 */ /* 0x000fe200078e00ff */
[----:B------:R-:W-:-:S02]  /*1af50*/  MOV R189, 0xffffffff ;  /* 0xffffffff00bd7802 */ /* 0x000fc40000000f00 */
[----:B------:R-:W-:Y:S02]  /*1af60*/  MOV R2, 0x1af80 ;  /* 0x0001af8000027802 */ /* 0x000fe40000000f00 */
[----:B------:R-:W-:Y:S05]  /*1af70*/  CALL.REL.NOINC `($__internal_6_$__cuda_sm70_shflsync_idx_p) ;  /* 0x0000c68000007944 */ /* 0x000fea0003c00000 */
[----:B------:R-:W-:Y:S01]  /*1af80*/  MOV R3, R188 ;  /* 0x000000bc00037202 */ /* 0x000fe20000000f00 */
[----:B------:R-:W-:Y:S05]  /*1af90*/  BRA `(.L_x_1324) ;  /* 0xffff014000007947 */ /* 0x000fea000383ffff */
.L_x_1212:
[----:B------:R-:W-:Y:S01]  /*1afa0*/  IMAD.MOV.U32 R184, RZ, RZ, R4 ;  /* 0x000000ffffb87224 */ /* 0x000fe200078e0004 */
[----:B------:R-:W-:Y:S01]  /*1afb0*/  MOV R3, 0x1c1f ;  /* 0x00001c1f00037802 */ /* 0x000fe20000000f00 */
[----:B------:R-:W-:Y:S01]  /*1afc0*/  IMAD.MOV.U32 R187, RZ, RZ, 0x1 ;  /* 0x00000001ffbb7424 */ /* 0x000fe200078e00ff */
[----:B------:R-:W-:Y:S02]  /*1afd0*/  MOV R189, 0xffffffff ;  /* 0xffffffff00bd7802 */ /* 0x000fe40000000f00 */
[----:B------:R-:W-:Y:S02]  /*1afe0*/  MOV R2, 0x1b000 ;  /* 0x0001b00000027802 */ /* 0x000fe40000000f00 */
[----:B-1----:R-:W-:Y:S05]  /*1aff0*/  CALL.REL.NOINC `($__internal_6_$__cuda_sm70_shflsync_idx_p) ;  /* 0x0000c60000007944 */ /* 0x002fea0003c00000 */
[----:B------:R-:W-:Y:S01]  /*1b000*/  MOV R3, R188 ;  /* 0x000000bc00037202 */ /* 0x000fe20000000f00 */
[----:B------:R-:W-:Y:S05]  /*1b010*/  BRA `(.L_x_1325) ;  /* 0xffff064000007947 */ /* 0x000fea000383ffff */
.L_x_1217:
[----:B-12---:R-:W-:Y:S01]  /*1b020*/  IMAD.MOV.U32 R4, RZ, RZ, R152 ;  /* 0x000000ffff047224 */ /* 0x006fe200078e0098 */
[----:B------:R-:W-:Y:S02]  /*1b030*/  MOV R0, 0x2 ;  /* 0x0000000200007802 */ /* 0x000fe40000000f00 */
[----:B------:R-:W-:-:S02]  /*1b040*/  MOV R2, 0x1b060 ;  /* 0x0001b06000027802 */ /* 0x000fc40000000f00 */
[----:B------:R-:W-:Y:S05]  /*1b050*/  CALL.REL.NOINC `($__internal_5_$__cuda_sm70_shflsync_bfly_p) ;  /* 0x0000c54000007944 */ /* 0x000fea0003c00000 */
[----:B------:R-:W-:Y:S05]  /*1b060*/  BRA `(.L_x_1326) ;  /* 0xffff0ba000007947 */ /* 0x000fea000383ffff */
.L_x_1218:
[----:B-12---:R-:W-:Y:S01]  /*1b070*/  IMAD.MOV.U32 R4, RZ, RZ, R152 ;  /* 0x000000ffff047224 */ /* 0x006fe200078e0098 */
[----:B------:R-:W-:-:S02]  /*1b080*/  MOV R0, 0x1 ;  /* 0x0000000100007802 */ /* 0x000fc40000000f00 */
[----:B------:R-:W-:Y:S02]  /*1b090*/  MOV R2, 0x1b0b0 ;  /* 0x0001b0b000027802 */ /* 0x000fe40000000f00 */
[----:B------:R-:W-:Y:S05]  /*1b0a0*/  CALL.REL.NOINC `($__internal_5_$__cuda_sm70_shflsync_bfly_p) ;  /* 0x0000c4f000007944 */ /* 0x000fea0003c00000 */
[----:B------:R-:W-:Y:S01]  /*1b0b0*/  FMNMX.FTZ R152, R152, R0, !PT ;  /* 0x0000000098987209 */ /* 0x000fe20007810000 */
[----:B------:R-:W-:Y:S01]  /*1b0c0*/  IMAD.MOV.U32 R4, RZ, RZ, R7 ;  /* 0x000000ffff047224 */ /* 0x000fe200078e0007 */
[----:B------:R-:W-:Y:S01]  /*1b0d0*/  MOV R2, 0x1b100 ;  /* 0x0001b10000027802 */ /* 0x000fe20000000f00 */
[----:B------:R-:W-:Y:S02]  /*1b0e0*/  IMAD.MOV.U32 R0, RZ, RZ, 0x2 ;  /* 0x00000002ff007424 */ /* 0x000fe400078e00ff */
[----:B------:R-:W-:Y:S05]  /*1b0f0*/  CALL.REL.NOINC `($__internal_5_$__cuda_sm70_shflsync_bfly_p) ;  /* 0x0000c4a000007944 */ /* 0x000fea0003c00000 */
[----:B------:R-:W-:Y:S01]  /*1b100*/  FMNMX.FTZ R7, R7, R0, !PT ;  /* 0x0000000007077209 */ /* 0x000fe20007810000 */
[----:B------:R-:W-:Y:S01]  /*1b110*/  IMAD.MOV.U32 R0, RZ, RZ, 0x1 ;  /* 0x00000001ff007424 */ /* 0x000fe200078e00ff */
[----:B------:R-:W-:-:S03]  /*1b120*/  MOV R2, 0x1b150 ;  /* 0x0001b15000027802 */ /* 0x000fc60000000f00 */
[----:B------:R-:W-:Y:S02]  /*1b130*/  IMAD.MOV.U32 R4, RZ, RZ, R7 ;  /* 0x000000ffff047224 */ /* 0x000fe400078e0007 */
[----:B------:R-:W-:Y:S05]  /*1b140*/  CALL.REL.NOINC `($__internal_5_$__cuda_sm70_shflsync_bfly_p) ;  /* 0x0000c45000007944 */ /* 0x000fea0003c00000 */
[----:B------:R-:W-:Y:S01]  /*1b150*/  MOV R3, R0 ;  /* 0x0000000000037202 */ /* 0x000fe20000000f00 */
[----:B------:R-:W-:Y:S05]  /*1b160*/  BRA `(.L_x_1327) ;  /* 0xffff0b1000007947 */ /* 0x000fea000383ffff */
.L_x_1226:
[----:B------:R-:W-:Y:S01]  /*1b170*/  MOV R3, 0x181f ;  /* 0x0000181f00037802 */ /* 0x000fe20000000f00 */
[----:B------:R-:W-:Y:S01]  /*1b180*/  IMAD.MOV.U32 R184, RZ, RZ, R6 ;  /* 0x000000ffffb87224 */ /* 0x000fe200078e0006 */
[----:B------:R-:W-:Y:S01]  /*1b190*/  MOV R189, 0xffffffff ;  /* 0xffffffff00bd7802 */ /* 0x000fe20000000f00 */
[----:B------:R-:W-:Y:S01]  /*1b1a0*/  IMAD.MOV.U32 R187, RZ, RZ, RZ ;  /* 0x000000ffffbb7224 */ /* 0x000fe200078e00ff */
[----:B------:R-:W-:Y:S02]  /*1b1b0*/  MOV R2, 0x1b1d0 ;  /* 0x0001b1d000027802 */ /* 0x000fe40000000f00 */
[----:B-1234-:R-:W-:Y:S05]  /*1b1c0*/  CALL.REL.NOINC `($__internal_6_$__cuda_sm70_shflsync_idx_p) ;  /* 0x0000c43000007944 */ /* 0x01efea0003c00000 */
[----:B------:R-:W-:Y:S01]  /*1b1d0*/  MOV R4, R188 ;  /* 0x000000bc00047202 */ /* 0x000fe20000000f00 */
[----:B------:R-:W-:-:S05]  /*1b1e0*/  BRA `(.L_x_1328) ;  /* 0xffff210000007947 */ /* 0x000fca000383ffff */
.L_x_1227:
        /* <DEDUP_REMOVED lines=8> */
.L_x_1228:
[----:B---3--:R-:W-:Y:S01]  /*1b270*/  MOV R3, 0x181f ;  /* 0x0000181f00037802 */ /* 0x008fe20000000f00 */
[----:B------:R-:W-:Y:S01]  /*1b280*/  IMAD.MOV.U32 R184, RZ, RZ, R6 ;  /* 0x000000ffffb87224 */ /* 0x000fe200078e0006 */
[----:B------:R-:W-:Y:S01]  /*1b290*/  MOV R189, 0xffffffff ;  /* 0xffffffff00bd7802 */ /* 0x000fe20000000f00 */
[----:B------:R-:W-:Y:S01]  /*1b2a0*/  IMAD.MOV.U32 R187, RZ, RZ, 0x1 ;  /* 0x00000001ffbb7424 */ /* 0x000fe200078e00ff */
[----:B------:R-:W-:Y:S02]  /*1b2b0*/  MOV R2, 0x1b2d0 ;  /* 0x0001b2d000027802 */ /* 0x000fe40000000f00 */
[----:B-12-4-:R-:W-:Y:S05]  /*1b2c0*/  CALL.REL.NOINC `($__internal_6_$__cuda_sm70_shflsync_idx_p) ;  /* 0x0000c33000007944 */ /* 0x016fea0003c00000 */
[----:B------:R-:W-:Y:S01]  /*1b2d0*/  MOV R184, R18 ;  /* 0x0000001200b87202 */ /* 0x000fe20000000f00 */
[----:B------:R-:W-:Y:S01]  /*1b2e0*/  IMAD.MOV.U32 R4, RZ, RZ, R188 ;  /* 0x000000ffff047224 */ /* 0x000fe200078e00bc */
[----:B------:R-:W-:Y:S01]  /*1b2f0*/  MOV R3, 0x181f ;  /* 0x0000181f00037802 */ /* 0x000fe20000000f00 */
[----:B------:R-:W-:Y:S01]  /*1b300*/  IMAD.MOV.U32 R187, RZ, RZ, 0x1 ;  /* 0x00000001ffbb7424 */ /* 0x000fe200078e00ff */
[----:B------:R-:W-:Y:S01]  /*1b310*/  MOV R2, 0x1b340 ;  /* 0x0001b34000027802 */ /* 0x000fe20000000f00 */
[----:B------:R-:W-:Y:S02]  /*1b320*/  IMAD.MOV.U32 R189, RZ, RZ, -0x1 ;  /* 0xffffffffffbd7424 */ /* 0x000fe400078e00ff */
[----:B------:R-:W-:Y:S05]  /*1b330*/  CALL.REL.NOINC `($__internal_6_$__cuda_sm70_shflsync_idx_p) ;  /* 0x0000c2c000007944 */ /* 0x000fea0003c00000 */
[----:B------:R-:W-:Y:S01]  /*1b340*/  MOV R0, R188 ;  /* 0x000000bc00007202 */ /* 0x000fe20000000f00 */
[----:B------:R-:W-:-:S05]  /*1b350*/  BRA `(.L_x_1330) ;  /* 0xffff217000007947 */ /* 0x000fca000383ffff */
.L_x_1231:
[----:B------:R-:W-:Y:S01]  /*1b360*/  MOV R3, 0x181f ;  /* 0x0000181f00037802 */ /* 0x000fe20000000f00 */
[----:B------:R-:W-:Y:S01]  /*1b370*/  IMAD.MOV.U32 R184, RZ, RZ, R153 ;  /* 0x000000ffffb87224 */ /* 0x000fe200078e0099 */
[----:B------:R-:W-:Y:S01]  /*1b380*/  MOV R189, 0xffffffff ;  /* 0xffffffff00bd7802 */ /* 0x000fe20000000f00 */
[----:B------:R-:W-:Y:S01]  /*1b390*/  IMAD.MOV.U32 R187, RZ, RZ, RZ ;  /* 0x000000ffffbb7224 */ /* 0x000fe200078e00ff */
[----:B------:R-:W-:Y:S02]  /*1b3a0*/  MOV R2, 0x1b3c0 ;  /* 0x0001b3c000027802 */ /* 0x000fe40000000f00 */
[----:B------:R-:W-:Y:S05]  /*1b3b0*/  CALL.REL.NOINC `($__internal_6_$__cuda_sm70_shflsync_idx_p) ;  /* 0x0000c24000007944 */ /* 0x000fea0003c00000 */
[----:B------:R-:W-:Y:S01]  /*1b3c0*/  MOV R4, R188 ;  /* 0x000000bc00047202 */ /* 0x000fe20000000f00 */
[----:B------:R-:W-:-:S05]  /*1b3d0*/  BRA `(.L_x_1331) ;  /* 0xffff2ea000007947 */ /* 0x000fca000383ffff */
.L_x_1232:
[----:B------:R-:W-:Y:S01]  /*1b3e0*/  MOV R3, 0x181f ;  /* 0x0000181f00037802 */ /* 0x000fe20000000f00 */
[----:B------:R-:W-:Y:S01]  /*1b3f0*/  IMAD.MOV.U32 R184, RZ, RZ, R168 ;  /* 0x000000ffffb87224 */ /* 0x000fe200078e00a8 */
[----:B------:R-:W-:Y:S01]  /*1b400*/  MOV R189, 0xffffffff ;  /* 0xffffffff00bd7802 */ /* 0x000fe20000000f00 */
[----:B------:R-:W-:Y:S01]  /*1b410*/  IMAD.MOV.U32 R187, RZ, RZ, RZ ;  /* 0x000000ffffbb7224 */ /* 0x000fe200078e00ff */
[----:B------:R-:W-:Y:S02]  /*1b420*/  MOV R2, 0x1b440 ;  /* 0x0001b44000027802 */ /* 0x000fe40000000f00 */
[----:B-12---:R-:W-:Y:S05]  /*1b430*/  CALL.REL.NOINC `($__internal_6_$__cuda_sm70_shflsync_idx_p) ;  /* 0x0000c1c000007944 */ /* 0x006fea0003c00000 */
[----:B------:R-:W-:Y:S01]  /*1b440*/  MOV R0, R188 ;  /* 0x000000bc00007202 */ /* 0x000fe20000000f00 */
[----:B------:R-:W-:-:S05]  /*1b450*/  BRA `(.L_x_1332) ;  /* 0xffff2e4000007947 */ /* 0x000fca000383ffff */
.L_x_1233:
[----:B--2---:R-:W-:Y:S01]  /*1b460*/  MOV R3, 0x181f ;  /* 0x0000181f00037802 */ /* 0x004fe20000000f00 */
[----:B------:R-:W-:Y:S01]  /*1b470*/  IMAD.MOV.U32 R184, RZ, RZ, R153 ;  /* 0x000000ffffb87224 */ /* 0x000fe200078e0099 */
[----:B------:R-:W-:Y:S01]  /*1b480*/  MOV R189, 0xffffffff ;  /* 0xffffffff00bd7802 */ /* 0x000fe20000000f00 */
[----:B------:R-:W-:Y:S01]  /*1b490*/  IMAD.MOV.U32 R187, RZ, RZ, 0x1 ;  /* 0x00000001ffbb7424 */ /* 0x000fe200078e00ff */
[----:B------:R-:W-:Y:S02]  /*1b4a0*/  MOV R2, 0x1b4c0 ;  /* 0x0001b4c000027802 */ /* 0x000fe40000000f00 */
[----:B-1-3--:R-:W-:Y:S05]  /*1b4b0*/  CALL.REL.NOINC `($__internal_6_$__cuda_sm70_shflsync_idx_p) ;  /* 0x0000c14000007944 */ /* 0x00afea0003c00000 */
        /* <DEDUP_REMOVED lines=9> */
.L_x_1234:
        /* <DEDUP_REMOVED lines=8> */
.L_x_1239:
[----:B------:R-:W-:Y:S01]  /*1b5d0*/  MOV R3, 0x1c1f ;  /* 0x00001c1f00037802 */ /* 0x000fe20000000f00 */
[----:B------:R-:W-:Y:S01]  /*1b5e0*/  IMAD.MOV.U32 R184, RZ, RZ, R6 ;  /* 0x000000ffffb87224 */ /* 0x000fe200078e0006 */
[----:B------:R-:W-:Y:S01]  /*1b5f0*/  MOV R189, 0xffffffff ;  /* 0xffffffff00bd7802 */ /* 0x000fe20000000f00 */
[----:B------:R-:W-:Y:S01]  /*1b600*/  IMAD.MOV.U32 R187, RZ, RZ, 0x1 ;  /* 0x00000001ffbb7424 */ /* 0x000fe200078e00ff */
[----:B------:R-:W-:Y:S02]  /*1b610*/  MOV R2, 0x1b630 ;  /* 0x0001b63000027802 */ /* 0x000fe40000000f00 */
[----:B-1----:R-:W-:Y:S05]  /*1b620*/  CALL.REL.NOINC `($__internal_6_$__cuda_sm70_shflsync_idx_p) ;  /* 0x0000bfd000007944 */ /* 0x002fea0003c00000 */
[----:B------:R-:W-:Y:S01]  /*1b630*/  MOV R3, R188 ;  /* 0x000000bc00037202 */ /* 0x000fe20000000f00 */
[----:B------:R-:W-:-:S05]  /*1b640*/  BRA `(.L_x_1335) ;  /* 0xffff365000007947 */ /* 0x000fca000383ffff */
.L_x_1244:
[----:B------:R-:W-:Y:S02]  /*1b650*/  MOV R0, 0x2 ;  /* 0x0000000200007802 */ /* 0x000fe40000000f00 */
[----:B------:R-:W-:Y:S02]  /*1b660*/  MOV R2, 0x1b680 ;  /* 0x0001b68000027802 */ /* 0x000fe40000000f00 */
[----:B-12---:R-:W-:Y:S05]  /*1b670*/  CALL.REL.NOINC `($__internal_5_$__cuda_sm70_shflsync_bfly_p) ;  /* 0x0000bf2000007944 */ /* 0x006fea0003c00000 */
[----:B------:R-:W-:-:S05]  /*1b680*/  BRA `(.L_x_1336) ;  /* 0xffff3c2000007947 */ /* 0x000fca000383ffff */
.L_x_1245:
[----:B------:R-:W-:Y:S01]  /*1b690*/  MOV R0, 0x1 ;  /* 0x0000000100007802 */ /* 0x000fe20000000f00 */
[----:B---3--:R-:W-:Y:S01]  /*1b6a0*/  IMAD.MOV.U32 R4, RZ, RZ, R6 ;  /* 0x000000ffff047224 */ /* 0x008fe200078e0006 */
[----:B------:R-:W-:Y:S02]  /*1b6b0*/  MOV R2, 0x1b6d0 ;  /* 0x0001b6d000027802 */ /* 0x000fe40000000f00 */
[----:B------:R-:W-:Y:S05]  /*1b6c0*/  CALL.REL.NOINC `($__internal_5_$__cuda_sm70_shflsync_bfly_p) ;  /* 0x0000bed000007944 */ /* 0x000fea0003c00000 */
[----:B------:R-:W-:Y:S01]  /*1b6d0*/  IMAD.MOV.U32 R4, RZ, RZ, R8 ;  /* 0x000000ffff047224 */ /* 0x000fe200078e0008 */
[----:B------:R-:W-:Y:S01]  /*1b6e0*/  FMNMX.FTZ R6, R6, R0, !PT ;  /* 0x0000000006067209 */ /* 0x000fe20007810000 */
[----:B------:R-:W-:Y:S01]  /*1b6f0*/  IMAD.MOV.U32 R0, RZ, RZ, 0x2 ;  /* 0x00000002ff007424 */ /* 0x000fe200078e00ff */
[----:B------:R-:W-:Y:S02]  /*1b700*/  MOV R2, 0x1b720 ;  /* 0x0001b72000027802 */ /* 0x000fe40000000f00 */
[----:B------:R-:W-:Y:S05]  /*1b710*/  CALL.REL.NOINC `($__internal_5_$__cuda_sm70_shflsync_bfly_p) ;  /* 0x0000be8000007944 */ /* 0x000fea0003c00000 */
[----:B------:R-:W-:Y:S01]  /*1b720*/  FMNMX.FTZ R4, R8, R0, !PT ;  /* 0x0000000008047209 */ /* 0x000fe20007810000 */
[----:B------:R-:W-:Y:S01]  /*1b730*/  IMAD.MOV.U32 R0, RZ, RZ, 0x1 ;  /* 0x00000001ff007424 */ /* 0x000fe200078e00ff */
[----:B------:R-:W-:Y:S02]  /*1b740*/  MOV R2, 0x1b760 ;  /* 0x0001b76000027802 */ /* 0x000fe40000000f00 */
[----:B------:R-:W-:Y:S05]  /*1b750*/  CALL.REL.NOINC `($__internal_5_$__cuda_sm70_shflsync_bfly_p) ;  /* 0x0000be4000007944 */ /* 0x000fea0003c00000 */
[----:B------:R-:W-:-:S05]  /*1b760*/  BRA `(.L_x_1337) ;  /* 0xffff3bb000007947 */ /* 0x000fca000383ffff */
.L_x_1254:
        /* <DEDUP_REMOVED lines=8> */
.L_x_1255:
        /* <DEDUP_REMOVED lines=8> */
.L_x_1256:
        /* <DEDUP_REMOVED lines=15> */
.L_x_1259:
        /* <DEDUP_REMOVED lines=8> */
.L_x_1260:
        /* <DEDUP_REMOVED lines=8> */
.L_x_1261:
        /* <DEDUP_REMOVED lines=15> */
.L_x_1262:
[----:B------:R-:W-:Y:S02]  /*1bb50*/  MOV R0, 0x2 ;  /* 0x0000000200007802 */ /* 0x000fe40000000f00 */
[----:B------:R-:W-:Y:S02]  /*1bb60*/  MOV R2, 0x1bb80 ;  /* 0x0001bb8000027802 */ /* 0x000fe40000000f00 */
[----:B---34-:R-:W-:Y:S05]  /*1bb70*/  CALL.REL.NOINC `($__internal_5_$__cuda_sm70_shflsync_bfly_p) ;  /* 0x0000ba2000007944 */ /* 0x018fea0003c00000 */
[----:B------:R-:W-:-:S05]  /*1bb80*/  BRA `(.L_x_1344) ;  /* 0xffff67e000007947 */ /* 0x000fca000383ffff */
.L_x_1263:
[----:B------:R-:W-:Y:S01]  /*1bb90*/  MOV R0, 0x1 ;  /* 0x0000000100007802 */ /* 0x000fe20000000f00 */
[----:B-1----:R-:W-:Y:S01]  /*1bba0*/  IMAD.MOV.U32 R4, RZ, RZ, R152 ;  /* 0x000000ffff047224 */ /* 0x002fe200078e0098 */
[----:B------:R-:W-:Y:S02]  /*1bbb0*/  MOV R2, 0x1bbd0 ;  /* 0x0001bbd000027802 */ /* 0x000fe40000000f00 */
[----:B---34-:R-:W-:Y:S05]  /*1bbc0*/  CALL.REL.NOINC `($__internal_5_$__cuda_sm70_shflsync_bfly_p) ;  /* 0x0000b9d000007944 */ /* 0x018fea0003c00000 */
        /* <DEDUP_REMOVED lines=10> */
.L_x_1266:
        /* <DEDUP_REMOVED lines=8> */
.L_x_1269:
        /* <DEDUP_REMOVED lines=15> */
.L_x_1272:
        /* <DEDUP_REMOVED lines=8> */
.L_x_1273:
        /* <DEDUP_REMOVED lines=8> */
.L_x_1274:
        /* <DEDUP_REMOVED lines=15> */
.L_x_1275:
        /* <DEDUP_REMOVED lines=8> */
.L_x_1280:
        /* <DEDUP_REMOVED lines=8> */
.L_x_1285:
[----:B------:R-:W-:Y:S02]  /*1c0d0*/  MOV R0, 0x2 ;  /* 0x0000000200007802 */ /* 0x000fe40000000f00 */
[----:B------:R-:W-:Y:S02]  /*1c0e0*/  MOV R2, 0x1c100 ;  /* 0x0001c10000027802 */ /* 0x000fe40000000f00 */
[----:B------:R-:W-:Y:S05]  /*1c0f0*/  CALL.REL.NOINC `($__internal_5_$__cuda_sm70_shflsync_bfly_p) ;  /* 0x0000b4a000007944 */ /* 0x000fea0003c00000 */
[----:B------:R-:W-:-:S05]  /*1c100*/  BRA `(.L_x_1353) ;  /* 0xffff9be000007947 */ /* 0x000fca000383ffff */
.L_x_1286:
[----:B------:R-:W-:Y:S01]  /*1c110*/  MOV R0, 0x1 ;  /* 0x0000000100007802 */ /* 0x000fe20000000f00 */
[----:B-1----:R-:W-:Y:S01]  /*1c120*/  IMAD.MOV.U32 R4, RZ, RZ, R152 ;  /* 0x000000ffff047224 */ /* 0x002fe200078e0098 */
        /* <DEDUP_REMOVED lines=12> */
.L_x_1288:
[----:B------:R-:W-:Y:S01]  /*1c1f0*/  IMAD.MOV.U32 R4, RZ, RZ, R230 ;  /* 0x000000ffff047224 */ /* 0x000fe200078e00e6 */
[----:B------:R-:W-:-:S02]  /*1c200*/  MOV R0, 0x2 ;  /* 0x0000000200007802 */ /* 0x000fc40000000f00 */
[----:B------:R-:W-:Y:S02]  /*1c210*/  MOV R2, 0x1c230 ;  /* 0x0001c23000027802 */ /* 0x000fe40000000f00 */
[----:B------:R-:W-:Y:S05]  /*1c220*/  CALL.REL.NOINC `($__internal_5_$__cuda_sm70_shflsync_bfly_p) ;  /* 0x0000b37000007944 */ /* 0x000fea0003c00000 */
[----:B------:R-:W-:Y:S01]  /*1c230*/  MOV R5, R0 ;  /* 0x0000000000057202 */ /* 0x000fe20000000f00 */
[----:B------:R-:W-:Y:S05]  /*1c240*/  BRA `(.L_x_1355) ;  /* 0xffffb2f000007947 */ /* 0x000fea000383ffff */
.L_x_1289:
[----:B------:R-:W-:Y:S01]  /*1c250*/  IMAD.MOV.U32 R4, RZ, RZ, R5 ;  /* 0x000000ffff047224 */ /* 0x000fe200078e0005 */
[----:B------:R-:W-:Y:S02]  /*1c260*/  MOV R0, 0x1 ;  /* 0x0000000100007802 */ /* 0x000fe40000000f00 */
[----:B------:R-:W-:Y:S02]  /*1c270*/  MOV R2, 0x1c290 ;  /* 0x0001c29000027802 */ /* 0x000fe40000000f00 */
[----:B-1----:R-:W-:Y:S05]  /*1c280*/  CALL.REL.NOINC `($__internal_5_$__cuda_sm70_shflsync_bfly_p) ;  /* 0x0000b31000007944 */ /* 0x002fea0003c00000 */
[----:B------:R-:W-:Y:S01]  /*1c290*/  FADD.FTZ R5, R5, R0 ;  /* 0x0000000005057221 */ /* 0x000fe20000010000 */
[----:B------:R-:W-:Y:S02]  /*1c2a0*/  MOV R4, R229 ;  /* 0x000000e500047202 */ /* 0x000fe40000000f00 */
[----:B------:R-:W-:Y:S02]  /*1c2b0*/  MOV R0, 0x2 ;  /* 0x0000000200007802 */ /* 0x000fe40000000f00 */
[----:B------:R-:W-:Y:S02]  /*1c2c0*/  MOV R2, 0x1c2e0 ;  /* 0x0001c2e000027802 */ /* 0x000fe40000000f00 */
[----:B------:R-:W-:Y:S05]  /*1c2d0*/  CALL.REL.NOINC `($__internal_5_$__cuda_sm70_shflsync_bfly_p) ;  /* 0x0000b2c000007944 */ /* 0x000fea0003c00000 */
[----:B------:R-:W-:Y:S01]  /*1c2e0*/  FADD.FTZ R4, R229, R0 ;  /* 0x00000000e5047221 */ /* 0x000fe20000010000 */
[----:B------:R-:W-:-:S02]  /*1c2f0*/  MOV R0, 0x1 ;  /* 0x0000000100007802 */ /* 0x000fc40000000f00 */
[----:B------:R-:W-:Y:S02]  /*1c300*/  MOV R2, 0x1c320 ;  /* 0x0001c32000027802 */ /* 0x000fe40000000f00 */
[----:B------:R-:W-:Y:S05]  /*1c310*/  CALL.REL.NOINC `($__internal_5_$__cuda_sm70_shflsync_bfly_p) ;  /* 0x0000b28000007944 */ /* 0x000fea0003c00000 */
[----:B------:R-:W-:Y:S05]  /*1c320*/  BRA `(.L_x_1356) ;  /* 0xffffb28000007947 */ /* 0x000fea000383ffff */
.L_x_1301:
[----:B------:R-:W-:Y:S01]  /*1c330*/  IMAD.MOV.U32 R184, RZ, RZ, R15 ;  /* 0x000000ffffb87224 */ /* 0x000fe200078e000f */
[----:B------:R-:W-:Y:S01]  /*1c340*/  MOV R3, 0x181f ;  /* 0x0000181f00037802 */ /* 0x000fe20000000f00 */
[----:B------:R-:W-:Y:S01]  /*1c350*/  IMAD.MOV.U32 R187, RZ, RZ, RZ ;  /* 0x000000ffffbb7224 */ /* 0x000fe200078e00ff */
[----:B------:R-:W-:Y:S02]  /*1c360*/  MOV R189, 0xffffffff ;  /* 0xffffffff00bd7802 */ /* 0x000fe40000000f00 */
[----:B------:R-:W-:Y:S02]  /*1c370*/  MOV R2, 0x1c390 ;  /* 0x0001c39000027802 */ /* 0x000fe40000000f00 */
[----:B-1---5:R-:W-:Y:S05]  /*1c380*/  CALL.REL.NOINC `($__internal_6_$__cuda_sm70_shflsync_idx_p) ;  /* 0x0000b27000007944 */ /* 0x022fea0003c00000 */
[----:B------:R-:W-:Y:S01]  /*1c390*/  MOV R4, R188 ;  /* 0x000000bc00047202 */ /* 0x000fe20000000f00 */
[----:B------:R-:W-:Y:S05]  /*1c3a0*/  BRA `(.L_x_1357) ;  /* 0xffffdcb000007947 */ /* 0x000fea000383ffff */
.L_x_1302:
[----:B------:R-:W-:Y:S01]  /*1c3b0*/  IMAD.MOV.U32 R184, RZ, RZ, R17 ;  /* 0x000000ffffb87224 */ /* 0x000fe200078e0011 */
[----:B------:R-:W-:Y:S01]  /*1c3c0*/  MOV R3, 0x181f ;  /* 0x0000181f00037802 */ /* 0x000fe20000000f00 */
[----:B------:R-:W-:Y:S01]  /*1c3d0*/  IMAD.MOV.U32 R187, RZ, RZ, RZ ;  /* 0x000000ffffbb7224 */ /* 0x000fe200078e00ff */
[----:B------:R-:W-:Y:S02]  /*1c3e0*/  MOV R189, 0xffffffff ;  /* 0xffffffff00bd7802 */ /* 0x000fe40000000f00 */
[----:B------:R-:W-:-:S02]  /*1c3f0*/  MOV R2, 0x1c410 ;  /* 0x0001c41000027802 */ /* 0x000fc40000000f00 */
[----:B-123-5:R-:W-:Y:S05]  /*1c400*/  CALL.REL.NOINC `($__internal_6_$__cuda_sm70_shflsync_idx_p) ;  /* 0x0000b1f000007944 */ /* 0x02efea0003c00000 */
[----:B------:R-:W-:Y:S01]  /*1c410*/  MOV R2, R188 ;  /* 0x000000bc00027202 */ /* 0x000fe20000000f00 */
[----:B------:R-:W-:Y:S05]  /*1c420*/  BRA `(.L_x_1358) ;  /* 0xffffdc5000007947 */ /* 0x000fea000383ffff */
.L_x_1305:
[----:B------:R-:W-:Y:S01]  /*1c430*/  IMAD.MOV.U32 R184, RZ, RZ, R15 ;  /* 0x000000ffffb87224 */ /* 0x000fe200078e000f */
[----:B-1----:R-:W-:Y:S01]  /*1c440*/  MOV R3, 0x181f ;  /* 0x0000181f00037802 */ /* 0x002fe20000000f00 */
[----:B------:R-:W-:Y:S01]  /*1c450*/  IMAD.MOV.U32 R187, RZ, RZ, 0x1 ;  /* 0x00000001ffbb7424 */ /* 0x000fe200078e00ff */
[----:B------:R-:W-:-:S02]  /*1c460*/  MOV R189, 0xffffffff ;  /* 0xffffffff00bd7802 */ /* 0x000fc40000000f00 */
[----:B------:R-:W-:Y:S02]  /*1c470*/  MOV R2, 0x1c490 ;  /* 0x0001c49000027802 */ /* 0x000fe40000000f00 */
        /* <DEDUP_REMOVED lines=10> */
.L_x_1308:
[----:B------:R-:W-:Y:S01]  /*1c520*/  IMAD.MOV.U32 R184, RZ, RZ, R15 ;  /* 0x000000ffffb87224 */ /* 0x000fe200078e000f */
[----:B--2---:R-:W-:Y:S01]  /*1c530*/  MOV R3, 0x181f ;  /* 0x0000181f00037802 */ /* 0x004fe20000000f00 */
[----:B------:R-:W-:Y:S01]  /*1c540*/  IMAD.MOV.U32 R187, RZ, RZ, 0x2 ;  /* 0x00000002ffbb7424 */ /* 0x000fe200078e00ff */
[----:B------:R-:W-:Y:S02]  /*1c550*/  MOV R189, 0xffffffff ;  /* 0xffffffff00bd7802 */ /* 0x000fe40000000f00 */
[----:B------:R-:W-:-:S02]  /*1c560*/  MOV R2, 0x1c580 ;  /* 0x0001c58000027802 */ /* 0x000fc40000000f00 */
[----:B-1--4-:R-:W-:Y:S05]  /*1c570*/  CALL.REL.NOINC `($__internal_6_$__cuda_sm70_shflsync_idx_p) ;  /* 0x0000b08000007944 */ /* 0x012fea0003c00000 */
[----:B------:R-:W-:Y:S01]  /*1c580*/  MOV R4, R188 ;  /* 0x000000bc00047202 */ /* 0x000fe20000000f00 */
[----:B------:R-:W-:Y:S05]  /*1c590*/  BRA `(.L_x_1360) ;  /* 0xffffde9000007947 */ /* 0x000fea000383ffff */
.L_x_1309:
[----:B------:R-:W-:Y:S01]  /*1c5a0*/  IMAD.MOV.U32 R184, RZ, RZ, R17 ;  /* 0x000000ffffb87224 */ /* 0x000fe200078e0011 */
[----:B------:R-:W-:Y:S01]  /*1c5b0*/  MOV R3, 0x181f ;  /* 0x0000181f00037802 */ /* 0x000fe20000000f00 */
[----:B------:R-:W-:Y:S01]  /*1c5c0*/  IMAD.MOV.U32 R187, RZ, RZ, 0x2 ;  /* 0x00000002ffbb7424 */ /* 0x000fe200078e00ff */
[----:B------:R-:W-:-:S02]  /*1c5d0*/  MOV R189, 0xffffffff ;  /* 0xffffffff00bd7802 */ /* 0x000fc40000000f00 */
[----:B------:R-:W-:Y:S02]  /*1c5e0*/  MOV R2, 0x1c600 ;  /* 0x0001c60000027802 */ /* 0x000fe40000000f00 */
[----:B-1234-:R-:W-:Y:S05]  /*1c5f0*/  CALL.REL.NOINC `($__internal_6_$__cuda_sm70_shflsync_idx_p) ;  /* 0x0000b00000007944 */ /* 0x01efea0003c00000 */
[----:B------:R-:W-:Y:S01]  /*1c600*/  MOV R2, R188 ;  /* 0x000000bc00027202 */ /* 0x000fe20000000f00 */
[----:B------:R-:W-:Y:S05]  /*1c610*/  BRA `(.L_x_1361) ;  /* 0xffffde3000007947 */ /* 0x000fea000383ffff */
.L_x_1312:
[----:B------:R-:W-:Y:S01]  /*1c620*/  IMAD.MOV.U32 R184, RZ, RZ, R15 ;  /* 0x000000ffffb87224 */ /* 0x000fe200078e000f */
[----:B--2---:R-:W-:Y:S01]  /*1c630*/  MOV R3, 0x181f ;  /* 0x0000181f00037802 */ /* 0x004fe20000000f00 */
[----:B------:R-:W-:Y:S01]  /*1c640*/  IMAD.MOV.U32 R187, RZ, RZ, 0x3 ;  /* 0x00000003ffbb7424 */ /* 0x000fe200078e00ff */
[----:B------:R-:W-:Y:S02]  /*1c650*/  MOV R189, 0xffffffff ;  /* 0xffffffff00bd7802 */ /* 0x000fe40000000f00 */
[----:B------:R-:W-:Y:S02]  /*1c660*/  MOV R2, 0x1c680 ;  /* 0x0001c68000027802 */ /* 0x000fe40000000f00 */
[----:B-1--4-:R-:W-:Y:S05]  /*1c670*/  CALL.REL.NOINC `($__internal_6_$__cuda_sm70_shflsync_idx_p) ;  /* 0x0000af8000007944 */ /* 0x012fea0003c00000 */
        /* <DEDUP_REMOVED lines=9> */
        .type           $_ZN7cutlass13device_kernelIN5flash19enable_sm80_to_sm89INS1_16FlashAttnFwdSm80INS1_25CollectiveMainloopFwdSm80ILi8ELi1ELb0EN4cute5tupleIJNS5_1CILi128EEENS7_ILi48EEENS7_ILi256EEEEEELi256ENS_10bfloat16_tEfNS_4arch4Sm80ELb0ELb1ELb0ELb1ELb1ELb1ELb1ELb0EEENS1_21CollectiveEpilogueFwdINS6_IJS8_SA_S9_EEENS6_IJNS7_ILi1EEESI_SI_EEESC_SE_Li256ELb1ELb1ELb0ELb0EEENS1_19SingleTileSchedulerILb1ELb0ELb1ELi128EEEEEEEEEvNT_6ParamsE$_ZZN5flash25CollectiveMainloopFwdSm80ILi8ELi1ELb0EN4cute5tupleIJNS1_1CILi128EEENS3_ILi48EEENS3_ILi256EEEEEELi256EN7cutlass10bfloat16_tEfNS8_4arch4Sm80ELb0ELb1ELb0ELb1ELb1ELb1ELb1ELb0EE3mmaINS_16FlashAttnFwdSm80ISC_NS_21CollectiveEpilogueFwdINS2_IJS4_S6_S5_EEENS2_IJNS3_ILi1EEESH_SH_EEES9_SB_Li256ELb1ELb1ELb0ELb0EEENS_19SingleTileSchedulerILb1ELb0ELb1ELi128EEEE13SharedStorageENS1_6TensorINS1_11ArrayEngineIfLm128EEENS1_6LayoutINS2_IJNS2_IJNS3_ILi2EEESS_EEESH_NS3_ILi32EEEEEENS2_IJNS2_IJSH_SS_EEENS3_ILi0EEENS3_ILi4EEEEEEEEEENS_7SoftmaxILi2ELi0EEEEEbRKNSC_6ParamsERT0_RT1_iRKNS_16SeqlenInfoQKNewKILb1ELb1EEENS2_IJiiiiEEERT_ENKUlvE_clEv,@function
        .size           $_ZN7cutlass13device_kernelIN5flash19enable_sm80_to_sm89INS1_16FlashAttnFwdSm80INS1_25CollectiveMainloopFwdSm80ILi8ELi1ELb0EN4cute5tupleIJNS5_1CILi128EEENS7_ILi48EEENS7_ILi256EEEEEELi256ENS_10bfloat16_tEfNS_4arch4Sm80ELb0ELb1ELb0ELb1ELb1ELb1ELb1ELb0EEENS1_21CollectiveEpilogueFwdINS6_IJS8_SA_S9_EEENS6_IJNS7_ILi1EEESI_SI_EEESC_SE_Li256ELb1ELb1ELb0ELb0EEENS1_19SingleTileSchedulerILb1ELb0ELb1ELi128EEEEEEEEEvNT_6ParamsE$_ZZN5flash25CollectiveMainloopFwdSm80ILi8ELi1ELb0EN4cute5tupleIJNS1_1CILi128EEENS3_ILi48EEENS3_ILi256EEEEEELi256EN7cutlass10bfloat16_tEfNS8_4arch4Sm80ELb0ELb1ELb0ELb1ELb1ELb1ELb1ELb0EE3mmaINS_16FlashAttnFwdSm80ISC_NS_21CollectiveEpilogueFwdINS2_IJS4_S6_S5_EEENS2_IJNS3_ILi1EEESH_SH_EEES9_SB_Li256ELb1ELb1ELb0ELb0EEENS_19SingleTileSchedulerILb1ELb0ELb1ELi128EEEE13SharedStorageENS1_6TensorINS1_11ArrayEngineIfLm128EEENS1_6LayoutINS2_IJNS2_IJNS3_ILi2EEESS_EEESH_NS3_ILi32EEEEEENS2_IJNS2_IJSH_SS_EEENS3_ILi0EEENS3_ILi4EEEEEEEEEENS_7SoftmaxILi2ELi0EEEEEbRKNSC_6ParamsERT0_RT1_iRKNS_16SeqlenInfoQKNewKILb1ELb1EEENS2_IJiiiiEEERT_ENKUlvE_clEv,($__internal_5_$__cuda_sm70_shflsync_bfly_p - $_ZN7cutlass13device_kernelIN5flash19enable_sm80_to_sm89INS1_16FlashAttnFwdSm80INS1_25CollectiveMainloopFwdSm80ILi8ELi1ELb0EN4cute5tupleIJNS5_1CILi128EEENS7_ILi48EEENS7_ILi256EEEEEELi256ENS_10bfloat16_tEfNS_4arch4Sm80ELb0ELb1ELb0ELb1ELb1ELb1ELb1ELb0EEENS1_21CollectiveEpilogueFwdINS6_IJS8_SA_S9_EEENS6_IJNS7_ILi1EEESI_SI_EEESC_SE_Li256ELb1ELb1ELb0ELb0EEENS1_19SingleTileSchedulerILb1ELb0ELb1ELi128EEEEEEEEEvNT_6ParamsE$_ZZN5flash25CollectiveMainloopFwdSm80ILi8ELi1ELb0EN4cute5tupleIJNS1_1CILi128EEENS3_ILi48EEENS3_ILi256EEEEEELi256EN7cutlass10bfloat16_tEfNS8_4arch4Sm80ELb0ELb1ELb0ELb1ELb1ELb1ELb1ELb0EE3mmaINS_16FlashAttnFwdSm80ISC_NS_21CollectiveEpilogueFwdINS2_IJS4_S6_S5_EEENS2_IJNS3_ILi1EEESH_SH_EEES9_SB_Li256ELb1ELb1ELb0ELb0EEENS_19SingleTileSchedulerILb1ELb0ELb1ELi128EEEE13SharedStorageENS1_6TensorINS1_11ArrayEngineIfLm128EEENS1_6LayoutINS2_IJNS2_IJNS3_ILi2EEESS_EEESH_NS3_ILi32EEEEEENS2_IJNS2_IJSH_SS_EEENS3_ILi0EEENS3_ILi4EEEEEEEEEENS_7SoftmaxILi2ELi0EEEEEbRKNSC_6ParamsERT0_RT1_iRKNS_16SeqlenInfoQKNewKILb1ELb1EEENS2_IJiiiiEEERT_ENKUlvE_clEv)
$_ZN7cutlass13device_kernelIN5flash19enable_sm80_to_sm89INS1_16FlashAttnFwdSm80INS1_25CollectiveMainloopFwdSm80ILi8ELi1ELb0EN4cute5tupleIJNS5_1CILi128EEENS7_ILi48EEENS7_ILi256EEEEEELi256ENS_10bfloat16_tEfNS_4arch4Sm80ELb0ELb1ELb0ELb1ELb1ELb1ELb1ELb0EEENS1_21CollectiveEpilogueFwdINS6_IJS8_SA_S9_EEENS6_IJNS7_ILi1EEESI_SI_EEESC_SE_Li256ELb1ELb1ELb0ELb0EEENS1_19SingleTileSchedulerILb1ELb0ELb1ELi128EEEEEEEEEvNT_6ParamsE$_ZZN5flash25CollectiveMainloopFwdSm80ILi8ELi1ELb0EN4cute5tupleIJNS1_1CILi128EEENS3_ILi48EEENS3_ILi256EEEEEELi256EN7cutlass10bfloat16_tEfNS8_4arch4Sm80ELb0ELb1ELb0ELb1ELb1ELb1ELb1ELb0EE3mmaINS_16FlashAttnFwdSm80ISC_NS_21CollectiveEpilogueFwdINS2_IJS4_S6_S5_EEENS2_IJNS3_ILi1EEESH_SH_EEES9_SB_Li256ELb1ELb1ELb0ELb0EEENS_19SingleTileSchedulerILb1ELb0ELb1ELi128EEEE13SharedStorageENS1_6TensorINS1_11ArrayEngineIfLm128EEENS1_6LayoutINS2_IJNS2_IJNS3_ILi2EEESS_EEESH_NS3_ILi32EEEEEENS2_IJNS2_IJSH_SS_EEENS3_ILi0EEENS3_ILi4EEEEEEEEEENS_7SoftmaxILi2ELi0EEEEEbRKNSC_6ParamsERT0_RT1_iRKNS_16SeqlenInfoQKNewKILb1ELb1EEENS2_IJiiiiEEERT_ENKUlvE_clEv:
[----:B------:R-:W-:-:S05]  /*1c710*/  IADD3 R18, R97, -c[0x0][0x20], RZ ;  /* 0x8000080061127a10 */ /* 0x000fca0007ffe0ff */
[----:B------:R-:W2:Y:S01]  /*1c720*/  LDL.64 R14, [R18] ;  /* 0x00000000120e7983 */ /* 0x000ea20000100a00 */
[----:B------:R-:W-:-:S03]  /*1c730*/  ULDC.64 UR4, c[0x0][0x118] ;  /* 0x0000460000047ab9 */ /* 0x000fc60000000a00 */
[----:B--2---:R-:W2:Y:S02]  /*1c740*/  LD.E R36, [R14.64+0x11c] ;  /* 0x00011c040e247980 */ /* 0x004ea4000c101900 */
[----:B--2---:R-:W-:-:S13]  /*1c750*/  ISETP.GT.AND P0, PT, R36, RZ, PT ;  /* 0x000000ff2400720c */ /* 0x004fda0003f04270 */
[----:B------:R-:W-:Y:S05]  /*1c760*/  @P0 BRA `(.L_x_1363) ;  /* 0x0000004000000947 */ /* 0x000fea0003800000 */
[----:B------:R-:W-:Y:S01]  /*1c770*/  MOV R2, R143 ;  /* 0x0000008f00027202 */ /* 0x000fe20000000f00 */
[----:B------:R-:W-:-:S04]  /*1c780*/  DEPBAR.LE SB0, 0x1 ;  /* 0x000080400000791a */ /* 0x000fc80000000000 */
[----:B------:R-:W-:-:S04]  /*1c790*/  MOV R3, 0x0 ;  /* 0x0000000000037802 */ /* 0x000fc80000000f00 */
[----:B------:R-:W-:Y:S05]  /*1c7a0*/  RET.REL.NODEC R2 `(_ZN7cutlass13device_kernelIN5flash19enable_sm80_to_sm89INS1_16FlashAttnFwdSm80INS1_25CollectiveMainloopFwdSm80ILi8ELi1ELb0EN4cute5tupleIJNS5_1CILi128EEENS7_ILi48EEENS7_ILi256EEEEEELi256ENS_10bfloat16_tEfNS_4arch4Sm80ELb0ELb1ELb0ELb1ELb1ELb1ELb1ELb0EEENS1_21CollectiveEpilogueFwdINS6_IJS8_SA_S9_EEENS6_IJNS7_ILi1EEESI_SI_EEESC_SE_Li256ELb1ELb1ELb0ELb0EEENS1_19SingleTileSchedulerILb1ELb0ELb1ELi128EEEEEEEEEvNT_6ParamsE) ;  /* 0xfffe385002007950 */ /* 0x000fea0003c3ffff */
.L_x_1363:
[----:B------:R1:W2:Y:S04]  /*1c7b0*/  LDL.64 R12, [R18+0x8] ;  /* 0x00000800120c7983 */ /* 0x0002a80000100a00 */
[----:B------:R1:W3:Y:S04]  /*1c7c0*/  LDL.64 R2, [R18+0x20] ;  /* 0x0000200012027983 */ /* 0x0002e80000100a00 */
[----:B------:R1:W4:Y:S04]  /*1c7d0*/  LDL.64 R16, [R18+0x18] ;  /* 0x0000180012107983 */ /* 0x0003280000100a00 */
[----:B------:R-:W4:Y:S04]  /*1c7e0*/  LD.E.U8 R24, [R14.64+0x138] ;  /* 0x000138040e187980 */ /* 0x000f28000c101100 */
[----:B------:R2:W5:Y:S04]  /*1c7f0*/  LD.E R25, [R14.64+0x164] ;  /* 0x000164040e197980 */ /* 0x000568000c101900 */
[----:B------:R2:W5:Y:S04]  /*1c800*/  LD.E.64 R22, [R14.64+0x110] ;  /* 0x000110040e167980 */ /* 0x000568000c101b00 */
[----:B------:R2:W5:Y:S04]  /*1c810*/  LD.E.64 R20, [R14.64+0x128] ;  /* 0x000128040e147980 */ /* 0x000568000c101b00 */
[----:B-1----:R-:W4:Y:S04]  /*1c820*/  LDL.64 R18, [R18+0x10] ;  /* 0x0000100012127983 */ /* 0x002f280000100a00 */
[----:B--2---:R1:W2:Y:S04]  /*1c830*/  LD.E R35, [R12.64] ;  /* 0x000000040c237980 */ /* 0x0042a8000c101900 */
[----:B---3--:R3:W2:Y:S04]  /*1c840*/  LD.E R76, [R2.64] ;  /* 0x00000004024c7980 */ /* 0x0086a8000c101900 */
[----:B----4-:R4:W4:Y:S04]  /*1c850*/  LD.E R16, [R16.64+0x20] ;  /* 0x0000200410107980 */ /* 0x010928000c101900 */
[----:B-1----:R1:W5:Y:S04]  /*1c860*/  LD.E.64 R12, [R14.64+0x120] ;  /* 0x000120040e0c7980 */ /* 0x002368000c101b00 */
[----:B---3--:R1:W5:Y:S04]  /*1c870*/  LD.E.64 R2, [R14.64+0x130] ;  /* 0x000130040e027980 */ /* 0x008368000c101b00 */
[----:B------:R1:W5:Y:S01]  /*1c880*/  LD.E R26, [R18.64] ;  /* 0x00000004121a7980 */ /* 0x000362000c101900 */
[----:B------:R-:W-:-:S02]  /*1c890*/  ISETP.NE.AND P0, PT, R24, RZ, PT ;  /* 0x000000ff1800720c */ /* 0x000fc40003f05270 */
[----:B--2---:R-:W-:-:S04]  /*1c8a0*/  SHF.R.S32.HI R11, RZ, 0x1f, R35 ;  /* 0x0000001fff0b7819 */ /* 0x004fc80000011423 */
[----:B------:R-:W-:-:S04]  /*1c8b0*/  LEA.HI R11, R11, R35, RZ, 0x3 ;  /* 0x000000230b0b7211 */ /* 0x000fc800078f18ff */
[----:B----4-:R-:W-:Y:S02]  /*1c8c0*/  LOP3.LUT R17, R11, 0xfffffff8, RZ, 0xc0, !PT ;  /* 0xfffffff80b117812 */ /* 0x010fe400078ec0ff */
[----:B------:R-:W-:-:S03]  /*1c8d0*/  SHF.R.S32.HI R96, RZ, 0x3, R11 ;  /* 0x00000003ff607819 */ /* 0x000fc6000001140b */
[----:B------:R-:W-:Y:S02]  /*1c8e0*/  IMAD.IADD R11, R35, 0x1, -R17 ;  /* 0x00000001230b7824 */ /* 0x000fe400078e0a11 */
[----:B------:R-:W-:Y:S01]  /*1c8f0*/  IMAD R66, R76, 0x80, R96 ;  /* 0x000000804c427824 */ /* 0x000fe200078e0260 */
[----:B------:R-:W-:-:S03]  /*1c900*/  SHF.R.S32.HI R27, RZ, 0x1f, R16 ;  /* 0x0000001fff1b7819 */ /* 0x000fc60000011410 */
[----:B------:R-:W-:Y:S01]  /*1c910*/  IMAD R11, R11, 0x20, R66 ;  /* 0x000000200b0b7824 */ /* 0x000fe200078e0242 */
[----:B------:R-:W-:Y:S05]  /*1c920*/  @!P0 BRA `(.L_x_1364) ;  /* 0x00004cb000008947 */ /* 0x000fea0003800000 */
[----:B-1---5:R-:W-:-:S13]  /*1c930*/  ISETP.NE.AND P0, PT, R25, 0x1, PT ;  /* 0x000000011900780c */ /* 0x022fda0003f05270 */
[----:B------:R1:W2:Y:S04]  /*1c940*/  @P0 LD.E R17, [R14.64+0x168] ;  /* 0x000168040e110980 */ /* 0x0002a8000c101900 */
[----:B-1----:R2:W3:Y:S02]  /*1c950*/  @P0 LD.E R14, [R14.64+0x16c] ;  /* 0x00016c040e0e0980 */ /* 0x0024e4000c101900 */
[----:B--2---:R-:W-:-:S05]  /*1c960*/  @P0 IMAD.HI.U32 R15, R11, R17, RZ ;  /* 0x000000110b0f0227 */ /* 0x004fca00078e00ff */
[----:B---3--:R-:W-:-:S04]  /*1c970*/  @P0 SHF.R.U32.HI R11, RZ, R14, R15 ;  /* 0x0000000eff0b0219 */ /* 0x008fc8000001160f */
[----:B------:R-:W-:Y:S01]  /*1c980*/  SHF.R.S32.HI R14, RZ, 0x1f, R11 ;  /* 0x0000001fff0e7819 */ /* 0x000fe2000001140b */
[-C--:B------:R-:W-:Y:S02]  /*1c990*/  IMAD R17, R13, R11.reuse, RZ ;  /* 0x0000000b0d117224 */ /* 0x080fe400078e02ff */
[-C--:B------:R-:W-:Y:S02]  /*1c9a0*/  IMAD R15, R3, R11.reuse, RZ ;  /* 0x0000000b030f7224 */ /* 0x080fe400078e02ff */
[-C--:B------:R-:W-:Y:S02]  /*1c9b0*/  IMAD R24, R12, R14.reuse, R17 ;  /* 0x0000000e0c187224 */ /* 0x080fe400078e0211 */
[C---:B------:R-:W-:Y:S02]  /*1c9c0*/  IMAD R17, R2.reuse, R14, R15 ;  /* 0x0000000e02117224 */ /* 0x040fe400078e020f */
[----:B------:R-:W-:-:S04]  /*1c9d0*/  IMAD.WIDE.U32 R14, R2, R11, RZ ;  /* 0x0000000b020e7225 */ /* 0x000fc800078e00ff */
[----:B------:R-:W-:Y:S01]  /*1c9e0*/  IMAD.WIDE.U32 R18, R12, R11, RZ ;  /* 0x0000000b0c127225 */ /* 0x000fe200078e00ff */
[----:B------:R-:W-:-:S03]  /*1c9f0*/  IADD3 R15, R15, R17, RZ ;  /* 0x000000110f0f7210 */ /* 0x000fc60007ffe0ff */
[----:B------:R-:W-:Y:S01]  /*1ca00*/  IMAD R13, R13, R16, RZ ;  /* 0x000000100d0d7224 */ /* 0x000fe200078e02ff */
[----:B------:R-:W-:Y:S01]  /*1ca10*/  IADD3 R19, R19, R24, RZ ;  /* 0x0000001813137210 */ /* 0x000fe20007ffe0ff */
[----:B------:R-:W-:Y:S02]  /*1ca20*/  IMAD R11, R3, R16, RZ ;  /* 0x00000010030b7224 */ /* 0x000fe400078e02ff */
[----:B------:R-:W-:-:S04]  /*1ca30*/  IMAD.WIDE.U32 R14, R16, R2, R14 ;  /* 0x00000002100e7225 */ /* 0x000fc800078e000e */
[----:B------:R-:W-:Y:S01]  /*1ca40*/  IMAD.WIDE.U32 R18, R16, R12, R18 ;  /* 0x0000000c10127225 */ /* 0x000fe200078e0012 */
[----:B------:R-:W-:-:S03]  /*1ca50*/  LEA R37, P0, R14, R20, 0x1 ;  /* 0x000000140e257211 */ /* 0x000fc600078008ff */
[-C--:B------:R-:W-:Y:S01]  /*1ca60*/  IMAD R3, R12, R27.reuse, R13 ;  /* 0x0000001b0c037224 */ /* 0x080fe200078e020d */
[----:B------:R-:W-:Y:S01]  /*1ca70*/  LEA R34, P1, R18, R22, 0x1 ;  /* 0x0000001612227211 */ /* 0x000fe200078208ff */
[----:B------:R-:W-:-:S03]  /*1ca80*/  IMAD R2, R2, R27, R11 ;  /* 0x0000001b02027224 */ /* 0x000fc600078e020b */
[----:B------:R-:W-:Y:S02]  /*1ca90*/  IADD3 R3, R19, R3, RZ ;  /* 0x0000000313037210 */ /* 0x000fe40007ffe0ff */
[----:B------:R-:W-:Y:S02]  /*1caa0*/  IADD3 R2, R15, R2, RZ ;  /* 0x000000020f027210 */ /* 0x000fe40007ffe0ff */
[----:B------:R-:W-:Y:S02]  /*1cab0*/  LEA.HI.X R22, R18, R23, R3, 0x1, P1 ;  /* 0x0000001712167211 */ /* 0x000fe400008f0c03 */
[----:B------:R-:W-:Y:S01]  /*1cac0*/  LEA.HI.X R24, R14, R21, R2, 0x1, P0 ;  /* 0x000000150e187211 */ /* 0x000fe200000f0c02 */
[----:B------:R-:W-:Y:S05]  /*1cad0*/  BRA.DIV ~URZ, `(.L_x_1365) ;  /* 0x00009b927f007947 */ /* 0x000fea000b800000 */
[----:B------:R1:W2:Y:S02]  /*1cae0*/  SHFL.IDX PT, R11, R22, RZ, 0x181f ;  /* 0x00181fff160b7589 */ /* 0x0002a400000e0000 */
.L_x_1439:
[----:B------:R-:W-:Y:S05]  /*1caf0*/  BRA.DIV ~URZ, `(.L_x_1366) ;  /* 0x00009bf27f007947 */ /* 0x000fea000b800000 */
[----:B------:R3:W4:Y:S01]  /*1cb00*/  SHFL.IDX PT, R12, R34, RZ, 0x181f ;  /* 0x00181fff220c7589 */ /* 0x00072200000e0000 */
[----:B--2---:R-:W-:-:S03]  /*1cb10*/  MOV R13, R11 ;  /* 0x0000000b000d7202 */ /* 0x004fc60000000f00 */
[----:B------:R3:W2:Y:S04]  /*1cb20*/  SHFL.IDX PT, R14, R24, RZ, 0x181f ;  /* 0x00181fff180e7589 */ /* 0x0006a800000e0000 */
[----:B------:R3:W1:Y:S02]  /*1cb30*/  SHFL.IDX PT, R3, R37, RZ, 0x181f ;  /* 0x00181fff25037589 */ /* 0x00066400000e0000 */
.L_x_1440:
[----:B------:R-:W-:Y:S01]  /*1cb40*/  IMAD R48, R26, R25, RZ ;  /* 0x000000191a307224 */ /* 0x000fe200078e02ff */
[----:B------:R-:W-:Y:S01]  /*1cb50*/  SHF.R.S32.HI R2, RZ, 0x1f, R35 ;  /* 0x0000001fff027819 */ /* 0x000fe20000011423 */
[----:B------:R-:W-:Y:S01]  /*1cb60*/  BSSY B0, `(.L_x_1367) ;  /* 0x000003a000007945 */ /* 0x000fe20003800000 */
[----:B------:R-:W-:Y:S01]  /*1cb70*/  CS2R R64, SRZ ;  /* 0x0000000000407805 */ /* 0x000fe2000001ff00 */
[----:B------:R-:W-:Y:S01]  /*1cb80*/  CS2R R40, SRZ ;  /* 0x0000000000287805 */ /* 0x000fe2000001ff00 */
[----:B------:R-:W-:Y:S01]  /*1cb90*/  LEA.HI R2, R2, R35, RZ, 0x3 ;  /* 0x0000002302027211 */ /* 0x000fe200078f18ff */
[----:B------:R-:W-:Y:S01]  /*1cba0*/  CS2R R38, SRZ ;  /* 0x0000000000267805 */ /* 0x000fe2000001ff00 */
[----:B------:R-:W-:Y:S01]  /*1cbb0*/  ISETP.GE.AND P0, PT, R66, R48, PT ;  /* 0x000000304200720c */ /* 0x000fe20003f06270 */
[----:B------:R-:W-:Y:S01]  /*1cbc0*/  CS2R R30, SRZ ;  /* 0x00000000001e7805 */ /* 0x000fe2000001ff00 */
[----:B------:R-:W-:Y:S01]  /*1cbd0*/  LOP3.LUT R2, R2, 0xfffffff8, RZ, 0xc0, !PT ;  /* 0xfffffff802027812 */ /* 0x000fe200078ec0ff */
[----:B------:R-:W-:Y:S01]  /*1cbe0*/  CS2R R26, SRZ ;  /* 0x00000000001a7805 */ /* 0x000fe2000001ff00 */
[----:B------:R-:W-:Y:S01]  /*1cbf0*/  CS2R R42, SRZ ;  /* 0x00000000002a7805 */ /* 0x000fe2000001ff00 */
[----:B------:R-:W-:Y:S01]  /*1cc00*/  CS2R R32, SRZ ;  /* 0x0000000000207805 */ /* 0x000fe2000001ff00 */
[----:B------:R-:W-:Y:S01]  /*1cc10*/  CS2R R28, SRZ ;  /* 0x00000000001c7805 */ /* 0x000fe2000001ff00 */
[----:B------:R-:W-:Y:S01]  /*1cc20*/  IMAD.IADD R2, R35, 0x1, -R2 ;  /* 0x0000000123027824 */ /* 0x000fe200078e0a02 */
[----:B------:R-:W-:-:S03]  /*1cc30*/  CS2R R20, SRZ ;  /* 0x0000000000147805 */ /* 0x000fc6000001ff00 */
[----:B------:R-:W-:Y:S01]  /*1cc40*/  IMAD.SHL.U32 R23, R2, 0x4, RZ ;  /* 0x0000000402177824 */ /* 0x000fe200078e00ff */
[----:B-1----:R-:W-:Y:S01]  /*1cc50*/  MOV R2, R3 ;  /* 0x0000000300027202 */ /* 0x002fe20000000f00 */
[----:B--2---:R-:W-:Y:S01]  /*1cc60*/  IMAD.MOV.U32 R3, RZ, RZ, R14 ;  /* 0x000000ffff037224 */ /* 0x004fe200078e000e */
[----:B------:R-:W-:Y:S05]  /*1cc70*/  @P0 BRA `(.L_x_1368) ;  /* 0x0000028000000947 */ /* 0x000fea0003800000 */
[C---:B------:R-:W-:Y:S01]  /*1cc80*/  IADD3 R16, R23.reuse, 0x20, RZ ;  /* 0x0000002017107810 */ /* 0x040fe20007ffe0ff */
[----:B------:R-:W-:Y:S01]  /*1cc90*/  CS2R R26, SRZ ;  /* 0x00000000001a7805 */ /* 0x000fe2000001ff00 */
[-C--:B------:R-:W-:Y:S01]  /*1cca0*/  ISETP.GE.AND P1, PT, R23, R36.reuse, PT ;  /* 0x000000241700720c */ /* 0x080fe20003f26270 */
[----:B------:R-:W-:Y:S01]  /*1ccb0*/  CS2R R20, SRZ ;  /* 0x0000000000147805 */ /* 0x000fe2000001ff00 */
[----:B------:R-:W-:Y:S01]  /*1ccc0*/  ISETP.GE.AND P0, PT, R16, R36, PT ;  /* 0x000000241000720c */ /* 0x000fe20003f06270 */
[----:B------:R-:W-:Y:S01]  /*1ccd0*/  CS2R R30, SRZ ;  /* 0x00000000001e7805 */ /* 0x000fe2000001ff00 */
[----:B------:R-:W-:-:S09]  /*1cce0*/  CS2R R28, SRZ ;  /* 0x00000000001c7805 */ /* 0x000fd2000001ff00 */
[C---:B----4-:R-:W-:Y:S02]  /*1ccf0*/  @!P1 IMAD.WIDE R14, R23.reuse, 0x2, R12 ;  /* 0x00000002170e9825 */ /* 0x050fe400078e020c */
[----:B------:R-:W-:Y:S02]  /*1cd00*/  @!P0 SHF.R.S32.HI R11, RZ, 0x1f, R16 ;  /* 0x0000001fff0b8819 */ /* 0x000fe40000011410 */
[----:B------:R-:W-:Y:S01]  /*1cd10*/  @!P1 IMAD.WIDE R18, R23, 0x2, R2 ;  /* 0x0000000217129825 */ /* 0x000fe200078e0202 */
[----:B------:R1:W5:Y:S01]  /*1cd20*/  @!P1 LD.E.64 R26, [R14.64] ;  /* 0x000000040e1a9980 */ /* 0x000362000c101b00 */
[----:B------:R-:W-:-:S03]  /*1cd30*/  @!P0 LEA.HI R11, R11, R16, RZ, 0x2 ;  /* 0x000000100b0b8211 */ /* 0x000fc600078f10ff */
[----:B------:R2:W5:Y:S01]  /*1cd40*/  @!P1 LD.E.64 R20, [R18.64] ;  /* 0x0000000412149980 */ /* 0x000562000c101b00 */
[----:B------:R-:W-:-:S05]  /*1cd50*/  @!P0 LOP3.LUT R11, R11, 0xfffffffc, RZ, 0xc0, !PT ;  /* 0xfffffffc0b0b8812 */ /* 0x000fca00078ec0ff */
[----:B------:R-:W-:-:S05]  /*1cd60*/  @!P0 IMAD.WIDE R16, R11, 0x2, R12 ;  /* 0x000000020b108825 */ /* 0x000fca00078e020c */
[----:B------:R4:W5:Y:S01]  /*1cd70*/  @!P0 LD.E.64 R30, [R16.64] ;  /* 0x00000004101e8980 */ /* 0x000962000c101b00 */
[----:B-1----:R-:W-:Y:S01]  /*1cd80*/  @!P0 IMAD.WIDE R14, R11, 0x2, R2 ;  /* 0x000000020b0e8825 */ /* 0x002fe200078e0202 */
[----:B--2---:R-:W-:-:S04]  /*1cd90*/  IADD3 R18, R23, 0x40, RZ ;  /* 0x0000004017127810 */ /* 0x004fc80007ffe0ff */
[----:B------:R1:W5:Y:S01]  /*1cda0*/  @!P0 LD.E.64 R28, [R14.64] ;  /* 0x000000040e1c8980 */ /* 0x000362000c101b00 */
[----:B------:R-:W-:Y:S02]  /*1cdb0*/  IADD3 R19, R23, 0x60, RZ ;  /* 0x0000006017137810 */ /* 0x000fe40007ffe0ff */
[-C--:B------:R-:W-:Y:S02]  /*1cdc0*/  ISETP.GE.AND P1, PT, R18, R36.reuse, PT ;  /* 0x000000241200720c */ /* 0x080fe40003f26270 */
[----:B------:R-:W-:Y:S01]  /*1cdd0*/  ISETP.GE.AND P0, PT, R19, R36, PT ;  /* 0x000000241300720c */ /* 0x000fe20003f06270 */
[----:B------:R-:W-:-:S12]  /*1cde0*/  CS2R R38, SRZ ;  /* 0x0000000000267805 */ /* 0x000fd8000001ff00 */
[----:B------:R-:W-:Y:S02]  /*1cdf0*/  @!P0 SHF.R.S32.HI R11, RZ, 0x1f, R19 ;  /* 0x0000001fff0b8819 */ /* 0x000fe40000011413 */
[----:B-1----:R-:W-:Y:S02]  /*1ce00*/  @!P1 SHF.R.S32.HI R14, RZ, 0x1f, R18 ;  /* 0x0000001fff0e9819 */ /* 0x002fe40000011412 */
[----:B------:R-:W-:Y:S02]  /*1ce10*/  @!P0 LEA.HI R11, R11, R19, RZ, 0x2 ;  /* 0x000000130b0b8211 */ /* 0x000fe400078f10ff */
[----:B------:R-:W-:Y:S02]  /*1ce20*/  @!P1 LEA.HI R14, R14, R18, RZ, 0x2 ;  /* 0x000000120e0e9211 */ /* 0x000fe400078f10ff */
[----:B------:R-:W-:Y:S02]  /*1ce30*/  @!P0 LOP3.LUT R11, R11, 0xfffffffc, RZ, 0xc0, !PT ;  /* 0xfffffffc0b0b8812 */ /* 0x000fe400078ec0ff */
[----:B------:R-:W-:Y:S01]  /*1ce40*/  @!P1 LOP3.LUT R14, R14, 0xfffffffc, RZ, 0xc0, !PT ;  /* 0xfffffffc0e0e9812 */ /* 0x000fe200078ec0ff */
[----:B------:R-:W-:Y:S01]  /*1ce50*/  CS2R R40, SRZ ;  /* 0x0000000000287805 */ /* 0x000fe2000001ff00 */
[----:B------:R-:W-:Y:S01]  /*1ce60*/  CS2R R32, SRZ ;  /* 0x0000000000207805 */ /* 0x000fe2000001ff00 */
[----:B------:R-:W-:-:S02]  /*1ce70*/  CS2R R42, SRZ ;  /* 0x00000000002a7805 */ /* 0x000fc4000001ff00 */
[----:B----4-:R-:W-:-:S04]  /*1ce80*/  @!P1 IMAD.WIDE R16, R14, 0x2, R12 ;  /* 0x000000020e109825 */ /* 0x010fc800078e020c */
[----:B------:R-:W-:Y:S01]  /*1ce90*/  @!P1 IMAD.WIDE R14, R14, 0x2, R2 ;  /* 0x000000020e0e9825 */ /* 0x000fe200078e0202 */
[----:B------:R1:W5:Y:S03]  /*1cea0*/  @!P1 LD.E.64 R38, [R16.64] ;  /* 0x0000000410269980 */ /* 0x000366000c101b00 */
[C---:B------:R-:W-:Y:S01]  /*1ceb0*/  @!P0 IMAD.WIDE R12, R11.reuse, 0x2, R12 ;  /* 0x000000020b0c8825 */ /* 0x040fe200078e020c */
[----:B------:R1:W5:Y:S03]  /*1cec0*/  @!P1 LD.E.64 R32, [R14.64] ;  /* 0x000000040e209980 */ /* 0x000366000c101b00 */
[----:B------:R-:W-:Y:S01]  /*1ced0*/  @!P0 IMAD.WIDE R2, R11, 0x2, R2 ;  /* 0x000000020b028825 */ /* 0x000fe200078e0202 */
[----:B------:R1:W5:Y:S04]  /*1cee0*/  @!P0 LD.E.64 R40, [R12.64] ;  /* 0x000000040c288980 */ /* 0x000368000c101b00 */
[----:B------:R1:W5:Y:S02]  /*1cef0*/  @!P0 LD.E.64 R42, [R2.64] ;  /* 0x00000004022a8980 */ /* 0x000364000c101b00 */
.L_x_1368:
[----:B------:R-:W-:Y:S05]  /*1cf00*/  BSYNC B0 ;  /* 0x0000000000007941 */ /* 0x000fea0003800000 */
.L_x_1367:
[----:B-1--45:R-:W-:Y:S01]  /*1cf10*/  IMAD.MOV.U32 R12, RZ, RZ, R40 ;  /* 0x000000ffff0c7224 */ /* 0x032fe200078e0028 */
[----:B------:R-:W-:Y:S01]  /*1cf20*/  MOV R2, R39 ;  /* 0x0000002700027202 */ /* 0x000fe20000000f00 */
[----:B------:R-:W-:-:S02]  /*1cf30*/  IMAD.MOV.U32 R11, RZ, RZ, R41 ;  /* 0x000000ffff0b7224 */ /* 0x000fc400078e0029 */
[----:B------:R-:W-:-:S03]  /*1cf40*/  IMAD.MOV.U32 R3, RZ, RZ, R38 ;  /* 0x000000ffff037224 */ /* 0x000fc600078e0026 */
[----:B------:R-:W-:Y:S01]  /*1cf50*/  PRMT R105, R11, 0x5410, R12 ;  /* 0x000054100b697816 */ /* 0x000fe2000000000c */
[----:B------:R-:W-:Y:S01]  /*1cf60*/  IMAD.MOV.U32 R12, RZ, RZ, R30 ;  /* 0x000000ffff0c7224 */ /* 0x000fe200078e001e */
[----:B------:R-:W-:Y:S01]  /*1cf70*/  PRMT R101, R2, 0x5410, R3 ;  /* 0x0000541002657816 */ /* 0x000fe20000000003 */
[----:B------:R-:W-:Y:S01]  /*1cf80*/  IMAD.MOV.U32 R11, RZ, RZ, R31 ;  /* 0x000000ffff0b7224 */ /* 0x000fe200078e001f */
[----:B------:R-:W-:Y:S01]  /*1cf90*/  MOV R3, R26 ;  /* 0x0000001a00037202 */ /* 0x000fe20000000f00 */
        /* <DEDUP_REMOVED lines=15> */
[----:B------:R-:W-:Y:S05]  /*1d090*/  BRA.DIV ~URZ, `(.L_x_1369) ;  /* 0x000097c27f007947 */ /* 0x000fea000b800000 */
[----:B------:R1:W2:Y:S04]  /*1d0a0*/  SHFL.IDX PT, R13, R22, 0x1, 0x181f ;  /* 0x00381f00160d7f89 */ /* 0x0002a800000e0000 */
[----:B------:R1:W4:Y:S04]  /*1d0b0*/  SHFL.IDX PT, R12, R34, 0x1, 0x181f ;  /* 0x00381f00220c7f89 */ /* 0x00032800000e0000 */
[----:B------:R1:W3:Y:S04]  /*1d0c0*/  SHFL.IDX PT, R11, R24, 0x1, 0x181f ;  /* 0x00381f00180b7f89 */ /* 0x0002e800000e0000 */
[----:B------:R1:W1:Y:S02]  /*1d0d0*/  SHFL.IDX PT, R2, R37, 0x1, 0x181f ;  /* 0x00381f0025027f89 */ /* 0x00026400000e0000 */
.L_x_1441:
[----:B------:R-:W-:Y:S01]  /*1d0e0*/  IADD3 R3, R66, 0x20, RZ ;  /* 0x0000002042037810 */ /* 0x000fe20007ffe0ff */
[----:B------:R-:W-:Y:S01]  /*1d0f0*/  BSSY B0, `(.L_x_1370) ;  /* 0x0000033000007945 */ /* 0x000fe20003800000 */
[----:B------:R-:W-:Y:S01]  /*1d100*/  CS2R R54, SRZ ;  /* 0x0000000000367805 */ /* 0x000fe2000001ff00 */
[----:B------:R-:W-:Y:S01]  /*1d110*/  CS2R R50, SRZ ;  /* 0x0000000000327805 */ /* 0x000fe2000001ff00 */
[----:B------:R-:W-:Y:S01]  /*1d120*/  ISETP.GE.AND P0, PT, R3, R48, PT ;  /* 0x000000300300720c */ /* 0x000fe20003f06270 */
[----:B------:R-:W-:Y:S01]  /*1d130*/  CS2R R46, SRZ ;  /* 0x00000000002e7805 */ /* 0x000fe2000001ff00 */
[----:B------:R-:W-:Y:S01]  /*1d140*/  CS2R R58, SRZ ;  /* 0x00000000003a7805 */ /* 0x000fe2000001ff00 */
[----:B------:R-:W-:Y:S01]  /*1d150*/  CS2R R56, SRZ ;  /* 0x0000000000387805 */ /* 0x000fe2000001ff00 */
[----:B------:R-:W-:Y:S01]  /*1d160*/  CS2R R52, SRZ ;  /* 0x0000000000347805 */ /* 0x000fe2000001ff00 */
[----:B------:R-:W-:Y:S01]  /*1d170*/  CS2R R44, SRZ ;  /* 0x00000000002c7805 */ /* 0x000fe2000001ff00 */
[----:B---3--:R-:W-:-:S07]  /*1d180*/  IMAD.MOV.U32 R3, RZ, RZ, R11 ;  /* 0x000000ffff037224 */ /* 0x008fce00078e000b */
        /* <DEDUP_REMOVED lines=8> */
[C---:B--2-4-:R-:W-:Y:S02]  /*1d210*/  @!P1 IMAD.WIDE R14, R23.reuse, 0x2, R12 ;  /* 0x00000002170e9825 */ /* 0x054fe400078e020c */
[----:B------:R-:W-:Y:S02]  /*1d220*/  @!P0 SHF.R.S32.HI R11, RZ, 0x1f, R16 ;  /* 0x0000001fff0b8819 */ /* 0x000fe40000011410 */
[----:B-1----:R-:W-:Y:S01]  /*1d230*/  @!P1 IMAD.WIDE R18, R23, 0x2, R2 ;  /* 0x0000000217129825 */ /* 0x002fe200078e0202 */
        /* <DEDUP_REMOVED lines=22> */
[----:B---3--:R-:W-:-:S04]  /*1d3a0*/  @!P1 IMAD.WIDE R16, R14, 0x2, R12 ;  /* 0x000000020e109825 */ /* 0x008fc800078e020c */
[----:B------:R-:W-:Y:S01]  /*1d3b0*/  @!P1 IMAD.WIDE R14, R14, 0x2, R2 ;  /* 0x000000020e0e9825 */ /* 0x000fe200078e0202 */
[----:B------:R1:W5:Y:S03]  /*1d3c0*/  @!P1 LD.E.64 R54, [R16.64] ;  /* 0x0000000410369980 */ /* 0x000366000c101b00 */
[C---:B------:R-:W-:Y:S01]  /*1d3d0*/  @!P0 IMAD.WIDE R12, R11.reuse, 0x2, R12 ;  /* 0x000000020b0c8825 */ /* 0x040fe200078e020c */
[----:B------:R1:W5:Y:S03]  /*1d3e0*/  @!P1 LD.E.64 R56, [R14.64] ;  /* 0x000000040e389980 */ /* 0x000366000c101b00 */
[----:B------:R-:W-:Y:S01]  /*1d3f0*/  @!P0 IMAD.WIDE R2, R11, 0x2, R2 ;  /* 0x000000020b028825 */ /* 0x000fe200078e0202 */
[----:B------:R1:W5:Y:S04]  /*1d400*/  @!P0 LD.E.64 R64, [R12.64] ;  /* 0x000000040c408980 */ /* 0x000368000c101b00 */
[----:B------:R1:W5:Y:S02]  /*1d410*/  @!P0 LD.E.64 R58, [R2.64] ;  /* 0x00000004023a8980 */ /* 0x000364000c101b00 */
.L_x_1371:
[----:B------:R-:W-:Y:S05]  /*1d420*/  BSYNC B0 ;  /* 0x0000000000007941 */ /* 0x000fea0003800000 */
.L_x_1370:
        /* <DEDUP_REMOVED lines=25> */
[----:B------:R1:W3:Y:S02]  /*1d5c0*/  SHFL.IDX PT, R11, R22, 0x2, 0x181f ;  /* 0x00581f00160b7f89 */ /* 0x0002e400000e0000 */
.L_x_1442:
[----:B------:R-:W-:Y:S05]  /*1d5d0*/  BRA.DIV ~URZ, `(.L_x_1373) ;  /* 0x000094e27f007947 */ /* 0x000fea000b800000 */
[----:B------:R4:W1:Y:S01]  /*1d5e0*/  SHFL.IDX PT, R12, R34, 0x2, 0x181f ;  /* 0x00581f00220c7f89 */ /* 0x00086200000e0000 */
[----:B--23--:R-:W-:-:S03]  /*1d5f0*/  MOV R13, R11 ;  /* 0x0000000b000d7202 */ /* 0x00cfc60000000f00 */
[----:B------:R4:W2:Y:S04]  /*1d600*/  SHFL.IDX PT, R14, R24, 0x2, 0x181f ;  /* 0x00581f00180e7f89 */ /* 0x0008a800000e0000 */
[----:B------:R4:W3:Y:S02]  /*1d610*/  SHFL.IDX PT, R2, R37, 0x2, 0x181f ;  /* 0x00581f0025027f89 */ /* 0x0008e400000e0000 */
.L_x_1443:
        /* <DEDUP_REMOVED lines=10> */
[----:B------:R-:W-:Y:S01]  /*1d6c0*/  CS2R R60, SRZ ;  /* 0x00000000003c7805 */ /* 0x000fe2000001ff00 */
[----:B--2---:R-:W-:-:S06]  /*1d6d0*/  IMAD.MOV.U32 R3, RZ, RZ, R14 ;  /* 0x000000ffff037224 */ /* 0x004fcc00078e000e */
        /* <DEDUP_REMOVED lines=8> */
[C---:B-1----:R-:W-:Y:S02]  /*1d760*/  @!P1 IMAD.WIDE R14, R23.reuse, 0x2, R12 ;  /* 0x00000002170e9825 */ /* 0x042fe400078e020c */
[----:B------:R-:W-:Y:S02]  /*1d770*/  @!P0 SHF.R.S32.HI R11, RZ, 0x1f, R16 ;  /* 0x0000001fff0b8819 */ /* 0x000fe40000011410 */
[----:B---3--:R-:W-:Y:S01]  /*1d780*/  @!P1 IMAD.WIDE R18, R23, 0x2, R2 ;  /* 0x0000000217129825 */ /* 0x008fe200078e0202 */
        /* <DEDUP_REMOVED lines=30> */
.L_x_1375:
[----:B------:R-:W-:Y:S05]  /*1d970*/  BSYNC B0 ;  /* 0x0000000000007941 */ /* 0x000fea0003800000 */
.L_x_1374:
[----:B-1---5:R-:W-:Y:S01]  /*1d980*/  IMAD.MOV.U32 R12, RZ, RZ, R74 ;  /* 0x000000ffff0c7224 */ /* 0x022fe200078e004a */
[----:B---3--:R-:W-:Y:S01]  /*1d990*/  MOV R2, R71 ;  /* 0x0000004700027202 */ /* 0x008fe20000000f00 */
[----:B------:R-:W-:Y:S01]  /*1d9a0*/  IMAD.MOV.U32 R11, RZ, RZ, R75 ;  /* 0x000000ffff0b7224 */ /* 0x000fe200078e004b */
[----:B------:R-:W-:Y:S01]  /*1d9b0*/  CS2R R92, SRZ ;  /* 0x00000000005c7805 */ /* 0x000fe2000001ff00 */
        /* <DEDUP_REMOVED lines=22> */
[----:B------:R1:W2:Y:S02]  /*1db20*/  SHFL.IDX PT, R13, R22, 0x3, 0x181f ;  /* 0x00781f00160d7f89 */ /* 0x0002a400000e0000 */
.L_x_1444:
[----:B------:R-:W-:Y:S01]  /*1db30*/  SHF.R.S32.HI R2, RZ, 0x1f, R35 ;  /* 0x0000001fff027819 */ /* 0x000fe20000011423 */
[----:B------:R-:W-:-:S03]  /*1db40*/  IMAD.SHL.U32 R11, R76, 0x80, RZ ;  /* 0x000000804c0b7824 */ /* 0x000fc600078e00ff */
[----:B------:R-:W-:-:S04]  /*1db50*/  LEA.HI R2, R2, R35, RZ, 0x3 ;  /* 0x0000002302027211 */ /* 0x000fc800078f18ff */
[----:B------:R-:W-:Y:S01]  /*1db60*/  LEA.HI.SX32 R11, R2, R11, 0x1d ;  /* 0x0000000b020b7211 */ /* 0x000fe200078feaff */
[----:B------:R-:W-:Y:S05]  /*1db70*/  BRA.DIV ~URZ, `(.L_x_1377) ;  /* 0x000091327f007947 */ /* 0x000fea000b800000 */
[----:B------:R3:W1:Y:S04]  /*1db80*/  SHFL.IDX PT, R12, R34, 0x3, 0x181f ;  /* 0x00781f00220c7f89 */ /* 0x00066800000e0000 */
[----:B------:R3:W4:Y:S04]  /*1db90*/  SHFL.IDX PT, R14, R24, 0x3, 0x181f ;  /* 0x00781f00180e7f89 */ /* 0x00072800000e0000 */
[----:B------:R3:W2:Y:S02]  /*1dba0*/  SHFL.IDX PT, R2, R37, 0x3, 0x181f ;  /* 0x00781f0025027f89 */ /* 0x0006a400000e0000 */
.L_x_1445:
        /* <DEDUP_REMOVED lines=10> */
[----:B----4-:R-:W-:-:S07]  /*1dc50*/  IMAD.MOV.U32 R3, RZ, RZ, R14 ;  /* 0x000000ffff037224 */ /* 0x010fce00078e000e */
        /* <DEDUP_REMOVED lines=8> */
[C---:B-12---:R-:W-:Y:S02]  /*1dce0*/  @!P1 IMAD.WIDE R14, R23.reuse, 0x2, R12 ;  /* 0x00000002170e9825 */ /* 0x046fe400078e020c */
        /* <DEDUP_REMOVED lines=32> */
.L_x_1379:
[----:B------:R-:W-:Y:S05]  /*1def0*/  BSYNC B0 ;  /* 0x0000000000007941 */ /* 0x000fea0003800000 */
.L_x_1378:
[----:B-1----:R-:W-:Y:S01]  /*1df00*/  IADD3 R12, R97, -c[0x0][0x20], RZ ;  /* 0x80000800610c7a10 */ /* 0x002fe20007ffe0ff */
[----:B------:R-:W-:-:S04]  /*1df10*/  DEPBAR.LE SB0, 0x1 ;  /* 0x000080400000791a */ /* 0x000fc80000000000 */
[----:B--2---:R1:W2:Y:S04]  /*1df20*/  LDL.64 R2, [R12+0x20] ;  /* 0x000020000c027983 */ /* 0x0042a80000100a00 */
[----:B-1----:R-:W4:Y:S01]  /*1df30*/  LDL.64 R12, [R12+0x28] ;  /* 0x000028000c0c7983 */ /* 0x002f220000100a00 */
[----:B------:R-:W-:Y:S03]  /*1df40*/  WARPSYNC 0xffffffff ;  /* 0xffffffff00007948 */ /* 0x000fe60003800000 */
[----:B------:R-:W-:Y:S06]  /*1df50*/  BAR.SYNC.DEFER_BLOCKING 0x0 ;  /* 0x0000000000007b1d */ /* 0x000fec0000010000 */
[----:B--2---:R1:W2:Y:S04]  /*1df60*/  LD.E R14, [R2.64] ;  /* 0x00000004020e7980 */ /* 0x0042a8000c101900 */
[----:B---34-:R3:W4:Y:S01]  /*1df70*/  LD.E.64 R24, [R12.64] ;  /* 0x000000040c187980 */ /* 0x018722000c101b00 */
[----:B-----5:R-:W-:Y:S01]  /*1df80*/  IMAD.MOV.U32 R11, RZ, RZ, R93 ;  /* 0x000000ffff0b7224 */ /* 0x020fe200078e005d */
[----:B------:R-:W-:Y:S01]  /*1df90*/  SHF.R.S32.HI R15, RZ, 0x1f, R35 ;  /* 0x0000001fff0f7819 */ /* 0x000fe20000011423 */
[----:B-1----:R-:W-:Y:S01]  /*1dfa0*/  IMAD.MOV.U32 R2, RZ, RZ, R92 ;  /* 0x000000ffff027224 */ /* 0x002fe200078e005c */
[----:B------:R-:W-:Y:S01]  /*1dfb0*/  BSSY B1, `(.L_x_1380) ;  /* 0x00000f3000017945 */ /* 0x000fe20003800000 */
[----:B------:R-:W-:-:S03]  /*1dfc0*/  IMAD.MOV.U32 R3, RZ, RZ, R86 ;  /* 0x000000ffff037224 */ /* 0x000fc600078e0056 */
[----:B------:R-:W-:Y:S01]  /*1dfd0*/  PRMT R123, R123, 0x5410, R2 ;  /* 0x000054107b7b7816 */ /* 0x000fe20000000002 */
[----:B------:R-:W-:-:S03]  /*1dfe0*/  IMAD.MOV.U32 R2, RZ, RZ, R87 ;  /* 0x000000ffff027224 */ /* 0x000fc600078e0057 */
[----:B------:R-:W-:Y:S02]  /*1dff0*/  PRMT R123, R11, 0x7610, R123 ;  /* 0x000076100b7b7816 */ /* 0x000fe4000000007b */
[-C--:B------:R-:W-:Y:S02]  /*1e000*/  LEA.HI R11, R15, R35.reuse, RZ, 0x3 ;  /* 0x000000230f0b7211 */ /* 0x080fe400078f18ff */
[----:B------:R-:W-:Y:S01]  /*1e010*/  PRMT R121, R2, 0x5410, R3 ;  /* 0x0000541002797816 */ /* 0x000fe20000000003 */
[----:B------:R-:W-:Y:S01]  /*1e020*/  IMAD.MOV.U32 R3, RZ, RZ, R82 ;  /* 0x000000ffff037224 */ /* 0x000fe200078e0052 */
[----:B------:R-:W-:Y:S01]  /*1e030*/  LOP3.LUT R11, R11, 0xfffffff8, RZ, 0xc0, !PT ;  /* 0xfffffff80b0b7812 */ /* 0x000fe200078ec0ff */
[----:B------:R-:W-:Y:S01]  /*1e040*/  IMAD.MOV.U32 R2, RZ, RZ, R83 ;  /* 0x000000ffff027224 */ /* 0x000fe200078e0053 */
[----:B------:R-:W-:-:S03]  /*1e050*/  LEA.HI R15, R15, R35, RZ, 0x6 ;  /* 0x000000230f0f7211 */ /* 0x000fc600078f30ff */
[----:B------:R-:W-:Y:S01]  /*1e060*/  IMAD.IADD R11, R35, 0x1, -R11 ;  /* 0x00000001230b7824 */ /* 0x000fe200078e0a0b */
[----:B------:R-:W-:Y:S01]  /*1e070*/  PRMT R97, R2, 0x5410, R3 ;  /* 0x0000541002617816 */ /* 0x000fe20000000003 */
[----:B---3--:R-:W-:Y:S02]  /*1e080*/  IMAD.SHL.U32 R12, R96, 0x40, RZ ;  /* 0x00000040600c7824 */ /* 0x008fe400078e00ff */
[----:B------:R-:W-:Y:S02]  /*1e090*/  IMAD.SHL.U32 R3, R11, 0x8, RZ ;  /* 0x000000080b037824 */ /* 0x000fe400078e00ff */
[----:B------:R-:W-:Y:S01]  /*1e0a0*/  IMAD.MOV.U32 R13, RZ, RZ, R80 ;  /* 0x000000ffff0d7224 */ /* 0x000fe200078e0050 */
[----:B------:R-:W-:Y:S01]  /*1e0b0*/  LOP3.LUT R2, R12, 0x1c0, RZ, 0xc0, !PT ;  /* 0x000001c00c027812 */ /* 0x000fe200078ec0ff */
[----:B------:R-:W-:Y:S02]  /*1e0c0*/  IMAD.MOV.U32 R12, RZ, RZ, R81 ;  /* 0x000000ffff0c7224 */ /* 0x000fe400078e0051 */
[----:B------:R-:W-:Y:S01]  /*1e0d0*/  IMAD.MOV.U32 R11, RZ, RZ, R90 ;  /* 0x000000ffff0b7224 */ /* 0x000fe200078e005a */
[----:B------:R-:W-:-:S02]  /*1e0e0*/  LOP3.LUT R3, R2, 0x38, R3, 0xf8, !PT ;  /* 0x0000003802037812 */ /* 0x000fc400078ef803 */
[----:B------:R-:W-:Y:S02]  /*1e0f0*/  SHF.R.U32.HI R2, RZ, 0x3, R2 ;  /* 0x00000003ff027819 */ /* 0x000fe40000011602 */
[----:B------:R-:W-:Y:S01]  /*1e100*/  PRMT R37, R12, 0x5410, R13 ;  /* 0x000054100c257816 */ /* 0x000fe2000000000d */
[----:B------:R-:W-:Y:S01]  /*1e110*/  IMAD.SHL.U32 R13, R15, 0x8, RZ ;  /* 0x000000080f0d7824 */ /* 0x000fe200078e00ff */
[----:B------:R-:W-:Y:S01]  /*1e120*/  PRMT R122, R122, 0x5410, R11 ;  /* 0x000054107a7a7816 */ /* 0x000fe2000000000b */
[----:B------:R-:W-:Y:S01]  /*1e130*/  IMAD.MOV.U32 R11, RZ, RZ, R91 ;  /* 0x000000ffff0b7224 */ /* 0x000fe200078e005b */
[----:B------:R-:W-:Y:S01]  /*1e140*/  LOP3.LUT R12, R3, R2, RZ, 0x3c, !PT ;  /* 0x00000002030c7212 */ /* 0x000fe200078e3cff */
[----:B------:R-:W-:Y:S02]  /*1e150*/  IMAD.MOV.U32 R3, RZ, RZ, R88 ;  /* 0x000000ffff037224 */ /* 0x000fe400078e0058 */
[----:B------:R-:W-:Y:S01]  /*1e160*/  IMAD.MOV.U32 R2, RZ, RZ, R89 ;  /* 0x000000ffff027224 */ /* 0x000fe200078e0059 */
[----:B------:R-:W-:Y:S01]  /*1e170*/  PRMT R122, R11, 0x7610, R122 ;  /* 0x000076100b7a7816 */ /* 0x000fe2000000007a */
[----:B------:R-:W-:Y:S01]  /*1e180*/  IMAD.MOV.U32 R11, RZ, RZ, R85 ;  /* 0x000000ffff0b7224 */ /* 0x000fe200078e0055 */
[----:B------:R-:W-:Y:S01]  /*1e190*/  LOP3.LUT R13, R12, 0xfffffe00, R13, 0xf8, !PT ;  /* 0xfffffe000c0d7812 */ /* 0x000fe200078ef80d */
[----:B------:R-:W-:Y:S01]  /*1e1a0*/  IMAD.MOV.U32 R12, RZ, RZ, R84 ;  /* 0x000000ffff0c7224 */ /* 0x000fe200078e0054 */
[----:B------:R-:W-:Y:S01]  /*1e1b0*/  PRMT R120, R2, 0x5410, R3 ;  /* 0x0000541002787816 */ /* 0x000fe20000000003 */
[----:B------:R-:W-:-:S02]  /*1e1c0*/  IMAD.MOV.U32 R3, RZ, RZ, R76 ;  /* 0x000000ffff037224 */ /* 0x000fc400078e004c */
[----:B------:R-:W-:-:S05]  /*1e1d0*/  IMAD.MOV.U32 R2, RZ, RZ, R77 ;  /* 0x000000ffff027224 */ /* 0x000fca00078e004d */
[----:B------:R-:W-:Y:S01]  /*1e1e0*/  PRMT R35, R2, 0x5410, R3 ;  /* 0x0000541002237816 */ /* 0x000fe20000000003 */
[----:B--2---:R-:W-:Y:S01]  /*1e1f0*/  IMAD R14, R14, -0x80, R48 ;  /* 0xffffff800e0e7824 */ /* 0x004fe200078e0230 */
[----:B------:R-:W-:-:S04]  /*1e200*/  PRMT R48, R11, 0x5410, R12 ;  /* 0x000054100b307816 */ /* 0x000fc8000000000c */
[----:B------:R-:W-:-:S04]  /*1e210*/  IMNMX R34, R14, 0x80, PT ;  /* 0x000000800e227817 */ /* 0x000fc80003800200 */
[----:B------:R-:W-:Y:S01]  /*1e220*/  ISETP.GE.AND P0, PT, R96, R34, PT ;  /* 0x000000226000720c */ /* 0x000fe20003f06270 */
[----:B----4-:R-:W-:-:S12]  /*1e230*/  IMAD.WIDE.U32 R24, R13, 0x2, R24 ;  /* 0x000000020d187825 */ /* 0x010fd800078e0018 */
[----:B------:R-:W-:Y:S05]  /*1e240*/  @P0 BRA `(.L_x_1381) ;  /* 0x00000c9000000947 */ /* 0x000fea0003800000 */
[----:B------:R-:W-:Y:S01]  /*1e250*/  ISETP.GE.AND P0, PT, R23, R36, PT ;  /* 0x000000241700720c */ /* 0x000fe20003f06270 */
[----:B------:R-:W-:-:S12]  /*1e260*/  BSSY B0, `(.L_x_1382) ;  /* 0x0000030000007945 */ /* 0x000fd80003800000 */
[----:B------:R-:W-:Y:S05]  /*1e270*/  @P0 BRA `(.L_x_1383) ;  /* 0x000002e000000947 */ /* 0x000fea0003800000 */
[----:B------:R-:W2:Y:S01]  /*1e280*/  LD.E.128 R12, [R24.64] ;  /* 0x00000004180c7980 */ /* 0x000ea2000c101d00 */
[----:B------:R-:W-:Y:S02]  /*1e290*/  SHF.R.U32.HI R16, RZ, 0x10, R21 ;  /* 0x00000010ff107819 */ /* 0x000fe40000011615 */
[----:B------:R-:W-:Y:S02]  /*1e2a0*/  SHF.R.U32.HI R17, RZ, 0x10, R27 ;  /* 0x00000010ff117819 */ /* 0x000fe4000001161b */
[----:B------:R-:W-:Y:S02]  /*1e2b0*/  PRMT R16, R49, 0x5410, R16 ;  /* 0x0000541031107816 */ /* 0x000fe40000000010 */
[----:B------:R-:W-:Y:S02]  /*1e2c0*/  PRMT R17, R94, 0x5410, R17 ;  /* 0x000054105e117816 */ /* 0x000fe40000000011 */
[----:B------:R-:W-:Y:S01]  /*1e2d0*/  SHF.R.U64 R2, R26, 0x10, R27 ;  /* 0x000000101a027819 */ /* 0x000fe2000000121b */
[----:B------:R-:W-:Y:S01]  /*1e2e0*/  IMAD.U32 R27, R16, 0x10000, RZ ;  /* 0x00010000101b7824 */ /* 0x000fe200078e00ff */
[----:B------:R-:W-:Y:S01]  /*1e2f0*/  SHF.R.U64 R19, R20, 0x10, R21 ;  /* 0x0000001014137819 */ /* 0x000fe20000001215 */
[C---:B------:R-:W-:Y:S01]  /*1e300*/  IMAD.U32 R26, R17.reuse, 0x10000, RZ ;  /* 0x00010000111a7824 */ /* 0x040fe200078e00ff */
[----:B------:R-:W-:-:S02]  /*1e310*/  LOP3.LUT R17, R17, 0xffff0000, RZ, 0xc0, !PT ;  /* 0xffff000011117812 */ /* 0x000fc400078ec0ff */
[----:B------:R-:W-:Y:S02]  /*1e320*/  PRMT R19, R49, 0x5432, R19 ;  /* 0x0000543231137816 */ /* 0x000fe40000000013 */
[----:B------:R-:W-:Y:S02]  /*1e330*/  PRMT R22, R94, 0x5432, R2 ;  /* 0x000054325e167816 */ /* 0x000fe40000000002 */
[----:B------:R-:W-:Y:S02]  /*1e340*/  LOP3.LUT R16, R16, 0xffff0000, RZ, 0xc0, !PT ;  /* 0xffff000010107812 */ /* 0x000fe400078ec0ff */
[C---:B--2---:R-:W-:Y:S01]  /*1e350*/  LOP3.LUT R18, R14.reuse, 0xffff0000, RZ, 0xc0, !PT ;  /* 0xffff00000e127812 */ /* 0x044fe200078ec0ff */
[----:B------:R-:W-:Y:S01]  /*1e360*/  IMAD.U32 R21, R14, 0x10000, RZ ;  /* 0x000100000e157824 */ /* 0x000fe200078e00ff */
[C---:B------:R-:W-:Y:S01]  /*1e370*/  LOP3.LUT R14, R15.reuse, 0xffff0000, RZ, 0xc0, !PT ;  /* 0xffff00000f0e7812 */ /* 0x040fe200078ec0ff */
[----:B------:R-:W-:Y:S01]  /*1e380*/  IMAD.U32 R20, R15, 0x10000, RZ ;  /* 0x000100000f147824 */ /* 0x000fe200078e00ff */
[----:B------:R-:W-:Y:S01]  /*1e390*/  SHF.L.U32 R11, R12, 0x10, RZ ;  /* 0x000000100c0b7819 */ /* 0x000fe200000006ff */
[-C--:B------:R-:W-:Y:S01]  /*1e3a0*/  FMUL.FTZ R15, R18, R27.reuse ;  /* 0x0000001b120f7220 */ /* 0x080fe20000410000 */
[----:B------:R-:W-:Y:S01]  /*1e3b0*/  LOP3.LUT R3, R12, 0xffff0000, RZ, 0xc0, !PT ;  /* 0xffff00000c037812 */ /* 0x000fe200078ec0ff */
[-C--:B------:R-:W-:Y:S01]  /*1e3c0*/  FMUL.FTZ R18, R18, R26.reuse ;  /* 0x0000001a12127220 */ /* 0x080fe20000410000 */
[----:B------:R-:W-:Y:S01]  /*1e3d0*/  SHF.L.U32 R2, R13, 0x10, RZ ;  /* 0x000000100d027819 */ /* 0x000fe200000006ff */
[----:B------:R-:W-:Y:S01]  /*1e3e0*/  FFMA.FTZ R26, R21, R26, -R15 ;  /* 0x0000001a151a7223 */ /* 0x000fe2000001080f */
[----:B------:R-:W-:Y:S01]  /*1e3f0*/  LOP3.LUT R12, R13, 0xffff0000, RZ, 0xc0, !PT ;  /* 0xffff00000d0c7812 */ /* 0x000fe200078ec0ff */
[----:B------:R-:W-:Y:S01]  /*1e400*/  FFMA.FTZ R18, R21, R27, R18 ;  /* 0x0000001b15127223 */ /* 0x000fe20000010012 */
[----:B------:R-:W-:Y:S01]  /*1e410*/  SHF.L.U32 R21, R22, 0x10, RZ ;  /* 0x0000001016157819 */ /* 0x000fe200000006ff */
[----:B------:R-:W-:Y:S01]  /*1e420*/  FMUL.FTZ R15, R14, R17 ;  /* 0x000000110e0f7220 */ /* 0x000fe20000410000 */
[----:B------:R-:W-:Y:S01]  /*1e430*/  LOP3.LUT R22, R22, 0xffff0000, RZ, 0xc0, !PT ;  /* 0xffff000016167812 */ /* 0x000fe200078ec0ff */
[C---:B------:R-:W-:Y:S01]  /*1e440*/  IMAD.U32 R27, R19.reuse, 0x10000, RZ ;  /* 0x00010000131b7824 */ /* 0x040fe200078e00ff */
[----:B------:R-:W-:Y:S01]  /*1e450*/  LOP3.LUT R19, R19, 0xffff0000, RZ, 0xc0, !PT ;  /* 0xffff000013137812 */ /* 0x000fe200078ec0ff */
[----:B------:R-:W-:-:S02]  /*1e460*/  FMUL.FTZ R13, R14, R16 ;  /* 0x000000100e0d7220 */ /* 0x000fc40000410000 */
[C---:B------:R-:W-:Y:S02]  /*1e470*/  FFMA.FTZ R15, R20.reuse, R16, R15 ;  /* 0x00000010140f7223 */ /* 0x040fe4000001000f */
[C---:B------:R-:W-:Y:S02]  /*1e480*/  FMUL.FTZ R16, R3.reuse, R27 ;  /* 0x0000001b03107220 */ /* 0x040fe40000410000 */
[----:B------:R-:W-:Y:S02]  /*1e490*/  FFMA.FTZ R17, R20, R17, -R13 ;  /* 0x0000001114117223 */ /* 0x000fe4000001080d */
[----:B------:R-:W-:Y:S02]  /*1e4a0*/  FMUL.FTZ R3, R3, R21 ;  /* 0x0000001503037220 */ /* 0x000fe40000410000 */
[C---:B------:R-:W-:Y:S01]  /*1e4b0*/  FMUL.FTZ R14, R12.reuse, R19 ;  /* 0x000000130c0e7220 */ /* 0x040fe20000410000 */
[----:B------:R-:W-:Y:S01]  /*1e4c0*/  F2FP.BF16.PACK_AB R15, R15, R17 ;  /* 0x000000110f0f723e */ /* 0x000fe200000010ff */
[----:B------:R-:W-:-:S02]  /*1e4d0*/  FMUL.FTZ R13, R12, R22 ;  /* 0x000000160c0d7220 */ /* 0x000fc40000410000 */
[C---:B------:R-:W-:Y:S02]  /*1e4e0*/  FFMA.FTZ R12, R11.reuse, R27, R3 ;  /* 0x0000001b0b0c7223 */ /* 0x040fe40000010003 */
[----:B------:R-:W-:Y:S02]  /*1e4f0*/  FFMA.FTZ R16, R11, R21, -R16 ;  /* 0x000000150b107223 */ /* 0x000fe40000010810 */
[----:B------:R-:W-:Y:S01]  /*1e500*/  FFMA.FTZ R3, R2, R22, -R14 ;  /* 0x0000001602037223 */ /* 0x000fe2000001080e */
[----:B------:R-:W-:Y:S01]  /*1e510*/  F2FP.BF16.PACK_AB R14, R18, R26 ;  /* 0x0000001a120e723e */ /* 0x000fe200000010ff */
[----:B------:R-:W-:Y:S01]  /*1e520*/  FFMA.FTZ R13, R2, R19, R13 ;  /* 0x00000013020d7223 */ /* 0x000fe2000001000d */
[----:B------:R-:W-:-:S04]  /*1e530*/  F2FP.BF16.PACK_AB R12, R12, R16 ;  /* 0x000000100c0c723e */ /* 0x000fc800000010ff */
[----:B------:R-:W-:-:S05]  /*1e540*/  F2FP.BF16.PACK_AB R13, R13, R3 ;  /* 0x000000030d0d723e */ /* 0x000fca00000010ff */
[----:B------:R1:W-:Y:S02]  /*1e550*/  ST.E.128 [R24.64], R12 ;  /* 0x0000000c18007985 */ /* 0x0003e4000c101d04 */
.L_x_1383:
[----:B------:R-:W-:Y:S05]  /*1e560*/  BSYNC B0 ;  /* 0x0000000000007941 */ /* 0x000fea0003800000 */
.L_x_1382:
[----:B------:R-:W-:Y:S01]  /*1e570*/  IADD3 R2, R23, 0x20, RZ ;  /* 0x0000002017027810 */ /* 0x000fe20007ffe0ff */
[----:B------:R-:W-:Y:S03]  /*1e580*/  BSSY B0, `(.L_x_1384) ;  /* 0x0000031000007945 */ /* 0x000fe60003800000 */
[----:B------:R-:W-:-:S13]  /*1e590*/  ISETP.GE.AND P0, PT, R2, R36, PT ;  /* 0x000000240200720c */ /* 0x000fda0003f06270 */
[----:B------:R-:W-:Y:S05]  /*1e5a0*/  @P0 BRA `(.L_x_1385) ;  /* 0x000002e000000947 */ /* 0x000fea0003800000 */
[----:B-1----:R-:W2:Y:S01]  /*1e5b0*/  LD.E.128 R12, [R24.64+0x4000] ;  /* 0x00400004180c7980 */ /* 0x002ea2000c101d00 */
        /* <DEDUP_REMOVED lines=44> */
[----:B------:R1:W-:Y:S02]  /*1e880*/  ST.E.128 [R24.64+0x4000], R12 ;  /* 0x0040000c18007985 */ /* 0x0003e4000c101d04 */
.L_x_1385:
[----:B------:R-:W-:Y:S05]  /*1e890*/  BSYNC B0 ;  /* 0x0000000000007941 */ /* 0x000fea0003800000 */
.L_x_1384:
        /* <DEDUP_REMOVED lines=50> */
.L_x_1387:
[----:B------:R-:W-:Y:S05]  /*1ebc0*/  BSYNC B0 ;  /* 0x0000000000007941 */ /* 0x000fea0003800000 */
.L_x_1386:
[----:B------:R-:W-:-:S04]  /*1ebd0*/  IADD3 R2, R23, 0x60, RZ ;  /* 0x0000006017027810 */ /* 0x000fc80007ffe0ff */
        /* <DEDUP_REMOVED lines=48> */
.L_x_1381:
[----:B------:R-:W-:Y:S05]  /*1eee0*/  BSYNC B1 ;  /* 0x0000000000017941 */ /* 0x000fea0003800000 */
.L_x_1380:
[----:B------:R-:W-:Y:S01]  /*1eef0*/  IADD3 R2, R96, 0x20, RZ ;  /* 0x0000002060027810 */ /* 0x000fe20007ffe0ff */
[----:B------:R-:W-:Y:S03]  /*1ef00*/  BSSY B1, `(.L_x_1388) ;  /* 0x00000cc000017945 */ /* 0x000fe60003800000 */
[----:B------:R-:W-:-:S13]  /*1ef10*/  ISETP.GE.AND P0, PT, R2, R34, PT ;  /* 0x000000220200720c */ /* 0x000fda0003f06270 */
[----:B------:R-:W-:Y:S05]  /*1ef20*/  @P0 BRA `(.L_x_1389) ;  /* 0x00000c9000000947 */ /* 0x000fea0003800000 */
[----:B------:R-:W-:Y:S01]  /*1ef30*/  ISETP.GE.AND P0, PT, R23, R36, PT ;  /* 0x000000241700720c */ /* 0x000fe20003f06270 */
[----:B------:R-:W-:-:S12]  /*1ef40*/  BSSY B0, `(.L_x_1390) ;  /* 0x0000030000007945 */ /* 0x000fd80003800000 */
        /* <DEDUP_REMOVED lines=47> */
.L_x_1391:
[----:B------:R-:W-:Y:S05]  /*1f240*/  BSYNC B0 ;  /* 0x0000000000007941 */ /* 0x000fea0003800000 */
.L_x_1390:
        /* <DEDUP_REMOVED lines=50> */
.L_x_1393:
[----:B------:R-:W-:Y:S05]  /*1f570*/  BSYNC B0 ;  /* 0x0000000000007941 */ /* 0x000fea0003800000 */
.L_x_1392:
        /* <DEDUP_REMOVED lines=50> */
.L_x_1395:
[----:B------:R-:W-:Y:S05]  /*1f8a0*/  BSYNC B0 ;  /* 0x0000000000007941 */ /* 0x000fea0003800000 */
.L_x_1394:
        /* <DEDUP_REMOVED lines=49> */
.L_x_1389:
[----:B------:R-:W-:Y:S05]  /*1fbc0*/  BSYNC B1 ;  /* 0x0000000000017941 */ /* 0x000fea0003800000 */
.L_x_1388:
        /* <DEDUP_REMOVED lines=53> */
.L_x_1399:
[----:B------:R-:W-:Y:S05]  /*1ff20*/  BSYNC B0 ;  /* 0x0000000000007941 */ /* 0x000fea0003800000 */
.L_x_1398:
        /* <DEDUP_REMOVED lines=50> */
.L_x_1401:
[----:B------:R-:W-:Y:S05]  /*20250*/  BSYNC B0 ;  /* 0x0000000000007941 */ /* 0x000fea0003800000 */
.L_x_1400:
        /* <DEDUP_REMOVED lines=50> */
.L_x_1403:
[----:B------:R-:W-:Y:S05]  /*20580*/  BSYNC B0 ;  /* 0x0000000000007941 */ /* 0x000fea0003800000 */
.L_x_1402:
        /* <DEDUP_REMOVED lines=49> */
.L_x_1397:
[----:B------:R-:W-:Y:S05]  /*208a0*/  BSYNC B1 ;  /* 0x0000000000017941 */ /* 0x000fea0003800000 */
.L_x_1396:
[----:B------:R-:W-:Y:S01]  /*208b0*/  IADD3 R2, R96, 0x60, RZ ;  /* 0x0000006060027810 */ /* 0x000fe20007ffe0ff */
[----:B------:R-:W-:-:S03]  /*208c0*/  IMAD.MOV.U32 R3, RZ, RZ, 0x0 ;  /* 0x00000000ff037424 */ /* 0x000fc600078e00ff */
[----:B------:R-:W-:Y:S01]  /*208d0*/  ISETP.GE.AND P0, PT, R2, R34, PT ;  /* 0x000000220200720c */ /* 0x000fe20003f06270 */
[----:B------:R-:W-:-:S12]  /*208e0*/  IMAD.MOV.U32 R2, RZ, RZ, R143 ;  /* 0x000000ffff027224 */ /* 0x000fd800078e008f */
[----:B------:R-:W-:Y:S05]  /*208f0*/  @P0 RET.REL.NODEC R2 `(_ZN7cutlass13device_kernelIN5flash19enable_sm80_to_sm89INS1_16FlashAttnFwdSm80INS1_25CollectiveMainloopFwdSm80ILi8ELi1ELb0EN4cute5tupleIJNS5_1CILi128EEENS7_ILi48EEENS7_ILi256EEEEEELi256ENS_10bfloat16_tEfNS_4arch4Sm80ELb0ELb1ELb0ELb1ELb1ELb1ELb1ELb0EEENS1_21CollectiveEpilogueFwdINS6_IJS8_SA_S9_EEENS6_IJNS7_ILi1EEESI_SI_EEESC_SE_Li256ELb1ELb1ELb0ELb0EEENS1_19SingleTileSchedulerILb1ELb0ELb1ELi128EEEEEEEEEvNT_6ParamsE) ;  /* 0xfffdf70002000950 */ /* 0x000fea0003c3ffff */
        /* <DEDUP_REMOVED lines=49> */
.L_x_1405:
[----:B------:R-:W-:Y:S05]  /*20c10*/  BSYNC B0 ;  /* 0x0000000000007941 */ /* 0x000fea0003800000 */
.L_x_1404:
        /* <DEDUP_REMOVED lines=50> */
.L_x_1407:
[----:B------:R-:W-:Y:S05]  /*20f40*/  BSYNC B0 ;  /* 0x0000000000007941 */ /* 0x000fea0003800000 */
.L_x_1406:
        /* <DEDUP_REMOVED lines=50> */
.L_x_1409:
[----:B------:R-:W-:Y:S05]  /*21270*/  BSYNC B0 ;  /* 0x0000000000007941 */ /* 0x000fea0003800000 */
.L_x_1408:
[----:B------:R-:W-:Y:S01]  /*21280*/  IADD3 R23, R23, 0x60, RZ ;  /* 0x0000006017177810 */ /* 0x000fe20007ffe0ff */
[----:B------:R-:W-:Y:S02]  /*21290*/  IMAD.MOV.U32 R2, RZ, RZ, R143 ;  /* 0x000000ffff027224 */ /* 0x000fe400078e008f */
[----:B------:R-:W-:Y:S01]  /*212a0*/  IMAD.MOV.U32 R3, RZ, RZ, 0x0 ;  /* 0x00000000ff037424 */ /* 0x000fe200078e00ff */
[----:B------:R-:W-:-:S13]  /*212b0*/  ISETP.GE.AND P0, PT, R23, R36, PT ;  /* 0x000000241700720c */ /* 0x000fda0003f06270 */
[----:B------:R-:W-:Y:S05]  /*212c0*/  @P0 RET.REL.NODEC R2 `(_ZN7cutlass13device_kernelIN5flash19enable_sm80_to_sm89INS1_16FlashAttnFwdSm80INS1_25CollectiveMainloopFwdSm80ILi8ELi1ELb0EN4cute5tupleIJNS5_1CILi128EEENS7_ILi48EEENS7_ILi256EEEEEELi256ENS_10bfloat16_tEfNS_4arch4Sm80ELb0ELb1ELb0ELb1ELb1ELb1ELb1ELb0EEENS1_21CollectiveEpilogueFwdINS6_IJS8_SA_S9_EEENS6_IJNS7_ILi1EEESI_SI_EEESC_SE_Li256ELb1ELb1ELb0ELb0EEENS1_19SingleTileSchedulerILb1ELb0ELb1ELi128EEEEEEEEEvNT_6ParamsE) ;  /* 0xfffded3002000950 */ /* 0x000fea0003c3ffff */
        /* <DEDUP_REMOVED lines=43> */
[----:B------:R-:W-:Y:S01]  /*21580*/  F2FP.BF16.PACK_AB R12, R12, R16 ;  /* 0x000000100c0c723e */ /* 0x000fe200000010ff */
[----:B------:R-:W-:-:S03]  /*21590*/  IMAD.MOV.U32 R2, RZ, RZ, R143 ;  /* 0x000000ffff027224 */ /* 0x000fc600078e008f */
[----:B------:R-:W-:Y:S02]  /*215a0*/  F2FP.BF16.PACK_AB R13, R13, R3 ;  /* 0x000000030d0d723e */ /* 0x000fe400000010ff */
[----:B------:R-:W-:-:S03]  /*215b0*/  MOV R3, 0x0 ;  /* 0x0000000000037802 */ /* 0x000fc60000000f00 */
[----:B------:R1:W-:Y:S01]  /*215c0*/  ST.E.128 [R24.64+0xf000], R12 ;  /* 0x00f0000c18007985 */ /* 0x0003e2000c101d04 */
[----:B------:R-:W-:Y:S05]  /*215d0*/  RET.REL.NODEC R2 `(_ZN7cutlass13device_kernelIN5flash19enable_sm80_to_sm89INS1_16FlashAttnFwdSm80INS1_25CollectiveMainloopFwdSm80ILi8ELi1ELb0EN4cute5tupleIJNS5_1CILi128EEENS7_ILi48EEENS7_ILi256EEEEEELi256ENS_10bfloat16_tEfNS_4arch4Sm80ELb0ELb1ELb0ELb1ELb1ELb1ELb1ELb0EEENS1_21CollectiveEpilogueFwdINS6_IJS8_SA_S9_EEENS6_IJNS7_ILi1EEESI_SI_EEESC_SE_Li256ELb1ELb1ELb0ELb0EEENS1_19SingleTileSchedulerILb1ELb0ELb1ELi128EEEEEEEEEvNT_6ParamsE) ;  /* 0xfffdea2002007950 */ /* 0x000fea0003c3ffff */
.L_x_1364:
        /* <DEDUP_REMOVED lines=28> */
.L_x_1446:
[----:B------:R-:W-:Y:S05]  /*217a0*/  BRA.DIV ~URZ, `(.L_x_1411) ;  /* 0x000056e27f007947 */ /* 0x000fea000b800000 */
[----:B------:R3:W4:Y:S01]  /*217b0*/  SHFL.IDX PT, R12, R28, RZ, 0x181f ;  /* 0x00181fff1c0c7589 */ /* 0x00072200000e0000 */
[----:B--2---:R-:W-:-:S03]  /*217c0*/  MOV R13, R11 ;  /* 0x0000000b000d7202 */ /* 0x004fc60000000f00 */
[----:B------:R3:W2:Y:S04]  /*217d0*/  SHFL.IDX PT, R14, R19, RZ, 0x181f ;  /* 0x00181fff130e7589 */ /* 0x0006a800000e0000 */
[----:B------:R3:W1:Y:S02]  /*217e0*/  SHFL.IDX PT, R3, R29, RZ, 0x181f ;  /* 0x00181fff1d037589 */ /* 0x00066400000e0000 */
.L_x_1447:
[----:B------:R-:W-:Y:S01]  /*217f0*/  IMAD R30, R26, R25, RZ ;  /* 0x000000191a1e7224 */ /* 0x000fe200078e02ff */
[----:B------:R-:W-:Y:S01]  /*21800*/  SHF.R.S32.HI R2, RZ, 0x1f, R35 ;  /* 0x0000001fff027819 */ /* 0x000fe20000011423 */
[----:B------:R-:W-:Y:S01]  /*21810*/  BSSY B0, `(.L_x_1412) ;  /* 0x0000028000007945 */ /* 0x000fe20003800000 */
[----:B------:R-:W-:Y:S01]  /*21820*/  CS2R R74, SRZ ;  /* 0x00000000004a7805 */ /* 0x000fe2000001ff00 */
[----:B------:R-:W-:Y:S01]  /*21830*/  CS2R R46, SRZ ;  /* 0x00000000002e7805 */ /* 0x000fe2000001ff00 */
[----:B------:R-:W-:Y:S01]  /*21840*/  ISETP.GE.AND P0, PT, R66, R30, PT ;  /* 0x0000001e4200720c */ /* 0x000fe20003f06270 */
[----:B------:R-:W-:Y:S01]  /*21850*/  CS2R R44, SRZ ;  /* 0x00000000002c7805 */ /* 0x000fe2000001ff00 */
[----:B------:R-:W-:Y:S01]  /*21860*/  LEA.HI R2, R2, R35, RZ, 0x3 ;  /* 0x0000002302027211 */ /* 0x000fe200078f18ff */
[----:B------:R-:W-:Y:S01]  /*21870*/  CS2R R22, SRZ ;  /* 0x0000000000167805 */ /* 0x000fe2000001ff00 */
[----:B------:R-:W-:Y:S01]  /*21880*/  CS2R R20, SRZ ;  /* 0x0000000000147805 */ /* 0x000fe2000001ff00 */
[----:B------:R-:W-:Y:S01]  /*21890*/  CS2R R50, SRZ ;  /* 0x0000000000327805 */ /* 0x000fe2000001ff00 */
[----:B------:R-:W-:Y:S01]  /*218a0*/  LOP3.LUT R2, R2, 0xfffffff8, RZ, 0xc0, !PT ;  /* 0xfffffff802027812 */ /* 0x000fe200078ec0ff */
[----:B------:R-:W-:Y:S01]  /*218b0*/  CS2R R48, SRZ ;  /* 0x0000000000307805 */ /* 0x000fe2000001ff00 */
[----:B------:R-:W-:Y:S01]  /*218c0*/  CS2R R26, SRZ ;  /* 0x00000000001a7805 */ /* 0x000fe2000001ff00 */
[----:B------:R-:W-:-:S02]  /*218d0*/  CS2R R24, SRZ ;  /* 0x0000000000187805 */ /* 0x000fc4000001ff00 */
[----:B------:R-:W-:Y:S01]  /*218e0*/  IMAD.IADD R54, R35, 0x1, -R2 ;  /* 0x0000000123367824 */ /* 0x000fe200078e0a02 */
[----:B-1----:R-:W-:Y:S01]  /*218f0*/  MOV R2, R3 ;  /* 0x0000000300027202 */ /* 0x002fe20000000f00 */
[----:B--2---:R-:W-:Y:S02]  /*21900*/  IMAD.MOV.U32 R3, RZ, RZ, R14 ;  /* 0x000000ffff037224 */ /* 0x004fe400078e000e */
[----:B------:R-:W-:Y:S01]  /*21910*/  IMAD.SHL.U32 R64, R54, 0x8, RZ ;  /* 0x0000000836407824 */ /* 0x000fe200078e00ff */
[----:B------:R-:W-:Y:S05]  /*21920*/  @P0 BRA `(.L_x_1413) ;  /* 0x0000016000000947 */ /* 0x000fea0003800000 */
[C---:B------:R-:W-:Y:S01]  /*21930*/  IADD3 R14, R64.reuse, 0x40, RZ ;  /* 0x00000040400e7810 */ /* 0x040fe20007ffe0ff */
[----:B------:R-:W-:Y:S01]  /*21940*/  CS2R R22, SRZ ;  /* 0x0000000000167805 */ /* 0x000fe2000001ff00 */
[-C--:B------:R-:W-:Y:S01]  /*21950*/  ISETP.GE.AND P1, PT, R64, R36.reuse, PT ;  /* 0x000000244000720c */ /* 0x080fe20003f26270 */
[----:B------:R-:W-:Y:S01]  /*21960*/  CS2R R20, SRZ ;  /* 0x0000000000147805 */ /* 0x000fe2000001ff00 */
[----:B------:R-:W-:Y:S01]  /*21970*/  ISETP.GE.AND P0, PT, R14, R36, PT ;  /* 0x000000240e00720c */ /* 0x000fe20003f06270 */
[----:B------:R-:W-:Y:S01]  /*21980*/  CS2R R26, SRZ ;  /* 0x00000000001a7805 */ /* 0x000fe2000001ff00 */
[----:B------:R-:W-:Y:S01]  /*21990*/  CS2R R24, SRZ ;  /* 0x0000000000187805 */ /* 0x000fe2000001ff00 */
[----:B------:R-:W-:Y:S01]  /*219a0*/  CS2R R46, SRZ ;  /* 0x00000000002e7805 */ /* 0x000fe2000001ff00 */
[----:B------:R-:W-:Y:S01]  /*219b0*/  CS2R R44, SRZ ;  /* 0x00000000002c7805 */ /* 0x000fe2000001ff00 */
[----:B------:R-:W-:Y:S01]  /*219c0*/  CS2R R50, SRZ ;  /* 0x0000000000327805 */ /* 0x000fe2000001ff00 */
[----:B------:R-:W-:-:S05]  /*219d0*/  CS2R R48, SRZ ;  /* 0x0000000000307805 */ /* 0x000fca000001ff00 */
[----:B----4-:R-:W-:Y:S02]  /*219e0*/  @!P1 IMAD.WIDE R16, R64, 0x2, R12 ;  /* 0x0000000240109825 */ /* 0x010fe400078e020c */
[----:B------:R-:W-:-:S03]  /*219f0*/  @!P0 SHF.R.S32.HI R11, RZ, 0x1f, R14 ;  /* 0x0000001fff0b8819 */ /* 0x000fc6000001140e */
[----:B------:R1:W5:Y:S01]  /*21a00*/  @!P1 LD.E.128 R20, [R16.64] ;  /* 0x0000000410149980 */ /* 0x000362000c101d00 */
[----:B------:R-:W-:-:S04]  /*21a10*/  @!P0 LEA.HI R11, R11, R14, RZ, 0x3 ;  /* 0x0000000e0b0b8211 */ /* 0x000fc800078f18ff */
[----:B------:R-:W-:-:S05]  /*21a20*/  @!P0 LOP3.LUT R11, R11, 0xfffffff8, RZ, 0xc0, !PT ;  /* 0xfffffff80b0b8812 */ /* 0x000fca00078ec0ff */
[----:B------:R-:W-:-:S04]  /*21a30*/  @!P0 IMAD.WIDE R14, R11, 0x2, R12 ;  /* 0x000000020b0e8825 */ /* 0x000fc800078e020c */
[--C-:B------:R-:W-:Y:S01]  /*21a40*/  @!P0 IMAD.WIDE R12, R11, 0x2, R2.reuse ;  /* 0x000000020b0c8825 */ /* 0x100fe200078e0202 */
[----:B------:R1:W5:Y:S03]  /*21a50*/  @!P0 LD.E.128 R44, [R14.64] ;  /* 0x000000040e2c8980 */ /* 0x000366000c101d00 */
[----:B------:R-:W-:Y:S01]  /*21a60*/  @!P1 IMAD.WIDE R2, R64, 0x2, R2 ;  /* 0x0000000240029825 */ /* 0x000fe200078e0202 */
[----:B------:R1:W5:Y:S04]  /*21a70*/  @!P0 LD.E.128 R48, [R12.64] ;  /* 0x000000040c308980 */ /* 0x000368000c101d00 */
[----:B------:R1:W5:Y:S02]  /*21a80*/  @!P1 LD.E.128 R24, [R2.64] ;  /* 0x0000000402189980 */ /* 0x000364000c101d00 */
.L_x_1413:
[----:B------:R-:W-:Y:S05]  /*21a90*/  BSYNC B0 ;  /* 0x0000000000007941 */ /* 0x000fea0003800000 */
.L_x_1412:
[----:B-1--45:R-:W-:Y:S02]  /*21aa0*/  IMAD.MOV.U32 R12, RZ, RZ, R46 ;  /* 0x000000ffff0c7224 */ /* 0x032fe400078e002e */
[----:B------:R-:W-:-:S02]  /*21ab0*/  IMAD.MOV.U32 R11, RZ, RZ, R47 ;  /* 0x000000ffff0b7224 */ /* 0x000fc400078e002f */
[----:B------:R-:W-:Y:S02]  /*21ac0*/  IMAD.MOV.U32 R3, RZ, RZ, R44 ;  /* 0x000000ffff037224 */ /* 0x000fe400078e002c */
[----:B------:R-:W-:Y:S01]  /*21ad0*/  IMAD.MOV.U32 R2, RZ, RZ, R45 ;  /* 0x000000ffff027224 */ /* 0x000fe200078e002d */
[----:B------:R-:W-:Y:S01]  /*21ae0*/  PRMT R113, R11, 0x5410, R12 ;  /* 0x000054100b717816 */ /* 0x000fe2000000000c */
[----:B------:R-:W-:Y:S01]  /*21af0*/  IMAD.MOV.U32 R11, RZ, RZ, R23 ;  /* 0x000000ffff0b7224 */ /* 0x000fe200078e0017 */
[----:B------:R-:W-:Y:S02]  /*21b00*/  MOV R12, R22 ;  /* 0x00000016000c7202 */ /* 0x000fe40000000f00 */
        /* <DEDUP_REMOVED lines=8> */
[----:B------:R-:W-:-:S02]  /*21b90*/  PRMT R33, R2, 0x7610, R33 ;  /* 0x0000761002217816 */ /* 0x000fc40000000021 */
[----:B------:R-:W-:Y:S02]  /*21ba0*/  MOV R12, R50 ;  /* 0x00000032000c7202 */ /* 0x000fe40000000f00 */
[----:B------:R-:W-:Y:S02]  /*21bb0*/  MOV R2, R49 ;  /* 0x0000003100027202 */ /* 0x000fe40000000f00 */
[----:B------:R-:W-:Y:S01]  /*21bc0*/  PRMT R98, R11, 0x5410, R12 ;  /* 0x000054100b627816 */ /* 0x000fe2000000000c */
[----:B------:R-:W-:Y:S01]  /*21bd0*/  IMAD.MOV.U32 R12, RZ, RZ, R26 ;  /* 0x000000ffff0c7224 */ /* 0x000fe200078e001a */
[----:B------:R-:W-:Y:S01]  /*21be0*/  PRMT R67, R2, 0x5410, R3 ;  /* 0x0000541002437816 */ /* 0x000fe20000000003 */
[----:B------:R-:W-:Y:S01]  /*21bf0*/  IMAD.MOV.U32 R11, RZ, RZ, R27 ;  /* 0x000000ffff0b7224 */ /* 0x000fe200078e001b */
[----:B------:R-:W-:Y:S01]  /*21c00*/  MOV R3, R24 ;  /* 0x0000001800037202 */ /* 0x000fe20000000f00 */
[----:B------:R-:W-:-:S03]  /*21c10*/  IMAD.MOV.U32 R2, RZ, RZ, R25 ;  /* 0x000000ffff027224 */ /* 0x000fc600078e0019 */
[----:B------:R-:W-:Y:S02]  /*21c20*/  PRMT R37, R11, 0x5410, R12 ;  /* 0x000054100b257816 */ /* 0x000fe4000000000c */
[----:B------:R-:W-:Y:S01]  /*21c30*/  PRMT R31, R2, 0x5410, R3 ;  /* 0x00005410021f7816 */ /* 0x000fe20000000003 */
[----:B------:R-:W-:Y:S05]  /*21c40*/  BRA.DIV ~URZ, `(.L_x_1414) ;  /* 0x000053b27f007947 */ /* 0x000fea000b800000 */
[----:B------:R1:W2:Y:S04]  /*21c50*/  SHFL.IDX PT, R13, R18, 0x1, 0x181f ;  /* 0x00381f00120d7f89 */ /* 0x0002a800000e0000 */
[----:B------:R1:W4:Y:S04]  /*21c60*/  SHFL.IDX PT, R12, R28, 0x1, 0x181f ;  /* 0x00381f001c0c7f89 */ /* 0x00032800000e0000 */
[----:B------:R1:W3:Y:S04]  /*21c70*/  SHFL.IDX PT, R11, R19, 0x1, 0x181f ;  /* 0x00381f00130b7f89 */ /* 0x0002e800000e0000 */
[----:B------:R1:W1:Y:S02]  /*21c80*/  SHFL.IDX PT, R2, R29, 0x1, 0x181f ;  /* 0x00381f001d027f89 */ /* 0x00026400000e0000 */
.L_x_1448:
        /* <DEDUP_REMOVED lines=23> */
[----:B--2-4-:R-:W-:Y:S02]  /*21e00*/  @!P1 IMAD.WIDE R16, R64, 0x2, R12 ;  /* 0x0000000240109825 */ /* 0x014fe400078e020c */
[----:B------:R-:W-:-:S03]  /*21e10*/  @!P0 SHF.R.S32.HI R11, RZ, 0x1f, R14 ;  /* 0x0000001fff0b8819 */ /* 0x000fc6000001140e */
[----:B------:R2:W5:Y:S01]  /*21e20*/  @!P1 LD.E.128 R56, [R16.64] ;  /* 0x0000000410389980 */ /* 0x000562000c101d00 */
[----:B------:R-:W-:-:S04]  /*21e30*/  @!P0 LEA.HI R11, R11, R14, RZ, 0x3 ;  /* 0x0000000e0b0b8211 */ /* 0x000fc800078f18ff */
[----:B------:R-:W-:-:S05]  /*21e40*/  @!P0 LOP3.LUT R11, R11, 0xfffffff8, RZ, 0xc0, !PT ;  /* 0xfffffff80b0b8812 */ /* 0x000fca00078ec0ff */
[----:B------:R-:W-:-:S04]  /*21e50*/  @!P0 IMAD.WIDE R14, R11, 0x2, R12 ;  /* 0x000000020b0e8825 */ /* 0x000fc800078e020c */
[--C-:B-1----:R-:W-:Y:S01]  /*21e60*/  @!P0 IMAD.WIDE R12, R11, 0x2, R2.reuse ;  /* 0x000000020b0c8825 */ /* 0x102fe200078e0202 */
[----:B------:R2:W5:Y:S03]  /*21e70*/  @!P0 LD.E.128 R72, [R14.64] ;  /* 0x000000040e488980 */ /* 0x000566000c101d00 */
[----:B------:R-:W-:Y:S01]  /*21e80*/  @!P1 IMAD.WIDE R2, R64, 0x2, R2 ;  /* 0x0000000240029825 */ /* 0x000fe200078e0202 */
[----:B------:R2:W5:Y:S04]  /*21e90*/  @!P0 LD.E.128 R68, [R12.64] ;  /* 0x000000040c448980 */ /* 0x000568000c101d00 */
[----:B------:R2:W5:Y:S02]  /*21ea0*/  @!P1 LD.E.128 R60, [R2.64] ;  /* 0x00000004023c9980 */ /* 0x000564000c101d00 */
.L_x_1416:
[----:B------:R-:W-:Y:S05]  /*21eb0*/  BSYNC B0 ;  /* 0x0000000000007941 */ /* 0x000fea0003800000 */
.L_x_1415:
[----:B--2-45:R-:W-:Y:S01]  /*21ec0*/  IMAD.MOV.U32 R12, RZ, RZ, R74 ;  /* 0x000000ffff0c7224 */ /* 0x034fe200078e004a */
[----:B-1----:R-:W-:Y:S01]  /*21ed0*/  MOV R2, R73 ;  /* 0x0000004900027202 */ /* 0x002fe20000000f00 */
        /* <DEDUP_REMOVED lines=24> */
.L_x_1449:
[----:B------:R-:W-:Y:S05]  /*22060*/  BRA.DIV ~URZ, `(.L_x_1418) ;  /* 0x000051e27f007947 */ /* 0x000fea000b800000 */
[----:B------:R3:W4:Y:S01]  /*22070*/  SHFL.IDX PT, R12, R28, 0x2, 0x181f ;  /* 0x00581f001c0c7f89 */ /* 0x00072200000e0000 */
[----:B--2---:R-:W-:-:S03]  /*22080*/  MOV R13, R11 ;  /* 0x0000000b000d7202 */ /* 0x004fc60000000f00 */
[----:B------:R3:W2:Y:S04]  /*22090*/  SHFL.IDX PT, R14, R19, 0x2, 0x181f ;  /* 0x00581f00130e7f89 */ /* 0x0006a800000e0000 */
[----:B------:R3:W1:Y:S02]  /*220a0*/  SHFL.IDX PT, R2, R29, 0x2, 0x181f ;  /* 0x00581f001d027f89 */ /* 0x00066400000e0000 */
.L_x_1450:
        /* <DEDUP_REMOVED lines=35> */
.L_x_1420:
[----:B------:R-:W-:Y:S05]  /*222e0*/  BSYNC B0 ;  /* 0x0000000000007941 */ /* 0x000fea0003800000 */
.L_x_1419:
[----:B--2-45:R-:W-:Y:S01]  /*222f0*/  IMAD.MOV.U32 R12, RZ, RZ, R90 ;  /* 0x000000ffff0c7224 */ /* 0x034fe200078e005a */
[----:B-1----:R-:W-:Y:S01]  /*22300*/  MOV R2, R89 ;  /* 0x0000005900027202 */ /* 0x002fe20000000f00 */
        /* <DEDUP_REMOVED lines=25> */
.L_x_1451:
[----:B------:R-:W-:Y:S01]  /*224a0*/  SHF.R.S32.HI R2, RZ, 0x1f, R35 ;  /* 0x0000001fff027819 */ /* 0x000fe20000011423 */
[----:B------:R-:W-:-:S03]  /*224b0*/  IMAD.SHL.U32 R3, R76, 0x80, RZ ;  /* 0x000000804c037824 */ /* 0x000fc600078e00ff */
[----:B------:R-:W-:-:S04]  /*224c0*/  LEA.HI R2, R2, R35, RZ, 0x3 ;  /* 0x0000002302027211 */ /* 0x000fc800078f18ff */
[----:B------:R-:W-:Y:S01]  /*224d0*/  LEA.HI.SX32 R11, R2, R3, 0x1d ;  /* 0x00000003020b7211 */ /* 0x000fe200078feaff */
[----:B------:R-:W-:Y:S05]  /*224e0*/  BRA.DIV ~URZ, `(.L_x_1422) ;  /* 0x00004f527f007947 */ /* 0x000fea000b800000 */
[----:B------:R4:W1:Y:S04]  /*224f0*/  SHFL.IDX PT, R12, R28, 0x3, 0x181f ;  /* 0x00781f001c0c7f89 */ /* 0x00086800000e0000 */
[----:B------:R4:W3:Y:S04]  /*22500*/  SHFL.IDX PT, R14, R19, 0x3, 0x181f ;  /* 0x00781f00130e7f89 */ /* 0x0008e800000e0000 */
[----:B------:R4:W2:Y:S02]  /*22510*/  SHFL.IDX PT, R2, R29, 0x3, 0x181f ;  /* 0x00781f001d027f89 */ /* 0x0008a400000e0000 */
.L_x_1452:
        /* <DEDUP_REMOVED lines=23> */
[----:B-12---:R-:W-:Y:S02]  /*22690*/  @!P1 IMAD.WIDE R16, R64, 0x2, R12 ;  /* 0x0000000240109825 */ /* 0x006fe400078e020c */
        /* <DEDUP_REMOVED lines=10> */
.L_x_1424:
[----:B------:R-:W-:Y:S05]  /*22740*/  BSYNC B0 ;  /* 0x0000000000007941 */ /* 0x000fea0003800000 */
.L_x_1423:
[----:B------:R-:W-:Y:S01]  /*22750*/  IADD3 R11, R97, -c[0x0][0x20], RZ ;  /* 0x80000800610b7a10 */ /* 0x000fe20007ffe0ff */
[----:B------:R-:W-:-:S04]  /*22760*/  DEPBAR.LE SB0, 0x1 ;  /* 0x000080400000791a */ /* 0x000fc80000000000 */
[----:B-12---:R-:W2:Y:S01]  /*22770*/  LDL.64 R2, [R11+0x20] ;  /* 0x000020000b027983 */ /* 0x006ea20000100a00 */
[----:B------:R-:W-:Y:S03]  /*22780*/  WARPSYNC 0xffffffff ;  /* 0xffffffff00007948 */ /* 0x000fe60003800000 */
[----:B------:R-:W-:Y:S06]  /*22790*/  BAR.SYNC.DEFER_BLOCKING 0x0 ;  /* 0x0000000000007b1d */ /* 0x000fec0000010000 */
[----:B------:R1:W3:Y:S04]  /*227a0*/  LDL.64 R12, [R11+0x28] ;  /* 0x000028000b0c7983 */ /* 0x0002e80000100a00 */
[----:B--2-4-:R2:W4:Y:S01]  /*227b0*/  LD.E R14, [R2.64] ;  /* 0x00000004020e7980 */ /* 0x014522000c101900 */
[----:B-1---5:R-:W-:-:S03]  /*227c0*/  IMAD.MOV.U32 R11, RZ, RZ, R111 ;  /* 0x000000ffff0b7224 */ /* 0x022fc600078e006f */
[----:B---3--:R1:W5:Y:S01]  /*227d0*/  LD.E.64 R52, [R12.64] ;  /* 0x000000040c347980 */ /* 0x008362000c101b00 */
[----:B------:R-:W-:Y:S01]  /*227e0*/  BSSY B1, `(.L_x_1425) ;  /* 0x000010a000017945 */ /* 0x000fe20003800000 */
[----:B--2---:R-:W-:Y:S02]  /*227f0*/  IMAD.MOV.U32 R3, RZ, RZ, R108 ;  /* 0x000000ffff037224 */ /* 0x004fe400078e006c */
[----:B------:R-:W-:-:S05]  /*22800*/  IMAD.MOV.U32 R2, RZ, RZ, R109 ;  /* 0x000000ffff027224 */ /* 0x000fca00078e006d */
[----:B------:R-:W-:Y:S01]  /*22810*/  PRMT R136, R2, 0x5410, R3 ;  /* 0x0000541002887816 */ /* 0x000fe20000000003 */
[----:B------:R-:W-:Y:S02]  /*22820*/  IMAD.MOV.U32 R3, RZ, RZ, R76 ;  /* 0x000000ffff037224 */ /* 0x000fe400078e004c */
[----:B-1----:R-:W-:Y:S02]  /*22830*/  IMAD.MOV.U32 R12, RZ, RZ, R110 ;  /* 0x000000ffff0c7224 */ /* 0x002fe400078e006e */
[----:B------:R-:W-:-:S03]  /*22840*/  IMAD.MOV.U32 R2, RZ, RZ, R77 ;  /* 0x000000ffff027224 */ /* 0x000fc600078e004d */
[----:B------:R-:W-:Y:S01]  /*22850*/  PRMT R137, R11, 0x5410, R12 ;  /* 0x000054100b897816 */ /* 0x000fe2000000000c */
[----:B------:R-:W-:Y:S01]  /*22860*/  IMAD.MOV.U32 R11, RZ, RZ, R79 ;  /* 0x000000ffff0b7224 */ /* 0x000fe200078e004f */
[----:B------:R-:W-:Y:S02]  /*22870*/  MOV R12, R78 ;  /* 0x0000004e000c7202 */ /* 0x000fe40000000f00 */
[----:B------:R-:W-:Y:S01]  /*22880*/  PRMT R132, R2, 0x5410, R3 ;  /* 0x0000541002847816 */ /* 0x000fe20000000003 */
[----:B------:R-:W-:Y:S01]  /*22890*/  IMAD.MOV.U32 R3, RZ, RZ, R104 ;  /* 0x000000ffff037224 */ /* 0x000fe200078e0068 */
[----:B------:R-:W-:Y:S01]  /*228a0*/  PRMT R133, R11, 0x5410, R12 ;  /* 0x000054100b857816 */ /* 0x000fe2000000000c */
[----:B------:R-:W-:Y:S01]  /*228b0*/  IMAD.MOV.U32 R11, RZ, RZ, R107 ;  /* 0x000000ffff0b7224 */ /* 0x000fe200078e006b */
[----:B------:R-:W-:-:S04]  /*228c0*/  MOV R2, R106 ;  /* 0x0000006a00027202 */ /* 0x000fc80000000f00 */
[----:B------:R-:W-:Y:S01]  /*228d0*/  PRMT R135, R11, 0x5410, R2 ;  /* 0x000054100b877816 */ /* 0x000fe20000000002 */
[----:B------:R-:W-:Y:S01]  /*228e0*/  IMAD.MOV.U32 R11, RZ, RZ, R103 ;  /* 0x000000ffff0b7224 */ /* 0x000fe200078e0067 */
[----:B------:R-:W-:-:S04]  /*228f0*/  MOV R2, R105 ;  /* 0x0000006900027202 */ /* 0x000fc80000000f00 */
[----:B------:R-:W-:Y:S01]  /*22900*/  PRMT R134, R2, 0x5410, R3 ;  /* 0x0000541002867816 */ /* 0x000fe20000000003 */
[----:B------:R-:W-:Y:S01]  /*22910*/  IMAD.MOV.U32 R2, RZ, RZ, R101 ;  /* 0x000000ffff027224 */ /* 0x000fe200078e0065 */
[----:B------:R-:W-:-:S04]  /*22920*/  MOV R3, R100 ;  /* 0x0000006400037202 */ /* 0x000fc80000000f00 */
[----:B------:R-:W-:Y:S01]  /*22930*/  PRMT R97, R2, 0x5410, R3 ;  /* 0x0000541002617816 */ /* 0x000fe20000000003 */
[----:B----4-:R-:W-:-:S05]  /*22940*/  IMAD R12, R14, -0x80, R30 ;  /* 0xffffff800e0c7824 */ /* 0x010fca00078e021e */
[----:B------:R-:W-:Y:S01]  /*22950*/  IMNMX R66, R12, 0x80, PT ;  /* 0x000000800c427817 */ /* 0x000fe20003800200 */
[----:B------:R-:W-:-:S03]  /*22960*/  IMAD.MOV.U32 R12, RZ, RZ, R102 ;  /* 0x000000ffff0c7224 */ /* 0x000fc600078e0066 */
[----:B------:R-:W-:Y:S02]  /*22970*/  ISETP.GE.AND P0, PT, R96, R66, PT ;  /* 0x000000426000720c */ /* 0x000fe40003f06270 */
[----:B------:R-:W-:-:S11]  /*22980*/  PRMT R131, R11, 0x5410, R12 ;  /* 0x000054100b837816 */ /* 0x000fd6000000000c */
[----:B------:R-:W-:Y:S05]  /*22990*/  @P0 BRA `(.L_x_1426) ;  /* 0x00000ee000000947 */ /* 0x000fea0003800000 */
[----:B------:R-:W-:Y:S01]  /*229a0*/  ISETP.GE.AND P0, PT, R64, R36, PT ;  /* 0x000000244000720c */ /* 0x000fe20003f06270 */
[----:B------:R-:W-:-:S12]  /*229b0*/  BSSY B0, `(.L_x_1427) ;  /* 0x0000072000007945 */ /* 0x000fd80003800000 */
[----:B------:R-:W-:Y:S05]  /*229c0*/  @P0 BRA `(.L_x_1428) ;  /* 0x0000070000000947 */ /* 0x000fea0003800000 */
[----:B------:R-:W-:Y:S01]  /*229d0*/  SHF.R.S32.HI R3, RZ, 0x1f, R35 ;  /* 0x0000001fff037819 */ /* 0x000fe20000011423 */
[----:B------:R-:W-:Y:S01]  /*229e0*/  IMAD.SHL.U32 R2, R96, 0x40, RZ ;  /* 0x0000004060027824 */ /* 0x000fe200078e00ff */
[----:B------:R-:W-:Y:S02]  /*229f0*/  LEA.HI R12, R36, R54, RZ, 0x1d ;  /* 0x00000036240c7211 */ /* 0x000fe400078fe8ff */
[----:B------:R-:W-:Y:S02]  /*22a00*/  LEA.HI R3, R3, R35, RZ, 0x6 ;  /* 0x0000002303037211 */ /* 0x000fe400078f30ff */
[----:B------:R-:W-:Y:S02]  /*22a10*/  SHF.R.S32.HI R13, RZ, 0x1f, R12 ;  /* 0x0000001fff0d7819 */ /* 0x000fe4000001140c */
[----:B------:R-:W-:Y:S01]  /*22a20*/  LOP3.LUT R2, R2, 0x1c0, RZ, 0xc0, !PT ;  /* 0x000001c002027812 */ /* 0x000fe200078ec0ff */
[----:B------:R-:W-:Y:S01]  /*22a30*/  IMAD.SHL.U32 R11, R3, 0x8, RZ ;  /* 0x00000008030b7824 */ /* 0x000fe200078e00ff */
[----:B------:R-:W-:Y:S01]  /*22a40*/  LEA.HI R13, R13, R12, RZ, 0x3 ;  /* 0x0000000c0d0d7211 */ /* 0x000fe200078f18ff */
[----:B------:R-:W-:Y:S01]  /*22a50*/  IMAD.SHL.U32 R12, R12, 0x8, RZ ;  /* 0x000000080c0c7824 */ /* 0x000fe200078e00ff */
[----:B------:R-:W-:-:S02]  /*22a60*/  LOP3.LUT R14, R2, 0x38, R64, 0xf8, !PT ;  /* 0x00000038020e7812 */ /* 0x000fc400078ef840 */
[----:B------:R-:W-:Y:S02]  /*22a70*/  SHF.R.U32.HI R3, RZ, 0x3, R2 ;  /* 0x00000003ff037819 */ /* 0x000fe40000011602 */
[----:B------:R-:W-:Y:S02]  /*22a80*/  LOP3.LUT R11, R11, 0xfffffe00, RZ, 0xc0, !PT ;  /* 0xfffffe000b0b7812 */ /* 0x000fe400078ec0ff */
[----:B------:R-:W-:Y:S01]  /*22a90*/  LOP3.LUT R2, R2, 0x38, R12, 0xf8, !PT ;  /* 0x0000003802027812 */ /* 0x000fe200078ef80c */
[----:B------:R-:W-:Y:S01]  /*22aa0*/  IMAD.SHL.U32 R12, R13, 0x400, RZ ;  /* 0x000004000d0c7824 */ /* 0x000fe200078e00ff */
[----:B------:R-:W-:Y:S02]  /*22ab0*/  LOP3.LUT R13, R11, R14, R3, 0xf6, !PT ;  /* 0x0000000e0b0d7212 */ /* 0x000fe400078ef603 */
[----:B------:R-:W-:Y:S02]  /*22ac0*/  LOP3.LUT R3, R2, R3, RZ, 0x3c, !PT ;  /* 0x0000000302037212 */ /* 0x000fe400078e3cff */
[----:B------:R-:W-:Y:S01]  /*22ad0*/  LOP3.LUT R2, R12, 0xffffe000, RZ, 0xc0, !PT ;  /* 0xffffe0000c027812 */ /* 0x000fe200078ec0ff */
[----:B-----5:R-:W-:-:S03]  /*22ae0*/  IMAD.WIDE.U32 R40, R13, 0x2, R52 ;  /* 0x000000020d287825 */ /* 0x020fc600078e0034 */
[----:B------:R-:W-:Y:S02]  /*22af0*/  IADD3 R2, R3, R2, R11 ;  /* 0x0000000203027210 */ /* 0x000fe40007ffe00b */
[----:B------:R-:W2:Y:S03]  /*22b00*/  LD.E.128 R16, [R40.64] ;  /* 0x0000000428107980 */ /* 0x000ea6000c101d00 */
[----:B------:R-:W-:-:S05]  /*22b10*/  IMAD.WIDE.U32 R38, R2, 0x2, R52 ;  /* 0x0000000202267825 */ /* 0x000fca00078e0034 */
[----:B------:R-:W3:Y:S01]  /*22b20*/  LD.E.128 R12, [R38.64] ;  /* 0x00000004260c7980 */ /* 0x000ee2000c101d00 */
[--C-:B------:R-:W-:Y:S02]  /*22b30*/  SHF.R.U64 R2, R20, 0x10, R21.reuse ;  /* 0x0000001014027819 */ /* 0x100fe40000001215 */
[----:B------:R-:W-:Y:S02]  /*22b40*/  SHF.R.U32.HI R3, RZ, 0x10, R21 ;  /* 0x00000010ff037819 */ /* 0x000fe40000011615 */
[----:B------:R-:W-:Y:S02]  /*22b50*/  SHF.R.U64 R21, R24, 0x10, R25 ;  /* 0x0000001018157819 */ /* 0x000fe40000001219 */
[--C-:B------:R-:W-:Y:S02]  /*22b60*/  SHF.R.U64 R11, R22, 0x10, R23.reuse ;  /* 0x00000010160b7819 */ /* 0x100fe40000001217 */
[----:B------:R-:W-:Y:S02]  /*22b70*/  SHF.R.U32.HI R20, RZ, 0x10, R23 ;  /* 0x00000010ff147819 */ /* 0x000fe40000011617 */
[----:B------:R-:W-:-:S02]  /*22b80*/  SHF.R.U32.HI R23, RZ, 0x10, R25 ;  /* 0x00000010ff177819 */ /* 0x000fc40000011619 */
[C---:B------:R-:W-:Y:S02]  /*22b90*/  PRMT R29, R31.reuse, 0x5432, R21 ;  /* 0x000054321f1d7816 */ /* 0x040fe40000000015 */
[----:B------:R-:W-:Y:S02]  /*22ba0*/  SHF.R.U64 R22, R26, 0x10, R27 ;  /* 0x000000101a167819 */ /* 0x000fe4000000121b */
[----:B------:R-:W-:Y:S02]  /*22bb0*/  PRMT R23, R31, 0x5410, R23 ;  /* 0x000054101f177816 */ /* 0x000fe40000000017 */
[----:B------:R-:W-:Y:S02]  /*22bc0*/  SHF.R.U32.HI R27, RZ, 0x10, R27 ;  /* 0x00000010ff1b7819 */ /* 0x000fe4000001161b */
[----:B------:R-:W-:Y:S01]  /*22bd0*/  PRMT R34, R34, 0x5410, R2 ;  /* 0x0000541022227816 */ /* 0x000fe20000000002 */
[----:B------:R-:W-:Y:S01]  /*22be0*/  IMAD.U32 R43, R23, 0x10000, RZ ;  /* 0x00010000172b7824 */ /* 0x000fe200078e00ff */
[----:B------:R-:W-:Y:S01]  /*22bf0*/  PRMT R30, R42, 0x5410, R20 ;  /* 0x000054102a1e7816 */ /* 0x000fe20000000014 */
[----:B------:R-:W-:Y:S01]  /*22c00*/  IMAD.U32 R42, R29, 0x10000, RZ ;  /* 0x000100001d2a7824 */ /* 0x000fe200078e00ff */
[----:B------:R-:W-:-:S02]  /*22c10*/  PRMT R28, R37, 0x5432, R22 ;  /* 0x00005432251c7816 */ /* 0x000fc40000000016 */
[----:B------:R-:W-:Y:S02]  /*22c20*/  PRMT R32, R32, 0x5410, R11 ;  /* 0x0000541020207816 */ /* 0x000fe4000000000b */
[----:B------:R-:W-:Y:S01]  /*22c30*/  PRMT R27, R37, 0x5410, R27 ;  /* 0x00005410251b7816 */ /* 0x000fe2000000001b */
[C---:B------:R-:W-:Y:S01]  /*22c40*/  IMAD.U32 R37, R34.reuse, 0x10000, RZ ;  /* 0x0001000022257824 */ /* 0x040fe200078e00ff */
[----:B------:R-:W-:Y:S02]  /*22c50*/  LOP3.LUT R55, R29, 0xffff0000, RZ, 0xc0, !PT ;  /* 0xffff00001d377812 */ /* 0x000fe400078ec0ff */
[----:B------:R-:W-:Y:S02]  /*22c60*/  PRMT R33, R33, 0x5410, R3 ;  /* 0x0000541021217816 */ /* 0x000fe40000000003 */
[----:B------:R-:W-:Y:S02]  /*22c70*/  LOP3.LUT R29, R34, 0xffff0000, RZ, 0xc0, !PT ;  /* 0xffff0000221d7812 */ /* 0x000fe400078ec0ff */
[----:B------:R-:W-:Y:S01]  /*22c80*/  LOP3.LUT R23, R23, 0xffff0000, RZ, 0xc0, !PT ;  /* 0xffff000017177812 */ /* 0x000fe200078ec0ff */
[C---:B--2---:R-:W-:Y:S01]  /*22c90*/  IMAD.U32 R21, R18.reuse, 0x10000, RZ ;  /* 0x0001000012157824 */ /* 0x044fe200078e00ff */
[----:B------:R-:W-:Y:S01]  /*22ca0*/  LOP3.LUT R31, R18, 0xffff0000, RZ, 0xc0, !PT ;  /* 0xffff0000121f7812 */ /* 0x000fe200078ec0ff */
[C---:B------:R-:W-:Y:S01]  /*22cb0*/  IMAD.U32 R24, R17.reuse, 0x10000, RZ ;  /* 0x0001000011187824 */ /* 0x040fe200078e00ff */
[----:B------:R-:W-:Y:S01]  /*22cc0*/  LOP3.LUT R22, R17, 0xffff0000, RZ, 0xc0, !PT ;  /* 0xffff000011167812 */ /* 0x000fe200078ec0ff */
[C---:B------:R-:W-:Y:S01]  /*22cd0*/  IMAD.U32 R26, R16.reuse, 0x10000, RZ ;  /* 0x00010000101a7824 */ /* 0x040fe200078e00ff */
[----:B------:R-:W-:Y:S01]  /*22ce0*/  LOP3.LUT R25, R16, 0xffff0000, RZ, 0xc0, !PT ;  /* 0xffff000010197812 */ /* 0x000fe200078ec0ff */
[C---:B------:R-:W-:Y:S01]  /*22cf0*/  IMAD.U32 R20, R19.reuse, 0x10000, RZ ;  /* 0x0001000013147824 */ /* 0x040fe200078e00ff */
[----:B------:R-:W-:Y:S01]  /*22d00*/  LOP3.LUT R19, R19, 0xffff0000, RZ, 0xc0, !PT ;  /* 0xffff000013137812 */ /* 0x000fe200078ec0ff */
[C---:B---3--:R-:W-:Y:S01]  /*22d10*/  IMAD.U32 R18, R12.reuse, 0x10000, RZ ;  /* 0x000100000c127824 */ /* 0x048fe200078e00ff */
[----:B------:R-:W-:Y:S01]  /*22d20*/  LOP3.LUT R17, R12, 0xffff0000, RZ, 0xc0, !PT ;  /* 0xffff00000c117812 */ /* 0x000fe200078ec0ff */
[C---:B------:R-:W-:Y:S01]  /*22d30*/  IMAD.U32 R12, R14.reuse, 0x10000, RZ ;  /* 0x000100000e0c7824 */ /* 0x040fe200078e00ff */
[----:B------:R-:W-:Y:S01]  /*22d40*/  LOP3.LUT R11, R14, 0xffff0000, RZ, 0xc0, !PT ;  /* 0xffff00000e0b7812 */ /* 0x000fe200078ec0ff */
[----:B------:R-:W-:Y:S01]  /*22d50*/  FMUL.FTZ R14, R18, R42 ;  /* 0x0000002a120e7220 */ /* 0x000fe20000410000 */
[C---:B------:R-:W-:Y:S01]  /*22d60*/  LOP3.LUT R2, R15.reuse, 0xffff0000, RZ, 0xc0, !PT ;  /* 0xffff00000f027812 */ /* 0x040fe200078ec0ff */
[----:B------:R-:W-:-:S02]  /*22d70*/  IMAD.U32 R3, R15, 0x10000, RZ ;  /* 0x000100000f037824 */ /* 0x000fc400078e00ff */
[-C--:B------:R-:W-:Y:S02]  /*22d80*/  FFMA.FTZ R65, R26, R37.reuse, -R14 ;  /* 0x000000251a417223 */ /* 0x080fe4000001080e */
[----:B------:R-:W-:Y:S02]  /*22d90*/  FMUL.FTZ R15, R18, R37 ;  /* 0x00000025120f7220 */ /* 0x000fe40000410000 */
[----:B------:R-:W-:Y:S02]  /*22da0*/  FMUL.FTZ R14, R17, R55 ;  /* 0x00000037110e7220 */ /* 0x000fe40000410000 */
[C---:B------:R-:W-:Y:S01]  /*22db0*/  IMAD.U32 R16, R13.reuse, 0x10000, RZ ;  /* 0x000100000d107824 */ /* 0x040fe200078e00ff */
[----:B------:R-:W-:Y:S01]  /*22dc0*/  LOP3.LUT R13, R13, 0xffff0000, RZ, 0xc0, !PT ;  /* 0xffff00000d0d7812 */ /* 0x000fe200078ec0ff */
[----:B------:R-:W-:Y:S02]  /*22dd0*/  IMAD.U32 R18, R33, 0x10000, RZ ;  /* 0x0001000021127824 */ /* 0x000fe400078e00ff */
[----:B------:R-:W-:-:S02]  /*22de0*/  FFMA.FTZ R37, R25, R29, -R14 ;  /* 0x0000001d19257223 */ /* 0x000fc4000001080e */
[----:B------:R-:W-:Y:S02]  /*22df0*/  FFMA.FTZ R42, R26, R42, R15 ;  /* 0x0000002a1a2a7223 */ /* 0x000fe4000001000f */
[C---:B------:R-:W-:Y:S02]  /*22e00*/  FMUL.FTZ R14, R16.reuse, R18 ;  /* 0x00000012100e7220 */ /* 0x040fe40000410000 */
[----:B------:R-:W-:Y:S02]  /*22e10*/  FMUL.FTZ R17, R17, R29 ;  /* 0x0000001d11117220 */ /* 0x000fe40000410000 */
[-C--:B------:R-:W-:Y:S01]  /*22e20*/  FMUL.FTZ R15, R16, R43.reuse ;  /* 0x0000002b100f7220 */ /* 0x080fe20000410000 */
[----:B------:R-:W-:Y:S01]  /*22e30*/  LOP3.LUT R16, R33, 0xffff0000, RZ, 0xc0, !PT ;  /* 0xffff000021107812 */ /* 0x000fe200078ec0ff */
[----:B------:R-:W-:Y:S02]  /*22e40*/  FFMA.FTZ R26, R24, R43, R14 ;  /* 0x0000002b181a7223 */ /* 0x000fe4000001000e */
[----:B------:R-:W-:-:S02]  /*22e50*/  FFMA.FTZ R34, R25, R55, R17 ;  /* 0x0000003719227223 */ /* 0x000fc40000010011 */
[----:B------:R-:W-:Y:S02]  /*22e60*/  FFMA.FTZ R29, R24, R18, -R15 ;  /* 0x00000012181d7223 */ /* 0x000fe4000001080f */
[----:B------:R-:W-:Y:S02]  /*22e70*/  FMUL.FTZ R14, R13, R23 ;  /* 0x000000170d0e7220 */ /* 0x000fe40000410000 */
[----:B------:R-:W-:Y:S02]  /*22e80*/  IMAD.U32 R17, R32, 0x10000, RZ ;  /* 0x0001000020117824 */ /* 0x000fe400078e00ff */
[----:B------:R-:W-:Y:S02]  /*22e90*/  IMAD.U32 R24, R28, 0x10000, RZ ;  /* 0x000100001c187824 */ /* 0x000fe400078e00ff */
[----:B------:R-:W-:Y:S02]  /*22ea0*/  IMAD.U32 R33, R27, 0x10000, RZ ;  /* 0x000100001b217824 */ /* 0x000fe400078e00ff */
[----:B------:R-:W-:-:S02]  /*22eb0*/  FMUL.FTZ R15, R13, R16 ;  /* 0x000000100d0f7220 */ /* 0x000fc40000410000 */
[----:B------:R-:W-:Y:S02]  /*22ec0*/  FFMA.FTZ R25, R22, R16, -R14 ;  /* 0x0000001016197223 */ /* 0x000fe4000001080e */
[C---:B------:R-:W-:Y:S02]  /*22ed0*/  FMUL.FTZ R14, R12.reuse, R24 ;  /* 0x000000180c0e7220 */ /* 0x040fe40000410000 */
[----:B------:R-:W-:Y:S02]  /*22ee0*/  FMUL.FTZ R13, R12, R17 ;  /* 0x000000110c0d7220 */ /* 0x000fe40000410000 */
[----:B------:R-:W-:Y:S02]  /*22ef0*/  IMAD.U32 R16, R30, 0x10000, RZ ;  /* 0x000100001e107824 */ /* 0x000fe400078e00ff */
[----:B------:R-:W-:Y:S02]  /*22f00*/  FMUL.FTZ R12, R3, R33 ;  /* 0x00000021030c7220 */ /* 0x000fe40000410000 */
[----:B------:R-:W-:-:S02]  /*22f10*/  FFMA.FTZ R23, R22, R23, R15 ;  /* 0x0000001716177223 */ /* 0x000fc4000001000f */
[C---:B------:R-:W-:Y:S01]  /*22f20*/  FFMA.FTZ R18, R21.reuse, R17, -R14 ;  /* 0x0000001115127223 */ /* 0x040fe2000001080e */
[----:B------:R-:W-:Y:S01]  /*22f30*/  LOP3.LUT R17, R28, 0xffff0000, RZ, 0xc0, !PT ;  /* 0xffff00001c117812 */ /* 0x000fe200078ec0ff */
[----:B------:R-:W-:Y:S01]  /*22f40*/  FFMA.FTZ R22, R21, R24, R13 ;  /* 0x0000001815167223 */ /* 0x000fe2000001000d */
[----:B------:R-:W-:Y:S01]  /*22f50*/  LOP3.LUT R14, R32, 0xffff0000, RZ, 0xc0, !PT ;  /* 0xffff0000200e7812 */ /* 0x000fe200078ec0ff */
[-C--:B------:R-:W-:Y:S01]  /*22f60*/  FMUL.FTZ R3, R3, R16.reuse ;  /* 0x0000001003037220 */ /* 0x080fe20000410000 */
[----:B------:R-:W-:Y:S01]  /*22f70*/  LOP3.LUT R13, R30, 0xffff0000, RZ, 0xc0, !PT ;  /* 0xffff00001e0d7812 */ /* 0x000fe200078ec0ff */
[C---:B------:R-:W-:Y:S01]  /*22f80*/  FFMA.FTZ R21, R20.reuse, R16, -R12 ;  /* 0x0000001014157223 */ /* 0x040fe2000001080c */
[----:B------:R-:W-:Y:S01]  /*22f90*/  LOP3.LUT R16, R27, 0xffff0000, RZ, 0xc0, !PT ;  /* 0xffff00001b107812 */ /* 0x000fe200078ec0ff */
[----:B------:R-:W-:Y:S02]  /*22fa0*/  FFMA.FTZ R15, R20, R33, R3 ;  /* 0x00000021140f7223 */ /* 0x000fe40000010003 */
[----:B------:R-:W-:-:S02]  /*22fb0*/  FMUL.FTZ R12, R11, R17 ;  /* 0x000000110b0c7220 */ /* 0x000fc40000410000 */
[C---:B------:R-:W-:Y:S02]  /*22fc0*/  FMUL.FTZ R3, R2.reuse, R16 ;  /* 0x0000001002037220 */ /* 0x040fe40000410000 */
[-C--:B------:R-:W-:Y:S02]  /*22fd0*/  FMUL.FTZ R11, R11, R14.reuse ;  /* 0x0000000e0b0b7220 */ /* 0x080fe40000410000 */
[-C--:B------:R-:W-:Y:S02]  /*22fe0*/  FMUL.FTZ R2, R2, R13.reuse ;  /* 0x0000000d02027220 */ /* 0x080fe40000410000 */
        /* <DEDUP_REMOVED lines=12> */
[----:B------:R1:W-:Y:S04]  /*230b0*/  ST.E.128 [R40.64], R16 ;  /* 0x0000001028007985 */ /* 0x0003e8000c101d04 */
[----:B------:R1:W-:Y:S02]  /*230c0*/  ST.E.128 [R38.64], R12 ;  /* 0x0000000c26007985 */ /* 0x0003e4000c101d04 */
.L_x_1428:
[----:B------:R-:W-:Y:S05]  /*230d0*/  BSYNC B0 ;  /* 0x0000000000007941 */ /* 0x000fea0003800000 */
.L_x_1427:
[----:B------:R-:W-:-:S04]  /*230e0*/  IADD3 R3, R64, 0x40, RZ ;  /* 0x0000004040037810 */ /* 0x000fc80007ffe0ff */
[----:B------:R-:W-:-:S13]  /*230f0*/  ISETP.GE.AND P0, PT, R3, R36, PT ;  /* 0x000000240300720c */ /* 0x000fda0003f06270 */
[----:B------:R-:W-:Y:S05]  /*23100*/  @P0 BRA `(.L_x_1426) ;  /* 0x0000077000000947 */ /* 0x000fea0003800000 */
[----:B-1----:R-:W-:Y:S01]  /*23110*/  SHF.R.S32.HI R12, RZ, 0x1f, R3 ;  /* 0x0000001fff0c7819 */ /* 0x002fe20000011403 */
[----:B------:R-:W-:Y:S01]  /*23120*/  IMAD.SHL.U32 R14, R96, 0x40, RZ ;  /* 0x00000040600e7824 */ /* 0x000fe200078e00ff */
[----:B------:R-:W-:Y:S02]  /*23130*/  SHF.R.S32.HI R2, RZ, 0x1f, R35 ;  /* 0x0000001fff027819 */ /* 0x000fe40000011423 */
[CC--:B------:R-:W-:Y:S02]  /*23140*/  LEA.HI R11, R12.reuse, R3.reuse, RZ, 0x3 ;  /* 0x000000030c0b7211 */ /* 0x0c0fe400078f18ff */
[----:B------:R-:W-:Y:S02]  /*23150*/  LEA.HI R3, R12, R3, RZ, 0x6 ;  /* 0x000000030c037211 */ /* 0x000fe400078f30ff */
[----:B------:R-:W-:Y:S02]  /*23160*/  LEA.HI R13, R2, R35, RZ, 0x6 ;  /* 0x00000023020d7211 */ /* 0x000fe400078f30ff */
[----:B------:R-:W-:Y:S01]  /*23170*/  SHF.R.S32.HI R12, RZ, 0x3, R11 ;  /* 0x00000003ff0c7819 */ /* 0x000fe2000001140b */
[----:B------:R-:W-:Y:S01]  /*23180*/  IMAD.SHL.U32 R15, R3, 0x80, RZ ;  /* 0x00000080030f7824 */ /* 0x000fe200078e00ff */
[----:B------:R-:W-:Y:S01]  /*23190*/  LOP3.LUT R2, R14, 0x1c0, RZ, 0xc0, !PT ;  /* 0x000001c00e027812 */ /* 0x000fe200078ec0ff */
[----:B------:R-:W-:Y:S01]  /*231a0*/  IMAD.SHL.U32 R14, R13, 0x8, RZ ;  /* 0x000000080d0e7824 */ /* 0x000fe200078e00ff */
[----:B------:R-:W-:-:S02]  /*231b0*/  LEA.HI R3, R36, R12, RZ, 0x1d ;  /* 0x0000000c24037211 */ /* 0x000fc400078fe8ff */
[----:B------:R-:W-:Y:S02]  /*231c0*/  LOP3.LUT R13, R2, 0x38, R11, 0xf8, !PT ;  /* 0x00000038020d7812 */ /* 0x000fe400078ef80b */
[----:B------:R-:W-:Y:S02]  /*231d0*/  SHF.R.U32.HI R16, RZ, 0x3, R2 ;  /* 0x00000003ff107819 */ /* 0x000fe40000011602 */
[----:B------:R-:W-:Y:S02]  /*231e0*/  SHF.R.S32.HI R12, RZ, 0x1f, R3 ;  /* 0x0000001fff0c7819 */ /* 0x000fe40000011403 */
[----:B------:R-:W-:Y:S02]  /*231f0*/  LOP3.LUT R11, R14, 0xfffffe00, RZ, 0xc0, !PT ;  /* 0xfffffe000e0b7812 */ /* 0x000fe400078ec0ff */
[----:B------:R-:W-:Y:S01]  /*23200*/  LOP3.LUT R14, R13, R16, RZ, 0x3c, !PT ;  /* 0x000000100d0e7212 */ /* 0x000fe200078e3cff */
[----:B------:R-:W-:Y:S01]  /*23210*/  IMAD.SHL.U32 R13, R3, 0x8, RZ ;  /* 0x00000008030d7824 */ /* 0x000fe200078e00ff */
[----:B------:R-:W-:-:S02]  /*23220*/  LEA.HI R3, R12, R3, RZ, 0x3 ;  /* 0x000000030c037211 */ /* 0x000fc400078f18ff */
[----:B------:R-:W-:Y:S02]  /*23230*/  LOP3.LUT R15, R15, 0xffffe000, RZ, 0xc0, !PT ;  /* 0xffffe0000f0f7812 */ /* 0x000fe400078ec0ff */
[----:B------:R-:W-:Y:S01]  /*23240*/  LOP3.LUT R12, R2, 0x38, R13, 0xf8, !PT ;  /* 0x00000038020c7812 */ /* 0x000fe200078ef80d */
[----:B------:R-:W-:Y:S01]  /*23250*/  IMAD.SHL.U32 R2, R3, 0x400, RZ ;  /* 0x0000040003027824 */ /* 0x000fe200078e00ff */
[----:B------:R-:W-:Y:S02]  /*23260*/  IADD3 R14, R14, R15, R11 ;  /* 0x0000000f0e0e7210 */ /* 0x000fe40007ffe00b */
[----:B------:R-:W-:Y:S02]  /*23270*/  LOP3.LUT R3, R12, R16, RZ, 0x3c, !PT ;  /* 0x000000100c037212 */ /* 0x000fe400078e3cff */
[----:B------:R-:W-:Y:S01]  /*23280*/  LOP3.LUT R2, R2, 0xffffe000, RZ, 0xc0, !PT ;  /* 0xffffe00002027812 */ /* 0x000fe200078ec0ff */
[----:B-----5:R-:W-:-:S03]  /*23290*/  IMAD.WIDE.U32 R40, R14, 0x2, R52 ;  /* 0x000000020e287825 */ /* 0x020fc600078e0034 */
[----:B------:R-:W-:Y:S02]  /*232a0*/  IADD3 R2, R3, R2, R11 ;  /* 0x0000000203027210 */ /* 0x000fe40007ffe00b */
[----:B------:R-:W2:Y:S03]  /*232b0*/  LD.E.128 R16, [R40.64] ;  /* 0x0000000428107980 */ /* 0x000ea6000c101d00 */
[----:B------:R-:W-:-:S05]  /*232c0*/  IMAD.WIDE.U32 R38, R2, 0x2, R52 ;  /* 0x0000000202267825 */ /* 0x000fca00078e0034 */
[----:B------:R-:W3:Y:S01]  /*232d0*/  LD.E.128 R12, [R38.64] ;  /* 0x00000004260c7980 */ /* 0x000ee2000c101d00 */
[----:B------:R-:W-:Y:S02]  /*232e0*/  SHF.R.U64 R21, R48, 0x10, R49 ;  /* 0x0000001030157819 */ /* 0x000fe40000001231 */
[----:B------:R-:W-:Y:S02]  /*232f0*/  SHF.R.U64 R2, R44, 0x10, R45 ;  /* 0x000000102c027819 */ /* 0x000fe4000000122d */
[----:B------:R-:W-:Y:S02]  /*23300*/  PRMT R29, R67, 0x5432, R21 ;  /* 0x00005432431d7816 */ /* 0x000fe40000000015 */
[----:B------:R-:W-:Y:S02]  /*23310*/  SHF.R.U64 R22, R50, 0x10, R51 ;  /* 0x0000001032167819 */ /* 0x000fe40000001233 */
[----:B------:R-:W-:Y:S01]  /*23320*/  SHF.R.U64 R11, R46, 0x10, R47 ;  /* 0x000000102e0b7819 */ /* 0x000fe2000000122f */
[----:B------:R-:W-:Y:S01]  /*23330*/  IMAD.U32 R37, R29, 0x10000, RZ ;  /* 0x000100001d257824 */ /* 0x000fe200078e00ff */
[----:B------:R-:W-:-:S02]  /*23340*/  PRMT R34, R112, 0x5432, R2 ;  /* 0x0000543270227816 */ /* 0x000fc40000000002 */
[----:B------:R-:W-:Y:S02]  /*23350*/  PRMT R28, R98, 0x5432, R22 ;  /* 0x00005432621c7816 */ /* 0x000fe40000000016 */
[----:B------:R-:W-:Y:S01]  /*23360*/  SHF.R.U32.HI R3, RZ, 0x10, R45 ;  /* 0x00000010ff037819 */ /* 0x000fe2000001162d */
[----:B------:R-:W-:Y:S01]  /*23370*/  IMAD.U32 R35, R34, 0x10000, RZ ;  /* 0x0001000022237824 */ /* 0x000fe200078e00ff */
[----:B------:R-:W-:Y:S02]  /*23380*/  SHF.R.U32.HI R23, RZ, 0x10, R49 ;  /* 0x00000010ff177819 */ /* 0x000fe40000011631 */
[----:B------:R-:W-:Y:S02]  /*23390*/  PRMT R32, R113, 0x5432, R11 ;  /* 0x0000543271207816 */ /* 0x000fe4000000000b */
[----:B------:R-:W-:Y:S02]  /*233a0*/  LOP3.LUT R42, R29, 0xffff0000, RZ, 0xc0, !PT ;  /* 0xffff00001d2a7812 */ /* 0x000fe400078ec0ff */
[----:B------:R-:W-:-:S02]  /*233b0*/  PRMT R33, R112, 0x5410, R3 ;  /* 0x0000541070217816 */ /* 0x000fc40000000003 */
[----:B------:R-:W-:Y:S02]  /*233c0*/  PRMT R23, R67, 0x5410, R23 ;  /* 0x0000541043177816 */ /* 0x000fe40000000017 */
[----:B------:R-:W-:Y:S02]  /*233d0*/  LOP3.LUT R29, R34, 0xffff0000, RZ, 0xc0, !PT ;  /* 0xffff0000221d7812 */ /* 0x000fe400078ec0ff */
[----:B------:R-:W-:Y:S01]  /*233e0*/  SHF.R.U32.HI R27, RZ, 0x10, R51 ;  /* 0x00000010ff1b7819 */ /* 0x000fe20000011633 */
[C---:B------:R-:W-:Y:S01]  /*233f0*/  IMAD.U32 R34, R23.reuse, 0x10000, RZ ;  /* 0x0001000017227824 */ /* 0x040fe200078e00ff */
[----:B------:R-:W-:Y:S02]  /*23400*/  LOP3.LUT R23, R23, 0xffff0000, RZ, 0xc0, !PT ;  /* 0xffff000017177812 */ /* 0x000fe400078ec0ff */
[----:B------:R-:W-:Y:S02]  /*23410*/  SHF.R.U32.HI R20, RZ, 0x10, R47 ;  /* 0x00000010ff147819 */ /* 0x000fe4000001162f */
[----:B------:R-:W-:-:S02]  /*23420*/  PRMT R27, R98, 0x5410, R27 ;  /* 0x00005410621b7816 */ /* 0x000fc4000000001b */
[----:B------:R-:W-:Y:S01]  /*23430*/  PRMT R30, R113, 0x5410, R20 ;  /* 0x00005410711e7816 */ /* 0x000fe20000000014 */
        /* <DEDUP_REMOVED lines=68> */
.L_x_1426:
[----:B------:R-:W-:Y:S05]  /*23880*/  BSYNC B1 ;  /* 0x0000000000017941 */ /* 0x000fea0003800000 */
.L_x_1425:
[----:B------:R-:W-:Y:S01]  /*23890*/  IADD3 R46, R96, 0x20, RZ ;  /* 0x00000020602e7810 */ /* 0x000fe20007ffe0ff */
[----:B------:R-:W-:Y:S03]  /*238a0*/  BSSY B1, `(.L_x_1429) ;  /* 0x00000f1000017945 */ /* 0x000fe60003800000 */
[----:B------:R-:W-:-:S13]  /*238b0*/  ISETP.GE.AND P0, PT, R46, R66, PT ;  /* 0x000000422e00720c */ /* 0x000fda0003f06270 */
[----:B------:R-:W-:Y:S05]  /*238c0*/  @P0 BRA `(.L_x_1430) ;  /* 0x00000ee000000947 */ /* 0x000fea0003800000 */
[----:B------:R-:W-:Y:S01]  /*238d0*/  ISETP.GE.AND P0, PT, R64, R36, PT ;  /* 0x000000244000720c */ /* 0x000fe20003f06270 */
[----:B------:R-:W-:-:S12]  /*238e0*/  BSSY B0, `(.L_x_1431) ;  /* 0x0000072000007945 */ /* 0x000fd80003800000 */
[----:B------:R-:W-:Y:S05]  /*238f0*/  @P0 BRA `(.L_x_1432) ;  /* 0x0000070000000947 */ /* 0x000fea0003800000 */
[----:B------:R-:W-:Y:S01]  /*23900*/  SHF.R.S32.HI R3, RZ, 0x1f, R46 ;  /* 0x0000001fff037819 */ /* 0x000fe2000001142e */
[----:B------:R-:W-:Y:S01]  /*23910*/  IMAD.SHL.U32 R2, R46, 0x40, RZ ;  /* 0x000000402e027824 */ /* 0x000fe200078e00ff */
[----:B-1----:R-:W-:Y:S02]  /*23920*/  LEA.HI R12, R36, R54, RZ, 0x1d ;  /* 0x00000036240c7211 */ /* 0x002fe400078fe8ff */
        /* <DEDUP_REMOVED lines=109> */
.L_x_1432:
[----:B------:R-:W-:Y:S05]  /*24000*/  BSYNC B0 ;  /* 0x0000000000007941 */ /* 0x000fea0003800000 */
.L_x_1431:
[----:B------:R-:W-:-:S04]  /*24010*/  IADD3 R3, R64, 0x40, RZ ;  /* 0x0000004040037810 */ /* 0x000fc80007ffe0ff */
[----:B------:R-:W-:-:S13]  /*24020*/  ISETP.GE.AND P0, PT, R3, R36, PT ;  /* 0x000000240300720c */ /* 0x000fda0003f06270 */
[----:B------:R-:W-:Y:S05]  /*24030*/  @P0 BRA `(.L_x_1430) ;  /* 0x0000077000000947 */ /* 0x000fea0003800000 */
[----:B------:R-:W-:Y:S01]  /*24040*/  SHF.R.S32.HI R2, RZ, 0x1f, R3 ;  /* 0x0000001fff027819 */ /* 0x000fe20000011403 */
[----:B-1----:R-:W-:Y:S01]  /*24050*/  IMAD.SHL.U32 R14, R46, 0x40, RZ ;  /* 0x000000402e0e7824 */ /* 0x002fe200078e00ff */
[----:B------:R-:W-:Y:S02]  /*24060*/  SHF.R.S32.HI R12, RZ, 0x1f, R46 ;  /* 0x0000001fff0c7819 */ /* 0x000fe4000001142e */
[CC--:B------:R-:W-:Y:S02]  /*24070*/  LEA.HI R11, R2.reuse, R3.reuse, RZ, 0x3 ;  /* 0x00000003020b7211 */ /* 0x0c0fe400078f18ff */
[----:B------:R-:W-:Y:S02]  /*24080*/  LEA.HI R3, R2, R3, RZ, 0x6 ;  /* 0x0000000302037211 */ /* 0x000fe400078f30ff */
[----:B------:R-:W-:Y:S02]  /*24090*/  SHF.R.S32.HI R13, RZ, 0x3, R11 ;  /* 0x00000003ff0d7819 */ /* 0x000fe4000001140b */
[----:B------:R-:W-:-:S02]  /*240a0*/  LEA.HI R12, R12, R46, RZ, 0x3 ;  /* 0x0000002e0c0c7211 */ /* 0x000fc400078f18ff */
[----:B------:R-:W-:Y:S01]  /*240b0*/  LOP3.LUT R2, R14, 0x1c0, RZ, 0xc0, !PT ;  /* 0x000001c00e027812 */ /* 0x000fe200078ec0ff */
[----:B------:R-:W-:Y:S01]  /*240c0*/  IMAD.SHL.U32 R14, R3, 0x80, RZ ;  /* 0x00000080030e7824 */ /* 0x000fe200078e00ff */
[----:B------:R-:W-:Y:S01]  /*240d0*/  LEA.HI R3, R36, R13, RZ, 0x1d ;  /* 0x0000000d24037211 */ /* 0x000fe200078fe8ff */
[----:B------:R-:W-:Y:S01]  /*240e0*/  IMAD.SHL.U32 R15, R12, 0x40, RZ ;  /* 0x000000400c0f7824 */ /* 0x000fe200078e00ff */
[----:B------:R-:W-:Y:S02]  /*240f0*/  LOP3.LUT R13, R2, 0x38, R11, 0xf8, !PT ;  /* 0x00000038020d7812 */ /* 0x000fe400078ef80b */
[----:B------:R-:W-:Y:S02]  /*24100*/  SHF.R.U32.HI R17, RZ, 0x3, R2 ;  /* 0x00000003ff117819 */ /* 0x000fe40000011602 */
[----:B------:R-:W-:Y:S02]  /*24110*/  SHF.R.S32.HI R12, RZ, 0x1f, R3 ;  /* 0x0000001fff0c7819 */ /* 0x000fe40000011403 */
[----:B------:R-:W-:-:S02]  /*24120*/  LOP3.LUT R16, R14, 0xffffe000, RZ, 0xc0, !PT ;  /* 0xffffe0000e107812 */ /* 0x000fc400078ec0ff */
[----:B------:R-:W-:Y:S01]  /*24130*/  LOP3.LUT R14, R13, R17, RZ, 0x3c, !PT ;  /* 0x000000110d0e7212 */ /* 0x000fe200078e3cff */
[----:B------:R-:W-:Y:S01]  /*24140*/  IMAD.SHL.U32 R13, R3, 0x8, RZ ;  /* 0x00000008030d7824 */ /* 0x000fe200078e00ff */
[----:B------:R-:W-:Y:S02]  /*24150*/  LEA.HI R3, R12, R3, RZ, 0x3 ;  /* 0x000000030c037211 */ /* 0x000fe400078f18ff */
[----:B------:R-:W-:Y:S02]  /*24160*/  LOP3.LUT R11, R15, 0xfffffe00, RZ, 0xc0, !PT ;  /* 0xfffffe000f0b7812 */ /* 0x000fe400078ec0ff */
[----:B------:R-:W-:Y:S01]  /*24170*/  LOP3.LUT R12, R2, 0x38, R13, 0xf8, !PT ;  /* 0x00000038020c7812 */ /* 0x000fe200078ef80d */
[----:B------:R-:W-:Y:S01]  /*24180*/  IMAD.SHL.U32 R2, R3, 0x400, RZ ;  /* 0x0000040003027824 */ /* 0x000fe200078e00ff */
[----:B------:R-:W-:Y:S02]  /*24190*/  IADD3 R14, R14, R16, R11 ;  /* 0x000000100e0e7210 */ /* 0x000fe40007ffe00b */
[----:B------:R-:W-:-:S02]  /*241a0*/  LOP3.LUT R3, R12, R17, RZ, 0x3c, !PT ;  /* 0x000000110c037212 */ /* 0x000fc400078e3cff */
        /* <DEDUP_REMOVED lines=96> */
.L_x_1430:
[----:B------:R-:W-:Y:S05]  /*247b0*/  BSYNC B1 ;  /* 0x0000000000017941 */ /* 0x000fea0003800000 */
.L_x_1429:
        /* <DEDUP_REMOVED lines=119> */
.L_x_1436:
[----:B------:R-:W-:Y:S05]  /*24f30*/  BSYNC B0 ;  /* 0x0000000000007941 */ /* 0x000fea0003800000 */
.L_x_1435:
        /* <DEDUP_REMOVED lines=122> */
.L_x_1434:
[----:B------:R-:W-:Y:S05]  /*256e0*/  BSYNC B1 ;  /* 0x0000000000017941 */ /* 0x000fea0003800000 */
.L_x_1433:
[----:B------:R-:W-:Y:S01]  /*256f0*/  IADD3 R2, R96, 0x60, RZ ;  /* 0x0000006060027810 */ /* 0x000fe20007ffe0ff */
[----:B-1----:R-:W-:-:S02]  /*25700*/  IMAD.MOV.U32 R12, RZ, RZ, R143 ;  /* 0x000000ffff0c7224 */ /* 0x002fc400078e008f */
[----:B------:R-:W-:Y:S01]  /*25710*/  IMAD.MOV.U32 R13, RZ, RZ, 0x0 ;  /* 0x00000000ff0d7424 */ /* 0x000fe200078e00ff */
[----:B------:R-:W-:-:S13]  /*25720*/  ISETP.GE.AND P0, PT, R2, R66, PT ;  /* 0x000000420200720c */ /* 0x000fda0003f06270 */
[----:B------:R-:W-:Y:S05]  /*25730*/  @P0 RET.REL.NODEC R12 `(_ZN7cutlass13device_kernelIN5flash19enable_sm80_to_sm89INS1_16FlashAttnFwdSm80INS1_25CollectiveMainloopFwdSm80ILi8ELi1ELb0EN4cute5tupleIJNS5_1CILi128EEENS7_ILi48EEENS7_ILi256EEEEEELi256ENS_10bfloat16_tEfNS_4arch4Sm80ELb0ELb1ELb0ELb1ELb1ELb1ELb1ELb0EEENS1_21CollectiveEpilogueFwdINS6_IJS8_SA_S9_EEENS6_IJNS7_ILi1EEESI_SI_EEESC_SE_Li256ELb1ELb1ELb0ELb0EEENS1_19SingleTileSchedulerILb1ELb0ELb1ELi128EEEEEEEEEvNT_6ParamsE) ;  /* 0xfffda8c00c000950 */ /* 0x000fea0003c3ffff */
        /* <DEDUP_REMOVED lines=27> */
[----:B------:R-:W-:Y:S02]  /*258f0*/  SHF.R.U64 R3, R76, 0x10, R77 ;  /* 0x000000104c037819 */ /* 0x000fe4000000124d */
[----:B------:R-:W-:Y:S02]  /*25900*/  SHF.R.U32.HI R23, RZ, 0x10, R101 ;  /* 0x00000010ff177819 */ /* 0x000fe40000011665 */
[----:B------:R-:W-:Y:S02]  /*25910*/  PRMT R26, R97, 0x5432, R22 ;  /* 0x00005432611a7816 */ /* 0x000fe40000000016 */
[----:B------:R-:W-:-:S02]  /*25920*/  SHF.R.U32.HI R21, RZ, 0x10, R79 ;  /* 0x00000010ff157819 */ /* 0x000fc4000001164f */
[----:B------:R-:W-:Y:S01]  /*25930*/  SHF.R.U32.HI R27, RZ, 0x10, R103 ;  /* 0x00000010ff1b7819 */ /* 0x000fe20000011667 */
[----:B------:R-:W-:Y:S01]  /*25940*/  IMAD.U32 R42, R26, 0x10000, RZ ;  /* 0x000100001a2a7824 */ /* 0x000fe200078e00ff */
[----:B------:R-:W-:Y:S02]  /*25950*/  PRMT R33, R133, 0x5432, R20 ;  /* 0x0000543285217816 */ /* 0x000fe40000000014 */
[----:B------:R-:W-:Y:S02]  /*25960*/  PRMT R35, R132, 0x5432, R3 ;  /* 0x0000543284237816 */ /* 0x000fe40000000003 */
[----:B------:R-:W-:Y:S02]  /*25970*/  PRMT R25, R97, 0x5410, R23 ;  /* 0x0000541061197816 */ /* 0x000fe40000000017 */
[----:B------:R-:W-:Y:S01]  /*25980*/  PRMT R32, R133, 0x5410, R21 ;  /* 0x0000541085207816 */ /* 0x000fe20000000015 */
[----:B------:R-:W-:Y:S01]  /*25990*/  IMAD.U32 R37, R35, 0x10000, RZ ;  /* 0x0001000023257824 */ /* 0x000fe200078e00ff */
[----:B------:R-:W-:-:S02]  /*259a0*/  PRMT R23, R131, 0x5410, R27 ;  /* 0x0000541083177816 */ /* 0x000fc4000000001b */
[----:B------:R-:W-:Y:S02]  /*259b0*/  SHF.R.U32.HI R11, RZ, 0x10, R77 ;  /* 0x00000010ff0b7819 */ /* 0x000fe4000001164d */
[----:B------:R-:W-:Y:S02]  /*259c0*/  LOP3.LUT R43, R26, 0xffff0000, RZ, 0xc0, !PT ;  /* 0xffff00001a2b7812 */ /* 0x000fe400078ec0ff */
[----:B------:R-:W-:Y:S02]  /*259d0*/  PRMT R34, R132, 0x5410, R11 ;  /* 0x0000541084227816 */ /* 0x000fe4000000000b */
[----:B------:R-:W-:Y:S01]  /*259e0*/  LOP3.LUT R26, R35, 0xffff0000, RZ, 0xc0, !PT ;  /* 0xffff0000231a7812 */ /* 0x000fe200078ec0ff */
[C---:B------:R-:W-:Y:S01]  /*259f0*/  IMAD.U32 R35, R25.reuse, 0x10000, RZ ;  /* 0x0001000019237824 */ /* 0x040fe200078e00ff */
[----:B------:R-:W-:Y:S02]  /*25a00*/  SHF.R.U64 R24, R102, 0x10, R103 ;  /* 0x0000001066187819 */ /* 0x000fe40000001267 */
[----:B------:R-:W-:-:S02]  /*25a10*/  LOP3.LUT R25, R25, 0xffff0000, RZ, 0xc0, !PT ;  /* 0xffff000019197812 */ /* 0x000fc400078ec0ff */
        /* <DEDUP_REMOVED lines=13> */
[C---:B------:R-:W-:Y:S01]  /*25af0*/  IMAD.U32 R13, R14.reuse, 0x10000, RZ ;  /* 0x000100000e0d7824 */ /* 0x040fe200078e00ff */
[----:B------:R-:W-:Y:S01]  /*25b00*/  LOP3.LUT R12, R14, 0xffff0000, RZ, 0xc0, !PT ;  /* 0xffff00000e0c7812 */ /* 0x000fe200078ec0ff */
[----:B------:R-:W-:Y:S01]  /*25b10*/  FMUL.FTZ R14, R19, R42 ;  /* 0x0000002a130e7220 */ /* 0x000fe20000410000 */
[C---:B------:R-:W-:Y:S01]  /*25b20*/  LOP3.LUT R3, R15.reuse, 0xffff0000, RZ, 0xc0, !PT ;  /* 0xffff00000f037812 */ /* 0x040fe200078ec0ff */
[----:B------:R-:W-:-:S02]  /*25b30*/  IMAD.U32 R11, R15, 0x10000, RZ ;  /* 0x000100000f0b7824 */ /* 0x000fc400078e00ff */
[-C--:B------:R-:W-:Y:S02]  /*25b40*/  FMUL.FTZ R15, R19, R37.reuse ;  /* 0x00000025130f7220 */ /* 0x080fe40000410000 */
[C---:B------:R-:W-:Y:S02]  /*25b50*/  FFMA.FTZ R45, R29.reuse, R37, -R14 ;  /* 0x000000251d2d7223 */ /* 0x040fe4000001080e */
[----:B------:R-:W-:Y:S02]  /*25b60*/  FMUL.FTZ R14, R18, R43 ;  /* 0x0000002b120e7220 */ /* 0x000fe40000410000 */
[----:B------:R-:W-:Y:S02]  /*25b70*/  IMAD.U32 R19, R34, 0x10000, RZ ;  /* 0x0001000022137824 */ /* 0x000fe400078e00ff */
[----:B------:R-:W-:Y:S02]  /*25b80*/  FFMA.FTZ R44, R29, R42, R15 ;  /* 0x0000002a1d2c7223 */ /* 0x000fe4000001000f */
[----:B------:R-:W-:-:S02]  /*25b90*/  FFMA.FTZ R42, R28, R26, -R14 ;  /* 0x0000001a1c2a7223 */ /* 0x000fc4000001080e */
[C---:B------:R-:W-:Y:S02]  /*25ba0*/  FMUL.FTZ R15, R17.reuse, R35 ;  /* 0x00000023110f7220 */ /* 0x040fe40000410000 */
[-C--:B------:R-:W-:Y:S02]  /*25bb0*/  FMUL.FTZ R14, R17, R19.reuse ;  /* 0x00000013110e7220 */ /* 0x080fe40000410000 */
[----:B------:R-:W-:Y:S02]  /*25bc0*/  FMUL.FTZ R18, R18, R26 ;  /* 0x0000001a12127220 */ /* 0x000fe40000410000 */
[C---:B------:R-:W-:Y:S01]  /*25bd0*/  FFMA.FTZ R29, R27.reuse, R19, -R15 ;  /* 0x000000131b1d7223 */ /* 0x040fe2000001080f */
[----:B------:R-:W-:Y:S01]  /*25be0*/  LOP3.LUT R15, R34, 0xffff0000, RZ, 0xc0, !PT ;  /* 0xffff0000220f7812 */ /* 0x000fe200078ec0ff */
[----:B------:R-:W-:Y:S02]  /*25bf0*/  FFMA.FTZ R27, R27, R35, R14 ;  /* 0x000000231b1b7223 */ /* 0x000fe4000001000e */
[----:B------:R-:W-:-:S02]  /*25c00*/  FFMA.FTZ R37, R28, R43, R18 ;  /* 0x0000002b1c257223 */ /* 0x000fc40000010012 */
[----:B------:R-:W-:Y:S02]  /*25c10*/  FMUL.FTZ R14, R16, R25 ;  /* 0x00000019100e7220 */ /* 0x000fe40000410000 */
[----:B------:R-:W-:Y:S02]  /*25c20*/  IMAD.U32 R18, R24, 0x10000, RZ ;  /* 0x0001000018127824 */ /* 0x000fe400078e00ff */
[----:B------:R-:W-:Y:S02]  /*25c30*/  IMAD.U32 R17, R33, 0x10000, RZ ;  /* 0x0001000021117824 */ /* 0x000fe400078e00ff */
[-C--:B------:R-:W-:Y:S02]  /*25c40*/  FMUL.FTZ R16, R16, R15.reuse ;  /* 0x0000000f10107220 */ /* 0x080fe40000410000 */
[----:B------:R-:W-:Y:S02]  /*25c50*/  FFMA.FTZ R26, R22, R15, -R14 ;  /* 0x0000000f161a7223 */ /* 0x000fe4000001080e */
[----:B------:R-:W-:-:S02]  /*25c60*/  IMAD.U32 R28, R23, 0x10000, RZ ;  /* 0x00010000171c7824 */ /* 0x000fc400078e00ff */
[C---:B------:R-:W-:Y:S02]  /*25c70*/  FMUL.FTZ R15, R13.reuse, R18 ;  /* 0x000000120d0f7220 */ /* 0x040fe40000410000 */
[----:B------:R-:W-:Y:S02]  /*25c80*/  FMUL.FTZ R14, R13, R17 ;  /* 0x000000110d0e7220 */ /* 0x000fe40000410000 */
[----:B------:R-:W-:Y:S02]  /*25c90*/  IMAD.U32 R19, R32, 0x10000, RZ ;  /* 0x0001000020137824 */ /* 0x000fe400078e00ff */
[----:B------:R-:W-:Y:S01]  /*25ca0*/  FFMA.FTZ R25, R22, R25, R16 ;  /* 0x0000001916197223 */ /* 0x000fe20000010010 */
[----:B------:R-:W-:Y:S01]  /*25cb0*/  LOP3.LUT R16, R33, 0xffff0000, RZ, 0xc0, !PT ;  /* 0xffff000021107812 */ /* 0x000fe200078ec0ff */
[----:B------:R-:W-:Y:S02]  /*25cc0*/  FMUL.FTZ R13, R11, R28 ;  /* 0x0000001c0b0d7220 */ /* 0x000fe40000410000 */
[----:B------:R-:W-:Y:S01]  /*25cd0*/  FFMA.FTZ R22, R21, R17, -R15 ;  /* 0x0000001115167223 */ /* 0x000fe2000001080f */
[----:B------:R-:W-:Y:S01]  /*25ce0*/  LOP3.LUT R17, R23, 0xffff0000, RZ, 0xc0, !PT ;  /* 0xffff000017117812 */ /* 0x000fe200078ec0ff */
[----:B------:R-:W-:Y:S01]  /*25cf0*/  FFMA.FTZ R21, R21, R18, R14 ;  /* 0x0000001215157223 */ /* 0x000fe2000001000e */
[----:B------:R-:W-:Y:S01]  /*25d00*/  LOP3.LUT R18, R24, 0xffff0000, RZ, 0xc0, !PT ;  /* 0xffff000018127812 */ /* 0x000fe200078ec0ff */
[----:B------:R-:W-:-:S02]  /*25d10*/  FMUL.FTZ R11, R11, R19 ;  /* 0x000000130b0b7220 */ /* 0x000fc40000410000 */
[----:B------:R-:W-:Y:S01]  /*25d20*/  FFMA.FTZ R19, R20, R19, -R13 ;  /* 0x0000001314137223 */ /* 0x000fe2000001080d */
[----:B------:R-:W-:Y:S01]  /*25d30*/  LOP3.LUT R13, R32, 0xffff0000, RZ, 0xc0, !PT ;  /* 0xffff0000200d7812 */ /* 0x000fe200078ec0ff */
[----:B------:R-:W-:Y:S02]  /*25d40*/  FFMA.FTZ R20, R20, R28, R11 ;  /* 0x0000001c14147223 */ /* 0x000fe4000001000b */
[C---:B------:R-:W-:Y:S02]  /*25d50*/  FMUL.FTZ R14, R12.reuse, R18 ;  /* 0x000000120c0e7220 */ /* 0x040fe40000410000 */
[----:B------:R-:W-:Y:S02]  /*25d60*/  FMUL.FTZ R11, R12, R16 ;  /* 0x000000100c0b7220 */ /* 0x000fe40000410000 */
[C---:B------:R-:W-:Y:S02]  /*25d70*/  FMUL.FTZ R12, R3.reuse, R17 ;  /* 0x00000011030c7220 */ /* 0x040fe40000410000 */
[----:B------:R-:W-:-:S02]  /*25d80*/  FMUL.FTZ R15, R3, R13 ;  /* 0x0000000d030f7220 */ /* 0x000fc40000410000 */
[C---:B------:R-:W-:Y:S02]  /*25d90*/  FFMA.FTZ R3, R31.reuse, R18, R11 ;  /* 0x000000121f037223 */ /* 0x040fe4000001000b */
[----:B------:R-:W-:Y:S01]  /*25da0*/  FFMA.FTZ R14, R31, R16, -R14 ;  /* 0x000000101f0e7223 */ /* 0x000fe2000001080e */
[----:B------:R-:W-:Y:S01]  /*25db0*/  F2FP.BF16.PACK_AB R16, R42, R45 ;  /* 0x0000002d2a10723e */ /* 0x000fe200000010ff */
[C---:B------:R-:W-:Y:S01]  /*25dc0*/  FFMA.FTZ R11, R30.reuse, R13, -R12 ;  /* 0x0000000d1e0b7223 */ /* 0x040fe2000001080c */
[----:B------:R-:W-:Y:S01]  /*25dd0*/  F2FP.BF16.PACK_AB R12, R37, R44 ;  /* 0x0000002c250c723e */ /* 0x000fe200000010ff */
[----:B------:R-:W-:Y:S01]  /*25de0*/  FFMA.FTZ R15, R30, R17, R15 ;  /* 0x000000111e0f7223 */ /* 0x000fe2000001000f */
[----:B------:R-:W-:Y:S02]  /*25df0*/  F2FP.BF16.PACK_AB R17, R26, R29 ;  /* 0x0000001d1a11723e */ /* 0x000fe400000010ff */
[----:B------:R-:W-:Y:S02]  /*25e00*/  F2FP.BF16.PACK_AB R18, R14, R22 ;  /* 0x000000160e12723e */ /* 0x000fe400000010ff */
[----:B------:R-:W-:-:S02]  /*25e10*/  F2FP.BF16.PACK_AB R19, R11, R19 ;  /* 0x000000130b13723e */ /* 0x000fc400000010ff */
[----:B------:R-:W-:Y:S02]  /*25e20*/  F2FP.BF16.PACK_AB R13, R25, R27 ;  /* 0x0000001b190d723e */ /* 0x000fe400000010ff */
[----:B------:R-:W-:Y:S01]  /*25e30*/  F2FP.BF16.PACK_AB R14, R3, R21 ;  /* 0x00000015030e723e */ /* 0x000fe200000010ff */
[----:B------:R1:W-:Y:S01]  /*25e40*/  ST.E.128 [R40.64], R16 ;  /* 0x0000001028007985 */ /* 0x0003e2000c101d04 */
[----:B------:R-:W-:-:S05]  /*25e50*/  F2FP.BF16.PACK_AB R15, R15, R20 ;  /* 0x000000140f0f723e */ /* 0x000fca00000010ff */
[----:B------:R1:W-:Y:S02]  /*25e60*/  ST.E.128 [R38.64], R12 ;  /* 0x0000000c26007985 */ /* 0x0003e4000c101d04 */
.L_x_1438:
[----:B------:R-:W-:Y:S05]  /*25e70*/  BSYNC B0 ;  /* 0x0000000000007941 */ /* 0x000fea0003800000 */
.L_x_1437:
[----:B------:R-:W-:Y:S01]  /*25e80*/  IADD3 R3, R64, 0x40, RZ ;  /* 0x0000004040037810 */ /* 0x000fe20007ffe0ff */
[----:B-1----:R-:W-:Y:S02]  /*25e90*/  IMAD.MOV.U32 R12, RZ, RZ, R143 ;  /* 0x000000ffff0c7224 */ /* 0x002fe400078e008f */
[----:B------:R-:W-:Y:S01]  /*25ea0*/  IMAD.MOV.U32 R13, RZ, RZ, 0x0 ;  /* 0x00000000ff0d7424 */ /* 0x000fe200078e00ff */
[----:B------:R-:W-:-:S13]  /*25eb0*/  ISETP.GE.AND P0, PT, R3, R36, PT ;  /* 0x000000240300720c */ /* 0x000fda0003f06270 */
[----:B------:R-:W-:Y:S05]  /*25ec0*/  @P0 RET.REL.NODEC R12 `(_ZN7cutlass13device_kernelIN5flash19enable_sm80_to_sm89INS1_16FlashAttnFwdSm80INS1_25CollectiveMainloopFwdSm80ILi8ELi1ELb0EN4cute5tupleIJNS5_1CILi128EEENS7_ILi48EEENS7_ILi256EEEEEELi256ENS_10bfloat16_tEfNS_4arch4Sm80ELb0ELb1ELb0ELb1ELb1ELb1ELb1ELb0EEENS1_21CollectiveEpilogueFwdINS6_IJS8_SA_S9_EEENS6_IJNS7_ILi1EEESI_SI_EEESC_SE_Li256ELb1ELb1ELb0ELb0EEENS1_19SingleTileSchedulerILb1ELb0ELb1ELi128EEEEEEEEEvNT_6ParamsE) ;  /* 0xfffda1300c000950 */ /* 0x000fea0003c3ffff */
[----:B------:R-:W-:Y:S01]  /*25ed0*/  SHF.R.S32.HI R12, RZ, 0x1f, R3 ;  /* 0x0000001fff0c7819 */ /* 0x000fe20000011403 */
[----:B------:R-:W-:Y:S01]  /*25ee0*/  IMAD.SHL.U32 R13, R2, 0x40, RZ ;  /* 0x00000040020d7824 */ /* 0x000fe200078e00ff */
[----:B------:R-:W-:Y:S02]  /*25ef0*/  SHF.R.S32.HI R15, RZ, 0x1f, R2 ;  /* 0x0000001fff0f7819 */ /* 0x000fe40000011402 */
[CC--:B------:R-:W-:Y:S02]  /*25f00*/  LEA.HI R11, R12.reuse, R3.reuse, RZ, 0x3 ;  /* 0x000000030c0b7211 */ /* 0x0c0fe400078f18ff */
[----:B------:R-:W-:Y:S02]  /*25f10*/  LEA.HI R12, R12, R3, RZ, 0x6 ;  /* 0x000000030c0c7211 */ /* 0x000fe400078f30ff */
[----:B------:R-:W-:Y:S02]  /*25f20*/  SHF.R.S32.HI R14, RZ, 0x3, R11 ;  /* 0x00000003ff0e7819 */ /* 0x000fe4000001140b */
[----:B------:R-:W-:Y:S01]  /*25f30*/  LOP3.LUT R3, R13, 0x1c0, RZ, 0xc0, !PT ;  /* 0x000001c00d037812 */ /* 0x000fe200078ec0ff */
[----:B------:R-:W-:Y:S01]  /*25f40*/  IMAD.SHL.U32 R12, R12, 0x80, RZ ;  /* 0x000000800c0c7824 */ /* 0x000fe200078e00ff */
[----:B------:R-:W-:-:S02]  /*25f50*/  LEA.HI R13, R15, R2, RZ, 0x3 ;  /* 0x000000020f0d7211 */ /* 0x000fc400078f18ff */
[----:B------:R-:W-:Y:S02]  /*25f60*/  LEA.HI R2, R36, R14, RZ, 0x1d ;  /* 0x0000000e24027211 */ /* 0x000fe400078fe8ff */
[----:B------:R-:W-:Y:S02]  /*25f70*/  LOP3.LUT R15, R12, 0xffffe000, RZ, 0xc0, !PT ;  /* 0xffffe0000c0f7812 */ /* 0x000fe400078ec0ff */
[----:B------:R-:W-:Y:S02]  /*25f80*/  SHF.R.S32.HI R12, RZ, 0x1f, R2 ;  /* 0x0000001fff0c7819 */ /* 0x000fe40000011402 */
[----:B------:R-:W-:Y:S01]  /*25f90*/  LOP3.LUT R14, R3, 0x38, R11, 0xf8, !PT ;  /* 0x00000038030e7812 */ /* 0x000fe200078ef80b */
[----:B------:R-:W-:Y:S01]  /*25fa0*/  IMAD.SHL.U32 R11, R13, 0x40, RZ ;  /* 0x000000400d0b7824 */ /* 0x000fe200078e00ff */
[----:B------:R-:W-:Y:S01]  /*25fb0*/  SHF.R.U32.HI R16, RZ, 0x3, R3 ;  /* 0x00000003ff107819 */ /* 0x000fe20000011603 */
[----:B------:R-:W-:Y:S01]  /*25fc0*/  IMAD.SHL.U32 R13, R2, 0x8, RZ ;  /* 0x00000008020d7824 */ /* 0x000fe200078e00ff */
[----:B------:R-:W-:-:S02]  /*25fd0*/  LEA.HI R2, R12, R2, RZ, 0x3 ;  /* 0x000000020c027211 */ /* 0x000fc400078f18ff */
[----:B------:R-:W-:Y:S02]  /*25fe0*/  LOP3.LUT R11, R11, 0xfffffe00, RZ, 0xc0, !PT ;  /* 0xfffffe000b0b7812 */ /* 0x000fe400078ec0ff */
[----:B------:R-:W-:Y:S01]  /*25ff0*/  LOP3.LUT R3, R3, 0x38, R13, 0xf8, !PT ;  /* 0x0000003803037812 */ /* 0x000fe200078ef80d */
[----:B------:R-:W-:Y:S01]  /*26000*/  IMAD.SHL.U32 R2, R2, 0x400, RZ ;  /* 0x0000040002027824 */ /* 0x000fe200078e00ff */
[-C--:B------:R-:W-:Y:S02]  /*26010*/  LOP3.LUT R14, R14, R16.reuse, RZ, 0x3c, !PT ;  /* 0x000000100e0e7212 */ /* 0x080fe400078e3cff */
[----:B------:R-:W-:Y:S02]  /*26020*/  LOP3.LUT R3, R3, R16, RZ, 0x3c, !PT ;  /* 0x0000001003037212 */ /* 0x000fe400078e3cff */
[----:B------:R-:W-:Y:S02]  /*26030*/  LOP3.LUT R2, R2, 0xffffe000, RZ, 0xc0, !PT ;  /* 0xffffe00002027812 */ /* 0x000fe400078ec0ff */
[----:B------:R-:W-:-:S02]  /*26040*/  IADD3 R14, R14, R15, R11 ;  /* 0x0000000f0e0e7210 */ /* 0x000fc40007ffe00b */
[----:B------:R-:W-:-:S03]  /*26050*/  IADD3 R2, R3, R2, R11 ;  /* 0x0000000203027210 */ /* 0x000fc60007ffe00b */
[----:B-----5:R-:W-:-:S04]  /*26060*/  IMAD.WIDE.U32 R38, R14, 0x2, R52 ;  /* 0x000000020e267825 */ /* 0x020fc800078e0034 */
[----:B------:R-:W-:Y:S01]  /*26070*/  IMAD.WIDE.U32 R36, R2, 0x2, R52 ;  /* 0x0000000202247825 */ /* 0x000fe200078e0034 */
[----:B------:R-:W2:Y:S04]  /*26080*/  LD.E.128 R16, [R38.64] ;  /* 0x0000000426107980 */ /* 0x000ea8000c101d00 */
[----:B------:R-:W3:Y:S01]  /*26090*/  LD.E.128 R12, [R36.64] ;  /* 0x00000004240c7980 */ /* 0x000ee2000c101d00 */
[----:B------:R-:W-:Y:S02]  /*260a0*/  SHF.R.U64 R21, R104, 0x10, R105 ;  /* 0x0000001068157819 */ /* 0x000fe40000001269 */
[----:B------:R-:W-:Y:S02]  /*260b0*/  SHF.R.U64 R2, R108, 0x10, R109 ;  /* 0x000000106c027819 */ /* 0x000fe4000000126d */
[----:B------:R-:W-:-:S02]  /*260c0*/  PRMT R29, R134, 0x5432, R21 ;  /* 0x00005432861d7816 */ /* 0x000fc40000000015 */
[----:B------:R-:W-:Y:S02]  /*260d0*/  PRMT R34, R136, 0x5432, R2 ;  /* 0x0000543288227816 */ /* 0x000fe40000000002 */
[----:B------:R-:W-:Y:S01]  /*260e0*/  SHF.R.U32.HI R23, RZ, 0x10, R105 ;  /* 0x00000010ff177819 */ /* 0x000fe20000011669 */
[C---:B------:R-:W-:Y:S01]  /*260f0*/  IMAD.U32 R40, R29.reuse, 0x10000, RZ ;  /* 0x000100001d287824 */ /* 0x040fe200078e00ff */
[----:B------:R-:W-:Y:S01]  /*26100*/  SHF.R.U32.HI R3, RZ, 0x10, R109 ;  /* 0x00000010ff037819 */ /* 0x000fe2000001166d */
[----:B------:R-:W-:Y:S01]  /*26110*/  IMAD.U32 R35, R34, 0x10000, RZ ;  /* 0x0001000022237824 */ /* 0x000fe200078e00ff */
[----:B------:R-:W-:Y:S02]  /*26120*/  LOP3.LUT R41, R29, 0xffff0000, RZ, 0xc0, !PT ;  /* 0xffff00001d297812 */ /* 0x000fe400078ec0ff */
[----:B------:R-:W-:Y:S02]  /*26130*/  PRMT R23, R134, 0x5410, R23 ;  /* 0x0000541086177816 */ /* 0x000fe40000000017 */
[----:B------:R-:W-:-:S02]  /*26140*/  SHF.R.U64 R11, R110, 0x10, R111 ;  /* 0x000000106e0b7819 */ /* 0x000fc4000000126f */
[----:B------:R-:W-:Y:S01]  /*26150*/  LOP3.LUT R34, R34, 0xffff0000, RZ, 0xc0, !PT ;  /* 0xffff000022227812 */ /* 0x000fe200078ec0ff */
[----:B------:R-:W-:Y:S01]  /*26160*/  IMAD.U32 R29, R23, 0x10000, RZ ;  /* 0x00010000171d7824 */ /* 0x000fe200078e00ff */
[----:B------:R-:W-:Y:S02]  /*26170*/  PRMT R33, R136, 0x5410, R3 ;  /* 0x0000541088217816 */ /* 0x000fe40000000003 */
[----:B------:R-:W-:Y:S02]  /*26180*/  PRMT R32, R137, 0x5432, R11 ;  /* 0x0000543289207816 */ /* 0x000fe4000000000b */
[--C-:B------:R-:W-:Y:S02]  /*26190*/  SHF.R.U64 R28, R106, 0x10, R107.reuse ;  /* 0x000000106a1c7819 */ /* 0x100fe4000000126b */
[----:B------:R-:W-:Y:S02]  /*261a0*/  SHF.R.U32.HI R27, RZ, 0x10, R107 ;  /* 0x00000010ff1b7819 */ /* 0x000fe4000001166b */
[----:B------:R-:W-:-:S02]  /*261b0*/  SHF.R.U32.HI R20, RZ, 0x10, R111 ;  /* 0x00000010ff147819 */ /* 0x000fc4000001166f */
[C---:B------:R-:W-:Y:S02]  /*261c0*/  PRMT R28, R135.reuse, 0x5432, R28 ;  /* 0x00005432871c7816 */ /* 0x040fe4000000001c */
[----:B------:R-:W-:Y:S02]  /*261d0*/  PRMT R27, R135, 0x5410, R27 ;  /* 0x00005410871b7816 */ /* 0x000fe4000000001b */
[----:B------:R-:W-:Y:S01]  /*261e0*/  PRMT R30, R137, 0x5410, R20 ;  /* 0x00005410891e7816 */ /* 0x000fe20000000014 */
[C---:B--2---:R-:W-:Y:S01]  /*261f0*/  IMAD.U32 R21, R18.reuse, 0x10000, RZ ;  /* 0x0001000012157824 */ /* 0x044fe200078e00ff */
[----:B------:R-:W-:Y:S01]  /*26200*/  LOP3.LUT R31, R18, 0xffff0000, RZ, 0xc0, !PT ;  /* 0xffff0000121f7812 */ /* 0x000fe200078ec0ff */
[C---:B------:R-:W-:Y:S01]  /*26210*/  IMAD.U32 R24, R17.reuse, 0x10000, RZ ;  /* 0x0001000011187824 */ /* 0x040fe200078e00ff */
[----:B------:R-:W-:Y:S01]  /*26220*/  LOP3.LUT R22, R17, 0xffff0000, RZ, 0xc0, !PT ;  /* 0xffff000011167812 */ /* 0x000fe200078ec0ff */
[----:B---3--:R-:W-:Y:S01]  /*26230*/  IMAD.U32 R18, R12, 0x10000, RZ ;  /* 0x000100000c127824 */ /* 0x008fe200078e00ff */
[C---:B------:R-:W-:Y:S01]  /*26240*/  LOP3.LUT R25, R16.reuse, 0xffff0000, RZ, 0xc0, !PT ;  /* 0xffff000010197812 */ /* 0x040fe200078ec0ff */
[----:B------:R-:W-:Y:S01]  /*26250*/  IMAD.U32 R26, R16, 0x10000, RZ ;  /* 0x00010000101a7824 */ /* 0x000fe200078e00ff */
[----:B------:R-:W-:Y:S01]  /*26260*/  LOP3.LUT R17, R12, 0xffff0000, RZ, 0xc0, !PT ;  /* 0xffff00000c117812 */ /* 0x000fe200078ec0ff */
[C---:B------:R-:W-:Y:S01]  /*26270*/  IMAD.U32 R16, R13.reuse, 0x10000, RZ ;  /* 0x000100000d107824 */ /* 0x040fe200078e00ff */
[----:B------:R-:W-:Y:S01]  /*26280*/  LOP3.LUT R12, R13, 0xffff0000, RZ, 0xc0, !PT ;  /* 0xffff00000d0c7812 */ /* 0x000fe200078ec0ff */
[----:B------:R-:W-:Y:S01]  /*26290*/  FMUL.FTZ R13, R18, R40 ;  /* 0x00000028120d7220 */ /* 0x000fe20000410000 */
[----:B------:R-:W-:Y:S01]  /*262a0*/  LOP3.LUT R3, R14, 0xffff0000, RZ, 0xc0, !PT ;  /* 0xffff00000e037812 */ /* 0x000fe200078ec0ff */
[----:B------:R-:W-:-:S02]  /*262b0*/  FMUL.FTZ R18, R18, R35 ;  /* 0x0000002312127220 */ /* 0x000fc40000410000 */
[----:B------:R-:W-:Y:S02]  /*262c0*/  FFMA.FTZ R35, R26, R35, -R13 ;  /* 0x000000231a237223 */ /* 0x000fe4000001080d */
[----:B------:R-:W-:Y:S02]  /*262d0*/  FMUL.FTZ R13, R17, R41 ;  /* 0x00000029110d7220 */ /* 0x000fe40000410000 */
[----:B------:R-:W-:Y:S01]  /*262e0*/  IMAD.U32 R11, R14, 0x10000, RZ ;  /* 0x000100000e0b7824 */ /* 0x000fe200078e00ff */
[C---:B------:R-:W-:Y:S01]  /*262f0*/  LOP3.LUT R14, R15.reuse, 0xffff0000, RZ, 0xc0, !PT ;  /* 0xffff00000f0e7812 */ /* 0x040fe200078ec0ff */
[----:B------:R-:W-:Y:S02]  /*26300*/  IMAD.U32 R2, R15, 0x10000, RZ ;  /* 0x000100000f027824 */ /* 0x000fe400078e00ff */
[----:B------:R-:W-:Y:S02]  /*26310*/  FMUL.FTZ R17, R17, R34 ;  /* 0x0000002211117220 */ /* 0x000fe40000410000 */
[----:B------:R-:W-:Y:S01]  /*26320*/  FFMA.FTZ R40, R26, R40, R18 ;  /* 0x000000281a287223 */ /* 0x000fe20000010012 */
[----:B------:R-:W-:Y:S01]  /*26330*/  LOP3.LUT R18, R23, 0xffff0000, RZ, 0xc0, !PT ;  /* 0xffff000017127812 */ /* 0x000fe200078ec0ff */
[C---:B------:R-:W-:Y:S01]  /*26340*/  IMAD.U32 R15, R33.reuse, 0x10000, RZ ;  /* 0x00010000210f7824 */ /* 0x040fe200078e00ff */
[----:B------:R-:W-:Y:S01]  /*26350*/  LOP3.LUT R33, R33, 0xffff0000, RZ, 0xc0, !PT ;  /* 0xffff000021217812 */ /* 0x000fe200078ec0ff */
[----:B------:R-:W-:-:S02]  /*26360*/  FFMA.FTZ R34, R25, R34, -R13 ;  /* 0x0000002219227223 */ /* 0x000fc4000001080d */
[C---:B------:R-:W-:Y:S02]  /*26370*/  FMUL.FTZ R13, R16.reuse, R29 ;  /* 0x0000001d100d7220 */ /* 0x040fe40000410000 */
[-C--:B------:R-:W-:Y:S02]  /*26380*/  FMUL.FTZ R16, R16, R15.reuse ;  /* 0x0000000f10107220 */ /* 0x080fe40000410000 */
[----:B------:R-:W-:Y:S02]  /*26390*/  FFMA.FTZ R26, R24, R15, -R13 ;  /* 0x0000000f181a7223 */ /* 0x000fe4000001080d */
[----:B------:R-:W-:Y:S02]  /*263a0*/  FFMA.FTZ R41, R25, R41, R17 ;  /* 0x0000002919297223 */ /* 0x000fe40000010011 */
[----:B------:R-:W-:Y:S02]  /*263b0*/  FMUL.FTZ R13, R12, R18 ;  /* 0x000000120c0d7220 */ /* 0x000fe40000410000 */
[C---:B------:R-:W-:Y:S01]  /*263c0*/  IMAD.U32 R17, R32.reuse, 0x10000, RZ ;  /* 0x0001000020117824 */ /* 0x040fe200078e00ff */
[----:B------:R-:W-:Y:S01]  /*263d0*/  LOP3.LUT R32, R32, 0xffff0000, RZ, 0xc0, !PT ;  /* 0xffff000020207812 */ /* 0x000fe200078ec0ff */
[C---:B------:R-:W-:Y:S01]  /*263e0*/  IMAD.U32 R23, R28.reuse, 0x10000, RZ ;  /* 0x000100001c177824 */ /* 0x040fe200078e00ff */
[----:B------:R-:W-:Y:S01]  /*263f0*/  LOP3.LUT R28, R28, 0xffff0000, RZ, 0xc0, !PT ;  /* 0xffff00001c1c7812 */ /* 0x000fe200078ec0ff */
[----:B------:R-:W-:-:S02]  /*26400*/  FFMA.FTZ R29, R24, R29, R16 ;  /* 0x0000001d181d7223 */ /* 0x000fc40000010010 */
[-C--:B------:R-:W-:Y:S02]  /*26410*/  FMUL.FTZ R15, R12, R33.reuse ;  /* 0x000000210c0f7220 */ /* 0x080fe40000410000 */
[----:B------:R-:W-:Y:S02]  /*26420*/  IMAD.U32 R25, R27, 0x10000, RZ ;  /* 0x000100001b197824 */ /* 0x000fe400078e00ff */
[C---:B------:R-:W-:Y:S01]  /*26430*/  IMAD.U32 R16, R30.reuse, 0x10000, RZ ;  /* 0x000100001e107824 */ /* 0x040fe200078e00ff */
[----:B------:R-:W-:Y:S01]  /*26440*/  LOP3.LUT R30, R30, 0xffff0000, RZ, 0xc0, !PT ;  /* 0xffff00001e1e7812 */ /* 0x000fe200078ec0ff */
[----:B------:R-:W-:Y:S02]  /*26450*/  FFMA.FTZ R33, R22, R33, -R13 ;  /* 0x0000002116217223 */ /* 0x000fe4000001080d */
[C---:B------:R-:W-:Y:S02]  /*26460*/  FMUL.FTZ R13, R11.reuse, R23 ;  /* 0x000000170b0d7220 */ /* 0x040fe40000410000 */
[----:B------:R-:W-:-:S02]  /*26470*/  FMUL.FTZ R12, R11, R17 ;  /* 0x000000110b0c7220 */ /* 0x000fc40000410000 */
[C---:B------:R-:W-:Y:S01]  /*26480*/  IMAD.U32 R20, R19.reuse, 0x10000, RZ ;  /* 0x0001000013147824 */ /* 0x040fe200078e00ff */
[----:B------:R-:W-:Y:S01]  /*26490*/  LOP3.LUT R19, R19, 0xffff0000, RZ, 0xc0, !PT ;  /* 0xffff000013137812 */ /* 0x000fe200078ec0ff */
[----:B------:R-:W-:Y:S01]  /*264a0*/  FFMA.FTZ R24, R22, R18, R15 ;  /* 0x0000001216187223 */ /* 0x000fe2000001000f */
[----:B------:R-:W-:Y:S01]  /*264b0*/  LOP3.LUT R15, R27, 0xffff0000, RZ, 0xc0, !PT ;  /* 0xffff00001b0f7812 */ /* 0x000fe200078ec0ff */
[C---:B------:R-:W-:Y:S02]  /*264c0*/  FMUL.FTZ R11, R2.reuse, R25 ;  /* 0x00000019020b7220 */ /* 0x040fe40000410000 */
[----:B------:R-:W-:Y:S02]  /*264d0*/  FMUL.FTZ R2, R2, R16 ;  /* 0x0000001002027220 */ /* 0x000fe40000410000 */
[----:B------:R-:W-:Y:S01]  /*264e0*/  FFMA.FTZ R18, R21, R17, -R13 ;  /* 0x0000001115127223 */ /* 0x000fe2000001080d */
[----:B------:R-:W-:Y:S01]  /*264f0*/  F2FP.BF16.PACK_AB R17, R33, R26 ;  /* 0x0000001a2111723e */ /* 0x000fe200000010ff */
[----:B------:R-:W-:Y:S01]  /*26500*/  FFMA.FTZ R22, R21, R23, R12 ;  /* 0x0000001715167223 */ /* 0x000fe2000001000c */
[----:B------:R-:W-:Y:S01]  /*26510*/  F2FP.BF16.PACK_AB R12, R41, R40 ;  /* 0x00000028290c723e */ /* 0x000fe200000010ff */
[----:B------:R-:W-:Y:S01]  /*26520*/  FFMA.FTZ R21, R20, R16, -R11 ;  /* 0x0000001014157223 */ /* 0x000fe2000001080b */
[----:B------:R-:W-:Y:S01]  /*26530*/  F2FP.BF16.PACK_AB R16, R34, R35 ;  /* 0x000000232210723e */ /* 0x000fe200000010ff */
[----:B------:R-:W-:Y:S01]  /*26540*/  FFMA.FTZ R20, R20, R25, R2 ;  /* 0x0000001914147223 */ /* 0x000fe20000010002 */
[----:B------:R-:W-:Y:S01]  /*26550*/  F2FP.BF16.PACK_AB R13, R24, R29 ;  /* 0x0000001d180d723e */ /* 0x000fe200000010ff */
[----:B------:R-:W-:-:S02]  /*26560*/  FMUL.FTZ R11, R3, R28 ;  /* 0x0000001c030b7220 */ /* 0x000fc40000410000 */
[CC--:B------:R-:W-:Y:S02]  /*26570*/  FMUL.FTZ R2, R14.reuse, R15.reuse ;  /* 0x0000000f0e027220 */ /* 0x0c0fe40000410000 */
[----:B------:R-:W-:Y:S02]  /*26580*/  FMUL.FTZ R3, R3, R32 ;  /* 0x0000002003037220 */ /* 0x000fe40000410000 */
[----:B------:R-:W-:Y:S02]  /*26590*/  FMUL.FTZ R14, R14, R30 ;  /* 0x0000001e0e0e7220 */ /* 0x000fe40000410000 */
[----:B------:R-:W-:Y:S02]  /*265a0*/  FFMA.FTZ R11, R31, R32, -R11 ;  /* 0x000000201f0b7223 */ /* 0x000fe4000001080b */
[----:B------:R-:W-:Y:S02]  /*265b0*/  FFMA.FTZ R2, R19, R30, -R2 ;  /* 0x0000001e13027223 */ /* 0x000fe40000010802 */
[----:B------:R-:W-:Y:S01]  /*265c0*/  FFMA.FTZ R3, R31, R28, R3 ;  /* 0x0000001c1f037223 */ /* 0x000fe20000010003 */
[----:B------:R-:W-:Y:S01]  /*265d0*/  F2FP.BF16.PACK_AB R18, R11, R18 ;  /* 0x000000120b12723e */ /* 0x000fe200000010ff */
[----:B------:R-:W-:Y:S01]  /*265e0*/  FFMA.FTZ R15, R19, R15, R14 ;  /* 0x0000000f130f7223 */ /* 0x000fe2000001000e */
[----:B------:R-:W-:Y:S01]  /*265f0*/  F2FP.BF16.PACK_AB R19, R2, R21 ;  /* 0x000000150213723e */ /* 0x000fe200000010ff */
[----:B------:R-:W-:Y:S01]  /*26600*/  IMAD.MOV.U32 R2, RZ, RZ, R143 ;  /* 0x000000ffff027224 */ /* 0x000fe200078e008f */
[----:B------:R-:W-:Y:S01]  /*26610*/  F2FP.BF16.PACK_AB R14, R3, R22 ;  /* 0x00000016030e723e */ /* 0x000fe200000010ff */
[----:B------:R-:W-:Y:S01]  /*26620*/  IMAD.MOV.U32 R3, RZ, RZ, 0x0 ;  /* 0x00000000ff037424 */ /* 0x000fe200078e00ff */
[----:B------:R-:W-:Y:S01]  /*26630*/  F2FP.BF16.PACK_AB R15, R15, R20 ;  /* 0x000000140f0f723e */ /* 0x000fe200000010ff */
[----:B------:R1:W-:Y:S04]  /*26640*/  ST.E.128 [R38.64], R16 ;  /* 0x0000001026007985 */ /* 0x0003e8000c101d04 */
[----:B------:R1:W-:Y:S01]  /*26650*/  ST.E.128 [R36.64], R12 ;  /* 0x0000000c24007985 */ /* 0x0003e2000c101d04 */
[----:B------:R-:W-:Y:S05]  /*26660*/  RET.REL.NODEC R2 `(_ZN7cutlass13device_kernelIN5flash19enable_sm80_to_sm89INS1_16FlashAttnFwdSm80INS1_25CollectiveMainloopFwdSm80ILi8ELi1ELb0EN4cute5tupleIJNS5_1CILi128EEENS7_ILi48EEENS7_ILi256EEEEEELi256ENS_10bfloat16_tEfNS_4arch4Sm80ELb0ELb1ELb0ELb1ELb1ELb1ELb1ELb0EEENS1_21CollectiveEpilogueFwdINS6_IJS8_SA_S9_EEENS6_IJNS7_ILi1EEESI_SI_EEESC_SE_Li256ELb1ELb1ELb0ELb0EEENS1_19SingleTileSchedulerILb1ELb0ELb1ELi128EEEEEEEEEvNT_6ParamsE) ;  /* 0xfffd999002007950 */ /* 0x000fea0003c3ffff */
.L_x_1365:
        /* <DEDUP_REMOVED lines=8> */
.L_x_1366:
[----:B------:R-:W-:Y:S01]  /*266f0*/  IMAD.MOV.U32 R184, RZ, RZ, R34 ;  /* 0x000000ffffb87224 */ /* 0x000fe200078e0022 */
[----:B------:R-:W-:Y:S01]  /*26700*/  MOV R3, 0x181f ;  /* 0x0000181f00037802 */ /* 0x000fe20000000f00 */
[----:B------:R-:W-:Y:S01]  /*26710*/  IMAD.MOV.U32 R187, RZ, RZ, RZ ;  /* 0x000000ffffbb7224 */ /* 0x000fe200078e00ff */
[----:B------:R-:W-:Y:S02]  /*26720*/  MOV R189, 0xffffffff ;  /* 0xffffffff00bd7802 */ /* 0x000fe40000000f00 */
[----:B------:R-:W-:Y:S02]  /*26730*/  MOV R2, 0x26750 ;  /* 0x0002675000027802 */ /* 0x000fe40000000f00 */
[----:B-12---:R-:W-:Y:S05]  /*26740*/  CALL.REL.NOINC `($__internal_6_$__cuda_sm70_shflsync_idx_p) ;  /* 0x00000eb000007944 */ /* 0x006fea0003c00000 */
[----:B------:R-:W-:Y:S01]  /*26750*/  IMAD.MOV.U32 R184, RZ, RZ, R24 ;  /* 0x000000ffffb87224 */ /* 0x000fe200078e0018 */
[----:B------:R-:W-:Y:S01]  /*26760*/  MOV R3, 0x181f ;  /* 0x0000181f00037802 */ /* 0x000fe20000000f00 */
[----:B------:R-:W-:Y:S01]  /*26770*/  IMAD.MOV.U32 R187, RZ, RZ, RZ ;  /* 0x000000ffffbb7224 */ /* 0x000fe200078e00ff */
[----:B------:R-:W-:Y:S01]  /*26780*/  MOV R12, R188 ;  /* 0x000000bc000c7202 */ /* 0x000fe20000000f00 */
[----:B------:R-:W-:Y:S01]  /*26790*/  IMAD.MOV.U32 R189, RZ, RZ, -0x1 ;  /* 0xffffffffffbd7424 */ /* 0x000fe200078e00ff */
[----:B------:R-:W-:-:S02]  /*267a0*/  MOV R13, R11 ;  /* 0x0000000b000d7202 */ /* 0x000fc40000000f00 */
[----:B------:R-:W-:Y:S02]  /*267b0*/  MOV R2, 0x267d0 ;  /* 0x000267d000027802 */ /* 0x000fe40000000f00 */
[----:B------:R-:W-:Y:S05]  /*267c0*/  CALL.REL.NOINC `($__internal_6_$__cuda_sm70_shflsync_idx_p) ;  /* 0x00000e3000007944 */ /* 0x000fea0003c00000 */
[----:B------:R-:W-:Y:S01]  /*267d0*/  IMAD.MOV.U32 R14, RZ, RZ, R188 ;  /* 0x000000ffff0e7224 */ /* 0x000fe200078e00bc */
[----:B------:R-:W-:Y:S01]  /*267e0*/  MOV R184, R37 ;  /* 0x0000002500b87202 */ /* 0x000fe20000000f00 */
[----:B------:R-:W-:Y:S01]  /*267f0*/  IMAD.MOV.U32 R187, RZ, RZ, RZ ;  /* 0x000000ffffbb7224 */ /* 0x000fe200078e00ff */
[----:B------:R-:W-:Y:S01]  /*26800*/  MOV R3, 0x181f ;  /* 0x0000181f00037802 */ /* 0x000fe20000000f00 */
[----:B------:R-:W-:Y:S01]  /*26810*/  IMAD.MOV.U32 R189, RZ, RZ, -0x1 ;  /* 0xffffffffffbd7424 */ /* 0x000fe200078e00ff */
[----:B------:R-:W-:Y:S02]  /*26820*/  MOV R2, 0x26840 ;  /* 0x0002684000027802 */ /* 0x000fe40000000f00 */
[----:B------:R-:W-:Y:S05]  /*26830*/  CALL.REL.NOINC `($__internal_6_$__cuda_sm70_shflsync_idx_p) ;  /* 0x00000dc000007944 */ /* 0x000fea0003c00000 */
[----:B------:R-:W-:Y:S01]  /*26840*/  MOV R3, R188 ;  /* 0x000000bc00037202 */ /* 0x000fe20000000f00 */
[----:B------:R-:W-:Y:S05]  /*26850*/  BRA `(.L_x_1440) ;  /* 0xffff62e000007947 */ /* 0x000fea000383ffff */
.L_x_1369:
[----:B------:R-:W-:Y:S01]  /*26860*/  IMAD.MOV.U32 R184, RZ, RZ, R22 ;  /* 0x000000ffffb87224 */ /* 0x000fe200078e0016 */
[----:B------:R-:W-:Y:S01]  /*26870*/  MOV R3, 0x181f ;  /* 0x0000181f00037802 */ /* 0x000fe20000000f00 */
[----:B------:R-:W-:Y:S01]  /*26880*/  IMAD.MOV.U32 R187, RZ, RZ, 0x1 ;  /* 0x00000001ffbb7424 */ /* 0x000fe200078e00ff */
[----:B------:R-:W-:Y:S02]  /*26890*/  MOV R189, 0xffffffff ;  /* 0xffffffff00bd7802 */ /* 0x000fe40000000f00 */
[----:B------:R-:W-:-:S02]  /*268a0*/  MOV R2, 0x268c0 ;  /* 0x000268c000027802 */ /* 0x000fc40000000f00 */
[----:B---3--:R-:W-:Y:S05]  /*268b0*/  CALL.REL.NOINC `($__internal_6_$__cuda_sm70_shflsync_idx_p) ;  /* 0x00000d4000007944 */ /* 0x008fea0003c00000 */
[----:B------:R-:W-:Y:S01]  /*268c0*/  IMAD.MOV.U32 R11, RZ, RZ, R188 ;  /* 0x000000ffff0b7224 */ /* 0x000fe200078e00bc */
[----:B------:R-:W-:Y:S01]  /*268d0*/  MOV R184, R34 ;  /* 0x0000002200b87202 */ /* 0x000fe20000000f00 */
[----:B------:R-:W-:Y:S01]  /*268e0*/  IMAD.MOV.U32 R187, RZ, RZ, 0x1 ;  /* 0x00000001ffbb7424 */ /* 0x000fe200078e00ff */
[----:B------:R-:W-:Y:S01]  /*268f0*/  MOV R3, 0x181f ;  /* 0x0000181f00037802 */ /* 0x000fe20000000f00 */
[----:B------:R-:W-:Y:S01]  /*26900*/  IMAD.MOV.U32 R189, RZ, RZ, -0x1 ;  /* 0xffffffffffbd7424 */ /* 0x000fe200078e00ff */
[----:B------:R-:W-:-:S02]  /*26910*/  MOV R2, 0x26930 ;  /* 0x0002693000027802 */ /* 0x000fc40000000f00 */
[----:B------:R-:W-:Y:S05]  /*26920*/  CALL.REL.NOINC `($__internal_6_$__cuda_sm70_shflsync_idx_p) ;  /* 0x00000cd000007944 */ /* 0x000fea0003c00000 */
[----:B------:R-:W-:Y:S01]  /*26930*/  IMAD.MOV.U32 R184, RZ, RZ, R24 ;  /* 0x000000ffffb87224 */ /* 0x000fe200078e0018 */
[----:B------:R-:W-:Y:S01]  /*26940*/  MOV R3, 0x181f ;  /* 0x0000181f00037802 */ /* 0x000fe20000000f00 */
[----:B------:R-:W-:Y:S01]  /*26950*/  IMAD.MOV.U32 R187, RZ, RZ, 0x1 ;  /* 0x00000001ffbb7424 */ /* 0x000fe200078e00ff */
[----:B------:R-:W-:Y:S01]  /*26960*/  MOV R12, R188 ;  /* 0x000000bc000c7202 */ /* 0x000fe20000000f00 */
[----:B------:R-:W-:Y:S01]  /*26970*/  IMAD.MOV.U32 R189, RZ, RZ, -0x1 ;  /* 0xffffffffffbd7424 */ /* 0x000fe200078e00ff */
[----:B------:R-:W-:-:S02]  /*26980*/  MOV R13, R11 ;  /* 0x0000000b000d7202 */ /* 0x000fc40000000f00 */
[----:B------:R-:W-:Y:S02]  /*26990*/  MOV R2, 0x269b0 ;  /* 0x000269b000027802 */ /* 0x000fe40000000f00 */
[----:B------:R-:W-:Y:S05]  /*269a0*/  CALL.REL.NOINC `($__internal_6_$__cuda_sm70_shflsync_idx_p) ;  /* 0x00000c5000007944 */ /* 0x000fea0003c00000 */
        /* <DEDUP_REMOVED lines=9> */
.L_x_1372:
[----:B------:R-:W-:Y:S01]  /*26a40*/  IMAD.MOV.U32 R184, RZ, RZ, R22 ;  /* 0x000000ffffb87224 */ /* 0x000fe200078e0016 */
[----:B------:R-:W-:Y:S01]  /*26a50*/  MOV R3, 0x181f ;  /* 0x0000181f00037802 */ /* 0x000fe20000000f00 */
[----:B------:R-:W-:Y:S01]  /*26a60*/  IMAD.MOV.U32 R187, RZ, RZ, 0x2 ;  /* 0x00000002ffbb7424 */ /* 0x000fe200078e00ff */
[----:B------:R-:W-:Y:S02]  /*26a70*/  MOV R189, 0xffffffff ;  /* 0xffffffff00bd7802 */ /* 0x000fe40000000f00 */
[----:B------:R-:W-:-:S02]  /*26a80*/  MOV R2, 0x26aa0 ;  /* 0x00026aa000027802 */ /* 0x000fc40000000f00 */
[----:B--2---:R-:W-:Y:S05]  /*26a90*/  CALL.REL.NOINC `($__internal_6_$__cuda_sm70_shflsync_idx_p) ;  /* 0x00000b6000007944 */ /* 0x004fea0003c00000 */
[----:B------:R-:W-:Y:S01]  /*26aa0*/  MOV R11, R188 ;  /* 0x000000bc000b7202 */ /* 0x000fe20000000f00 */
[----:B------:R-:W-:Y:S05]  /*26ab0*/  BRA `(.L_x_1442) ;  /* 0xffff6b1000007947 */ /* 0x000fea000383ffff */
.L_x_1373:
[----:B------:R-:W-:Y:S01]  /*26ac0*/  IMAD.MOV.U32 R184, RZ, RZ, R34 ;  /* 0x000000ffffb87224 */ /* 0x000fe200078e0022 */
[----:B------:R-:W-:Y:S01]  /*26ad0*/  MOV R3, 0x181f ;  /* 0x0000181f00037802 */ /* 0x000fe20000000f00 */
[----:B------:R-:W-:Y:S01]  /*26ae0*/  IMAD.MOV.U32 R187, RZ, RZ, 0x2 ;  /* 0x00000002ffbb7424 */ /* 0x000fe200078e00ff */
[----:B------:R-:W-:-:S02]  /*26af0*/  MOV R189, 0xffffffff ;  /* 0xffffffff00bd7802 */ /* 0x000fc40000000f00 */
[----:B------:R-:W-:Y:S02]  /*26b00*/  MOV R2, 0x26b20 ;  /* 0x00026b2000027802 */ /* 0x000fe40000000f00 */
[----:B-123--:R-:W-:Y:S05]  /*26b10*/  CALL.REL.NOINC `($__internal_6_$__cuda_sm70_shflsync_idx_p) ;  /* 0x00000ae000007944 */ /* 0x00efea0003c00000 */
[----:B------:R-:W-:Y:S01]  /*26b20*/  IMAD.MOV.U32 R184, RZ, RZ, R24 ;  /* 0x000000ffffb87224 */ /* 0x000fe200078e0018 */
[----:B------:R-:W-:Y:S01]  /*26b30*/  MOV R3, 0x181f ;  /* 0x0000181f00037802 */ /* 0x000fe20000000f00 */
[----:B------:R-:W-:Y:S01]  /*26b40*/  IMAD.MOV.U32 R187, RZ, RZ, 0x2 ;  /* 0x00000002ffbb7424 */ /* 0x000fe200078e00ff */
[----:B------:R-:W-:Y:S01]  /*26b50*/  MOV R12, R188 ;  /* 0x000000bc000c7202 */ /* 0x000fe20000000f00 */
[----:B------:R-:W-:Y:S01]  /*26b60*/  IMAD.MOV.U32 R189, RZ, RZ, -0x1 ;  /* 0xffffffffffbd7424 */ /* 0x000fe200078e00ff */
[----:B------:R-:W-:Y:S02]  /*26b70*/  MOV R13, R11 ;  /* 0x0000000b000d7202 */ /* 0x000fe40000000f00 */
[----:B------:R-:W-:Y:S02]  /*26b80*/  MOV R2, 0x26ba0 ;  /* 0x00026ba000027802 */ /* 0x000fe40000000f00 */
[----:B------:R-:W-:Y:S05]  /*26b90*/  CALL.REL.NOINC `($__internal_6_$__cuda_sm70_shflsync_idx_p) ;  /* 0x00000a6000007944 */ /* 0x000fea0003c00000 */
        /* <DEDUP_REMOVED lines=9> */
.L_x_1376:
[----:B------:R-:W-:Y:S01]  /*26c30*/  IMAD.MOV.U32 R184, RZ, RZ, R22 ;  /* 0x000000ffffb87224 */ /* 0x000fe200078e0016 */
[----:B------:R-:W-:Y:S01]  /*26c40*/  MOV R3, 0x181f ;  /* 0x0000181f00037802 */ /* 0x000fe20000000f00 */
[----:B------:R-:W-:Y:S01]  /*26c50*/  IMAD.MOV.U32 R187, RZ, RZ, 0x3 ;  /* 0x00000003ffbb7424 */ /* 0x000fe200078e00ff */
[----:B------:R-:W-:-:S02]  /*26c60*/  MOV R189, 0xffffffff ;  /* 0xffffffff00bd7802 */ /* 0x000fc40000000f00 */
[----:B------:R-:W-:Y:S02]  /*26c70*/  MOV R2, 0x26c90 ;  /* 0x00026c9000027802 */ /* 0x000fe40000000f00 */
[----:B----4-:R-:W-:Y:S05]  /*26c80*/  CALL.REL.NOINC `($__internal_6_$__cuda_sm70_shflsync_idx_p) ;  /* 0x0000097000007944 */ /* 0x010fea0003c00000 */
[----:B------:R-:W-:Y:S01]  /*26c90*/  MOV R13, R188 ;  /* 0x000000bc000d7202 */ /* 0x000fe20000000f00 */
[----:B------:R-:W-:Y:S05]  /*26ca0*/  BRA `(.L_x_1444) ;  /* 0xffff6e8000007947 */ /* 0x000fea000383ffff */
.L_x_1377:
[----:B------:R-:W-:Y:S01]  /*26cb0*/  IMAD.MOV.U32 R184, RZ, RZ, R34 ;  /* 0x000000ffffb87224 */ /* 0x000fe200078e0022 */
[----:B------:R-:W-:Y:S01]  /*26cc0*/  MOV R3, 0x181f ;  /* 0x0000181f00037802 */ /* 0x000fe20000000f00 */
[----:B------:R-:W-:Y:S01]  /*26cd0*/  IMAD.MOV.U32 R187, RZ, RZ, 0x3 ;  /* 0x00000003ffbb7424 */ /* 0x000fe200078e00ff */
[----:B------:R-:W-:Y:S02]  /*26ce0*/  MOV R189, 0xffffffff ;  /* 0xffffffff00bd7802 */ /* 0x000fe40000000f00 */
[----:B------:R-:W-:Y:S02]  /*26cf0*/  MOV R2, 0x26d10 ;  /* 0x00026d1000027802 */ /* 0x000fe40000000f00 */
[----:B-12-4-:R-:W-:Y:S05]  /*26d00*/  CALL.REL.NOINC `($__internal_6_$__cuda_sm70_shflsync_idx_p) ;  /* 0x000008f000007944 */ /* 0x016fea0003c00000 */
[----:B------:R-:W-:Y:S01]  /*26d10*/  IMAD.MOV.U32 R184, RZ, RZ, R24 ;  /* 0x000000ffffb87224 */ /* 0x000fe200078e0018 */
[----:B------:R-:W-:Y:S01]  /*26d20*/  MOV R187, 0x3 ;  /* 0x0000000300bb7802 */ /* 0x000fe20000000f00 */
[----:B------:R-:W-:Y:S01]  /*26d30*/  IMAD.MOV.U32 R3, RZ, RZ, 0x181f ;  /* 0x0000181fff037424 */ /* 0x000fe200078e00ff */
[----:B------:R-:W-:Y:S01]  /*26d40*/  MOV R189, 0xffffffff ;  /* 0xffffffff00bd7802 */ /* 0x000fe20000000f00 */
[----:B------:R-:W-:Y:S01]  /*26d50*/  IMAD.MOV.U32 R12, RZ, RZ, R188 ;  /* 0x000000ffff0c7224 */ /* 0x000fe200078e00bc */
[----:B------:R-:W-:-:S02]  /*26d60*/  MOV R2, 0x26d80 ;  /* 0x00026d8000027802 */ /* 0x000fc40000000f00 */
        /* <DEDUP_REMOVED lines=10> */
.L_x_1410:
        /* <DEDUP_REMOVED lines=8> */
.L_x_1411:
        /* <DEDUP_REMOVED lines=23> */
.L_x_1414:
        /* <DEDUP_REMOVED lines=29> */
.L_x_1417:
[----:B------:R-:W-:Y:S01]  /*271d0*/  IMAD.MOV.U32 R184, RZ, RZ, R18 ;  /* 0x000000ffffb87224 */ /* 0x000fe200078e0012 */
[----:B------:R-:W-:Y:S01]  /*271e0*/  MOV R3, 0x181f ;  /* 0x0000181f00037802 */ /* 0x000fe20000000f00 */
[----:B------:R-:W-:Y:S01]  /*271f0*/  IMAD.MOV.U32 R187, RZ, RZ, 0x2 ;  /* 0x00000002ffbb7424 */ /* 0x000fe200078e00ff */
[----:B------:R-:W-:-:S02]  /*27200*/  MOV R189, 0xffffffff ;  /* 0xffffffff00bd7802 */ /* 0x000fc40000000f00 */
[----:B------:R-:W-:Y:S02]  /*27210*/  MOV R2, 0x27230 ;  /* 0x0002723000027802 */ /* 0x000fe40000000f00 */
[----:B------:R-:W-:Y:S05]  /*27220*/  CALL.REL.NOINC `($__internal_6_$__cuda_sm70_shflsync_idx_p) ;  /* 0x000003d000007944 */ /* 0x000fea0003c00000 */
[----:B------:R-:W-:Y:S01]  /*27230*/  MOV R11, R188 ;  /* 0x000000bc000b7202 */ /* 0x000fe20000000f00 */
[----:B------:R-:W-:Y:S05]  /*27240*/  BRA `(.L_x_1449) ;  /* 0xffffae1000007947 */ /* 0x000fea000383ffff */
.L_x_1418:
[----:B------:R-:W-:Y:S01]  /*27250*/  IMAD.MOV.U32 R184, RZ, RZ, R28 ;  /* 0x000000ffffb87224 */ /* 0x000fe200078e001c */
[----:B------:R-:W-:Y:S01]  /*27260*/  MOV R3, 0x181f ;  /* 0x0000181f00037802 */ /* 0x000fe20000000f00 */
[----:B------:R-:W-:Y:S01]  /*27270*/  IMAD.MOV.U32 R187, RZ, RZ, 0x2 ;  /* 0x00000002ffbb7424 */ /* 0x000fe200078e00ff */
[----:B------:R-:W-:Y:S02]  /*27280*/  MOV R189, 0xffffffff ;  /* 0xffffffff00bd7802 */ /* 0x000fe40000000f00 */
[----:B------:R-:W-:Y:S02]  /*27290*/  MOV R2, 0x272b0 ;  /* 0x000272b000027802 */ /* 0x000fe40000000f00 */
[----:B-12---:R-:W-:Y:S05]  /*272a0*/  CALL.REL.NOINC `($__internal_6_$__cuda_sm70_shflsync_idx_p) ;  /* 0x0000035000007944 */ /* 0x006fea0003c00000 */
        /* <DEDUP_REMOVED lines=17> */
.L_x_1421:
[----:B------:R-:W-:Y:S01]  /*273c0*/  IMAD.MOV.U32 R184, RZ, RZ, R18 ;  /* 0x000000ffffb87224 */ /* 0x000fe200078e0012 */
[----:B------:R-:W-:Y:S01]  /*273d0*/  MOV R3, 0x181f ;  /* 0x0000181f00037802 */ /* 0x000fe20000000f00 */
[----:B------:R-:W-:Y:S01]  /*273e0*/  IMAD.MOV.U32 R187, RZ, RZ, 0x3 ;  /* 0x00000003ffbb7424 */ /* 0x000fe200078e00ff */
[----:B------:R-:W-:Y:S02]  /*273f0*/  MOV R189, 0xffffffff ;  /* 0xffffffff00bd7802 */ /* 0x000fe40000000f00 */
[----:B------:R-:W-:-:S02]  /*27400*/  MOV R2, 0x27420 ;  /* 0x0002742000027802 */ /* 0x000fc40000000f00 */
[----:B---3--:R-:W-:Y:S05]  /*27410*/  CALL.REL.NOINC `($__internal_6_$__cuda_sm70_shflsync_idx_p) ;  /* 0x000001e000007944 */ /* 0x008fea0003c00000 */
[----:B------:R-:W-:Y:S01]  /*27420*/  MOV R13, R188 ;  /* 0x000000bc000d7202 */ /* 0x000fe20000000f00 */
[----:B------:R-:W-:Y:S05]  /*27430*/  BRA `(.L_x_1451) ;  /* 0xffffb06000007947 */ /* 0x000fea000383ffff */
.L_x_1422:
        /* <DEDUP_REMOVED lines=9> */
[----:B------:R-:W-:Y:S01]  /*274d0*/  MOV R189, 0xffffffff ;  /* 0xffffffff00bd7802 */ /* 0x000fe20000000f00 */
[----:B------:R-:W-:Y:S01]  /*274e0*/  IMAD.MOV.U32 R12, RZ, RZ, R188 ;  /* 0x000000ffff0c7224 */ /* 0x000fe200078e00bc */
        /* <DEDUP_REMOVED lines=11> */
        .weak           $__internal_5_$__cuda_sm70_shflsync_bfly_p
        .type           $__internal_5_$__cuda_sm70_shflsync_bfly_p,@function
        .size           $__internal_5_$__cuda_sm70_shflsync_bfly_p,($__internal_6_$__cuda_sm70_shflsync_idx_p - $__internal_5_$__cuda_sm70_shflsync_bfly_p)
$__internal_5_$__cuda_sm70_shflsync_bfly_p:
[----:B------:R-:W-:Y:S02]  /*275a0*/  MOV R154, 0xffffffff ;  /* 0xffffffff009a7802 */ /* 0x000fe40000000f00 */
[----:B------:R-:W-:-:S02]  /*275b0*/  MOV R3, 0x1f ;  /* 0x0000001f00037802 */ /* 0x000fc40000000f00 */
[----:B------:R-:W-:Y:S04]  /*275c0*/  WARPSYNC R154 ;  /* 0x0000009a00007348 */ /* 0x000fe80003800000 */
[----:B------:R1:W2:Y:S02]  /*275d0*/  SHFL.BFLY PT, R0, R4, R0, R3 ;  /* 0x0c00000004007389 */ /* 0x0002a400000e0003 */
[----:B-1----:R-:W-:-:S04]  /*275e0*/  MOV R3, 0x0 ;  /* 0x0000000000037802 */ /* 0x002fc80000000f00 */
[----:B--2---:R-:W-:Y:S05]  /*275f0*/  RET.REL.NODEC R2 `(_ZN7cutlass13device_kernelIN5flash19enable_sm80_to_sm89INS1_16FlashAttnFwdSm80INS1_25CollectiveMainloopFwdSm80ILi8ELi1ELb0EN4cute5tupleIJNS5_1CILi128EEENS7_ILi48EEENS7_ILi256EEEEEELi256ENS_10bfloat16_tEfNS_4arch4Sm80ELb0ELb1ELb0ELb1ELb1ELb1ELb1ELb0EEENS1_21CollectiveEpilogueFwdINS6_IJS8_SA_S9_EEENS6_IJNS7_ILi1EEESI_SI_EEESC_SE_Li256ELb1ELb1ELb0ELb0EEENS1_19SingleTileSchedulerILb1ELb0ELb1ELi128EEEEEEEEEvNT_6ParamsE) ;  /* 0xfffd8a0002007950 */ /* 0x004fea0003c3ffff */
        .weak           $__internal_6_$__cuda_sm70_shflsync_idx_p
        .type           $__internal_6_$__cuda_sm70_shflsync_idx_p,@function
        .size           $__internal_6_$__cuda_sm70_shflsync_idx_p,(.L_x_1785 - $__internal_6_$__cuda_sm70_shflsync_idx_p)
$__internal_6_$__cuda_sm70_shflsync_idx_p:
[----:B------:R-:W-:Y:S04]  /*27600*/  WARPSYNC R189 ;  /* 0x000000bd00007348 */ /* 0x000fe80003800000 */
[----:B------:R1:W2:Y:S02]  /*27610*/  SHFL.IDX PT, R188, R184, R187, R3 ;  /* 0x000000bbb8bc7389 */ /* 0x0002a400000e0003 */
[----:B-1----:R-:W-:-:S04]  /*27620*/  MOV R3, 0x0 ;  /* 0x0000000000037802 */ /* 0x002fc80000000f00 */
[----:B--2---:R-:W-:Y:S05]  /*27630*/  RET.REL.NODEC R2 `(_ZN7cutlass13device_kernelIN5flash19enable_sm80_to_sm89INS1_16FlashAttnFwdSm80INS1_25CollectiveMainloopFwdSm80ILi8ELi1ELb0EN4cute5tupleIJNS5_1CILi128EEENS7_ILi48EEENS7_ILi256EEEEEELi256ENS_10bfloat16_tEfNS_4arch4Sm80ELb0ELb1ELb0ELb1ELb1ELb1ELb1ELb0EEENS1_21CollectiveEpilogueFwdINS6_IJS8_SA_S9_EEENS6_IJNS7_ILi1EEESI_SI_EEESC_SE_Li256ELb1ELb1ELb0ELb0EEENS1_19SingleTileSchedulerILb1ELb0ELb1ELi128EEEEEEEEEvNT_6ParamsE) ;  /* 0xfffd89c002007950 */ /* 0x004fea0003c3ffff */
.L_x_1453:
        /* <DEDUP_REMOVED lines=12> */
.L_x_1785:


//--------------------- .text._ZN7cutlass13device_kernelIN5flash19enable_sm80_to_sm89INS1_16FlashAttnFwdSm80INS1_25CollectiveMainloopFwdSm80ILi8ELi1ELb0EN4cute5tupleIJNS5_1CILi128EEENS7_ILi96EEENS7_ILi256EEEEEELi256ENS_10bfloat16_tEfNS_4arch4Sm80ELb1ELb0ELb0ELb0ELb1ELb0ELb1ELb0EEENS1_21CollectiveEpilogueFwdINS6_IJS8_SA_S9_EEENS6_IJNS7_ILi1EEESI_SI_EEESC_SE_Li256ELb0ELb1ELb0ELb0EEENS1_30DynamicPersistentTileSchedulerILi256ELi256ELb0ELb1ELb0EEEEEEEEEvNT_6ParamsE --------------------------
	.section	.text._ZN7cutlass13device_kernelIN5flash19enable_sm80_to_sm89INS1_16FlashAttnFwdSm80INS1_25CollectiveMainloopFwdSm80ILi8ELi1ELb0EN4cute5tupleIJNS5_1CILi128EEENS7_ILi96EEENS7_ILi256EEEEEELi256ENS_10bfloat16_tEfNS_4arch4Sm80ELb1ELb0ELb0ELb0ELb1ELb0ELb1ELb0EEENS1_21CollectiveEpilogueFwdINS6_IJS8_SA_S9_EEENS6_IJNS7_ILi1EEESI_SI_EEESC_SE_Li256ELb0ELb1ELb0ELb0EEENS1_30DynamicPersistentTileSchedulerILi256ELi256ELb0ELb1ELb0EEEEEEEEEvNT_6ParamsE,"ax",@progbits
	.sectioninfo	@"SHI_REGISTERS=255"
	.align	128
.text._ZN7cutlass13device_kernelIN5flash19enable_sm80_to_sm89INS1_16FlashAttnFwdSm80INS1_25CollectiveMainloopFwdSm80ILi8ELi1ELb0EN4cute5tupleIJNS5_1CILi128EEENS7_ILi96EEENS7_ILi256EEEEEELi256ENS_10bfloat16_tEfNS_4arch4Sm80ELb1ELb0ELb0ELb0ELb1ELb0ELb1ELb0EEENS1_21CollectiveEpilogueFwdINS6_IJS8_SA_S9_EEENS6_IJNS7_ILi1EEESI_SI_EEESC_SE_Li256ELb0ELb1ELb0ELb0EEENS1_30DynamicPersistentTileSchedulerILi256ELi256ELb0ELb1ELb0EEEEEEEEEvNT_6ParamsE:
        .type           _ZN7cutlass13device_kernelIN5flash19enable_sm80_to_sm89INS1_16FlashAttnFwdSm80INS1_25CollectiveMainloopFwdSm80ILi8ELi1ELb0EN4cute5tupleIJNS5_1CILi128EEENS7_ILi96EEENS7_ILi256EEEEEELi256ENS_10bfloat16_tEfNS_4arch4Sm80ELb1ELb0ELb0ELb0ELb1ELb0ELb1ELb0EEENS1_21CollectiveEpilogueFwdINS6_IJS8_SA_S9_EEENS6_IJNS7_ILi1EEESI_SI_EEESC_SE_Li256ELb0ELb1ELb0ELb0EEENS1_30DynamicPersistentTileSchedulerILi256ELi256ELb0ELb1ELb0EEEEEEEEEvNT_6ParamsE,@function
        .size           _ZN7cutlass13device_kernelIN5flash19enable_sm80_to_sm89INS1_16FlashAttnFwdSm80INS1_25CollectiveMainloopFwdSm80ILi8ELi1ELb0EN4cute5tupleIJNS5_1CILi128EEENS7_ILi96EEENS7_ILi256EEEEEELi256ENS_10bfloat16_tEfNS_4arch4Sm80ELb1ELb0ELb0ELb0ELb1ELb0ELb1ELb0EEENS1_21CollectiveEpilogueFwdINS6_IJS8_SA_S9_EEENS6_IJNS7_ILi1EEESI_SI_EEESC_SE_Li256ELb0ELb1ELb0ELb0EEENS1_30DynamicPersistentTileSchedulerILi256ELi256ELb0ELb1ELb0EEEEEEEEEvNT_6ParamsE,(.L_x_1789 - _ZN7cutlass13device_kernelIN5flash19enable_sm80_to_sm89INS1_16FlashAttnFwdSm80INS1_25CollectiveMainloopFwdSm80ILi8ELi1ELb0EN4cute5tupleIJNS5_1CILi128EEENS7_ILi96EEENS7_ILi256EEEEEELi256ENS_10bfloat16_tEfNS_4arch4Sm80ELb1ELb0ELb0ELb0ELb1ELb0ELb1ELb0EEENS1_21CollectiveEpilogueFwdINS6_IJS8_SA_S9_EEENS6_IJNS7_ILi1EEESI_SI_EEESC_SE_Li256ELb0ELb1ELb0ELb0EEENS1_30DynamicPersistentTileSchedulerILi256ELi256ELb0ELb1ELb0EEEEEEEEEvNT_6ParamsE)
        .other          _ZN7cutlass13device_kernelIN5flash19enable_sm80_to_sm89INS1_16FlashAttnFwdSm80INS1_25CollectiveMainloopFwdSm80ILi8ELi1ELb0EN4cute5tupleIJNS5_1CILi128EEENS7_ILi96EEENS7_ILi256EEEEEELi256ENS_10bfloat16_tEfNS_4arch4Sm80ELb1ELb0ELb0ELb0ELb1ELb0ELb1ELb0EEENS1_21CollectiveEpilogueFwdINS6_IJS8_SA_S9_EEENS6_IJNS7_ILi1EEESI_SI_EEESC_SE_Li256ELb0ELb1ELb0ELb0EEENS1_30DynamicPersistentTileSchedulerILi256ELi256ELb0ELb1ELb0EEEEEEEEEvNT_6ParamsE,@"STO_CUDA_ENTRY STV_DEFAULT"
_ZN7cutlass13device_kernelIN5flash19enable_sm80_to_sm89INS1_16FlashAttnFwdSm80INS1_25CollectiveMainloopFwdSm80ILi8ELi1ELb0EN4cute5tupleIJNS5_1CILi128EEENS7_ILi96EEENS7_ILi256EEEEEELi256ENS_10bfloat16_tEfNS_4arch4Sm80ELb1ELb0ELb0ELb0ELb1ELb0ELb1ELb0EEENS1_21CollectiveEpilogueFwdINS6_IJS8_SA_S9_EEENS6_IJNS7_ILi1EEESI_SI_EEESC_SE_Li256ELb0ELb1ELb0ELb0EEENS1_30DynamicPersistentTileSchedulerILi256ELi256ELb0ELb1ELb0EEEEEEEEEvNT_6ParamsE:
        /* <DEDUP_REMOVED lines=20> */
[----:B------:R-:W-:Y:S01]  /*0140*/  LOP3.LUT R4, R8, 0xfffffff8, RZ, 0xc0, !PT ;  /* 0xfffffff808047812 */ /* 0x000fe200078ec0ff */
[----:B------:R-:W-:Y:S01]  /*0150*/  IMAD.SHL.U32 R5, R18, 0x40, RZ ;  /* 0x0000004012057824 */ /* 0x000fe200078e00ff */
[----:B------:R-:W-:Y:S02]  /*0160*/  LOP3.LUT R0, R0, 0xfffffffe, RZ, 0xc0, !PT ;  /* 0xfffffffe00007812 */ /* 0x000fe400078ec0ff */
[-C--:B------:R-:W-:Y:S01]  /*0170*/  LEA.HI R10, R13, R19.reuse, RZ, 0x2 ;  /* 0x000000130d0a7211 */ /* 0x080fe200078f10ff */
[----:B------:R-:W-:Y:S01]  /*0180*/  IMAD.IADD R17, R19, 0x1, -R4 ;  /* 0x0000000113117824 */ /* 0x000fe200078e0a04 */
[----:B------:R-:W-:Y:S01]  /*0190*/  LEA.HI R9, R13, R19, RZ, 0x5 ;  /* 0x000000130d097211 */ /* 0x000fe200078f28ff */
[----:B------:R-:W-:Y:S01]  /*01a0*/  IMAD.IADD R12, R3, 0x1, -R0 ;  /* 0x00000001030c7824 */ /* 0x000fe200078e0a00 */
[----:B------:R-:W-:Y:S01]  /*01b0*/  LOP3.LUT R0, R2, 0xfffffff0, RZ, 0xc0, !PT ;  /* 0xfffffff002007812 */ /* 0x000fe200078ec0ff */
[----:B------:R-:W-:Y:S01]  /*01c0*/  IMAD.SHL.U32 R245, R17, 0x8, RZ ;  /* 0x0000000811f57824 */ /* 0x000fe200078e00ff */
[----:B------:R-:W-:-:S02]  /*01d0*/  SHF.R.S32.HI R7, RZ, 0x2, R10 ;  /* 0x00000002ff077819 */ /* 0x000fc4000001140a */
[----:B------:R-:W-:Y:S01]  /*01e0*/  SHF.R.S32.HI R3, RZ, 0x1f, R10 ;  /* 0x0000001fff037819 */ /* 0x000fe2000001140a */
[----:B------:R-:W-:Y:S01]  /*01f0*/  IMAD.IADD R2, R19, 0x1, -R0 ;  /* 0x0000000113027824 */ /* 0x000fe200078e0a00 */
[----:B------:R-:W-:Y:S01]  /*0200*/  LOP3.LUT R0, R5, 0x1c0, RZ, 0xc0, !PT ;  /* 0x000001c005007812 */ /* 0x000fe200078ec0ff */
[----:B------:R-:W-:Y:S01]  /*0210*/  IMAD.SHL.U32 R5, R17, 0x40, RZ ;  /* 0x0000004011057824 */ /* 0x000fe200078e00ff */
[----:B------:R-:W-:Y:S02]  /*0220*/  LEA.HI R3, R3, R7, RZ, 0x3 ;  /* 0x0000000703037211 */ /* 0x000fe400078f18ff */
[----:B------:R-:W-:Y:S02]  /*0230*/  SHF.R.U32.HI R4, RZ, 0x3, R0 ;  /* 0x00000003ff047819 */ /* 0x000fe40000011600 */
[----:B------:R-:W-:Y:S02]  /*0240*/  LOP3.LUT R0, R0, 0x38, R245, 0xf8, !PT ;  /* 0x0000003800007812 */ /* 0x000fe400078ef8f5 */
[----:B------:R-:W-:-:S02]  /*0250*/  SHF.R.S32.HI R6, RZ, 0x1f, R2 ;  /* 0x0000001fff067819 */ /* 0x000fc40000011402 */
[----:B------:R-:W-:Y:S02]  /*0260*/  LOP3.LUT R3, R3, 0xfffffff8, RZ, 0xc0, !PT ;  /* 0xfffffff803037812 */ /* 0x000fe400078ec0ff */
[----:B------:R-:W-:Y:S02]  /*0270*/  LOP3.LUT R11, R0, R4, RZ, 0x3c, !PT ;  /* 0x00000004000b7212 */ /* 0x000fe400078e3cff */
[----:B------:R-:W-:Y:S01]  /*0280*/  LOP3.LUT R0, R5, 0x1c0, RZ, 0xc0, !PT ;  /* 0x000001c005007812 */ /* 0x000fe200078ec0ff */
[----:B------:R-:W-:Y:S01]  /*0290*/  IMAD.IADD R7, R7, 0x1, -R3 ;  /* 0x0000000107077824 */ /* 0x000fe200078e0a03 */
[----:B------:R-:W-:Y:S02]  /*02a0*/  LEA.HI R232, R6, R2, RZ, 0x3 ;  /* 0x0000000206e87211 */ /* 0x000fe400078f18ff */
[----:B------:R-:W-:Y:S02]  /*02b0*/  LOP3.LUT R6, R0, 0x8, R8, 0xf8, !PT ;  /* 0x0000000800067812 */ /* 0x000fe400078ef808 */
[----:B------:R-:W-:-:S02]  /*02c0*/  SHF.R.U32.HI R4, RZ, 0x3, R0 ;  /* 0x00000003ff047819 */ /* 0x000fc40000011600 */
[C---:B------:R-:W-:Y:S01]  /*02d0*/  LOP3.LUT R5, R232.reuse, 0xfffffff8, RZ, 0xc0, !PT ;  /* 0xfffffff8e8057812 */ /* 0x040fe200078ec0ff */
[----:B------:R-:W-:Y:S01]  /*02e0*/  IMAD.SHL.U32 R232, R232, 0x40, RZ ;  /* 0x00000040e8e87824 */ /* 0x000fe200078e00ff */
[----:B------:R-:W-:Y:S02]  /*02f0*/  LOP3.LUT R0, R9, 0xffffffe0, RZ, 0xc0, !PT ;  /* 0xffffffe009007812 */ /* 0x000fe400078ec0ff */
[----:B------:R-:W-:Y:S01]  /*0300*/  LOP3.LUT R3, R7, 0x1, RZ, 0xc0, !PT ;  /* 0x0000000107037812 */ /* 0x000fe200078ec0ff */
[----:B------:R-:W-:Y:S01]  /*0310*/  IMAD.IADD R8, R2, 0x1, -R5 ;  /* 0x0000000102087824 */ /* 0x000fe200078e0a05 */
[--C-:B------:R-:W-:Y:S01]  /*0320*/  SHF.R.S32.HI R239, RZ, 0x5, R9.reuse ;  /* 0x00000005ffef7819 */ /* 0x100fe20000011409 */
[----:B------:R-:W-:Y:S01]  /*0330*/  IMAD.IADD R16, R19, 0x1, -R0 ;  /* 0x0000000113107824 */ /* 0x000fe200078e0a00 */
[----:B------:R-:W-:Y:S02]  /*0340*/  SHF.R.S32.HI R2, RZ, 0x1f, R9 ;  /* 0x0000001fff027819 */ /* 0x000fe40000011409 */
[----:B------:R-:W-:-:S02]  /*0350*/  ISETP.NE.U32.AND P0, PT, R3, 0x1, PT ;  /* 0x000000010300780c */ /* 0x000fc40003f05070 */
[----:B------:R-:W-:Y:S02]  /*0360*/  LOP3.LUT R3, R10, 0xfffffffc, RZ, 0xc0, !PT ;  /* 0xfffffffc0a037812 */ /* 0x000fe400078ec0ff */
[----:B------:R-:W-:Y:S01]  /*0370*/  LEA.HI R0, R2, R239, RZ, 0x3 ;  /* 0x000000ef02007211 */ /* 0x000fe200078f18ff */
[----:B------:R-:W-:Y:S01]  /*0380*/  IMAD.SHL.U32 R2, R8, 0x40, RZ ;  /* 0x0000004008027824 */ /* 0x000fe200078e00ff */
[----:B------:R-:W-:Y:S02]  /*0390*/  SHF.R.S32.HI R10, RZ, 0x1f, R16 ;  /* 0x0000001fff0a7819 */ /* 0x000fe40000011410 */
[----:B------:R-:W-:Y:S01]  /*03a0*/  LOP3.LUT R229, R6, R4, RZ, 0x3c, !PT ;  /* 0x0000000406e57212 */ /* 0x000fe200078e3cff */
[----:B------:R-:W-:Y:S01]  /*03b0*/  IMAD.SHL.U32 R6, R12, 0x8, RZ ;  /* 0x000000080c067824 */ /* 0x000fe200078e00ff */
[----:B------:R-:W-:Y:S01]  /*03c0*/  LOP3.LUT R4, R0, 0xffffff8, RZ, 0xc0, !PT ;  /* 0x0ffffff800047812 */ /* 0x000fe200078ec0ff */
[----:B------:R-:W-:Y:S01]  /*03d0*/  IMAD.IADD R0, R19, 0x1, -R3 ;  /* 0x0000000113007824 */ /* 0x000fe200078e0a03 */
[----:B------:R-:W-:Y:S01]  /*03e0*/  LEA.HI R10, R10, R16, RZ, 0x2 ;  /* 0x000000100a0a7211 */ /* 0x000fe200078f10ff */
[----:B------:R-:W-:Y:S01]  /*03f0*/  IMAD R229, R12, 0x200, R229 ;  /* 0x000002000ce57824 */ /* 0x000fe200078e02e5 */
[----:B------:R-:W-:Y:S01]  /*0400*/  LOP3.LUT R2, R2, 0x1c0, RZ, 0xc0, !PT ;  /* 0x000001c002027812 */ /* 0x000fe200078ec0ff */
[C---:B------:R-:W-:Y:S01]  /*0410*/  IMAD.IADD R4, R239.reuse, 0x1, -R4 ;  /* 0x00000001ef047824 */ /* 0x040fe200078e0a04 */
[----:B------:R-:W-:Y:S01]  /*0420*/  SHF.R.S32.HI R3, RZ, 0x2, R10 ;  /* 0x00000002ff037819 */ /* 0x000fe2000001140a */
[----:B------:R-:W-:Y:S01]  /*0430*/  IMAD.SHL.U32 R239, R239, 0x400, RZ ;  /* 0x00000400efef7824 */ /* 0x000fe200078e00ff */
[----:B------:R-:W-:-:S02]  /*0440*/  LOP3.LUT R6, R2, 0x8, R6, 0xf8, !PT ;  /* 0x0000000802067812 */ /* 0x000fc400078ef806 */
[----:B------:R-:W-:Y:S01]  /*0450*/  SHF.R.U32.HI R5, RZ, 0x3, R2 ;  /* 0x00000003ff057819 */ /* 0x000fe20000011602 */
[----:B------:R-:W-:Y:S01]  /*0460*/  IMAD R15, R4, 0x10, R3 ;  /* 0x00000010040f7824 */ /* 0x000fe200078e0203 */
[----:B------:R-:W-:Y:S01]  /*0470*/  LEA.HI R2, R0, R0, RZ, 0x1 ;  /* 0x0000000000027211 */ /* 0x000fe200078f08ff */
[----:B------:R-:W-:Y:S01]  /*0480*/  IMAD.SHL.U32 R3, R7, 0x40, RZ ;  /* 0x0000004007037824 */ /* 0x000fe200078e00ff */
[----:B------:R-:W-:Y:S02]  /*0490*/  LOP3.LUT R5, R6, R5, RZ, 0x3c, !PT ;  /* 0x0000000506057212 */ /* 0x000fe400078e3cff */
[----:B------:R-:W-:Y:S01]  /*04a0*/  LOP3.LUT R2, R2, 0x1ffffffe, RZ, 0xc0, !PT ;  /* 0x1ffffffe02027812 */ /* 0x000fe200078ec0ff */
[----:B------:R-:W-:Y:S01]  /*04b0*/  STL [R1+0x7c], R15 ;  /* 0x00007c0f01007387 */ /* 0x000fe20000100800 */
[----:B------:R-:W-:Y:S02]  /*04c0*/  LOP3.LUT R3, R3, 0x1c0, RZ, 0xc0, !PT ;  /* 0x000001c003037812 */ /* 0x000fe400078ec0ff */
[----:B------:R-:W-:Y:S01]  /*04d0*/  LOP3.LUT R232, R232, 0xfffffe00, RZ, 0xc0, !PT ;  /* 0xfffffe00e8e87812 */ /* 0x000fe200078ec0ff */
[C---:B------:R-:W-:Y:S01]  /*04e0*/  IMAD.IADD R6, R0.reuse, 0x1, -R2 ;  /* 0x0000000100067824 */ /* 0x040fe200078e0a02 */
[----:B------:R-:W-:Y:S01]  /*04f0*/  STL [R1+0x54], R14 ;  /* 0x0000540e01007387 */ /* 0x000fe20000100800 */
[----:B------:R-:W-:Y:S01]  /*0500*/  IMAD R2, R0, 0x2, R239 ;  /* 0x0000000200027824 */ /* 0x000fe200078e02ef */
[----:B------:R-:W-:-:S02]  /*0510*/  LEA.HI R0, R3, R3, RZ, 0x1d ;  /* 0x0000000303007211 */ /* 0x000fc400078fe8ff */
[----:B------:R-:W-:Y:S02]  /*0520*/  IADD3 R252, R245, 0x40, RZ ;  /* 0x00000040f5fc7810 */ /* 0x000fe40007ffe0ff */
[----:B------:R-:W-:Y:S01]  /*0530*/  R2P PR, R7, 0x6 ;  /* 0x0000000607007804 */ /* 0x000fe20000000000 */
[----:B------:R-:W-:Y:S01]  /*0540*/  IMAD.IADD R4, R2, 0x1, R0 ;  /* 0x0000000102047824 */ /* 0x000fe200078e0200 */
[----:B------:R-:W-:Y:S02]  /*0550*/  LEA.HI R0, R13, R19, RZ, 0x7 ;  /* 0x000000130d007211 */ /* 0x000fe400078f38ff */
[----:B------:R-:W-:Y:S02]  /*0560*/  IADD3 R251, R245, 0x80, RZ ;  /* 0x00000080f5fb7810 */ /* 0x000fe40007ffe0ff */
[----:B------:R-:W-:Y:S01]  /*0570*/  SHF.R.S32.HI R2, RZ, 0x7, R0 ;  /* 0x00000007ff027819 */ /* 0x000fe20000011400 */
[----:B------:R-:W-:Y:S01]  /*0580*/  IMAD R0, R17, 0x20, R18 ;  /* 0x0000002011007824 */ /* 0x000fe200078e0212 */
[----:B------:R-:W-:-:S02]  /*0590*/  IADD3 R2, R245, 0xc0, RZ ;  /* 0x000000c0f5027810 */ /* 0x000fc40007ffe0ff */
[CC--:B------:R-:W-:Y:S02]  /*05a0*/  IADD3 R239, R5.reuse, R232.reuse, R239 ;  /* 0x000000e805ef7210 */ /* 0x0c0fe40007ffe0ef */
[----:B------:R1:W-:Y:S01]  /*05b0*/  STL [R1+0x10], R0 ;  /* 0x0000100001007387 */ /* 0x0003e20000100800 */
[----:B------:R-:W-:Y:S02]  /*05c0*/  LOP3.LUT R232, R5, R232, RZ, 0xfc, !PT ;  /* 0x000000e805e87212 */ /* 0x000fe400078efcff */
[----:B------:R-:W-:Y:S02]  /*05d0*/  SHF.R.S32.HI R5, RZ, 0x1f, R245 ;  /* 0x0000001fff057819 */ /* 0x000fe400000114f5 */
[----:B------:R-:W-:Y:S02]  /*05e0*/  SHF.R.S32.HI R3, RZ, 0x1f, R252 ;  /* 0x0000001fff037819 */ /* 0x000fe400000114fc */
[----:B------:R-:W-:Y:S02]  /*05f0*/  SHF.R.S32.HI R5, RZ, 0x1f, R251 ;  /* 0x0000001fff057819 */ /* 0x000fe400000114fb */
[----:B------:R-:W-:-:S02]  /*0600*/  SHF.R.S32.HI R3, RZ, 0x1f, R2 ;  /* 0x0000001fff037819 */ /* 0x000fc40000011402 */
[----:B------:R-:W-:Y:S02]  /*0610*/  SEL R2, R233, 0xffffffe0, !P1 ;  /* 0xffffffe0e9027807 */ /* 0x000fe40004800000 */
[----:B------:R-:W-:Y:S02]  /*0620*/  LEA R5, R4, 0x80, 0x1 ;  /* 0x0000008004057811 */ /* 0x000fe400078e08ff */
[----:B------:R-:W-:Y:S02]  /*0630*/  SEL R3, R234, 0xffffffc0, !P2 ;  /* 0xffffffc0ea037807 */ /* 0x000fe40005000000 */
[C---:B------:R-:W-:Y:S02]  /*0640*/  IADD3 R4, R5.reuse, -0x10, RZ ;  /* 0xfffffff005047810 */ /* 0x040fe40007ffe0ff */
[----:B------:R-:W-:Y:S02]  /*0650*/  @P0 IADD3 R4, R5, 0x10, RZ ;  /* 0x0000001005040810 */ /* 0x000fe40007ffe0ff */
[----:B------:R-:W-:-:S02]  /*0660*/  LEA.HI R9, R13, R19, RZ, 0x6 ;  /* 0x000000130d097211 */ /* 0x000fc400078f30ff */
[----:B------:R-:W-:Y:S02]  /*0670*/  LOP3.LUT P4, RZ, R8, 0x2, RZ, 0xc0, !PT ;  /* 0x0000000208ff7812 */ /* 0x000fe4000788c0ff */
[----:B-1----:R-:W-:Y:S01]  /*0680*/  LOP3.LUT R0, R10, 0x7ffffffc, RZ, 0xc0, !PT ;  /* 0x7ffffffc0a007812 */ /* 0x002fe200078ec0ff */
[----:B------:R-:W-:Y:S01]  /*0690*/  IMAD.SHL.U32 R9, R9, 0x8, RZ ;  /* 0x0000000809097824 */ /* 0x000fe200078e00ff */
[----:B------:R-:W-:Y:S02]  /*06a0*/  LOP3.LUT P3, RZ, R8, 0x4, RZ, 0xc0, !PT ;  /* 0x0000000408ff7812 */ /* 0x000fe4000786c0ff */
[----:B------:R-:W-:Y:S01]  /*06b0*/  SEL R233, R233, 0xffffffe0, !P4 ;  /* 0xffffffe0e9e97807 */ /* 0x000fe20006000000 */
[----:B------:R-:W-:Y:S01]  /*06c0*/  IMAD.IADD R0, R16, 0x1, -R0 ;  /* 0x0000000110007824 */ /* 0x000fe200078e0a00 */
[----:B------:R-:W-:Y:S02]  /*06d0*/  LEA R239, R239, 0x18100, 0x1 ;  /* 0x00018100efef7811 */ /* 0x000fe400078e08ff */
[----:B------:R-:W-:Y:S01]  /*06e0*/  LEA R232, R232, 0x100, 0x1 ;  /* 0x00000100e8e87811 */ /* 0x000fe200078e08ff */
[----:B------:R-:W-:Y:S01]  /*06f0*/  IMAD.SHL.U32 R7, R0, 0x2, RZ ;  /* 0x0000000200077824 */ /* 0x000fe200078e00ff */
[----:B------:R-:W-:Y:S01]  /*0700*/  SEL R234, R234, 0xffffffc0, !P3 ;  /* 0xffffffc0eaea7807 */ /* 0x000fe20005800000 */
[----:B------:R-:W-:Y:S01]  /*0710*/  IMAD R0, R6, 0x8, R15 ;  /* 0x0000000806007824 */ /* 0x000fe200078e020f */
[----:B------:R-:W-:Y:S01]  /*0720*/  LOP3.LUT R9, R11, 0x7ffffe00, R9, 0xf8, !PT ;  /* 0x7ffffe000b097812 */ /* 0x000fe200078ef809 */
[----:B------:R-:W-:Y:S01]  /*0730*/  IMAD.IADD R6, R5, 0x1, R3 ;  /* 0x0000000105067824 */ /* 0x000fe200078e0203 */
[----:B------:R-:W-:Y:S01]  /*0740*/  STL [R1+0x50], R7 ;  /* 0x0000500701007387 */ /* 0x000fe20000100800 */
[----:B------:R-:W-:Y:S01]  /*0750*/  IMAD.IADD R240, R239, 0x1, R233 ;  /* 0x00000001eff07824 */ /* 0x000fe200078e02e9 */
[----:B------:R-:W-:Y:S01]  /*0760*/  LEA R229, R229, 0xc100, 0x1 ;  /* 0x0000c100e5e57811 */ /* 0x000fe200078e08ff */
[----:B------:R-:W-:Y:S01]  /*0770*/  IMAD.IADD R233, R233, 0x1, R232 ;  /* 0x00000001e9e97824 */ /* 0x000fe200078e02e8 */
[----:B------:R1:W-:Y:S01]  /*0780*/  STL [R1+0x4c], R0 ;  /* 0x00004c0001007387 */ /* 0x0003e20000100800 */
[----:B------:R-:W-:-:S02]  /*0790*/  IMAD.IADD R242, R239, 0x1, R234 ;  /* 0x00000001eff27824 */ /* 0x000fc400078e02ea */
[----:B------:R-:W-:Y:S01]  /*07a0*/  IMAD.IADD R235, R234, 0x1, R232 ;  /* 0x00000001eaeb7824 */ /* 0x000fe200078e02e8 */
[----:B------:R-:W-:Y:S01]  /*07b0*/  STL [R1+0x58], R5 ;  /* 0x0000580501007387 */ /* 0x000fe20000100800 */
[----:B------:R-:W-:Y:S02]  /*07c0*/  IMAD.IADD R241, R240, 0x1, R234 ;  /* 0x00000001f0f17824 */ /* 0x000fe400078e02ea */
[----:B------:R-:W-:Y:S02]  /*07d0*/  IMAD.SHL.U32 R243, R9, 0x2, RZ ;  /* 0x0000000209f37824 */ /* 0x000fe400078e00ff */
[----:B------:R-:W-:Y:S02]  /*07e0*/  IMAD.IADD R234, R234, 0x1, R233 ;  /* 0x00000001eaea7824 */ /* 0x000fe400078e02e9 */
[----:B-1----:R-:W-:-:S05]  /*07f0*/  IMAD.IADD R0, R5, 0x1, R2 ;  /* 0x0000000105007824 */ /* 0x002fca00078e0202 */
[----:B------:R1:W-:Y:S04]  /*0800*/  STL [R1+0x64], R0 ;  /* 0x0000640001007387 */ /* 0x0003e80000100800 */
[----:B------:R-:W-:Y:S01]  /*0810*/  STL [R1+0x74], R6 ;  /* 0x0000740601007387 */ /* 0x000fe20000100800 */
[----:B-1----:R-:W-:-:S05]  /*0820*/  IMAD.IADD R0, R0, 0x1, R3 ;  /* 0x0000000100007824 */ /* 0x002fca00078e0203 */
[----:B------:R1:W-:Y:S04]  /*0830*/  STL [R1+0x70], R0 ;  /* 0x0000700001007387 */ /* 0x0003e80000100800 */
[----:B------:R-:W-:Y:S01]  /*0840*/  STL [R1+0x5c], R4 ;  /* 0x00005c0401007387 */ /* 0x000fe20000100800 */
[--C-:B-1----:R-:W-:Y:S02]  /*0850*/  IMAD.IADD R0, R2, 0x1, R4.reuse ;  /* 0x0000000102007824 */ /* 0x102fe400078e0204 */
[----:B------:R-:W-:-:S05]  /*0860*/  IMAD.IADD R2, R3, 0x1, R4 ;  /* 0x0000000103027824 */ /* 0x000fca00078e0204 */
[----:B------:R-:W-:Y:S04]  /*0870*/  STL [R1+0x6c], R2 ;  /* 0x00006c0201007387 */ /* 0x000fe80000100800 */
[----:B------:R1:W-:Y:S02]  /*0880*/  STL [R1+0x60], R0 ;  /* 0x0000600001007387 */ /* 0x0003e40000100800 */
[----:B-1----:R-:W-:-:S05]  /*0890*/  IMAD.IADD R0, R0, 0x1, R3 ;  /* 0x0000000100007824 */ /* 0x002fca00078e0203 */
[----:B------:R1:W-:Y:S02]  /*08a0*/  STL [R1+0x68], R0 ;  /* 0x0000680001007387 */ /* 0x0003e40000100800 */
.L_x_1527:
[----:B------:R-:W2:Y:S01]  /*08b0*/  LDL R4, [R1+0x54] ;  /* 0x0000540001047983 */ /* 0x000ea20000100800 */
[----:B-1----:R-:W-:Y:S01]  /*08c0*/  IMAD.MOV.U32 R0, RZ, RZ, c[0x0][0x560] ;  /* 0x00015800ff007624 */ /* 0x002fe200078e00ff */
        /* <DEDUP_REMOVED lines=17> */
.L_x_1455:
[----:B------:R-:W-:-:S04]  /*09e0*/  MOV R0, c[0x0][0x554] ;  /* 0x0001550000007a02 */ /* 0x000fc80000000f00 */
[----:B------:R-:W-:Y:S02]  /*09f0*/  ISETP.NE.AND P0, PT, R0, 0x1, PT ;  /* 0x000000010000780c */ /* 0x000fe40003f05270 */
[----:B------:R-:W-:-:S11]  /*0a00*/  MOV R0, R2 ;  /* 0x0000000200007202 */ /* 0x000fd60000000f00 */
[----:B------:R-:W-:-:S05]  /*0a10*/  @P0 IMAD.HI.U32 R4, R2, c[0x0][0x558], RZ ;  /* 0x0001560002040a27 */ /* 0x000fca00078e00ff */
[----:B------:R-:W-:-:S05]  /*0a20*/  @P0 SHF.R.U32.HI R0, RZ, c[0x0][0x55c], R4 ;  /* 0x00015700ff000a19 */ /* 0x000fca0000011604 */
[----:B------:R-:W-:Y:S02]  /*0a30*/  IMAD R4, R0, c[0x0][0x554], RZ ;  /* 0x0001550000047a24 */ /* 0x000fe400078e02ff */
.L_x_1456:
[----:B------:R-:W-:Y:S05]  /*0a40*/  BSYNC B0 ;  /* 0x0000000000007941 */ /* 0x000fea0003800000 */
.L_x_1454:
        /* <DEDUP_REMOVED lines=13> */
[----:B------:R-:W-:Y:S04]  /*0b20*/  STL [R1+0x44], R12 ;  /* 0x0000440c01007387 */ /* 0x000fe80000100800 */
[----:B------:R1:W2:Y:S01]  /*0b30*/  @P0 LDG.E R6, [R2.64] ;  /* 0x0000000602060981 */ /* 0x0002a2000c1e1900 */
[----:B------:R-:W-:Y:S01]  /*0b40*/  IMAD.MOV.U32 R4, RZ, RZ, c[0x0][0x2c4] ;  /* 0x0000b100ff047624 */ /* 0x000fe200078e00ff */
[----:B------:R-:W-:Y:S01]  /*0b50*/  IADD3 R0, R0, c[0x0][0x53c], RZ ;  /* 0x00014f0000007a10 */ /* 0x000fe20007ffe0ff */
[----:B------:R-:W-:Y:S01]  /*0b60*/  CS2R R130, SRZ ;  /* 0x0000000000827805 */ /* 0x000fe2000001ff00 */
[----:B------:R-:W-:Y:S01]  /*0b70*/  CS2R R128, SRZ ;  /* 0x0000000000807805 */ /* 0x000fe2000001ff00 */
[----:B------:R-:W-:Y:S01]  /*0b80*/  CS2R R126, SRZ ;  /* 0x00000000007e7805 */ /* 0x000fe2000001ff00 */
[----:B------:R-:W-:Y:S01]  /*0b90*/  ISETP.NE.AND P2, PT, R4, 0x1, PT ;  /* 0x000000010400780c */ /* 0x000fe20003f45270 */
[----:B------:R-:W-:Y:S01]  /*0ba0*/  IMAD.MOV.U32 R4, RZ, RZ, c[0x0][0x168] ;  /* 0x00005a00ff047624 */ /* 0x000fe200078e00ff */
[----:B------:R-:W-:Y:S01]  /*0bb0*/  SHF.L.U32 R55, R0, 0x7, RZ ;  /* 0x0000000700377819 */ /* 0x000fe200000006ff */
[----:B------:R-:W-:Y:S01]  /*0bc0*/  CS2R R124, SRZ ;  /* 0x00000000007c7805 */ /* 0x000fe2000001ff00 */
[----:B------:R-:W-:Y:S01]  /*0bd0*/  IMAD.MOV.U32 R122, RZ, RZ, RZ ;  /* 0x000000ffff7a7224 */ /* 0x000fe200078e00ff */
[----:B------:R-:W-:Y:S01]  /*0be0*/  CS2R R120, SRZ ;  /* 0x0000000000787805 */ /* 0x000fe2000001ff00 */
[----:B------:R-:W-:Y:S01]  /*0bf0*/  IADD3 R0, R55, 0x7f, RZ ;  /* 0x0000007f37007810 */ /* 0x000fe20007ffe0ff */
[----:B------:R-:W-:Y:S01]  /*0c00*/  STL [R1+0x40], R55 ;  /* 0x0000403701007387 */ /* 0x000fe20000100800 */
[----:B------:R-:W-:Y:S01]  /*0c10*/  IADD3 R4, -R4, 0x60, RZ ;  /* 0x0000006004047810 */ /* 0x000fe20007ffe1ff */
[----:B------:R-:W-:Y:S01]  /*0c20*/  CS2R R116, SRZ ;  /* 0x0000000000747805 */ /* 0x000fe2000001ff00 */
[----:B------:R-:W-:Y:S01]  /*0c30*/  MOV R118, RZ ;  /* 0x000000ff00767202 */ /* 0x000fe20000000f00 */
[----:B------:R-:W-:Y:S01]  /*0c40*/  CS2R R8, SRZ ;  /* 0x0000000000087805 */ /* 0x000fe2000001ff00 */
[----:B------:R-:W-:Y:S01]  /*0c50*/  IMAD.MOV.U32 R114, RZ, RZ, RZ ;  /* 0x000000ffff727224 */ /* 0x000fe200078e00ff */
[----:B------:R-:W-:Y:S01]  /*0c60*/  CS2R R10, SRZ ;  /* 0x00000000000a7805 */ /* 0x000fe2000001ff00 */
[----:B------:R-:W-:Y:S01]  /*0c70*/  IMAD.MOV.U32 R112, RZ, RZ, RZ ;  /* 0x000000ffff707224 */ /* 0x000fe200078e00ff */
[----:B------:R-:W-:Y:S01]  /*0c80*/  MOV R110, RZ ;  /* 0x000000ff006e7202 */ /* 0x000fe20000000f00 */
[----:B------:R-:W-:Y:S01]  /*0c90*/  CS2R R108, SRZ ;  /* 0x00000000006c7805 */ /* 0x000fe2000001ff00 */
[----:B------:R-:W-:Y:S01]  /*0ca0*/  IMAD.MOV.U32 R13, RZ, RZ, RZ ;  /* 0x000000ffff0d7224 */ /* 0x000fe200078e00ff */
[----:B------:R-:W-:Y:S01]  /*0cb0*/  CS2R R14, SRZ ;  /* 0x00000000000e7805 */ /* 0x000fe2000001ff00 */
[----:B-1----:R-:W-:Y:S01]  /*0cc0*/  IMAD.MOV.U32 R2, RZ, RZ, c[0x0][0x2ac] ;  /* 0x0000ab00ff027624 */ /* 0x002fe200078e00ff */
[----:B------:R-:W-:Y:S01]  /*0cd0*/  MOV R104, RZ ;  /* 0x000000ff00687202 */ /* 0x000fe20000000f00 */
[----:B------:R-:W-:Y:S01]  /*0ce0*/  @P2 IMAD.HI.U32 R3, R0, c[0x0][0x2c8], RZ ;  /* 0x0000b20000032a27 */ /* 0x000fe200078e00ff */
[----:B------:R-:W-:Y:S01]  /*0cf0*/  CS2R R16, SRZ ;  /* 0x0000000000107805 */ /* 0x000fe2000001ff00 */
[----:B------:R-:W-:Y:S01]  /*0d00*/  MOV R98, RZ ;  /* 0x000000ff00627202 */ /* 0x000fe20000000f00 */
[----:B------:R-:W-:Y:S01]  /*0d10*/  CS2R R18, SRZ ;  /* 0x0000000000127805 */ /* 0x000fe2000001ff00 */
[----:B------:R-:W-:Y:S01]  /*0d20*/  IMAD.MOV.U32 R106, RZ, RZ, RZ ;  /* 0x000000ffff6a7224 */ /* 0x000fe200078e00ff */
[----:B------:R-:W-:Y:S01]  /*0d30*/  @P2 SHF.R.U32.HI R0, RZ, c[0x0][0x2cc], R3 ;  /* 0x0000b300ff002a19 */ /* 0x000fe20000011603 */
[----:B------:R-:W-:Y:S01]  /*0d40*/  IMAD.MOV.U32 R102, RZ, RZ, RZ ;  /* 0x000000ffff667224 */ /* 0x000fe200078e00ff */
[----:B------:R-:W-:Y:S01]  /*0d50*/  MOV R94, RZ ;  /* 0x000000ff005e7202 */ /* 0x000fe20000000f00 */
        /* <DEDUP_REMOVED lines=36> */
[----:B------:R-:W-:Y:S01]  /*0fa0*/  IMAD.MOV.U32 R162, RZ, RZ, RZ ;  /* 0x000000ffffa27224 */ /* 0x000fe200078e00ff */
[----:B------:R-:W-:Y:S01]  /*0fb0*/  CS2R R46, SRZ ;  /* 0x00000000002e7805 */ /* 0x000fe2000001ff00 */
[----:B------:R-:W-:Y:S01]  /*0fc0*/  MOV R158, RZ ;  /* 0x000000ff009e7202 */ /* 0x000fe20000000f00 */
[----:B------:R-:W-:Y:S01]  /*0fd0*/  CS2R R48, SRZ ;  /* 0x0000000000307805 */ /* 0x000fe2000001ff00 */
[----:B------:R-:W-:Y:S01]  /*0fe0*/  IMAD.MOV.U32 R154, RZ, RZ, RZ ;  /* 0x000000ffff9a7224 */ /* 0x000fe200078e00ff */
        /* <DEDUP_REMOVED lines=20> */
[----:B--2---:R1:W-:Y:S02]  /*1130*/  STL [R1+0x18], R6 ;  /* 0x0000180601007387 */ /* 0x0043e40000100800 */
[----:B-1----:R-:W-:-:S02]  /*1140*/  IMAD R6, R2, c[0x0][0x1d0], RZ ;  /* 0x0000740002067a24 */ /* 0x002fc400078e02ff */
[----:B------:R-:W-:-:S03]  /*1150*/  IMAD R2, R2, c[0x0][0x1d0], R4 ;  /* 0x0000740002027a24 */ /* 0x000fc600078e0204 */
[----:B------:R-:W-:Y:S02]  /*1160*/  IADD3 R3, R6, 0x5f, RZ ;  /* 0x0000005f06037810 */ /* 0x000fe40007ffe0ff */
[----:B------:R-:W-:-:S03]  /*1170*/  IADD3 R2, R2, R0, RZ ;  /* 0x0000000002027210 */ /* 0x000fc60007ffe0ff */
[----:B------:R-:W-:-:S04]  /*1180*/  IMAD.HI R0, R3, 0x2aaaaaab, RZ ;  /* 0x2aaaaaab03007827 */ /* 0x000fc800078e02ff */
[----:B------:R-:W-:Y:S01]  /*1190*/  IMAD.HI R4, R2, 0x2aaaaaab, RZ ;  /* 0x2aaaaaab02047827 */ /* 0x000fe200078e02ff */
[----:B------:R-:W-:-:S03]  /*11a0*/  SHF.R.U32.HI R2, RZ, 0x1f, R0 ;  /* 0x0000001fff027819 */ /* 0x000fc60000011600 */
[----:B------:R-:W-:Y:S01]  /*11b0*/  IMAD.MOV R3, RZ, RZ, -R12 ;  /* 0x000000ffff037224 */ /* 0x000fe200078e0a0c */
[----:B------:R-:W-:Y:S02]  /*11c0*/  SHF.R.U32.HI R6, RZ, 0x1f, R4 ;  /* 0x0000001fff067819 */ /* 0x000fe40000011604 */
[----:B------:R-:W-:Y:S01]  /*11d0*/  LEA.HI.SX32 R0, R0, R2, 0x1c ;  /* 0x0000000200007211 */ /* 0x000fe200078fe2ff */
[----:B------:R-:W-:Y:S01]  /*11e0*/  IMAD R52, R3, c[0x0][0x548], R5 ;  /* 0x0001520003347a24 */ /* 0x000fe200078e0205 */
[----:B------:R-:W-:Y:S01]  /*11f0*/  LEA.HI.SX32 R2, R4, R6, 0x1c ;  /* 0x0000000604027211 */ /* 0x000fe200078fe2ff */
[----:B------:R-:W-:Y:S01]  /*1200*/  IMAD.MOV.U32 R6, RZ, RZ, RZ ;  /* 0x000000ffff067224 */ /* 0x000fe200078e00ff */
[----:B------:R-:W-:Y:S02]  /*1210*/  CS2R R4, SRZ ;  /* 0x0000000000047805 */ /* 0x000fe4000001ff00 */
[----:B------:R-:W-:Y:S01]  /*1220*/  IMNMX R54, R0, R2, PT ;  /* 0x0000000200367217 */ /* 0x000fe20003800200 */
[----:B------:R1:W-:Y:S01]  /*1230*/  STL [R1+0x48], R52 ;  /* 0x0000483401007387 */ /* 0x0003e20000100800 */
[----:B------:R-:W-:-:S02]  /*1240*/  PRMT R0, RZ, 0x7610, R0 ;  /* 0x00007610ff007816 */ /* 0x000fc40000000000 */
[----:B------:R-:W-:Y:S01]  /*1250*/  ISETP.GE.AND P0, PT, R54, 0x1, PT ;  /* 0x000000013600780c */ /* 0x000fe20003f06270 */
[----:B------:R1:W-:-:S12]  /*1260*/  STL [R1+0xc], R54 ;  /* 0x00000c3601007387 */ /* 0x0003d80000100800 */
[----:B------:R-:W-:Y:S05]  /*1270*/  @!P0 BRA `(.L_x_1457) ;  /* 0x00010cd000008947 */ /* 0x000fea0003800000 */
[----:B-1----:R-:W2:Y:S01]  /*1280*/  LDL R54, [R1+0x10] ;  /* 0x0000100001367983 */ /* 0x002ea20000100800 */
[----:B------:R-:W-:-:S04]  /*1290*/  ISETP.NE.U32.AND P0, PT, RZ, c[0x0][0x340], PT ;  /* 0x0000d000ff007a0c */ /* 0x000fc80003f05070 */
[----:B------:R-:W-:-:S13]  /*12a0*/  ISETP.NE.AND.EX P0, PT, RZ, c[0x0][0x344], PT, P0 ;  /* 0x0000d100ff007a0c */ /* 0x000fda0003f05300 */
[----:B------:R-:W-:-:S05]  /*12b0*/  @P0 MOV R2, 0x4 ;  /* 0x0000000400020802 */ /* 0x000fca0000000f00 */
[----:B------:R-:W-:-:S05]  /*12c0*/  @P0 IMAD.WIDE R2, R12, R2, c[0x0][0x340] ;  /* 0x0000d0000c020625 */ /* 0x000fca00078e0202 */
[----:B------:R1:W5:Y:S01]  /*12d0*/  @P0 LDG.E R14, [R2.64] ;  /* 0x00000006020e0981 */ /* 0x000362000c1e1900 */
[----:B------:R-:W-:Y:S02]  /*12e0*/  SHF.R.S32.HI R15, RZ, 0x1f, R52 ;  /* 0x0000001fff0f7819 */ /* 0x000fe40000011434 */
[----:B------:R-:W-:Y:S02]  /*12f0*/  SHF.R.S32.HI R6, RZ, 0x1f, R12 ;  /* 0x0000001fff067819 */ /* 0x000fe4000001140c */
[----:B------:R-:W-:Y:S01]  /*1300*/  ISETP.GE.AND P6, PT, R245, c[0x0][0x198], PT ;  /* 0x00006600f5007a0c */ /* 0x000fe20003fc6270 */
[----:B------:R-:W-:Y:S01]  /*1310*/  IMAD R0, R15, c[0x0][0x1b8], RZ ;  /* 0x00006e000f007a24 */ /* 0x000fe200078e02ff */
[----:B------:R-:W-:Y:S02]  /*1320*/  ISETP.GE.AND P5, PT, R252, c[0x0][0x198], PT ;  /* 0x00006600fc007a0c */ /* 0x000fe40003fa6270 */
[----:B------:R-:W-:Y:S01]  /*1330*/  ISETP.GE.AND P4, PT, R251, c[0x0][0x198], PT ;  /* 0x00006600fb007a0c */ /* 0x000fe20003f86270 */
[----:B------:R-:W-:-:S02]  /*1340*/  IMAD R5, R52, c[0x0][0x1bc], R0 ;  /* 0x00006f0034057a24 */ /* 0x000fc400078e0200 */
[----:B-1----:R-:W-:Y:S01]  /*1350*/  IMAD.WIDE.U32 R2, R52, c[0x0][0x1b8], RZ ;  /* 0x00006e0034027a25 */ /* 0x002fe200078e00ff */
[----:B------:R-:W-:-:S04]  /*1360*/  IADD3 R52, R245, 0xc0, RZ ;  /* 0x000000c0f5347810 */ /* 0x000fc80007ffe0ff */
[----:B------:R-:W-:Y:S01]  /*1370*/  IADD3 R3, R3, R5, RZ ;  /* 0x0000000503037210 */ /* 0x000fe20007ffe0ff */
[----:B------:R-:W-:Y:S01]  /*1380*/  IMAD R5, R6, c[0x0][0x1c0], RZ ;  /* 0x0000700006057a24 */ /* 0x000fe200078e02ff */
[----:B------:R-:W-:-:S03]  /*1390*/  ISETP.GE.AND P3, PT, R52, c[0x0][0x198], PT ;  /* 0x0000660034007a0c */ /* 0x000fc60003f66270 */
[C---:B------:R-:W-:Y:S02]  /*13a0*/  IMAD R6, R12.reuse, c[0x0][0x1c4], R5 ;  /* 0x000071000c067a24 */ /* 0x040fe400078e0205 */
[----:B------:R-:W-:-:S05]  /*13b0*/  IMAD.WIDE.U32 R2, R12, c[0x0][0x1c0], R2 ;  /* 0x000070000c027a25 */ /* 0x000fca00078e0002 */
[----:B------:R-:W-:Y:S02]  /*13c0*/  IADD3 R3, R3, R6, RZ ;  /* 0x0000000603037210 */ /* 0x000fe40007ffe0ff */
[----:B--2---:R-:W-:-:S05]  /*13d0*/  IADD3 R4, R54, R55, RZ ;  /* 0x0000003736047210 */ /* 0x004fca0007ffe0ff */
[----:B------:R-:W-:-:S04]  /*13e0*/  @P2 IMAD.HI.U32 R7, R4, c[0x0][0x2c8], RZ ;  /* 0x0000b20004072a27 */ /* 0x000fc800078e00ff */
[----:B------:R-:W-:Y:S01]  /*13f0*/  IMAD.MOV.U32 R0, RZ, RZ, R4 ;  /* 0x000000ffff007224 */ /* 0x000fe200078e0004 */
[----:B------:R-:W-:-:S04]  /*1400*/  @P2 SHF.R.U32.HI R0, RZ, c[0x0][0x2cc], R7 ;  /* 0x0000b300ff002a19 */ /* 0x000fc80000011607 */
[--C-:B------:R-:W-:Y:S01]  /*1410*/  SHF.R.S32.HI R7, RZ, 0x1f, R0.reuse ;  /* 0x0000001fff077819 */ /* 0x100fe20000011400 */
[----:B------:R-:W-:Y:S02]  /*1420*/  IMAD.MOV R5, RZ, RZ, -R0 ;  /* 0x000000ffff057224 */ /* 0x000fe400078e0a00 */
[----:B------:R-:W-:-:S04]  /*1430*/  IMAD.WIDE.U32 R2, R0, c[0x0][0x1b0], R2 ;  /* 0x00006c0000027a25 */ /* 0x000fc800078e0002 */
[----:B------:R-:W-:Y:S02]  /*1440*/  IMAD R4, R5, c[0x0][0x2c4], R4 ;  /* 0x0000b10005047a24 */ /* 0x000fe400078e0204 */
[----:B------:R-:W-:-:S04]  /*1450*/  IMAD R5, R7, c[0x0][0x1b0], RZ ;  /* 0x00006c0007057a24 */ /* 0x000fc800078e02ff */
[----:B------:R-:W-:Y:S01]  /*1460*/  IMAD R6, R0, c[0x0][0x1b4], R5 ;  /* 0x00006d0000067a24 */ /* 0x000fe200078e0205 */
[----:B------:R-:W-:Y:S01]  /*1470*/  SHF.R.S32.HI R5, RZ, 0x1f, R4 ;  /* 0x0000001fff057819 */ /* 0x000fe20000011404 */
[----:B------:R-:W-:Y:S02]  /*1480*/  @!P0 IMAD.MOV.U32 R14, RZ, RZ, R12 ;  /* 0x000000ffff0e8224 */ /* 0x000fe400078e000c */
[----:B------:R-:W-:Y:S02]  /*1490*/  IMAD.IADD R3, R3, 0x1, R6 ;  /* 0x0000000103037824 */ /* 0x000fe400078e0206 */
[----:B------:R-:W-:Y:S02]  /*14a0*/  IMAD R0, R5, c[0x0][0x1a8], RZ ;  /* 0x00006a0005007a24 */ /* 0x000fe400078e02ff */
[----:B------:R-:W-:-:S04]  /*14b0*/  IMAD.WIDE.U32 R2, R4, c[0x0][0x1a8], R2 ;  /* 0x00006a0004027a25 */ /* 0x000fc800078e0002 */
[----:B------:R-:W-:Y:S01]  /*14c0*/  IMAD R0, R4, c[0x0][0x1ac], R0 ;  /* 0x00006b0004007a24 */ /* 0x000fe200078e0200 */
[----:B------:R-:W-:-:S04]  /*14d0*/  LEA R13, P1, R2, c[0x0][0x160], 0x1 ;  /* 0x00005800020d7a11 */ /* 0x000fc800078208ff */
[----:B------:R-:W-:-:S04]  /*14e0*/  IADD3 R0, R3, R0, RZ ;  /* 0x0000000003007210 */ /* 0x000fc80007ffe0ff */
[----:B------:R-:W-:Y:S01]  /*14f0*/  LEA.HI.X R5, R2, c[0x0][0x164], R0, 0x1, P1 ;  /* 0x0000590002057a11 */ /* 0x000fe200008f0c00 */
[----:B------:R-:W-:Y:S05]  /*1500*/  BRA.DIV ~URZ, `(.L_x_1458) ;  /* 0x00012f327f007947 */ /* 0x000fea000b800000 */
[----:B------:R1:W2:Y:S02]  /*1510*/  SHFL.IDX PT, R4, R5, RZ, 0x181f ;  /* 0x00181fff05047589 */ /* 0x0002a400000e0000 */
.L_x_1528:
[----:B------:R-:W-:Y:S05]  /*1520*/  BRA.DIV ~URZ, `(.L_x_1459) ;  /* 0x00012f827f007947 */ /* 0x000fea000b800000 */
[----:B------:R3:W4:Y:S02]  /*1530*/  SHFL.IDX PT, R0, R13, RZ, 0x181f ;  /* 0x00181fff0d007589 */ /* 0x00072400000e0000 */
.L_x_1529:
[----:B---3--:R-:W3:Y:S04]  /*1540*/  LDL R3, [R1+0x40] ;  /* 0x0000400001037983 */ /* 0x008ee80000100800 */
[----:B------:R-:W1:Y:S01]  /*1550*/  S2R R6, SR_TID.X ;  /* 0x0000000000067919 */ /* 0x000e620000002100 */
[----:B------:R-:W-:-:S04]  /*1560*/  IMAD.MOV.U32 R16, RZ, RZ, c[0x0][0x2c4] ;  /* 0x0000b100ff107624 */ /* 0x000fc800078e00ff */
[----:B------:R-:W-:Y:S01]  /*1570*/  IMAD R16, R16, c[0x0][0x168], RZ ;  /* 0x00005a0010107a24 */ /* 0x000fe200078e02ff */
[----:B-1----:R-:W-:-:S04]  /*1580*/  SHF.R.S32.HI R2, RZ, 0x1f, R6 ;  /* 0x0000001fff027819 */ /* 0x002fc80000011406 */
[----:B------:R-:W-:-:S04]  /*1590*/  LEA.HI R2, R2, R6, RZ, 0x3 ;  /* 0x0000000602027211 */ /* 0x000fc800078f18ff */
[----:B------:R-:W-:Y:S01]  /*15a0*/  SHF.R.S32.HI R2, RZ, 0x3, R2 ;  /* 0x00000003ff027819 */ /* 0x000fe20000011402 */
[----:B------:R-:W-:Y:S04]  /*15b0*/  BSSY B0, `(.L_x_1460) ;  /* 0x0000019000007945 */ /* 0x000fe80003800000 */
[----:B---3--:R-:W-:-:S05]  /*15c0*/  IMAD.IADD R12, R2, 0x1, R3 ;  /* 0x00000001020c7824 */ /* 0x008fca00078e0203 */
[----:B------:R-:W-:-:S13]  /*15d0*/  ISETP.GE.AND P0, PT, R12, R16, PT ;  /* 0x000000100c00720c */ /* 0x000fda0003f06270 */
[----:B------:R-:W-:Y:S05]  /*15e0*/  @P0 BRA `(.L_x_1461) ;  /* 0x0000015000000947 */ /* 0x000fea0003800000 */
[----:B------:R-:W-:Y:S02]  /*15f0*/  SHF.R.S32.HI R2, RZ, 0x1f, R245 ;  /* 0x0000001fff027819 */ /* 0x000fe400000114f5 */
[CC--:B----4-:R-:W-:Y:S02]  /*1600*/  LEA R10, P0, R245.reuse, R0.reuse, 0x1 ;  /* 0x00000000f50a7211 */ /* 0x0d0fe400078008ff */
[----:B------:R-:W-:Y:S02]  /*1610*/  LEA R8, P2, R252, R0, 0x1 ;  /* 0x00000000fc087211 */ /* 0x000fe400078408ff */
[C---:B--2---:R-:W-:Y:S02]  /*1620*/  LEA.HI.X R11, R245.reuse, R4, R2, 0x1, P0 ;  /* 0x00000004f50b7211 */ /* 0x044fe400000f0c02 */
[----:B------:R-:W-:Y:S02]  /*1630*/  SHF.R.S32.HI R2, RZ, 0x1f, R252 ;  /* 0x0000001fff027819 */ /* 0x000fe400000114fc */
[C---:B------:R-:W-:Y:S01]  /*1640*/  IADD3 R17, R245.reuse, 0xc0, RZ ;  /* 0x000000c0f5117810 */ /* 0x040fe20007ffe0ff */
[----:B------:R-:W-:Y:S01]  /*1650*/  @!PT LDS RZ, [RZ] ;  /* 0x00000000fffff984 */ /* 0x000fe20000000800 */
[----:B------:R-:W-:Y:S01]  /*1660*/  @!PT LDS RZ, [RZ] ;  /* 0x00000000fffff984 */ /* 0x000fe20000000800 */
[----:B------:R-:W-:Y:S01]  /*1670*/  @!PT LDS RZ, [RZ] ;  /* 0x00000000fffff984 */ /* 0x000fe20000000800 */
[----:B------:R1:W-:Y:S01]  /*1680*/  LDGSTS.E.BYPASS.LTC128B.128 [R243+0x18100], [R10.64], !P6 ;  /* 0x181000000af37fae */ /* 0x0003e2000f101d46 */
[----:B------:R-:W-:-:S02]  /*1690*/  IADD3 R18, R245, 0xc0, RZ ;  /* 0x000000c0f5127810 */ /* 0x000fc40007ffe0ff */
[----:B------:R-:W-:Y:S02]  /*16a0*/  LEA R6, P1, R251, R0, 0x1 ;  /* 0x00000000fb067211 */ /* 0x000fe400078208ff */
[----:B------:R-:W-:Y:S02]  /*16b0*/  SHF.R.S32.HI R19, RZ, 0x1f, R251 ;  /* 0x0000001fff137819 */ /* 0x000fe400000114fb */
[----:B------:R-:W-:Y:S02]  /*16c0*/  LEA.HI.X R9, R252, R4, R2, 0x1, P2 ;  /* 0x00000004fc097211 */ /* 0x000fe400010f0c02 */
[----:B------:R-:W-:Y:S02]  /*16d0*/  SHF.R.S32.HI R18, RZ, 0x1f, R18 ;  /* 0x0000001fff127819 */ /* 0x000fe40000011412 */
[----:B------:R-:W-:Y:S01]  /*16e0*/  LEA R2, P0, R17, R0, 0x1 ;  /* 0x0000000011027211 */ /* 0x000fe200078008ff */
[----:B------:R1:W-:Y:S01]  /*16f0*/  LDGSTS.E.BYPASS.LTC128B.128 [R243+0x1c100], [R8.64], !P5 ;  /* 0x1c10000008f37fae */ /* 0x0003e2000e901d46 */
[----:B------:R-:W-:-:S02]  /*1700*/  LEA.HI.X R7, R251, R4, R19, 0x1, P1 ;  /* 0x00000004fb077211 */ /* 0x000fc400008f0c13 */
[----:B------:R-:W-:-:S03]  /*1710*/  LEA.HI.X R3, R17, R4, R18, 0x1, P0 ;  /* 0x0000000411037211 */ /* 0x000fc600000f0c12 */
[----:B------:R1:W-:Y:S04]  /*1720*/  LDGSTS.E.BYPASS.LTC128B.128 [R243+0x20100], [R6.64], !P4 ;  /* 0x2010000006f37fae */ /* 0x0003e8000e101d46 */
[----:B------:R1:W-:Y:S02]  /*1730*/  LDGSTS.E.BYPASS.LTC128B.128 [R243+0x24100], [R2.64], !P3 ;  /* 0x2410000002f37fae */ /* 0x0003e4000d901d46 */
.L_x_1461:
[----:B------:R-:W-:Y:S05]  /*1740*/  BSYNC B0 ;  /* 0x0000000000007941 */ /* 0x000fea0003800000 */
.L_x_1460:
[----:B------:R-:W-:Y:S05]  /*1750*/  BRA.DIV ~URZ, `(.L_x_1462) ;  /* 0x00012dc27f007947 */ /* 0x000fea000b800000 */
[----:B--2---:R2:W3:Y:S04]  /*1760*/  SHFL.IDX PT, R4, R5, 0x1, 0x181f ;  /* 0x00381f0005047f89 */ /* 0x0044e800000e0000 */
[----:B----4-:R2:W4:Y:S02]  /*1770*/  SHFL.IDX PT, R0, R13, 0x1, 0x181f ;  /* 0x00381f000d007f89 */ /* 0x01052400000e0000 */
.L_x_1530:
[----:B-1----:R-:W-:Y:S01]  /*1780*/  IADD3 R2, R12, 0x20, RZ ;  /* 0x000000200c027810 */ /* 0x002fe20007ffe0ff */
[----:B------:R-:W-:Y:S03]  /*1790*/  BSSY B0, `(.L_x_1463) ;  /* 0x0000018000007945 */ /* 0x000fe60003800000 */
[----:B------:R-:W-:-:S13]  /*17a0*/  ISETP.GE.AND P0, PT, R2, R16, PT ;  /* 0x000000100200720c */ /* 0x000fda0003f06270 */
[----:B------:R-:W-:Y:S05]  /*17b0*/  @P0 BRA `(.L_x_1464) ;  /* 0x0000015000000947 */ /* 0x000fea0003800000 */
[----:B------:R-:W-:Y:S02]  /*17c0*/  SHF.R.S32.HI R3, RZ, 0x1f, R245 ;  /* 0x0000001fff037819 */ /* 0x000fe400000114f5 */
[C---:B----4-:R-:W-:Y:S02]  /*17d0*/  LEA R10, P0, R245.reuse, R0, 0x1 ;  /* 0x00000000f50a7211 */ /* 0x050fe400078008ff */
[C---:B------:R-:W-:Y:S02]  /*17e0*/  IADD3 R17, R245.reuse, 0xc0, RZ ;  /* 0x000000c0f5117810 */ /* 0x040fe40007ffe0ff */
[C---:B------:R-:W-:Y:S02]  /*17f0*/  IADD3 R18, R245.reuse, 0xc0, RZ ;  /* 0x000000c0f5127810 */ /* 0x040fe40007ffe0ff */
[----:B---3--:R-:W-:Y:S02]  /*1800*/  LEA.HI.X R11, R245, R4, R3, 0x1, P0 ;  /* 0x00000004f50b7211 */ /* 0x008fe400000f0c03 */
[----:B------:R-:W-:-:S02]  /*1810*/  LEA R8, P2, R252, R0, 0x1 ;  /* 0x00000000fc087211 */ /* 0x000fc400078408ff */
[----:B------:R-:W-:Y:S01]  /*1820*/  SHF.R.S32.HI R3, RZ, 0x1f, R252 ;  /* 0x0000001fff037819 */ /* 0x000fe200000114fc */
[----:B------:R-:W-:Y:S01]  /*1830*/  @!PT LDS RZ, [RZ] ;  /* 0x00000000fffff984 */ /* 0x000fe20000000800 */
[----:B------:R-:W-:Y:S01]  /*1840*/  @!PT LDS RZ, [RZ] ;  /* 0x00000000fffff984 */ /* 0x000fe20000000800 */
[----:B------:R-:W-:Y:S01]  /*1850*/  @!PT LDS RZ, [RZ] ;  /* 0x00000000fffff984 */ /* 0x000fe20000000800 */
[----:B------:R1:W-:Y:S01]  /*1860*/  LDGSTS.E.BYPASS.LTC128B.128 [R243+0x19100], [R10.64], !P6 ;  /* 0x191000000af37fae */ /* 0x0003e2000f101d46 */
[-C--:B------:R-:W-:Y:S02]  /*1870*/  LEA R6, P1, R251, R0.reuse, 0x1 ;  /* 0x00000000fb067211 */ /* 0x080fe400078208ff */
[----:B------:R-:W-:Y:S02]  /*1880*/  SHF.R.S32.HI R19, RZ, 0x1f, R251 ;  /* 0x0000001fff137819 */ /* 0x000fe400000114fb */
[----:B------:R-:W-:Y:S02]  /*1890*/  SHF.R.S32.HI R18, RZ, 0x1f, R18 ;  /* 0x0000001fff127819 */ /* 0x000fe40000011412 */
[----:B------:R-:W-:Y:S02]  /*18a0*/  LEA R2, P0, R17, R0, 0x1 ;  /* 0x0000000011027211 */ /* 0x000fe400078008ff */
[----:B------:R-:W-:-:S02]  /*18b0*/  LEA.HI.X R9, R252, R4, R3, 0x1, P2 ;  /* 0x00000004fc097211 */ /* 0x000fc400010f0c03 */
[-C--:B------:R-:W-:Y:S02]  /*18c0*/  LEA.HI.X R7, R251, R4.reuse, R19, 0x1, P1 ;  /* 0x00000004fb077211 */ /* 0x080fe400008f0c13 */
[----:B------:R-:W-:Y:S01]  /*18d0*/  LEA.HI.X R3, R17, R4, R18, 0x1, P0 ;  /* 0x0000000411037211 */ /* 0x000fe200000f0c12 */
[----:B------:R1:W-:Y:S04]  /*18e0*/  LDGSTS.E.BYPASS.LTC128B.128 [R243+0x1d100], [R8.64], !P5 ;  /* 0x1d10000008f37fae */ /* 0x0003e8000e901d46 */
[----:B------:R1:W-:Y:S04]  /*18f0*/  LDGSTS.E.BYPASS.LTC128B.128 [R243+0x21100], [R6.64], !P4 ;  /* 0x2110000006f37fae */ /* 0x0003e8000e101d46 */
[----:B------:R1:W-:Y:S02]  /*1900*/  LDGSTS.E.BYPASS.LTC128B.128 [R243+0x25100], [R2.64], !P3 ;  /* 0x2510000002f37fae */ /* 0x0003e4000d901d46 */
.L_x_1464:
[----:B------:R-:W-:Y:S05]  /*1910*/  BSYNC B0 ;  /* 0x0000000000007941 */ /* 0x000fea0003800000 */
.L_x_1463:
[----:B------:R-:W-:Y:S05]  /*1920*/  BRA.DIV ~URZ, `(.L_x_1465) ;  /* 0x00012cc27f007947 */ /* 0x000fea000b800000 */
[----:B---3--:R3:W1:Y:S02]  /*1930*/  SHFL.IDX PT, R4, R5, 0x2, 0x181f ;  /* 0x00581f0005047f89 */ /* 0x00866400000e0000 */
.L_x_1531:
[----:B------:R-:W-:Y:S05]  /*1940*/  BRA.DIV ~URZ, `(.L_x_1466) ;  /* 0x00012d127f007947 */ /* 0x000fea000b800000 */
[----:B----4-:R4:W2:Y:S02]  /*1950*/  SHFL.IDX PT, R0, R13, 0x2, 0x181f ;  /* 0x00581f000d007f89 */ /* 0x0108a400000e0000 */
.L_x_1532:
[----:B-1----:R-:W-:Y:S01]  /*1960*/  IADD3 R2, R12, 0x40, RZ ;  /* 0x000000400c027810 */ /* 0x002fe20007ffe0ff */
[----:B------:R-:W-:Y:S03]  /*1970*/  BSSY B0, `(.L_x_1467) ;  /* 0x0000018000007945 */ /* 0x000fe60003800000 */
[----:B------:R-:W-:-:S13]  /*1980*/  ISETP.GE.AND P0, PT, R2, R16, PT ;  /* 0x000000100200720c */ /* 0x000fda0003f06270 */
[----:B------:R-:W-:Y:S05]  /*1990*/  @P0 BRA `(.L_x_1468) ;  /* 0x0000015000000947 */ /* 0x000fea0003800000 */
[----:B------:R-:W-:Y:S02]  /*19a0*/  SHF.R.S32.HI R3, RZ, 0x1f, R245 ;  /* 0x0000001fff037819 */ /* 0x000fe400000114f5 */
[C---:B--2---:R-:W-:Y:S02]  /*19b0*/  LEA R10, P0, R245.reuse, R0, 0x1 ;  /* 0x00000000f50a7211 */ /* 0x044fe400078008ff */
[C---:B------:R-:W-:Y:S02]  /*19c0*/  IADD3 R17, R245.reuse, 0xc0, RZ ;  /* 0x000000c0f5117810 */ /* 0x040fe40007ffe0ff */
[C---:B------:R-:W-:Y:S02]  /*19d0*/  IADD3 R18, R245.reuse, 0xc0, RZ ;  /* 0x000000c0f5127810 */ /* 0x040fe40007ffe0ff */
[----:B------:R-:W-:Y:S02]  /*19e0*/  LEA.HI.X R11, R245, R4, R3, 0x1, P0 ;  /* 0x00000004f50b7211 */ /* 0x000fe400000f0c03 */
        /* <DEDUP_REMOVED lines=16> */
.L_x_1468:
[----:B------:R-:W-:Y:S05]  /*1af0*/  BSYNC B0 ;  /* 0x0000000000007941 */ /* 0x000fea0003800000 */
.L_x_1467:
[----:B------:R-:W-:Y:S05]  /*1b00*/  BRA.DIV ~URZ, `(.L_x_1469) ;  /* 0x00012bc27f007947 */ /* 0x000fea000b800000 */
[----:B------:R1:W3:Y:S04]  /*1b10*/  SHFL.IDX PT, R4, R5, 0x3, 0x181f ;  /* 0x00781f0005047f89 */ /* 0x0002e800000e0000 */
[----:B--2---:R1:W2:Y:S02]  /*1b20*/  SHFL.IDX PT, R0, R13, 0x3, 0x181f ;  /* 0x00781f000d007f89 */ /* 0x0042a400000e0000 */
.L_x_1533:
[----:B-1----:R-:W-:Y:S01]  /*1b30*/  IADD3 R2, R12, 0x60, RZ ;  /* 0x000000600c027810 */ /* 0x002fe20007ffe0ff */
[----:B-----5:R-:W-:Y:S01]  /*1b40*/  IMAD.WIDE.U32 R158, R14, c[0x0][0x2b0], RZ ;  /* 0x0000ac000e9e7a25 */ /* 0x020fe200078e00ff */
[----:B------:R-:W-:-:S02]  /*1b50*/  SHF.R.S32.HI R20, RZ, 0x1f, R245 ;  /* 0x0000001fff147819 */ /* 0x000fc400000114f5 */
[----:B------:R-:W-:Y:S02]  /*1b60*/  ISETP.GE.AND P0, PT, R2, R16, PT ;  /* 0x000000100200720c */ /* 0x000fe40003f06270 */
[----:B------:R-:W-:Y:S01]  /*1b70*/  SHF.R.S32.HI R19, RZ, 0x1f, R252 ;  /* 0x0000001fff137819 */ /* 0x000fe200000114fc */
[----:B------:R1:W-:Y:S01]  /*1b80*/  STL.64 [R1+0x28], R158 ;  /* 0x0000289e01007387 */ /* 0x0003e20000100a00 */
[----:B------:R-:W-:Y:S02]  /*1b90*/  SHF.R.S32.HI R18, RZ, 0x1f, R251 ;  /* 0x0000001fff127819 */ /* 0x000fe400000114fb */
[C---:B------:R-:W-:Y:S02]  /*1ba0*/  IADD3 R28, R245.reuse, 0xc0, RZ ;  /* 0x000000c0f51c7810 */ /* 0x040fe40007ffe0ff */
[----:B------:R-:W-:-:S04]  /*1bb0*/  IADD3 R17, R245, 0xc0, RZ ;  /* 0x000000c0f5117810 */ /* 0x000fc80007ffe0ff */
[----:B------:R-:W-:Y:S02]  /*1bc0*/  SHF.R.S32.HI R17, RZ, 0x1f, R17 ;  /* 0x0000001fff117819 */ /* 0x000fe40000011411 */
[----:B--2---:R-:W-:-:S04]  /*1bd0*/  @!P0 LEA R10, P1, R245, R0, 0x1 ;  /* 0x00000000f50a8211 */ /* 0x004fc800078208ff */
[----:B---3--:R-:W-:Y:S02]  /*1be0*/  @!P0 LEA.HI.X R11, R245, R4, R20, 0x1, P1 ;  /* 0x00000004f50b8211 */ /* 0x008fe400008f0c14 */
[----:B------:R-:W-:-:S03]  /*1bf0*/  @!P0 LEA R8, P1, R252, R0, 0x1 ;  /* 0x00000000fc088211 */ /* 0x000fc600078208ff */
[----:B------:R-:W-:Y:S01]  /*1c00*/  @!PT LDS RZ, [RZ] ;  /* 0x00000000fffff984 */ /* 0x000fe20000000800 */
[----:B------:R-:W-:Y:S01]  /*1c10*/  @!PT LDS RZ, [RZ] ;  /* 0x00000000fffff984 */ /* 0x000fe20000000800 */
[----:B------:R-:W-:Y:S01]  /*1c20*/  @!PT LDS RZ, [RZ] ;  /* 0x00000000fffff984 */ /* 0x000fe20000000800 */
[----:B------:R1:W-:Y:S01]  /*1c30*/  @!P0 LDGSTS.E.BYPASS.LTC128B.128 [R243+0x1b100], [R10.64], !P6 ;  /* 0x1b1000000af38fae */ /* 0x0003e2000f101d46 */
[----:B------:R-:W-:Y:S02]  /*1c40*/  @!P0 LEA.HI.X R9, R252, R4, R19, 0x1, P1 ;  /* 0x00000004fc098211 */ /* 0x000fe400008f0c13 */
[----:B------:R-:W-:-:S03]  /*1c50*/  @!P0 LEA R6, P1, R251, R0, 0x1 ;  /* 0x00000000fb068211 */ /* 0x000fc600078208ff */
[----:B------:R1:W-:Y:S01]  /*1c60*/  @!P0 LDGSTS.E.BYPASS.LTC128B.128 [R243+0x1f100], [R8.64], !P5 ;  /* 0x1f10000008f38fae */ /* 0x0003e2000e901d46 */
[----:B------:R-:W-:Y:S02]  /*1c70*/  @!P0 LEA.HI.X R7, R251, R4, R18, 0x1, P1 ;  /* 0x00000004fb078211 */ /* 0x000fe400008f0c12 */
[C---:B------:R-:W-:Y:S02]  /*1c80*/  @!P0 LEA R2, P1, R28.reuse, R0, 0x1 ;  /* 0x000000001c028211 */ /* 0x040fe400078208ff */
[----:B------:R-:W-:Y:S01]  /*1c90*/  SHF.R.S32.HI R0, RZ, 0x1f, R14 ;  /* 0x0000001fff007819 */ /* 0x000fe2000001140e */
[----:B------:R1:W-:Y:S01]  /*1ca0*/  @!P0 LDGSTS.E.BYPASS.LTC128B.128 [R243+0x23100], [R6.64], !P4 ;  /* 0x2310000006f38fae */ /* 0x0003e2000e101d46 */
[----:B------:R-:W-:-:S03]  /*1cb0*/  @!P0 LEA.HI.X R3, R28, R4, R17, 0x1, P1 ;  /* 0x000000041c038211 */ /* 0x000fc600008f0c11 */
[----:B------:R-:W-:Y:S02]  /*1cc0*/  IMAD R0, R0, c[0x0][0x2b0], RZ ;  /* 0x0000ac0000007a24 */ /* 0x000fe400078e02ff */
[----:B------:R1:W-:Y:S02]  /*1cd0*/  @!P0 LDGSTS.E.BYPASS.LTC128B.128 [R243+0x27100], [R2.64], !P3 ;  /* 0x2710000002f38fae */ /* 0x0003e4000d901d46 */
[----:B------:R-:W-:Y:S02]  /*1ce0*/  IMAD R0, R14, c[0x0][0x2b4], R0 ;  /* 0x0000ad000e007a24 */ /* 0x000fe400078e0200 */
[----:B------:R-:W0:Y:S01]  /*1cf0*/  LDGDEPBAR ;  /* 0x00000000000079af */ /* 0x000e220000000000 */
[----:B------:R-:W-:Y:S01]  /*1d00*/  WARPSYNC 0xffffffff ;  /* 0xffffffff00007948 */ /* 0x000fe20003800000 */
[----:B------:R-:W-:-:S05]  /*1d10*/  IMAD.IADD R155, R159, 0x1, R0 ;  /* 0x000000019f9b7824 */ /* 0x000fca00078e0200 */
[----:B------:R1:W-:Y:S02]  /*1d20*/  STL [R1+0x38], R155 ;  /* 0x0000389b01007387 */ /* 0x0003e40000100800 */
[----:B------:R-:W2:Y:S04]  /*1d30*/  LDL R163, [R1+0xc] ;  /* 0x00000c0001a37983 */ /* 0x000ea80000100800 */
[----:B------:R-:W3:Y:S04]  /*1d40*/  LDL R160, [R1+0x10] ;  /* 0x0000100001a07983 */ /* 0x000ee80000100800 */
[----:B------:R-:W5:Y:S01]  /*1d50*/  LDL R161, [R1+0x18] ;  /* 0x0000180001a17983 */ /* 0x000f620000100800 */
[----:B-1----:R-:W-:Y:S02]  /*1d60*/  IMAD.MOV.U32 R6, RZ, RZ, 0x60 ;  /* 0x00000060ff067424 */ /* 0x002fe400078e00ff */
[----:B------:R-:W-:Y:S01]  /*1d70*/  IMAD.MOV.U32 R162, RZ, RZ, c[0x0][0x2b8] ;  /* 0x0000ae00ffa27624 */ /* 0x000fe200078e00ff */
[----:B----4-:R-:W4:Y:S01]  /*1d80*/  LDL R21, [R1+0x48] ;  /* 0x0000480001157983 */ /* 0x010f220000100800 */
[----:B------:R-:W-:-:S03]  /*1d90*/  IMAD.MOV.U32 R5, RZ, RZ, c[0x0][0x2ac] ;  /* 0x0000ab00ff057624 */ /* 0x000fc600078e00ff */
[----:B------:R-:W-:Y:S01]  /*1da0*/  ISETP.NE.AND P1, PT, R162, 0x1, PT ;  /* 0x00000001a200780c */ /* 0x000fe20003f25270 */
[----:B------:R-:W-:Y:S02]  /*1db0*/  IMAD R5, R5, c[0x0][0x1d0], RZ ;  /* 0x0000740005057a24 */ /* 0x000fe400078e02ff */
[----:B------:R-:W-:Y:S01]  /*1dc0*/  IMAD.MOV.U32 R246, RZ, RZ, RZ ;  /* 0x000000fffff67224 */ /* 0x000fe200078e00ff */
[----:B------:R-:W-:Y:S01]  /*1dd0*/  BAR.SYNC.DEFER_BLOCKING 0x0 ;  /* 0x0000000000007b1d */ /* 0x000fe20000010000 */
[----:B--2---:R-:W-:-:S04]  /*1de0*/  IMAD R149, R163, R6, -0x60 ;  /* 0xffffffa0a3957424 */ /* 0x004fc800078e0206 */
[----:B---3--:R-:W-:-:S05]  /*1df0*/  IMAD.IADD R2, R160, 0x1, R149 ;  /* 0x00000001a0027824 */ /* 0x008fca00078e0295 */
[C---:B------:R-:W-:Y:S01]  /*1e00*/  ISETP.GE.AND P0, PT, R2.reuse, R5, PT ;  /* 0x000000050200720c */ /* 0x040fe20003f06270 */
[----:B-----5:R-:W-:-:S03]  /*1e10*/  IMAD.IADD R2, R2, 0x1, R161 ;  /* 0x0000000102027824 */ /* 0x020fc600078e02a1 */
        /* <DEDUP_REMOVED lines=9> */
[----:B------:R-:W-:-:S04]  /*1eb0*/  IMAD.MOV R0, RZ, RZ, -R0 ;  /* 0x000000ffff007224 */ /* 0x000fc800078e0a00 */
[----:B------:R-:W-:Y:S01]  /*1ec0*/  IMAD R248, R0, c[0x0][0x2b8], R2 ;  /* 0x0000ae0000f87a24 */ /* 0x000fe200078e0202 */
[----:B------:R-:W3:Y:S04]  /*1ed0*/  S2R R13, SR_TID.X ;  /* 0x00000000000d7919 */ /* 0x000ee80000002100 */
[----:B------:R-:W-:Y:S01]  /*1ee0*/  SHF.R.S32.HI R10, RZ, 0x1f, R248 ;  /* 0x0000001fff0a7819 */ /* 0x000fe200000114f8 */
[----:B------:R-:W-:-:S04]  /*1ef0*/  IMAD.WIDE.U32 R2, R248, c[0x0][0x1e0], RZ ;  /* 0x00007800f8027a25 */ /* 0x000fc800078e00ff */
[----:B------:R-:W-:-:S04]  /*1f00*/  IMAD R0, R10, c[0x0][0x1e0], RZ ;  /* 0x000078000a007a24 */ /* 0x000fc800078e02ff */
[----:B------:R-:W-:-:S04]  /*1f10*/  IMAD R0, R248, c[0x0][0x1e4], R0 ;  /* 0x00007900f8007a24 */ /* 0x000fc800078e0200 */
[----:B------:R-:W-:Y:S02]  /*1f20*/  IMAD.IADD R3, R3, 0x1, R0 ;  /* 0x0000000103037824 */ /* 0x000fe400078e0200 */
[----:B------:R-:W-:Y:S02]  /*1f30*/  IMAD R0, R15, c[0x0][0x1e8], RZ ;  /* 0x00007a000f007a24 */ /* 0x000fe400078e02ff */
[----:B----4-:R-:W-:-:S04]  /*1f40*/  IMAD.WIDE.U32 R156, R21, c[0x0][0x1e8], RZ ;  /* 0x00007a00159c7a25 */ /* 0x010fc800078e00ff */
[----:B------:R-:W-:Y:S01]  /*1f50*/  IMAD R0, R21, c[0x0][0x1ec], R0 ;  /* 0x00007b0015007a24 */ /* 0x000fe200078e0200 */
[----:B---3--:R-:W-:-:S03]  /*1f60*/  SHF.R.S32.HI R7, RZ, 0x1f, R13 ;  /* 0x0000001fff077819 */ /* 0x008fc6000001140d */
[----:B------:R-:W-:Y:S01]  /*1f70*/  IMAD.IADD R154, R157, 0x1, R0 ;  /* 0x000000019d9a7824 */ /* 0x000fe200078e0200 */
[----:B------:R-:W-:Y:S01]  /*1f80*/  LEA.HI R7, R7, R13, RZ, 0x3 ;  /* 0x0000000d07077211 */ /* 0x000fe200078f18ff */
[----:B------:R-:W-:Y:S02]  /*1f90*/  IMAD.MOV.U32 R148, RZ, RZ, c[0x0][0x2ac] ;  /* 0x0000ab00ff947624 */ /* 0x000fe400078e00ff */
[----:B-1----:R-:W-:Y:S01]  /*1fa0*/  IMAD R5, R163, -0x60, R6 ;  /* 0xffffffa0a3057824 */ /* 0x002fe200078e0206 */
[----:B------:R-:W-:-:S03]  /*1fb0*/  SHF.R.S32.HI R7, RZ, 0x3, R7 ;  /* 0x00000003ff077819 */ /* 0x000fc60000011407 */
[----:B------:R-:W-:-:S04]  /*1fc0*/  IMAD R148, R148, c[0x0][0x1d0], R5 ;  /* 0x0000740094947a24 */ /* 0x000fc800078e0205 */
[----:B------:R-:W-:Y:S02]  /*1fd0*/  IMAD.IADD R26, R148, 0x1, -R7 ;  /* 0x00000001941a7824 */ /* 0x000fe400078e0a07 */
[----:B------:R-:W-:Y:S01]  /*1fe0*/  IMAD.WIDE.U32 R22, R21, c[0x0][0x210], RZ ;  /* 0x0000840015167a25 */ /* 0x000fe200078e00ff */
[----:B------:R-:W-:Y:S04]  /*1ff0*/  STL.64 [R1+0x20], R156 ;  /* 0x0000209c01007387 */ /* 0x000fe80000100a00 */
[----:B------:R-:W-:Y:S04]  /*2000*/  STL [R1+0x1c], R154 ;  /* 0x00001c9a01007387 */ /* 0x000fe80000100800 */
[----:B------:R-:W-:Y:S01]  /*2010*/  STL.64 [R1+0x30], R22 ;  /* 0x0000301601007387 */ /* 0x000fe20000100a00 */
[----:B------:R-:W-:-:S02]  /*2020*/  IMAD.SHL.U32 R151, R252, 0x2, RZ ;  /* 0x00000002fc977824 */ /* 0x000fc400078e00ff */
[----:B------:R-:W-:Y:S01]  /*2030*/  IMAD.SHL.U32 R152, R251, 0x2, RZ ;  /* 0x00000002fb987824 */ /* 0x000fe200078e00ff */
[C---:B------:R-:W-:Y:S01]  /*2040*/  SHF.L.U64.HI R144, R245.reuse, 0x1, R20 ;  /* 0x00000001f5907819 */ /* 0x040fe20000010214 */
[----:B------:R-:W-:Y:S01]  /*2050*/  IMAD.SHL.U32 R150, R245, 0x2, RZ ;  /* 0x00000002f5967824 */ /* 0x000fe200078e00ff */
[----:B------:R-:W-:Y:S02]  /*2060*/  SHF.L.U64.HI R145, R252, 0x1, R19 ;  /* 0x00000001fc917819 */ /* 0x000fe40000010213 */
[----:B------:R-:W-:Y:S02]  /*2070*/  SHF.L.U64.HI R146, R251, 0x1, R18 ;  /* 0x00000001fb927819 */ /* 0x000fe40000010212 */
[----:B------:R-:W-:Y:S01]  /*2080*/  IADD3 R228, R229, 0x20, RZ ;  /* 0x00000020e5e47810 */ /* 0x000fe20007ffe0ff */
[C---:B------:R-:W-:Y:S01]  /*2090*/  IMAD.SHL.U32 R153, R28.reuse, 0x2, RZ ;  /* 0x000000021c997824 */ /* 0x040fe200078e00ff */
[----:B------:R-:W-:Y:S02]  /*20a0*/  SHF.L.U64.HI R147, R28, 0x1, R17 ;  /* 0x000000011c937819 */ /* 0x000fe40000010211 */
[----:B--2---:R-:W-:Y:S01]  /*20b0*/  SHF.R.S32.HI R12, RZ, 0x1f, R246 ;  /* 0x0000001fff0c7819 */ /* 0x004fe200000114f6 */
[----:B------:R-:W-:-:S04]  /*20c0*/  IMAD.WIDE.U32 R2, R246, c[0x0][0x1f0], R2 ;  /* 0x00007c00f6027a25 */ /* 0x000fc800078e0002 */
[----:B------:R-:W-:Y:S01]  /*20d0*/  IMAD R4, R12, c[0x0][0x1f0], RZ ;  /* 0x00007c000c047a24 */ /* 0x000fe200078e02ff */
[----:B------:R-:W-:-:S03]  /*20e0*/  IADD3 R0, P0, R2, R156, RZ ;  /* 0x0000009c02007210 */ /* 0x000fc60007f1e0ff */
[----:B------:R-:W-:-:S05]  /*20f0*/  IMAD R4, R246, c[0x0][0x1f4], R4 ;  /* 0x00007d00f6047a24 */ /* 0x000fca00078e0204 */
[----:B------:R-:W-:Y:S02]  /*2100*/  IADD3.X R2, R154, R3, R4, P0, !PT ;  /* 0x000000039a027210 */ /* 0x000fe400007fe404 */
[----:B------:R-:W-:-:S04]  /*2110*/  LEA R9, P0, R0, c[0x0][0x1c8], 0x1 ;  /* 0x0000720000097a11 */ /* 0x000fc800078008ff */
[----:B------:R-:W-:Y:S02]  /*2120*/  LEA.HI.X R13, R0, c[0x0][0x1cc], R2, 0x1, P0 ;  /* 0x00007300000d7a11 */ /* 0x000fe400000f0c02 */
[----:B------:R-:W1:Y:S01]  /*2130*/  SHFL.IDX PT, R0, R9, RZ, 0x181f ;  /* 0x00181fff09007589 */ /* 0x000e6200000e0000 */
[----:B------:R-:W-:-:S03]  /*2140*/  ISETP.GE.AND P0, PT, R26, 0x1, PT ;  /* 0x000000011a00780c */ /* 0x000fc60003f06270 */
[----:B------:R-:W2:Y:S04]  /*2150*/  SHFL.IDX PT, R2, R13, RZ, 0x181f ;  /* 0x00181fff0d027589 */ /* 0x000ea800000e0000 */
[----:B------:R-:W3:Y:S06]  /*2160*/  SHFL.IDX PT, R8, R9, 0x1, 0x181f ;  /* 0x00381f0009087f89 */ /* 0x000eec00000e0000 */
[----:B------:R-:W-:-:S02]  /*2170*/  @P0 ISETP.GE.AND P3, PT, R245, c[0x0][0x1d4], PT ;  /* 0x00007500f5000a0c */ /* 0x000fc40003f66270 */
[C---:B------:R-:W-:Y:S01]  /*2180*/  @P0 ISETP.GE.AND P4, PT, R252.reuse, c[0x0][0x1d4], PT ;  /* 0x00007500fc000a0c */ /* 0x040fe20003f86270 */
[----:B------:R-:W4:Y:S01]  /*2190*/  SHFL.IDX PT, R11, R13, 0x1, 0x181f ;  /* 0x00381f000d0b7f89 */ /* 0x000f2200000e0000 */
[CC--:B-1----:R-:W-:Y:S02]  /*21a0*/  @P0 LEA R4, P2, R245.reuse, R0.reuse, 0x1 ;  /* 0x00000000f5040211 */ /* 0x0c2fe400078408ff */
[C---:B------:R-:W-:Y:S02]  /*21b0*/  @P0 LEA R6, P1, R252.reuse, R0, 0x1 ;  /* 0x00000000fc060211 */ /* 0x040fe400078208ff */
[-C--:B--2---:R-:W-:Y:S02]  /*21c0*/  @P0 LEA.HI.X R5, R245, R2.reuse, R20, 0x1, P2 ;  /* 0x00000002f5050211 */ /* 0x084fe400010f0c14 */
[----:B------:R-:W-:Y:S02]  /*21d0*/  @P0 LEA.HI.X R7, R252, R2, R19, 0x1, P1 ;  /* 0x00000002fc070211 */ /* 0x000fe400008f0c13 */
[----:B------:R-:W-:Y:S01]  /*21e0*/  ISETP.GE.AND P1, PT, R26, 0x21, PT ;  /* 0x000000211a00780c */ /* 0x000fe20003f26270 */
[----:B------:R1:W-:Y:S01]  /*21f0*/  @P0 LDGSTS.E.BYPASS.LTC128B.128 [R243+0xc100], [R4.64], !P3 ;  /* 0x0c10000004f30fae */ /* 0x0003e2000d901d46 */
[----:B------:R-:W-:-:S03]  /*2200*/  @P0 ISETP.GE.AND P5, PT, R251, c[0x0][0x1d4], PT ;  /* 0x00007500fb000a0c */ /* 0x000fc60003fa6270 */
[----:B------:R2:W-:Y:S01]  /*2210*/  @P0 LDGSTS.E.BYPASS.LTC128B.128 [R243+0xf100], [R6.64], !P4 ;  /* 0x0f10000006f30fae */ /* 0x0005e2000e101d46 */
[----:B------:R-:W-:Y:S02]  /*2220*/  @P0 ISETP.GE.AND P4, PT, R28, c[0x0][0x1d4], PT ;  /* 0x000075001c000a0c */ /* 0x000fe40003f86270 */
[----:B-1----:R-:W-:-:S04]  /*2230*/  @P0 LEA R4, P2, R251, R0, 0x1 ;  /* 0x00000000fb040211 */ /* 0x002fc800078408ff */
[----:B------:R-:W-:Y:S02]  /*2240*/  @P0 LEA.HI.X R5, R251, R2, R18, 0x1, P2 ;  /* 0x00000002fb050211 */ /* 0x000fe400010f0c12 */
[----:B--2---:R-:W-:-:S03]  /*2250*/  @P0 LEA R6, P2, R28, R0, 0x1 ;  /* 0x000000001c060211 */ /* 0x004fc600078408ff */
[----:B------:R3:W-:Y:S01]  /*2260*/  @P0 LDGSTS.E.BYPASS.LTC128B.128 [R243+0x12100], [R4.64], !P5 ;  /* 0x1210000004f30fae */ /* 0x0007e2000e901d46 */
[----:B------:R-:W-:Y:S02]  /*2270*/  @P0 LEA.HI.X R7, R28, R2, R17, 0x1, P2 ;  /* 0x000000021c070211 */ /* 0x000fe400010f0c11 */
[C---:B------:R-:W-:Y:S01]  /*2280*/  @P1 ISETP.GE.AND P2, PT, R245.reuse, c[0x0][0x1d4], PT ;  /* 0x00007500f5001a0c */ /* 0x040fe20003f46270 */
[----:B------:R-:W-:Y:S02]  /*2290*/  IMAD R0, R10, c[0x0][0x208], RZ ;  /* 0x000082000a007a24 */ /* 0x000fe400078e02ff */
[----:B------:R1:W-:Y:S01]  /*22a0*/  @P0 LDGSTS.E.BYPASS.LTC128B.128 [R243+0x15100], [R6.64], !P4 ;  /* 0x1510000006f30fae */ /* 0x0003e2000e101d46 */
[----:B------:R-:W-:Y:S01]  /*22b0*/  @P1 ISETP.GE.AND P4, PT, R252, c[0x0][0x1d4], PT ;  /* 0x00007500fc001a0c */ /* 0x000fe20003f86270 */
[----:B------:R-:W-:Y:S02]  /*22c0*/  IMAD.WIDE.U32 R2, R248, c[0x0][0x208], RZ ;  /* 0x00008200f8027a25 */ /* 0x000fe400078e00ff */
[----:B------:R-:W-:Y:S01]  /*22d0*/  SHFL.IDX PT, R10, R13, 0x2, 0x181f ;  /* 0x00581f000d0a7f89 */ /* 0x000fe200000e0000 */
[----:B---3--:R-:W-:-:S04]  /*22e0*/  @P1 LEA R4, P3, R245, R8, 0x1 ;  /* 0x00000008f5041211 */ /* 0x008fc800078608ff */
[----:B----4-:R-:W-:Y:S01]  /*22f0*/  @P1 LEA.HI.X R5, R245, R11, R20, 0x1, P3 ;  /* 0x0000000bf5051211 */ /* 0x010fe200018f0c14 */
[----:B-1----:R-:W-:Y:S02]  /*2300*/  IMAD R7, R248, c[0x0][0x20c], R0 ;  /* 0x00008300f8077a24 */ /* 0x002fe400078e0200 */
[----:B------:R-:W1:Y:S01]  /*2310*/  SHFL.IDX PT, R0, R9, 0x2, 0x181f ;  /* 0x00581f0009007f89 */ /* 0x000e6200000e0000 */
[----:B------:R-:W-:-:S03]  /*2320*/  @P1 LEA R6, P0, R252, R8, 0x1 ;  /* 0x00000008fc061211 */ /* 0x000fc600078008ff */
[----:B------:R2:W-:Y:S01]  /*2330*/  @P1 LDGSTS.E.BYPASS.LTC128B.128 [R243+0xd100], [R4.64], !P2 ;  /* 0x0d10000004f31fae */ /* 0x0005e2000d101d46 */
[----:B------:R-:W-:Y:S01]  /*2340*/  @P1 ISETP.GE.AND P2, PT, R251, c[0x0][0x1d4], PT ;  /* 0x00007500fb001a0c */ /* 0x000fe20003f46270 */
[----:B------:R-:W-:Y:S01]  /*2350*/  IMAD.IADD R3, R3, 0x1, R7 ;  /* 0x0000000103037824 */ /* 0x000fe200078e0207 */
[----:B------:R-:W-:Y:S02]  /*2360*/  @P1 LEA.HI.X R7, R252, R11, R19, 0x1, P0 ;  /* 0x0000000bfc071211 */ /* 0x000fe400000f0c13 */
[----:B------:R-:W-:-:S03]  /*2370*/  ISETP.GE.AND P0, PT, R26, 0x41, PT ;  /* 0x000000411a00780c */ /* 0x000fc60003f06270 */
[----:B------:R3:W-:Y:S01]  /*2380*/  @P1 LDGSTS.E.BYPASS.LTC128B.128 [R243+0x10100], [R6.64], !P4 ;  /* 0x1010000006f31fae */ /* 0x0007e2000e101d46 */
[----:B------:R-:W-:Y:S01]  /*2390*/  @P1 ISETP.GE.AND P4, PT, R28, c[0x0][0x1d4], PT ;  /* 0x000075001c001a0c */ /* 0x000fe20003f86270 */
[----:B------:R-:W-:Y:S01]  /*23a0*/  IMAD.WIDE.U32 R2, R246, c[0x0][0x218], R2 ;  /* 0x00008600f6027a25 */ /* 0x000fe200078e0002 */
[----:B--2---:R-:W-:-:S04]  /*23b0*/  @P1 LEA R4, P3, R251, R8, 0x1 ;  /* 0x00000008fb041211 */ /* 0x004fc800078608ff */
[----:B------:R-:W-:Y:S01]  /*23c0*/  @P1 LEA.HI.X R5, R251, R11, R18, 0x1, P3 ;  /* 0x0000000bfb051211 */ /* 0x000fe200018f0c12 */
[----:B---3--:R-:W-:-:S04]  /*23d0*/  IMAD R6, R15, c[0x0][0x210], RZ ;  /* 0x000084000f067a24 */ /* 0x008fc800078e02ff */
[----:B------:R2:W-:Y:S02]  /*23e0*/  @P1 LDGSTS.E.BYPASS.LTC128B.128 [R243+0x13100], [R4.64], !P2 ;  /* 0x1310000004f31fae */ /* 0x0005e4000d101d46 */
[----:B--2---:R-:W-:Y:S01]  /*23f0*/  IMAD R5, R21, c[0x0][0x214], R6 ;  /* 0x0000850015057a24 */ /* 0x004fe200078e0206 */
[----:B------:R-:W-:Y:S01]  /*2400*/  @P1 LEA R6, P3, R28, R8, 0x1 ;  /* 0x000000081c061211 */ /* 0x000fe200078608ff */
[----:B------:R-:W-:Y:S01]  /*2410*/  IMAD R8, R12, c[0x0][0x218], RZ ;  /* 0x000086000c087a24 */ /* 0x000fe200078e02ff */
[C---:B-1----:R-:W-:Y:S02]  /*2420*/  @P0 LEA R4, P2, R245.reuse, R0, 0x1 ;  /* 0x00000000f5040211 */ /* 0x042fe400078408ff */
[----:B------:R-:W-:Y:S02]  /*2430*/  @P1 LEA.HI.X R7, R28, R11, R17, 0x1, P3 ;  /* 0x0000000b1c071211 */ /* 0x000fe400018f0c11 */
[----:B------:R-:W-:Y:S01]  /*2440*/  @P0 ISETP.GE.AND P3, PT, R245, c[0x0][0x1d4], PT ;  /* 0x00007500f5000a0c */ /* 0x000fe20003f66270 */
[----:B------:R-:W-:Y:S01]  /*2450*/  IMAD.IADD R9, R23, 0x1, R5 ;  /* 0x0000000117097824 */ /* 0x000fe200078e0205 */
[----:B------:R-:W-:Y:S01]  /*2460*/  @P0 LEA.HI.X R5, R245, R10, R20, 0x1, P2 ;  /* 0x0000000af5050211 */ /* 0x000fe200010f0c14 */
[----:B------:R-:W-:Y:S01]  /*2470*/  IMAD R8, R246, c[0x0][0x21c], R8 ;  /* 0x00008700f6087a24 */ /* 0x000fe200078e0208 */
[----:B------:R-:W-:Y:S01]  /*2480*/  IADD3 R2, P2, R2, R22, RZ ;  /* 0x0000001602027210 */ /* 0x000fe20007f5e0ff */
[----:B------:R-:W1:Y:S03]  /*2490*/  S2R R21, SR_TID.X ;  /* 0x0000000000157919 */ /* 0x000e660000002100 */
[----:B------:R-:W-:Y:S01]  /*24a0*/  IADD3.X R3, R9, R3, R8, P2, !PT ;  /* 0x0000000309037210 */ /* 0x000fe200017fe408 */
[----:B------:R2:W-:Y:S01]  /*24b0*/  @P1 LDGSTS.E.BYPASS.LTC128B.128 [R243+0x16100], [R6.64], !P4 ;  /* 0x1610000006f31fae */ /* 0x0005e2000e101d46 */
[----:B------:R-:W-:-:S02]  /*24c0*/  @P0 LEA R8, P2, R252, R0, 0x1 ;  /* 0x00000000fc080211 */ /* 0x000fc400078408ff */
[----:B------:R-:W-:Y:S01]  /*24d0*/  LEA R13, P1, R2, c[0x0][0x1f8], 0x1 ;  /* 0x00007e00020d7a11 */ /* 0x000fe200078208ff */
[----:B------:R3:W-:Y:S01]  /*24e0*/  STL [R1+0x3c], R9 ;  /* 0x00003c0901007387 */ /* 0x0007e20000100800 */
[----:B------:R-:W-:Y:S02]  /*24f0*/  @P0 ISETP.GE.AND P4, PT, R252, c[0x0][0x1d4], PT ;  /* 0x00007500fc000a0c */ /* 0x000fe40003f86270 */
[----:B------:R-:W-:Y:S01]  /*2500*/  LEA.HI.X R27, R2, c[0x0][0x1fc], R3, 0x1, P1 ;  /* 0x00007f00021b7a11 */ /* 0x000fe200008f0c03 */
[----:B------:R4:W-:Y:S01]  /*2510*/  @P0 LDGSTS.E.BYPASS.LTC128B.128 [R243+0xe100], [R4.64], !P3 ;  /* 0x0e10000004f30fae */ /* 0x0009e2000d901d46 */
[----:B------:R-:W-:Y:S02]  /*2520*/  @P0 ISETP.GE.AND P1, PT, R28, c[0x0][0x1d4], PT ;  /* 0x000075001c000a0c */ /* 0x000fe40003f26270 */
[----:B--2---:R-:W-:Y:S02]  /*2530*/  @P0 LEA R6, P3, R251, R0, 0x1 ;  /* 0x00000000fb060211 */ /* 0x004fe400078608ff */
[----:B---3--:R-:W-:-:S02]  /*2540*/  @P0 LEA.HI.X R9, R252, R10, R19, 0x1, P2 ;  /* 0x0000000afc090211 */ /* 0x008fc400010f0c13 */
[C---:B------:R-:W-:Y:S02]  /*2550*/  @P0 ISETP.GE.AND P2, PT, R251.reuse, c[0x0][0x1d4], PT ;  /* 0x00007500fb000a0c */ /* 0x040fe40003f46270 */
[----:B------:R-:W-:Y:S01]  /*2560*/  @P0 LEA.HI.X R7, R251, R10, R18, 0x1, P3 ;  /* 0x0000000afb070211 */ /* 0x000fe200018f0c12 */
[----:B------:R2:W-:Y:S01]  /*2570*/  @P0 LDGSTS.E.BYPASS.LTC128B.128 [R243+0x11100], [R8.64], !P4 ;  /* 0x1110000008f30fae */ /* 0x0005e2000e101d46 */
[----:B----4-:R-:W-:-:S04]  /*2580*/  @P0 LEA R4, P3, R28, R0, 0x1 ;  /* 0x000000001c040211 */ /* 0x010fc800078608ff */
[----:B------:R-:W-:Y:S02]  /*2590*/  @P0 LEA.HI.X R5, R28, R10, R17, 0x1, P3 ;  /* 0x0000000a1c050211 */ /* 0x000fe400018f0c11 */
[----:B-1----:R-:W-:-:S03]  /*25a0*/  SHF.R.S32.HI R14, RZ, 0x1f, R21 ;  /* 0x0000001fff0e7819 */ /* 0x002fc60000011415 */
[----:B------:R1:W-:Y:S04]  /*25b0*/  @P0 LDGSTS.E.BYPASS.LTC128B.128 [R243+0x14100], [R6.64], !P2 ;  /* 0x1410000006f30fae */ /* 0x0003e8000d101d46 */
[----:B------:R1:W-:Y:S04]  /*25c0*/  @P0 LDGSTS.E.BYPASS.LTC128B.128 [R243+0x17100], [R4.64], !P1 ;  /* 0x1710000004f30fae */ /* 0x0003e8000c901d46 */
[----:B------:R-:W0:Y:S01]  /*25d0*/  LDGDEPBAR ;  /* 0x00000000000079af */ /* 0x000e220000000000 */
[----:B------:R-:W-:-:S03]  /*25e0*/  LEA.HI R14, R14, R21, RZ, 0x3 ;  /* 0x000000150e0e7211 */ /* 0x000fc600078f18ff */
[----:B------:R-:W3:Y:S01]  /*25f0*/  SHFL.IDX PT, R0, R13, RZ, 0x181f ;  /* 0x00181fff0d007589 */ /* 0x000ee200000e0000 */
[----:B------:R-:W-:-:S03]  /*2600*/  LOP3.LUT R14, R14, 0xfffffff8, RZ, 0xc0, !PT ;  /* 0xfffffff80e0e7812 */ /* 0x000fc600078ec0ff */
[----:B------:R-:W4:Y:S04]  /*2610*/  SHFL.IDX PT, R2, R27, RZ, 0x181f ;  /* 0x00181fff1b027589 */ /* 0x000f2800000e0000 */
[----:B------:R-:W5:Y:S01]  /*2620*/  SHFL.IDX PT, R12, R13, 0x1, 0x181f ;  /* 0x00381f000d0c7f89 */ /* 0x000f6200000e0000 */
[----:B------:R-:W-:-:S03]  /*2630*/  IMAD.IADD R14, R21, 0x1, -R14 ;  /* 0x00000001150e7824 */ /* 0x000fc600078e0a0e */
[----:B------:R-:W1:Y:S02]  /*2640*/  SHFL.IDX PT, R3, R27, 0x1, 0x181f ;  /* 0x00381f001b037f89 */ /* 0x000e6400000e0000 */
[----:B------:R-:W-:Y:S01]  /*2650*/  R2P PR, R14, 0x6 ;  /* 0x000000060e007804 */ /* 0x000fe20000000000 */
[----:B------:R-:W-:-:S04]  /*2660*/  DEPBAR.LE SB0, 0x1 ;  /* 0x000080400000791a */ /* 0x000fc80000000000 */
[----:B------:R-:W-:-:S04]  /*2670*/  DEPBAR.LE SB0, 0x0 ;  /* 0x000080000000791a */ /* 0x000fc80000000000 */
[----:B------:R-:W-:Y:S01]  /*2680*/  BAR.SYNC.DEFER_BLOCKING 0x0 ;  /* 0x0000000000007b1d */ /* 0x000fe20000010000 */
[CC--:B---3--:R-:W-:Y:S02]  /*2690*/  IADD3 R20, P0, R0.reuse, R151.reuse, RZ ;  /* 0x0000009700147210 */ /* 0x0c8fe40007f1e0ff */
[----:B------:R-:W-:Y:S02]  /*26a0*/  IADD3 R18, P4, R0, R152, RZ ;  /* 0x0000009800127210 */ /* 0x000fe40007f9e0ff */
[----:B------:R-:W-:Y:S01]  /*26b0*/  @P1 IADD3 R228, R229, -0x20, RZ ;  /* 0xffffffe0e5e41810 */ /* 0x000fe20007ffe0ff */
[----:B----4-:R-:W-:Y:S01]  /*26c0*/  IMAD.X R21, R2, 0x1, R145, P0 ;  /* 0x0000000102157824 */ /* 0x010fe200000e0691 */
[----:B-----5:R-:W-:Y:S01]  /*26d0*/  IADD3 R14, P1, R12, R150, RZ ;  /* 0x000000960c0e7210 */ /* 0x020fe20007f3e0ff */
[----:B------:R-:W-:Y:S01]  /*26e0*/  IMAD.X R19, R2, 0x1, R146, P4 ;  /* 0x0000000102137824 */ /* 0x000fe200020e0692 */
[----:B------:R-:W-:Y:S02]  /*26f0*/  IADD3 R24, P0, R12, R151, RZ ;  /* 0x000000970c187210 */ /* 0x000fe40007f1e0ff */
[----:B------:R-:W-:-:S02]  /*2700*/  ISETP.GE.AND P5, PT, R245, c[0x0][0x1d4], PT ;  /* 0x00007500f5007a0c */ /* 0x000fc40003fa6270 */
[----:B------:R-:W-:Y:S01]  /*2710*/  ISETP.GE.AND P4, PT, R252, c[0x0][0x1d4], PT ;  /* 0x00007500fc007a0c */ /* 0x000fe20003f86270 */
[C-C-:B-1----:R-:W-:Y:S01]  /*2720*/  IMAD.X R15, R3.reuse, 0x1, R144.reuse, P1 ;  /* 0x00000001030f7824 */ /* 0x142fe200008e0690 */
[----:B------:R-:W-:Y:S01]  /*2730*/  IADD3 R22, P3, R0, R150, RZ ;  /* 0x0000009600167210 */ /* 0x000fe20007f7e0ff */
[----:B------:R-:W-:Y:S01]  /*2740*/  IMAD.X R25, R3, 0x1, R145, P0 ;  /* 0x0000000103197824 */ /* 0x000fe200000e0691 */
[C---:B------:R-:W-:Y:S02]  /*2750*/  ISETP.LT.OR P1, PT, R26.reuse, 0x1, P5 ;  /* 0x000000011a00780c */ /* 0x040fe40002f21670 */
[----:B------:R-:W-:Y:S01]  /*2760*/  ISETP.LT.OR P0, PT, R26, 0x1, P4 ;  /* 0x000000011a00780c */ /* 0x000fe20002701670 */
[----:B------:R-:W-:Y:S01]  /*2770*/  IMAD.X R23, R2, 0x1, R144, P3 ;  /* 0x0000000102177824 */ /* 0x000fe200018e0690 */
[----:B------:R-:W-:Y:S01]  /*2780*/  IADD3 R16, P3, R0, R153, RZ ;  /* 0x0000009900107210 */ /* 0x000fe20007f7e0ff */
[----:B------:R-:W-:Y:S04]  /*2790*/  LDSM.16.M88.4 R4, [R239] ;  /* 0x00000000ef04783b */ /* 0x000fe80000000200 */
[----:B------:R-:W-:Y:S01]  /*27a0*/  IMAD.X R17, R2, 0x1, R147, P3 ;  /* 0x0000000102117824 */ /* 0x000fe200018e0693 */
[----:B------:R-:W-:Y:S01]  /*27b0*/  ISETP.GE.AND P3, PT, R251, c[0x0][0x1d4], PT ;  /* 0x00007500fb007a0c */ /* 0x000fe20003f66270 */
[----:B------:R-:W-:Y:S04]  /*27c0*/  LDSM.16.M88.4 R32, [R229] ;  /* 0x00000000e520783b */ /* 0x000fe80000000200 */
[----:B------:R-:W-:Y:S04]  /*27d0*/  LDSM.16.M88.4 R40, [R229+0x800] ;  /* 0x00080000e528783b */ /* 0x000fe80000000200 */
[----:B------:R-:W-:Y:S04]  /*27e0*/  LDSM.16.M88.4 R56, [R229+0x1000] ;  /* 0x00100000e538783b */ /* 0x000fe80000000200 */
[----:B------:R-:W-:Y:S04]  /*27f0*/  LDSM.16.M88.4 R48, [R229+0x1800] ;  /* 0x00180000e530783b */ /* 0x000fe80000000200 */
[----:B------:R-:W-:Y:S04]  /*2800*/  LDSM.16.M88.4 R68, [R229+0x2000] ;  /* 0x00200000e544783b */ /* 0x000fe80000000200 */
[----:B------:R-:W-:Y:S04]  /*2810*/  LDSM.16.M88.4 R72, [R229+0x2800] ;  /* 0x00280000e548783b */ /* 0x000fe80000000200 */
[----:B--2---:R-:W-:Y:S04]  /*2820*/  LDSM.16.M88.4 R8, [R240] ;  /* 0x00000000f008783b */ /* 0x004fe80000000200 */
[----:B------:R-:W-:Y:S04]  /*2830*/  LDSM.16.M88.4 R64, [R228] ;  /* 0x00000000e440783b */ /* 0x000fe80000000200 */
[----:B------:R-:W-:Y:S04]  /*2840*/  LDSM.16.M88.4 R60, [R228+0x800] ;  /* 0x00080000e43c783b */ /* 0x000fe80000000200 */
[----:B------:R-:W-:Y:S04]  /*2850*/  LDSM.16.M88.4 R80, [R228+0x1000] ;  /* 0x00100000e450783b */ /* 0x000fe80000000200 */
[----:B------:R-:W-:Y:S04]  /*2860*/  LDSM.16.M88.4 R112, [R228+0x1800] ;  /* 0x00180000e470783b */ /* 0x000fe80000000200 */
[----:B------:R-:W-:Y:S04]  /*2870*/  LDSM.16.M88.4 R116, [R228+0x2000] ;  /* 0x00200000e474783b */ /* 0x000fe80000000200 */
[----:B------:R-:W-:Y:S04]  /*2880*/  LDSM.16.M88.4 R120, [R228+0x2800] ;  /* 0x00280000e478783b */ /* 0x000fe80000000200 */
[----:B------:R-:W-:Y:S01]  /*2890*/  @!PT LDS RZ, [RZ] ;  /* 0x00000000fffff984 */ /* 0x000fe20000000800 */
[----:B------:R-:W-:Y:S01]  /*28a0*/  @!PT LDS RZ, [RZ] ;  /* 0x00000000fffff984 */ /* 0x000fe20000000800 */
[----:B------:R-:W-:Y:S01]  /*28b0*/  @!PT LDS RZ, [RZ] ;  /* 0x00000000fffff984 */ /* 0x000fe20000000800 */
[----:B------:R1:W-:Y:S04]  /*28c0*/  LDGSTS.E.BYPASS.LTC128B.128 [R243+0x100], [R22.64], !P1 ;  /* 0x0010000016f37fae */ /* 0x0003e8000c901d46 */
[----:B------:R1:W-:Y:S01]  /*28d0*/  LDGSTS.E.BYPASS.LTC128B.128 [R243+0x3100], [R20.64], !P0 ;  /* 0x0310000014f37fae */ /* 0x0003e2000c101d46 */
[----:B------:R-:W-:-:S02]  /*28e0*/  ISETP.LT.OR P0, PT, R26, 0x1, P3 ;  /* 0x000000011a00780c */ /* 0x000fc40001f01670 */
[----:B------:R-:W-:-:S11]  /*28f0*/  ISETP.GE.AND P1, PT, R28, c[0x0][0x1d4], PT ;  /* 0x000075001c007a0c */ /* 0x000fd60003f26270 */
[----:B------:R2:W-:Y:S01]  /*2900*/  LDGSTS.E.BYPASS.LTC128B.128 [R243+0x6100], [R18.64], !P0 ;  /* 0x0610000012f37fae */ /* 0x0005e2000c101d46 */
[----:B------:R-:W-:-:S13]  /*2910*/  ISETP.LT.OR P0, PT, R26, 0x1, P1 ;  /* 0x000000011a00780c */ /* 0x000fda0000f01670 */
[----:B------:R3:W-:Y:S04]  /*2920*/  LDGSTS.E.BYPASS.LTC128B.128 [R243+0x9100], [R16.64], !P0 ;  /* 0x0910000010f37fae */ /* 0x0007e8000c101d46 */
[----:B------:R-:W4:Y:S01]  /*2930*/  SHFL.IDX PT, R0, R13, 0x2, 0x181f ;  /* 0x00581f000d007f89 */ /* 0x000f2200000e0000 */
[----:B---3--:R-:W-:-:S05]  /*2940*/  IADD3 R16, P0, R12, R152, RZ ;  /* 0x000000980c107210 */ /* 0x008fca0007f1e0ff */
[----:B------:R-:W-:Y:S01]  /*2950*/  IMAD.X R17, R3, 0x1, R146, P0 ;  /* 0x0000000103117824 */ /* 0x000fe200000e0692 */
[----:B------:R-:W-:Y:S01]  /*2960*/  ISETP.LT.OR P0, PT, R26, 0x21, P5 ;  /* 0x000000211a00780c */ /* 0x000fe20002f01670 */
[----:B------:R-:W3:-:S12]  /*2970*/  SHFL.IDX PT, R2, R27, 0x2, 0x181f ;  /* 0x00581f001b027f89 */ /* 0x000ed800000e0000 */
[----:B------:R5:W-:Y:S02]  /*2980*/  LDGSTS.E.BYPASS.LTC128B.128 [R243+0x1100], [R14.64], !P0 ;  /* 0x011000000ef37fae */ /* 0x000be4000c101d46 */
[----:B-----5:R-:W-:-:S05]  /*2990*/  IADD3 R14, P0, R12, R153, RZ ;  /* 0x000000990c0e7210 */ /* 0x020fca0007f1e0ff */
[----:B------:R-:W-:Y:S01]  /*29a0*/  IMAD.X R15, R3, 0x1, R147, P0 ;  /* 0x00000001030f7824 */ /* 0x000fe200000e0693 */
[----:B------:R-:W-:-:S13]  /*29b0*/  ISETP.LT.OR P0, PT, R26, 0x21, P4 ;  /* 0x000000211a00780c */ /* 0x000fda0002701670 */
[----:B------:R5:W-:Y:S01]  /*29c0*/  LDGSTS.E.BYPASS.LTC128B.128 [R243+0x4100], [R24.64], !P0 ;  /* 0x0410000018f37fae */ /* 0x000be2000c101d46 */
[----:B----4-:R-:W-:-:S05]  /*29d0*/  IADD3 R12, P0, R0, R150, RZ ;  /* 0x00000096000c7210 */ /* 0x010fca0007f1e0ff */
[----:B---3--:R-:W-:Y:S01]  /*29e0*/  IMAD.X R13, R2, 0x1, R144, P0 ;  /* 0x00000001020d7824 */ /* 0x008fe200000e0690 */
[----:B------:R-:W-:-:S13]  /*29f0*/  ISETP.LT.OR P0, PT, R26, 0x21, P3 ;  /* 0x000000211a00780c */ /* 0x000fda0001f01670 */
[----:B------:R3:W-:Y:S01]  /*2a00*/  LDGSTS.E.BYPASS.LTC128B.128 [R243+0x7100], [R16.64], !P0 ;  /* 0x0710000010f37fae */ /* 0x0007e2000c101d46 */
[----:B------:R-:W-:Y:S01]  /*2a10*/  HMMA.16816.F32.BF16 R36, R4, R32, RZ ;  /* 0x000000200424723c */ /* 0x000fe200000418ff */
[----:B---3--:R-:W-:-:S05]  /*2a20*/  IADD3 R16, P0, R0, R151, RZ ;  /* 0x0000009700107210 */ /* 0x008fca0007f1e0ff */
[----:B------:R-:W-:Y:S01]  /*2a30*/  IMAD.X R17, R2, 0x1, R145, P0 ;  /* 0x0000000102117824 */ /* 0x000fe200000e0691 */
[C---:B------:R-:W-:Y:S01]  /*2a40*/  ISETP.LT.OR P0, PT, R26.reuse, 0x21, P1 ;  /* 0x000000211a00780c */ /* 0x040fe20000f01670 */
[C---:B------:R-:W-:Y:S11]  /*2a50*/  HMMA.16816.F32.BF16 R32, R4.reuse, R34, RZ ;  /* 0x000000220420723c */ /* 0x040ff600000418ff */
[----:B------:R-:W-:Y:S01]  /*2a60*/  @!UPT UIADD3 URZ, URZ, URZ, URZ ;  /* 0x0000003f3f3ff290 */ /* 0x000fe2000fffe03f */
[----:B------:R3:W-:Y:S01]  /*2a70*/  LDGSTS.E.BYPASS.LTC128B.128 [R243+0xa100], [R14.64], !P0 ;  /* 0x0a1000000ef37fae */ /* 0x0007e2000c101d46 */
[C---:B------:R-:W-:Y:S01]  /*2a80*/  ISETP.LT.OR P4, PT, R26.reuse, 0x41, P4 ;  /* 0x000000411a00780c */ /* 0x040fe20002781670 */
[----:B------:R-:W-:Y:S01]  /*2a90*/  IMAD.MOV.U32 R3, RZ, RZ, 0x40 ;  /* 0x00000040ff037424 */ /* 0x000fe200078e00ff */
[C---:B------:R-:W-:Y:S01]  /*2aa0*/  ISETP.LT.OR P3, PT, R26.reuse, 0x41, P3 ;  /* 0x000000411a00780c */ /* 0x040fe20001f61670 */
[----:B------:R-:W-:Y:S01]  /*2ab0*/  HMMA.16816.F32.BF16 R28, R4, R40, RZ ;  /* 0x00000028041c723c */ /* 0x000fe200000418ff */
[----:B------:R-:W-:Y:S02]  /*2ac0*/  ISETP.LT.OR P1, PT, R26, 0x41, P1 ;  /* 0x000000411a00780c */ /* 0x000fe40000f21670 */
[----:B---3--:R-:W-:-:S05]  /*2ad0*/  IADD3 R14, P0, R0, R152, RZ ;  /* 0x00000098000e7210 */ /* 0x008fca0007f1e0ff */
[----:B------:R-:W-:Y:S01]  /*2ae0*/  IMAD.X R15, R2, 0x1, R146, P0 ;  /* 0x00000001020f7824 */ /* 0x000fe200000e0692 */
[----:B------:R-:W-:Y:S01]  /*2af0*/  ISETP.LT.OR P0, PT, R26, 0x41, P5 ;  /* 0x000000411a00780c */ /* 0x000fe20002f01670 */
[C---:B-1----:R-:W-:Y:S08]  /*2b00*/  HMMA.16816.F32.BF16 R20, R4.reuse, R42, RZ ;  /* 0x0000002a0414723c */ /* 0x042ff000000418ff */
[C---:B------:R-:W-:Y:S04]  /*2b10*/  HMMA.16816.F32.BF16 R40, R4.reuse, R56, RZ ;  /* 0x000000380428723c */ /* 0x040fe800000418ff */
[----:B------:R1:W-:Y:S04]  /*2b20*/  LDGSTS.E.BYPASS.LTC128B.128 [R243+0x2100], [R12.64], !P0 ;  /* 0x021000000cf37fae */ /* 0x0003e8000c101d46 */
[C---:B------:R-:W-:Y:S01]  /*2b30*/  HMMA.16816.F32.BF16 R52, R4.reuse, R48, RZ ;  /* 0x000000300434723c */ /* 0x040fe200000418ff */
[----:B------:R2:W-:Y:S04]  /*2b40*/  LDGSTS.E.BYPASS.LTC128B.128 [R243+0x5100], [R16.64], !P4 ;  /* 0x0510000010f37fae */ /* 0x0005e8000e101d46 */
[----:B------:R1:W-:Y:S03]  /*2b50*/  LDGSTS.E.BYPASS.LTC128B.128 [R243+0x8100], [R14.64], !P3 ;  /* 0x081000000ef37fae */ /* 0x0003e6000d901d46 */
[C---:B------:R-:W-:Y:S08]  /*2b60*/  HMMA.16816.F32.BF16 R44, R4.reuse, R68, RZ ;  /* 0x00000044042c723c */ /* 0x040ff000000418ff */
[C---:B------:R-:W-:Y:S08]  /*2b70*/  HMMA.16816.F32.BF16 R56, R4.reuse, R58, RZ ;  /* 0x0000003a0438723c */ /* 0x040ff000000418ff */
[C---:B------:R-:W-:Y:S08]  /*2b80*/  HMMA.16816.F32.BF16 R48, R4.reuse, R50, RZ ;  /* 0x000000320430723c */ /* 0x040ff000000418ff */
[C---:B------:R-:W-:Y:S08]  /*2b90*/  HMMA.16816.F32.BF16 R68, R4.reuse, R70, RZ ;  /* 0x000000460444723c */ /* 0x040ff000000418ff */
[C---:B------:R-:W-:Y:S08]  /*2ba0*/  HMMA.16816.F32.BF16 R108, R4.reuse, R72, RZ ;  /* 0x00000048046c723c */ /* 0x040ff000000418ff */
[----:B------:R-:W-:Y:S07]  /*2bb0*/  HMMA.16816.F32.BF16 R104, R4, R74, RZ ;  /* 0x0000004a0468723c */ /* 0x000fee00000418ff */
[----:B------:R-:W-:-:S02]  /*2bc0*/  IADD3 R4, P0, R0, R153, RZ ;  /* 0x0000009900047210 */ /* 0x000fc40007f1e0ff */
[----:B------:R-:W-:-:S03]  /*2bd0*/  SEL R0, R3, 0xffffffc0, !P2 ;  /* 0xffffffc003007807 */ /* 0x000fc60005000000 */
[----:B------:R-:W-:Y:S02]  /*2be0*/  IMAD.X R5, R2, 0x1, R147, P0 ;  /* 0x0000000102057824 */ /* 0x000fe400000e0693 */
[----:B------:R-:W-:Y:S01]  /*2bf0*/  IMAD.IADD R231, R229, 0x1, R0 ;  /* 0x00000001e5e77824 */ /* 0x000fe200078e0200 */
[C---:B------:R-:W-:Y:S02]  /*2c00*/  HMMA.16816.F32.BF16 R100, R8.reuse, R64, R36 ;  /* 0x000000400864723c */ /* 0x040fe40000041824 */
[----:B------:R3:W-:Y:S06]  /*2c10*/  LDGSTS.E.BYPASS.LTC128B.128 [R243+0xb100], [R4.64], !P1 ;  /* 0x0b10000004f37fae */ /* 0x0007ec000c901d46 */
[----:B------:R-:W-:Y:S01]  /*2c20*/  HMMA.16816.F32.BF16 R96, R8, R66, R32 ;  /* 0x000000420860723c */ /* 0x000fe20000041820 */
[----:B------:R-:W-:Y:S01]  /*2c30*/  LDSM.16.M88.4 R64, [R231] ;  /* 0x00000000e740783b */ /* 0x000fe20000000200 */
[----:B------:R-:W-:-:S03]  /*2c40*/  IADD3 R2, R228, 0x9000, RZ ;  /* 0x00009000e4027810 */ /* 0x000fc60007ffe0ff */
[----:B------:R-:W-:Y:S03]  /*2c50*/  LDSM.16.M88.4 R76, [R231+0x800] ;  /* 0x00080000e74c783b */ /* 0x000fe60000000200 */
[C---:B------:R-:W-:Y:S01]  /*2c60*/  HMMA.16816.F32.BF16 R84, R8.reuse, R80, R40 ;  /* 0x000000500854723c */ /* 0x040fe20000041828 */
[----:B--2---:R-:W-:Y:S04]  /*2c70*/  LDSM.16.M88.4 R16, [R241] ;  /* 0x00000000f110783b */ /* 0x004fe80000000200 */
[----:B------:R-:W-:Y:S03]  /*2c80*/  LDSM.16.M88.4 R128, [R228+0xb800] ;  /* 0x00b80000e480783b */ /* 0x000fe60000000200 */
[----:B------:R-:W-:Y:S01]  /*2c90*/  HMMA.16816.F32.BF16 R92, R8, R60, R28 ;  /* 0x0000003c085c723c */ /* 0x000fe2000004181c */
[----:B------:R-:W-:Y:S04]  /*2ca0*/  LDSM.16.M88.4 R124, [R231+0xa800] ;  /* 0x00a80000e77c783b */ /* 0x000fe80000000200 */
[----:B---3--:R-:W2:Y:S01]  /*2cb0*/  LDSM.16.M88.4 R4, [R242] ;  /* 0x00000000f204783b */ /* 0x008ea20000000200 */
[----:B------:R-:W-:-:S02]  /*2cc0*/  IMAD.IADD R230, R2, 0x1, R0 ;  /* 0x0000000102e67824 */ /* 0x000fc400078e0200 */
[C---:B------:R-:W-:Y:S01]  /*2cd0*/  HMMA.16816.F32.BF16 R80, R8.reuse, R82, R56 ;  /* 0x000000520850723c */ /* 0x040fe20000041838 */
[----:B------:R-:W-:Y:S04]  /*2ce0*/  LDSM.16.M88.4 R32, [R231+0x2000] ;  /* 0x00200000e720783b */ /* 0x000fe80000000200 */
[----:B------:R-:W-:Y:S03]  /*2cf0*/  LDSM.16.M88.4 R36, [R230+-0x9000] ;  /* 0xff700000e624783b */ /* 0x000fe60000000200 */
[C---:B------:R-:W-:Y:S01]  /*2d00*/  HMMA.16816.F32.BF16 R56, R8.reuse, R114, R48 ;  /* 0x000000720838723c */ /* 0x040fe20000041830 */
[----:B------:R-:W3:Y:S04]  /*2d10*/  LDSM.16.M88.4 R48, [R231+0x1800] ;  /* 0x00180000e730783b */ /* 0x000ee80000000200 */
[----:B------:R-:W4:Y:S03]  /*2d20*/  LDSM.16.M88.4 R28, [R231+0x2800] ;  /* 0x00280000e71c783b */ /* 0x000f260000000200 */
[C---:B------:R-:W-:Y:S01]  /*2d30*/  HMMA.16816.F32.BF16 R88, R8.reuse, R62, R20 ;  /* 0x0000003e0858723c */ /* 0x040fe20000041814 */
[----:B------:R-:W1:Y:S04]  /*2d40*/  LDSM.16.M88.4 R60, [R231+0x1000] ;  /* 0x00100000e73c783b */ /* 0x000e680000000200 */
[----:B------:R-:W-:Y:S03]  /*2d50*/  LDSM.16.M88.4 R140, [R231+0x9000] ;  /* 0x00900000e78c783b */ /* 0x000fe60000000200 */
[C---:B------:R-:W-:Y:S01]  /*2d60*/  HMMA.16816.F32.BF16 R72, R8.reuse, R112, R52 ;  /* 0x000000700848723c */ /* 0x040fe20000041834 */
[----:B------:R-:W-:Y:S04]  /*2d70*/  LDSM.16.M88.4 R132, [R231+0xb000] ;  /* 0x00b00000e784783b */ /* 0x000fe80000000200 */
[----:B------:R-:W-:Y:S03]  /*2d80*/  LDSM.16.M88.4 R136, [R231+0xb800] ;  /* 0x00b80000e788783b */ /* 0x000fe60000000200 */
[C---:B------:R-:W-:Y:S01]  /*2d90*/  HMMA.16816.F32.BF16 R44, R8.reuse, R116, R44 ;  /* 0x00000074082c723c */ /* 0x040fe2000004182c */
[----:B------:R-:W0:Y:S07]  /*2da0*/  LDGDEPBAR ;  /* 0x00000000000079af */ /* 0x000e2e0000000000 */
[C---:B------:R-:W-:Y:S01]  /*2db0*/  HMMA.16816.F32.BF16 R40, R8.reuse, R118, R68 ;  /* 0x000000760828723c */ /* 0x040fe20000041844 */
[----:B------:R-:W4:Y:S07]  /*2dc0*/  LDSM.16.M88.4 R68, [R230+-0x7800] ;  /* 0xff880000e644783b */ /* 0x000f2e0000000200 */
[C---:B-----5:R-:W-:Y:S01]  /*2dd0*/  HMMA.16816.F32.BF16 R24, R8.reuse, R120, R108 ;  /* 0x000000780818723c */ /* 0x060fe2000004186c */
[----:B------:R-:W5:Y:S07]  /*2de0*/  LDSM.16.M88.4 R108, [R230+-0x8800] ;  /* 0xff780000e66c783b */ /* 0x000f6e0000000200 */
[----:B------:R-:W-:Y:S01]  /*2df0*/  HMMA.16816.F32.BF16 R20, R8, R122, R104 ;  /* 0x0000007a0814723c */ /* 0x000fe20000041868 */
[----:B------:R-:W-:Y:S07]  /*2e00*/  LDSM.16.M88.4 R104, [R228+0x3000] ;  /* 0x00300000e468783b */ /* 0x000fee0000000200 */
[C---:B--2---:R-:W-:Y:S01]  /*2e10*/  HMMA.16816.F32.BF16 R8, R4.reuse, R66, R96 ;  /* 0x000000420408723c */ /* 0x044fe20000041860 */
[----:B------:R-:W-:Y:S07]  /*2e20*/  LDSM.16.M88.4 R96, [R230+-0x8000] ;  /* 0xff800000e660783b */ /* 0x000fee0000000200 */
[C---:B-1----:R-:W-:Y:S01]  /*2e30*/  HMMA.16816.F32.BF16 R12, R4.reuse, R64, R100 ;  /* 0x00000040040c723c */ /* 0x042fe20000041864 */
[----:B------:R-:W1:Y:S07]  /*2e40*/  LDSM.16.M88.4 R100, [R230+-0x7000] ;  /* 0xff900000e664783b */ /* 0x000e6e0000000200 */
[C---:B---3--:R-:W-:Y:S08]  /*2e50*/  HMMA.16816.F32.BF16 R72, R4.reuse, R48, R72 ;  /* 0x000000300448723c */ /* 0x048ff00000041848 */
[C---:B------:R-:W-:Y:S08]  /*2e60*/  HMMA.16816.F32.BF16 R52, R4.reuse, R76, R92 ;  /* 0x0000004c0434723c */ /* 0x040ff0000004185c */
[C---:B------:R-:W-:Y:S08]  /*2e70*/  HMMA.16816.F32.BF16 R64, R4.reuse, R78, R88 ;  /* 0x0000004e0440723c */ /* 0x040ff00000041858 */
[C---:B------:R-:W-:Y:S08]  /*2e80*/  HMMA.16816.F32.BF16 R56, R4.reuse, R50, R56 ;  /* 0x000000320438723c */ /* 0x040ff00000041838 */
[C---:B------:R-:W-:Y:S01]  /*2e90*/  HMMA.16816.F32.BF16 R48, R4.reuse, R32, R44 ;  /* 0x000000200430723c */ /* 0x040fe2000004182c */
[----:B------:R-:W-:Y:S07]  /*2ea0*/  LDSM.16.M88.4 R44, [R229+0x3800] ;  /* 0x00380000e52c783b */ /* 0x000fee0000000200 */
[----:B------:R-:W-:Y:S08]  /*2eb0*/  HMMA.16816.F32.BF16 R88, R4, R34, R40 ;  /* 0x000000220458723c */ /* 0x000ff00000041828 */
[----:B------:R-:W-:Y:S01]  /*2ec0*/  HMMA.16816.F32.BF16 R32, R16, R38, R8 ;  /* 0x000000261020723c */ /* 0x000fe20000041808 */
[----:B------:R-:W2:Y:S07]  /*2ed0*/  LDSM.16.M88.4 R8, [R230+-0x6800] ;  /* 0xff980000e608783b */ /* 0x000eae0000000200 */
[C---:B----4-:R-:W-:Y:S01]  /*2ee0*/  HMMA.16816.F32.BF16 R92, R4.reuse, R28, R24 ;  /* 0x0000001c045c723c */ /* 0x050fe20000041818 */
[----:B------:R-:W-:Y:S07]  /*2ef0*/  LDSM.16.M88.4 R24, [R229+0x3000] ;  /* 0x00300000e518783b */ /* 0x000fee0000000200 */
[C---:B------:R-:W-:Y:S08]  /*2f00*/  HMMA.16816.F32.BF16 R84, R4.reuse, R60, R84 ;  /* 0x0000003c0454723c */ /* 0x040ff00000041854 */
[C---:B------:R-:W-:Y:S01]  /*2f10*/  HMMA.16816.F32.BF16 R76, R4.reuse, R62, R80 ;  /* 0x0000003e044c723c */ /* 0x040fe20000041850 */
[----:B------:R-:W-:Y:S07]  /*2f20*/  LDSM.16.M88.4 R60, [R229+0x4800] ;  /* 0x00480000e53c783b */ /* 0x000fee0000000200 */
[----:B------:R-:W-:Y:S01]  /*2f30*/  HMMA.16816.F32.BF16 R28, R4, R30, R20 ;  /* 0x0000001e041c723c */ /* 0x000fe20000041814 */
[----:B------:R-:W3:Y:S07]  /*2f40*/  LDSM.16.M88.4 R4, [R239+0x4000] ;  /* 0x00400000ef04783b */ /* 0x000eee0000000200 */
[C---:B------:R-:W-:Y:S08]  /*2f50*/  HMMA.16816.F32.BF16 R72, R16.reuse, R68, R72 ;  /* 0x000000441048723c */ /* 0x040ff00000041848 */
[C---:B-----5:R-:W-:Y:S08]  /*2f60*/  HMMA.16816.F32.BF16 R40, R16.reuse, R108, R52 ;  /* 0x0000006c1028723c */ /* 0x060ff00000041834 */
[C---:B------:R-:W-:Y:S01]  /*2f70*/  HMMA.16816.F32.BF16 R68, R16.reuse, R70, R56 ;  /* 0x000000461044723c */ /* 0x040fe20000041838 */
[----:B------:R-:W4:Y:S07]  /*2f80*/  LDSM.16.M88.4 R56, [R229+0x5000] ;  /* 0x00500000e538783b */ /* 0x000f2e0000000200 */
[C---:B-1----:R-:W-:Y:S08]  /*2f90*/  HMMA.16816.F32.BF16 R52, R16.reuse, R100, R48 ;  /* 0x000000641034723c */ /* 0x042ff00000041830 */
[C---:B------:R-:W-:Y:S01]  /*2fa0*/  HMMA.16816.F32.BF16 R20, R16.reuse, R36, R12 ;  /* 0x000000241014723c */ /* 0x040fe2000004180c */
[----:B------:R-:W-:Y:S07]  /*2fb0*/  LDSM.16.M88.4 R12, [R240+0x4000] ;  /* 0x00400000f00c783b */ /* 0x000fee0000000200 */
[C---:B------:R-:W-:Y:S01]  /*2fc0*/  HMMA.16816.F32.BF16 R48, R16.reuse, R102, R88 ;  /* 0x000000661030723c */ /* 0x040fe20000041858 */
[----:B------:R-:W1:Y:S04]  /*2fd0*/  LDSM.16.M88.4 R88, [R229+0x5800] ;  /* 0x00580000e558783b */ /* 0x000e680000000200 */
[----:B------:R-:W-:Y:S03]  /*2fe0*/  LDSM.16.M88.4 R100, [R228+0x4000] ;  /* 0x00400000e464783b */ /* 0x000fe60000000200 */
[C---:B------:R-:W-:Y:S01]  /*2ff0*/  HMMA.16816.F32.BF16 R36, R16.reuse, R110, R64 ;  /* 0x0000006e1024723c */ /* 0x040fe20000041840 */
[----:B------:R-:W5:Y:S04]  /*3000*/  LDSM.16.M88.4 R64, [R229+0x4000] ;  /* 0x00400000e540783b */ /* 0x000f680000000200 */
[----:B------:R-:W-:Y:S03]  /*3010*/  LDSM.16.M88.4 R108, [R228+0x4800] ;  /* 0x00480000e46c783b */ /* 0x000fe60000000200 */
[C---:B--2---:R-:W-:Y:S08]  /*3020*/  HMMA.16816.F32.BF16 R28, R16.reuse, R10, R28 ;  /* 0x0000000a101c723c */ /* 0x044ff0000004181c */
[C---:B------:R-:W-:Y:S08]  /*3030*/  HMMA.16816.F32.BF16 R80, R16.reuse, R96, R84 ;  /* 0x000000601050723c */ /* 0x040ff00000041854 */
[C---:B------:R-:W-:Y:S01]  /*3040*/  HMMA.16816.F32.BF16 R76, R16.reuse, R98, R76 ;  /* 0x00000062104c723c */ /* 0x040fe2000004184c */
[----:B------:R-:W2:Y:S07]  /*3050*/  LDSM.16.M88.4 R96, [R228+0x3800] ;  /* 0x00380000e460783b */ /* 0x000eae0000000200 */
[----:B------:R-:W-:Y:S08]  /*3060*/  HMMA.16816.F32.BF16 R84, R16, R8, R92 ;  /* 0x000000081054723c */ /* 0x000ff0000004185c */
[C---:B---3--:R-:W-:Y:S08]  /*3070*/  HMMA.16816.F32.BF16 R20, R4.reuse, R24, R20 ;  /* 0x000000180414723c */ /* 0x048ff00000041814 */
[C---:B------:R-:W-:Y:S01]  /*3080*/  HMMA.16816.F32.BF16 R16, R4.reuse, R26, R32 ;  /* 0x0000001a0410723c */ /* 0x040fe20000041820 */
[----:B------:R-:W-:Y:S07]  /*3090*/  LDSM.16.M88.4 R24, [R231+0x3000] ;  /* 0x00300000e718783b */ /* 0x000fee0000000200 */
[C---:B------:R-:W-:Y:S08]  /*30a0*/  HMMA.16816.F32.BF16 R92, R4.reuse, R62, R68 ;  /* 0x0000003e045c723c */ /* 0x040ff00000041844 */
[C---:B------:R-:W-:Y:S01]  /*30b0*/  HMMA.16816.F32.BF16 R32, R4.reuse, R44, R40 ;  /* 0x0000002c0420723c */ /* 0x040fe20000041828 */
[----:B------:R-:W3:Y:S07]  /*30c0*/  LDSM.16.M88.4 R40, [R228+0x5000] ;  /* 0x00500000e428783b */ /* 0x000eee0000000200 */
[C---:B----4-:R-:W-:Y:S08]  /*30d0*/  HMMA.16816.F32.BF16 R68, R4.reuse, R56, R52 ;  /* 0x000000380444723c */ /* 0x050ff00000041834 */
[C---:B------:R-:W-:Y:S08]  /*30e0*/  HMMA.16816.F32.BF16 R56, R4.reuse, R58, R48 ;  /* 0x0000003a0438723c */ /* 0x040ff00000041830 */
[C---:B------:R-:W-:Y:S08]  /*30f0*/  HMMA.16816.F32.BF16 R8, R4.reuse, R46, R36 ;  /* 0x0000002e0408723c */ /* 0x040ff00000041824 */
[C---:B-1----:R-:W-:Y:S01]  /*3100*/  HMMA.16816.F32.BF16 R48, R4.reuse, R90, R28 ;  /* 0x0000005a0430723c */ /* 0x042fe2000004181c */
[----:B------:R-:W1:Y:S07]  /*3110*/  LDSM.16.M88.4 R28, [R228+0x5800] ;  /* 0x00580000e41c783b */ /* 0x000e6e0000000200 */
[C---:B-----5:R-:W-:Y:S08]  /*3120*/  HMMA.16816.F32.BF16 R80, R4.reuse, R64, R80 ;  /* 0x000000400450723c */ /* 0x060ff00000041850 */
[C---:B------:R-:W-:Y:S01]  /*3130*/  HMMA.16816.F32.BF16 R76, R4.reuse, R66, R76 ;  /* 0x00000042044c723c */ /* 0x040fe2000004184c */
[----:B------:R-:W-:Y:S07]  /*3140*/  LDSM.16.M88.4 R64, [R231+0x4000] ;  /* 0x00400000e740783b */ /* 0x000fee0000000200 */
[C---:B------:R-:W-:Y:S08]  /*3150*/  HMMA.16816.F32.BF16 R72, R4.reuse, R60, R72 ;  /* 0x0000003c0448723c */ /* 0x040ff00000041848 */
[----:B------:R-:W-:Y:S01]  /*3160*/  HMMA.16816.F32.BF16 R52, R4, R88, R84 ;  /* 0x000000580434723c */ /* 0x000fe20000041854 */
[----:B------:R-:W-:Y:S07]  /*3170*/  LDSM.16.M88.4 R4, [R242+0x4000] ;  /* 0x00400000f204783b */ /* 0x000fee0000000200 */
[C---:B------:R-:W-:Y:S01]  /*3180*/  HMMA.16816.F32.BF16 R44, R12.reuse, R104, R20 ;  /* 0x000000680c2c723c */ /* 0x040fe20000041814 */
[----:B------:R-:W4:Y:S07]  /*3190*/  LDSM.16.M88.4 R20, [R231+0x3800] ;  /* 0x00380000e714783b */ /* 0x000f2e0000000200 */
[C---:B------:R-:W-:Y:S01]  /*31a0*/  HMMA.16816.F32.BF16 R36, R12.reuse, R106, R16 ;  /* 0x0000006a0c24723c */ /* 0x040fe20000041810 */
[----:B------:R-:W-:Y:S07]  /*31b0*/  LDSM.16.M88.4 R104, [R230+-0x5800] ;  /* 0xffa80000e668783b */ /* 0x000fee0000000200 */
[C---:B--2---:R-:W-:Y:S01]  /*31c0*/  HMMA.16816.F32.BF16 R16, R12.reuse, R98, R8 ;  /* 0x000000620c10723c */ /* 0x044fe20000041808 */
[----:B------:R-:W-:Y:S07]  /*31d0*/  LDSM.16.M88.4 R8, [R241+0x4000] ;  /* 0x00400000f108783b */ /* 0x000fee0000000200 */
[C---:B------:R-:W-:Y:S01]  /*31e0*/  HMMA.16816.F32.BF16 R88, R12.reuse, R110, R92 ;  /* 0x0000006e0c58723c */ /* 0x040fe2000004185c */
[----:B------:R-:W2:Y:S07]  /*31f0*/  LDSM.16.M88.4 R92, [R231+0x5800] ;  /* 0x00580000e75c783b */ /* 0x000eae0000000200 */
[C---:B------:R-:W-:Y:S01]  /*3200*/  HMMA.16816.F32.BF16 R60, R12.reuse, R100, R80 ;  /* 0x000000640c3c723c */ /* 0x040fe20000041850 */
[----:B------:R-:W5:Y:S07]  /*3210*/  LDSM.16.M88.4 R80, [R231+0x4800] ;  /* 0x00480000e750783b */ /* 0x000f6e0000000200 */
[C---:B------:R-:W-:Y:S01]  /*3220*/  HMMA.16816.F32.BF16 R32, R12.reuse, R96, R32 ;  /* 0x000000600c20723c */ /* 0x040fe20000041820 */
[----:B------:R-:W2:Y:S07]  /*3230*/  LDSM.16.M88.4 R96, [R231+0x5000] ;  /* 0x00500000e760783b */ /* 0x000eae0000000200 */
[C---:B---3--:R-:W-:Y:S08]  /*3240*/  HMMA.16816.F32.BF16 R84, R12.reuse, R40, R68 ;  /* 0x000000280c54723c */ /* 0x048ff00000041844 */
[C---:B------:R-:W-:Y:S08]  /*3250*/  HMMA.16816.F32.BF16 R68, R12.reuse, R42, R56 ;  /* 0x0000002a0c44723c */ /* 0x040ff00000041838 */
[C---:B-1----:R-:W-:Y:S08]  /*3260*/  HMMA.16816.F32.BF16 R40, R12.reuse, R28, R52 ;  /* 0x0000001c0c28723c */ /* 0x042ff00000041834 */
[C---:B------:R-:W-:Y:S01]  /*3270*/  HMMA.16816.F32.BF16 R72, R12.reuse, R108, R72 ;  /* 0x0000006c0c48723c */ /* 0x040fe20000041848 */
[----:B------:R-:W1:Y:S07]  /*3280*/  LDSM.16.M88.4 R108, [R230+-0x6000] ;  /* 0xffa00000e66c783b */ /* 0x000e6e0000000200 */
[C---:B------:R-:W-:Y:S08]  /*3290*/  HMMA.16816.F32.BF16 R56, R12.reuse, R30, R48 ;  /* 0x0000001e0c38723c */ /* 0x040ff00000041830 */
[----:B------:R-:W-:Y:S08]  /*32a0*/  HMMA.16816.F32.BF16 R76, R12, R102, R76 ;  /* 0x000000660c4c723c */ /* 0x000ff0000004184c */
[C---:B----4-:R-:W-:Y:S01]  /*32b0*/  HMMA.16816.F32.BF16 R12, R4.reuse, R22, R16 ;  /* 0x00000016040c723c */ /* 0x050fe20000041810 */
[----:B------:R-:W-:Y:S07]  /*32c0*/  LDSM.16.M88.4 R16, [R230+-0x4000] ;  /* 0xffc00000e610783b */ /* 0x000fee0000000200 */
[C---:B------:R-:W-:Y:S08]  /*32d0*/  HMMA.16816.F32.BF16 R52, R4.reuse, R24, R44 ;  /* 0x000000180434723c */ /* 0x040ff0000004182c */
[C---:B------:R-:W-:Y:S01]  /*32e0*/  HMMA.16816.F32.BF16 R44, R4.reuse, R20, R32 ;  /* 0x00000014042c723c */ /* 0x040fe20000041820 */
[----:B------:R-:W-:Y:S07]  /*32f0*/  LDSM.16.M88.4 R20, [R230+-0x4800] ;  /* 0xffb80000e614783b */ /* 0x000fee0000000200 */
[C---:B--2---:R-:W-:Y:S01]  /*3300*/  HMMA.16816.F32.BF16 R100, R4.reuse, R92, R40 ;  /* 0x0000005c0464723c */ /* 0x044fe20000041828 */
[----:B------:R-:W2:Y:S07]  /*3310*/  LDSM.16.M88.4 R40, [R230+-0x5000] ;  /* 0xffb00000e628783b */ /* 0x000eae0000000200 */
[C---:B------:R-:W-:Y:S08]  /*3320*/  HMMA.16816.F32.BF16 R48, R4.reuse, R26, R36 ;  /* 0x0000001a0430723c */ /* 0x040ff00000041824 */
[C---:B-----5:R-:W-:Y:S01]  /*3330*/  HMMA.16816.F32.BF16 R28, R4.reuse, R80, R72 ;  /* 0x00000050041c723c */ /* 0x060fe20000041848 */
[----:B------:R-:W-:Y:S07]  /*3340*/  LDSM.16.M88.4 R72, [R229+0x6000] ;  /* 0x00600000e548783b */ /* 0x000fee0000000200 */
[C---:B------:R-:W-:Y:S08]  /*3350*/  HMMA.16816.F32.BF16 R24, R4.reuse, R82, R88 ;  /* 0x000000520418723c */ /* 0x040ff00000041858 */
[C---:B------:R-:W-:Y:S08]  /*3360*/  HMMA.16816.F32.BF16 R84, R4.reuse, R96, R84 ;  /* 0x000000600454723c */ /* 0x040ff00000041854 */
[C---:B------:R-:W-:Y:S08]  /*3370*/  HMMA.16816.F32.BF16 R80, R4.reuse, R98, R68 ;  /* 0x000000620450723c */ /* 0x040ff00000041844 */
[C---:B------:R-:W-:Y:S01]  /*3380*/  HMMA.16816.F32.BF16 R96, R4.reuse, R94, R56 ;  /* 0x0000005e0460723c */ /* 0x040fe20000041838 */
[----:B------:R-:W3:Y:S07]  /*3390*/  LDSM.16.M88.4 R56, [R230+-0x3800] ;  /* 0xffc80000e638783b */ /* 0x000eee0000000200 */
[C---:B------:R-:W-:Y:S08]  /*33a0*/  HMMA.16816.F32.BF16 R36, R4.reuse, R64, R60 ;  /* 0x000000400424723c */ /* 0x040ff0000004183c */
[----:B------:R-:W-:Y:S01]  /*33b0*/  HMMA.16816.F32.BF16 R32, R4, R66, R76 ;  /* 0x000000420420723c */ /* 0x000fe2000004184c */
[----:B------:R-:W4:Y:S07]  /*33c0*/  LDSM.16.M88.4 R4, [R239+0x8000] ;  /* 0x00800000ef04783b */ /* 0x000f2e0000000200 */
[C---:B------:R-:W-:Y:S01]  /*33d0*/  HMMA.16816.F32.BF16 R76, R8.reuse, R106, R12 ;  /* 0x0000006a084c723c */ /* 0x040fe2000004180c */
[----:B------:R-:W5:Y:S07]  /*33e0*/  LDSM.16.M88.4 R12, [R229+0x6800] ;  /* 0x00680000e50c783b */ /* 0x000f6e0000000200 */
[C---:B-1----:R-:W-:Y:S01]  /*33f0*/  HMMA.16816.F32.BF16 R92, R8.reuse, R108, R52 ;  /* 0x0000006c085c723c */ /* 0x042fe20000041834 */
[----:B------:R-:W-:Y:S07]  /*3400*/  LDSM.16.M88.4 R52, [R229+0x7000] ;  /* 0x00700000e534783b */ /* 0x000fee0000000200 */
[C---:B------:R-:W-:Y:S01]  /*3410*/  HMMA.16816.F32.BF16 R88, R8.reuse, R104, R44 ;  /* 0x000000680858723c */ /* 0x040fe2000004182c */
[----:B------:R-:W-:Y:S07]  /*3420*/  LDSM.16.M88.4 R44, [R229+0x8000] ;  /* 0x00800000e52c783b */ /* 0x000fee0000000200 */
[C---:B--2---:R-:W-:Y:S08]  /*3430*/  HMMA.16816.F32.BF16 R64, R8.reuse, R40, R36 ;  /* 0x000000280840723c */ /* 0x044ff00000041824 */
[C---:B------:R-:W-:Y:S08]  /*3440*/  HMMA.16816.F32.BF16 R68, R8.reuse, R42, R32 ;  /* 0x0000002a0844723c */ /* 0x040ff00000041820 */
[C---:B------:R-:W-:Y:S08]  /*3450*/  HMMA.16816.F32.BF16 R108, R8.reuse, R110, R48 ;  /* 0x0000006e086c723c */ /* 0x040ff00000041830 */
[C---:B------:R-:W-:Y:S01]  /*3460*/  HMMA.16816.F32.BF16 R40, R8.reuse, R22, R24 ;  /* 0x000000160828723c */ /* 0x040fe20000041818 */
[----:B------:R-:W1:Y:S07]  /*3470*/  LDSM.16.M88.4 R24, [R229+0x7800] ;  /* 0x00780000e518783b */ /* 0x000e6e0000000200 */
[C---:B------:R-:W-:Y:S08]  /*3480*/  HMMA.16816.F32.BF16 R48, R8.reuse, R16, R84 ;  /* 0x000000100830723c */ /* 0x040ff00000041854 */
[C---:B------:R-:W-:Y:S01]  /*3490*/  HMMA.16816.F32.BF16 R36, R8.reuse, R18, R80 ;  /* 0x000000120824723c */ /* 0x040fe20000041850 */
[----:B------:R-:W-:Y:S07]  /*34a0*/  LDSM.16.M88.4 R80, [R228+0x8000] ;  /* 0x00800000e450783b */ /* 0x000fee0000000200 */
[C---:B------:R-:W-:Y:S01]  /*34b0*/  HMMA.16816.F32.BF16 R60, R8.reuse, R20, R28 ;  /* 0x00000014083c723c */ /* 0x040fe2000004181c */
[----:B------:R-:W2:Y:S04]  /*34c0*/  LDSM.16.M88.4 R20, [R229+0x8800] ;  /* 0x00880000e514783b */ /* 0x000ea80000000200 */
[----:B------:R-:W-:Y:S03]  /*34d0*/  LDSM.16.M88.4 R28, [R228+0x6000] ;  /* 0x00600000e41c783b */ /* 0x000fe60000000200 */
[C---:B---3--:R-:W-:Y:S08]  /*34e0*/  HMMA.16816.F32.BF16 R32, R8.reuse, R56, R100 ;  /* 0x000000380820723c */ /* 0x048ff00000041864 */
[----:B------:R-:W-:Y:S08]  /*34f0*/  HMMA.16816.F32.BF16 R16, R8, R58, R96 ;  /* 0x0000003a0810723c */ /* 0x000ff00000041860 */
[C---:B----4-:R-:W-:Y:S08]  /*3500*/  HMMA.16816.F32.BF16 R8, R4.reuse, R72, R92 ;  /* 0x000000480408723c */ /* 0x050ff0000004185c */
[C---:B-----5:R-:W-:Y:S08]  /*3510*/  HMMA.16816.F32.BF16 R100, R4.reuse, R12, R88 ;  /* 0x0000000c0464723c */ /* 0x060ff00000041858 */
[C---:B------:R-:W-:Y:S01]  /*3520*/  HMMA.16816.F32.BF16 R92, R4.reuse, R14, R76 ;  /* 0x0000000e045c723c */ /* 0x040fe2000004184c */
[----:B------:R-:W3:Y:S04]  /*3530*/  LDSM.16.M88.4 R12, [R240+0x8000] ;  /* 0x00800000f00c783b */ /* 0x000ee80000000200 */
[----:B------:R-:W-:Y:S03]  /*3540*/  LDSM.16.M88.4 R76, [R228+0x7000] ;  /* 0x00700000e44c783b */ /* 0x000fe60000000200 */
[C---:B------:R-:W-:Y:S01]  /*3550*/  HMMA.16816.F32.BF16 R56, R4.reuse, R74, R108 ;  /* 0x0000004a0438723c */ /* 0x040fe2000004186c */
[----:B------:R-:W4:Y:S07]  /*3560*/  LDSM.16.M88.4 R72, [R228+0x7800] ;  /* 0x00780000e448783b */ /* 0x000f2e0000000200 */
[C---:B-1----:R-:W-:Y:S01]  /*3570*/  HMMA.16816.F32.BF16 R108, R4.reuse, R24, R60 ;  /* 0x00000018046c723c */ /* 0x042fe2000004183c */
[----:B------:R-:W-:Y:S07]  /*3580*/  LDSM.16.M88.4 R60, [R231+0x6000] ;  /* 0x00600000e73c783b */ /* 0x000fee0000000200 */
[C---:B------:R-:W-:Y:S01]  /*3590*/  HMMA.16816.F32.BF16 R104, R4.reuse, R26, R40 ;  /* 0x0000001a0468723c */ /* 0x040fe20000041828 */
[----:B------:R-:W1:Y:S04]  /*35a0*/  LDSM.16.M88.4 R24, [R228+0x6800] ;  /* 0x00680000e418783b */ /* 0x000e680000000200 */
[----:B------:R-:W-:Y:S03]  /*35b0*/  LDSM.16.M88.4 R40, [R231+0x7800] ;  /* 0x00780000e728783b */ /* 0x000fe60000000200 */
[C---:B------:R-:W-:Y:S08]  /*35c0*/  HMMA.16816.F32.BF16 R116, R4.reuse, R52, R64 ;  /* 0x000000340474723c */ /* 0x040ff00000041840 */
[C---:B------:R-:W-:Y:S01]  /*35d0*/  HMMA.16816.F32.BF16 R112, R4.reuse, R54, R68 ;  /* 0x000000360470723c */ /* 0x040fe20000041844 */
[----:B------:R-:W-:Y:S07]  /*35e0*/  LDSM.16.M88.4 R68, [R228+0x8800] ;  /* 0x00880000e444783b */ /* 0x000fee0000000200 */
[C---:B------:R-:W-:Y:S01]  /*35f0*/  HMMA.16816.F32.BF16 R96, R4.reuse, R44, R48 ;  /* 0x0000002c0460723c */ /* 0x040fe20000041830 */
[----:B------:R-:W-:Y:S07]  /*3600*/  LDSM.16.M88.4 R48, [R231+0x6800] ;  /* 0x00680000e730783b */ /* 0x000fee0000000200 */
[C---:B------:R-:W-:Y:S01]  /*3610*/  HMMA.16816.F32.BF16 R88, R4.reuse, R46, R36 ;  /* 0x0000002e0458723c */ /* 0x040fe20000041824 */
[----:B------:R-:W-:Y:S07]  /*3620*/  LDSM.16.M88.4 R44, [R231+0x7000] ;  /* 0x00700000e72c783b */ /* 0x000fee0000000200 */
[C---:B--2---:R-:W-:Y:S08]  /*3630*/  HMMA.16816.F32.BF16 R84, R4.reuse, R20, R32 ;  /* 0x000000140454723c */ /* 0x044ff00000041820 */
[----:B------:R-:W-:Y:S08]  /*3640*/  HMMA.16816.F32.BF16 R64, R4, R22, R16 ;  /* 0x000000160440723c */ /* 0x000ff00000041810 */
[C---:B---3--:R-:W-:Y:S01]  /*3650*/  HMMA.16816.F32.BF16 R4, R12.reuse, R28, R8 ;  /* 0x0000001c0c04723c */ /* 0x048fe20000041808 */
[----:B------:R-:W2:Y:S07]  /*3660*/  LDSM.16.M88.4 R8, [R242+0x8000] ;  /* 0x00800000f208783b */ /* 0x000eae0000000200 */
[C---:B------:R-:W-:Y:S08]  /*3670*/  HMMA.16816.F32.BF16 R56, R12.reuse, R30, R56 ;  /* 0x0000001e0c38723c */ /* 0x040ff00000041838 */
[C---:B----4-:R-:W-:Y:S01]  /*3680*/  HMMA.16816.F32.BF16 R20, R12.reuse, R74, R104 ;  /* 0x0000004a0c14723c */ /* 0x050fe20000041868 */
[----:B------:R-:W-:Y:S07]  /*3690*/  LDSM.16.M88.4 R104, [R229+0x9800] ;  /* 0x00980000e568783b */ /* 0x000fee0000000200 */
[C---:B-1----:R-:W-:Y:S01]  /*36a0*/  HMMA.16816.F32.BF16 R52, R12.reuse, R24, R100 ;  /* 0x000000180c34723c */ /* 0x042fe20000041864 */
[----:B------:R-:W1:Y:S07]  /*36b0*/  LDSM.16.M88.4 R100, [R231+0x8800] ;  /* 0x00880000e764783b */ /* 0x000e6e0000000200 */
[C---:B------:R-:W-:Y:S08]  /*36c0*/  HMMA.16816.F32.BF16 R36, R12.reuse, R26, R92 ;  /* 0x0000001a0c24723c */ /* 0x040ff0000004185c */
[C---:B------:R-:W-:Y:S08]  /*36d0*/  HMMA.16816.F32.BF16 R16, R12.reuse, R80, R96 ;  /* 0x000000500c10723c */ /* 0x040ff00000041860 */
[----:B------:R-:W-:Y:S08]  /*36e0*/  HMMA.16816.F32.BF16 R88, R12, R82, R88 ;  /* 0x000000520c58723c */ /* 0x000ff00000041858 */
[C---:B--2---:R-:W-:Y:S01]  /*36f0*/  HMMA.16816.F32.BF16 R80, R8.reuse, R60, R4 ;  /* 0x0000003c0850723c */ /* 0x044fe20000041804 */
[----:B------:R-:W-:Y:S07]  /*3700*/  LDSM.16.M88.4 R4, [R241+0x8000] ;  /* 0x00800000f104783b */ /* 0x000fee0000000200 */
[----:B------:R-:W-:Y:S08]  /*3710*/  HMMA.16816.F32.BF16 R56, R8, R62, R56 ;  /* 0x0000003e0838723c */ /* 0x000ff00000041838 */
[----:B------:R-:W-:Y:S01]  /*3720*/  HMMA.16816.F32.BF16 R32, R12, R76, R116 ;  /* 0x0000004c0c20723c */ /* 0x000fe20000041874 */
[----:B------:R-:W2:Y:S07]  /*3730*/  LDSM.16.M88.4 R116, [R231+0x8000] ;  /* 0x00800000e774783b */ /* 0x000eae0000000200 */
[----:B------:R-:W-:Y:S01]  /*3740*/  HMMA.16816.F32.BF16 R60, R8, R42, R20 ;  /* 0x0000002a083c723c */ /* 0x000fe20000041814 */
[----:B------:R-:W3:Y:S07]  /*3750*/  LDSM.16.M88.4 R20, [R230+-0x2800] ;  /* 0xffd80000e614783b */ /* 0x000eee0000000200 */
[C---:B------:R-:W-:Y:S01]  /*3760*/  HMMA.16816.F32.BF16 R24, R12.reuse, R72, R108 ;  /* 0x000000480c18723c */ /* 0x040fe2000004186c */
[----:B------:R-:W-:Y:S07]  /*3770*/  LDSM.16.M88.4 R108, [R229+0x9000] ;  /* 0x00900000e56c783b */ /* 0x000fee0000000200 */
[C---:B------:R-:W-:Y:S01]  /*3780*/  HMMA.16816.F32.BF16 R28, R12.reuse, R78, R112 ;  /* 0x0000004e0c1c723c */ /* 0x040fe20000041870 */
[----:B------:R-:W-:Y:S07]  /*3790*/  LDSM.16.M88.4 R112, [R229+0xa000] ;  /* 0x00a00000e570783b */ /* 0x000fee0000000200 */
[----:B------:R-:W-:Y:S01]  /*37a0*/  HMMA.16816.F32.BF16 R96, R12, R68, R84 ;  /* 0x000000440c60723c */ /* 0x000fe20000041854 */
[----:B------:R-:W-:Y:S07]  /*37b0*/  LDSM.16.M88.4 R84, [R230+-0x3000] ;  /* 0xffd00000e654783b */ /* 0x000fee0000000200 */
[----:B------:R-:W-:Y:S08]  /*37c0*/  HMMA.16816.F32.BF16 R52, R8, R48, R52 ;  /* 0x000000300834723c */ /* 0x000ff00000041834 */
[----:B------:R-:W-:Y:S01]  /*37d0*/  HMMA.16816.F32.BF16 R92, R12, R70, R64 ;  /* 0x000000460c5c723c */ /* 0x000fe20000041840 */
[----:B------:R-:W-:Y:S07]  /*37e0*/  LDSM.16.M88.4 R12, [R239+0xc000] ;  /* 0x00c00000ef0c783b */ /* 0x000fee0000000200 */
[C---:B------:R-:W-:Y:S01]  /*37f0*/  HMMA.16816.F32.BF16 R76, R8.reuse, R50, R36 ;  /* 0x00000032084c723c */ /* 0x040fe20000041824 */
[----:B------:R-:W4:Y:S04]  /*3800*/  LDSM.16.M88.4 R48, [R230+-0x2000] ;  /* 0xffe00000e630783b */ /* 0x000f280000000200 */
[----:B------:R-:W5:Y:S03]  /*3810*/  LDSM.16.M88.4 R36, [R230+-0x800] ;  /* 0xfff80000e624783b */ /* 0x000f660000000200 */
[C---:B------:R-:W-:Y:S01]  /*3820*/  HMMA.16816.F32.BF16 R64, R8.reuse, R40, R24 ;  /* 0x000000280840723c */ /* 0x040fe20000041818 */
[----:B------:R-:W-:Y:S07]  /*3830*/  LDSM.16.M88.4 R40, [R230+-0x1000] ;  /* 0xfff00000e628783b */ /* 0x000fee0000000200 */
[C---:B------:R-:W-:Y:S08]  /*3840*/  HMMA.16816.F32.BF16 R72, R8.reuse, R44, R32 ;  /* 0x0000002c0848723c */ /* 0x040ff00000041820 */
[C---:B------:R-:W-:Y:S01]  /*3850*/  HMMA.16816.F32.BF16 R68, R8.reuse, R46, R28 ;  /* 0x0000002e0844723c */ /* 0x040fe2000004181c */
[----:B------:R-:W4:Y:S07]  /*3860*/  LDSM.16.M88.4 R44, [R230+-0x1800] ;  /* 0xffe80000e62c783b */ /* 0x000f2e0000000200 */
[C---:B-1----:R-:W-:Y:S08]  /*3870*/  HMMA.16816.F32.BF16 R24, R8.reuse, R100, R96 ;  /* 0x000000640818723c */ /* 0x042ff00000041860 */
[----:B--2---:R-:W-:Y:S08]  /*3880*/  HMMA.16816.F32.BF16 R32, R8, R116, R16 ;  /* 0x000000740820723c */ /* 0x004ff00000041810 */
[----:B---3--:R-:W-:Y:S08]  /*3890*/  HMMA.16816.F32.BF16 R52, R4, R20, R52 ;  /* 0x000000140434723c */ /* 0x008ff00000041834 */
[----:B------:R-:W-:Y:S08]  /*38a0*/  HMMA.16816.F32.BF16 R16, R8, R102, R92 ;  /* 0x000000660810723c */ /* 0x000ff0000004185c */
[----:B------:R-:W-:Y:S08]  /*38b0*/  HMMA.16816.F32.BF16 R20, R4, R22, R76 ;  /* 0x000000160414723c */ /* 0x000ff0000004184c */
[----:B------:R-:W-:Y:S08]  /*38c0*/  HMMA.16816.F32.BF16 R28, R8, R118, R88 ;  /* 0x00000076081c723c */ /* 0x000ff00000041858 */
[C---:B----4-:R-:W-:Y:S08]  /*38d0*/  HMMA.16816.F32.BF16 R96, R4.reuse, R48, R72 ;  /* 0x000000300460723c */ /* 0x050ff00000041848 */
[C---:B------:R-:W-:Y:S08]  /*38e0*/  HMMA.16816.F32.BF16 R100, R4.reuse, R50, R68 ;  /* 0x000000320464723c */ /* 0x040ff00000041844 */
[C---:B-----5:R-:W-:Y:S01]  /*38f0*/  HMMA.16816.F32.BF16 R92, R4.reuse, R36, R24 ;  /* 0x00000024045c723c */ /* 0x060fe20000041818 */
[----:B------:R-:W1:Y:S07]  /*3900*/  LDSM.16.M88.4 R24, [R229+0xa800] ;  /* 0x00a80000e518783b */ /* 0x000e6e0000000200 */
[C---:B------:R-:W-:Y:S08]  /*3910*/  HMMA.16816.F32.BF16 R8, R4.reuse, R84, R80 ;  /* 0x000000540408723c */ /* 0x040ff00000041850 */
[----:B------:R-:W-:Y:S08]  /*3920*/  HMMA.16816.F32.BF16 R56, R4, R86, R56 ;  /* 0x000000560438723c */ /* 0x000ff00000041838 */
[----:B------:R-:W-:Y:S08]  /*3930*/  HMMA.16816.F32.BF16 R72, R12, R104, R52 ;  /* 0x000000680c48723c */ /* 0x000ff00000041834 */
[----:B------:R-:W-:Y:S01]  /*3940*/  HMMA.16816.F32.BF16 R84, R4, R38, R16 ;  /* 0x000000260454723c */ /* 0x000fe20000041810 */
[----:B------:R-:W2:Y:S04]  /*3950*/  LDSM.16.M88.4 R16, [R229+0xb000] ;  /* 0x00b00000e510783b */ /* 0x000ea80000000200 */
[----:B------:R-:W-:Y:S03]  /*3960*/  LDSM.16.M88.4 R36, [R228+0x9000] ;  /* 0x00900000e424783b */ /* 0x000fe60000000200 */
[----:B------:R-:W-:Y:S01]  /*3970*/  HMMA.16816.F32.BF16 R52, R12, R106, R20 ;  /* 0x0000006a0c34723c */ /* 0x000fe20000041814 */
[----:B------:R-:W3:Y:S07]  /*3980*/  LDSM.16.M88.4 R20, [R229+0xb800] ;  /* 0x00b80000e514783b */ /* 0x000eee0000000200 */
[C---:B------:R-:W-:Y:S01]  /*3990*/  HMMA.16816.F32.BF16 R68, R4.reuse, R44, R64 ;  /* 0x0000002c0444723c */ /* 0x040fe20000041840 */
[----:B------:R-:W-:Y:S07]  /*39a0*/  LDSM.16.M88.4 R64, [R228+0x9800] ;  /* 0x00980000e440783b */ /* 0x000fee0000000200 */
[C---:B------:R-:W-:Y:S01]  /*39b0*/  HMMA.16816.F32.BF16 R88, R4.reuse, R46, R60 ;  /* 0x0000002e0458723c */ /* 0x040fe2000004183c */
[----:B------:R-:W-:Y:S07]  /*39c0*/  LDSM.16.M88.4 R60, [R228+0xa000] ;  /* 0x00a00000e43c783b */ /* 0x000fee0000000200 */
[C---:B------:R-:W-:Y:S08]  /*39d0*/  HMMA.16816.F32.BF16 R32, R4.reuse, R40, R32 ;  /* 0x000000280420723c */ /* 0x040ff00000041820 */
[----:B------:R-:W-:Y:S01]  /*39e0*/  HMMA.16816.F32.BF16 R28, R4, R42, R28 ;  /* 0x0000002a041c723c */ /* 0x000fe2000004181c */
[----:B------:R-:W4:Y:S07]  /*39f0*/  LDSM.16.M88.4 R4, [R240+0xc000] ;  /* 0x00c00000f004783b */ /* 0x000f2e0000000200 */
[C---:B------:R-:W-:Y:S01]  /*3a00*/  HMMA.16816.F32.BF16 R44, R12.reuse, R114, R100 ;  /* 0x000000720c2c723c */ /* 0x040fe20000041864 */
[----:B------:R-:W5:Y:S07]  /*3a10*/  LDSM.16.M88.4 R100, [R228+0xa800] ;  /* 0x00a80000e464783b */ /* 0x000f6e0000000200 */
[C---:B------:R-:W-:Y:S01]  /*3a20*/  HMMA.16816.F32.BF16 R76, R12.reuse, R110, R56 ;  /* 0x0000006e0c4c723c */ /* 0x040fe20000041838 */
[----:B------:R-:W3:Y:S07]  /*3a30*/  LDSM.16.M88.4 R56, [R228+0xb000] ;  /* 0x00b00000e438783b */ /* 0x000eee0000000200 */
[C---:B------:R-:W-:Y:S01]  /*3a40*/  HMMA.16816.F32.BF16 R80, R12.reuse, R108, R8 ;  /* 0x0000006c0c50723c */ /* 0x040fe20000041808 */
[----:B------:R-:W-:Y:S07]  /*3a50*/  LDSM.16.M88.4 R8, [R242+0xc000] ;  /* 0x00c00000f208783b */ /* 0x000fee0000000200 */
[C---:B------:R-:W-:Y:S01]  /*3a60*/  HMMA.16816.F32.BF16 R48, R12.reuse, R112, R96 ;  /* 0x000000700c30723c */ /* 0x040fe20000041860 */
[----:B------:R-:W4:Y:S07]  /*3a70*/  LDSM.16.M88.4 R96, [R231+0xa000] ;  /* 0x00a00000e760783b */ /* 0x000f2e0000000200 */
[C---:B-1----:R-:W-:Y:S08]  /*3a80*/  HMMA.16816.F32.BF16 R68, R12.reuse, R24, R68 ;  /* 0x000000180c44723c */ /* 0x042ff00000041844 */
[C---:B------:R-:W-:Y:S08]  /*3a90*/  HMMA.16816.F32.BF16 R40, R12.reuse, R26, R88 ;  /* 0x0000001a0c28723c */ /* 0x040ff00000041858 */
[C---:B--2---:R-:W-:Y:S08]  /*3aa0*/  HMMA.16816.F32.BF16 R32, R12.reuse, R16, R32 ;  /* 0x000000100c20723c */ /* 0x044ff00000041820 */
[C---:B------:R-:W-:Y:S08]  /*3ab0*/  HMMA.16816.F32.BF16 R28, R12.reuse, R18, R28 ;  /* 0x000000120c1c723c */ /* 0x040ff0000004181c */
[C---:B---3--:R-:W-:Y:S08]  /*3ac0*/  HMMA.16816.F32.BF16 R24, R12.reuse, R20, R92 ;  /* 0x000000140c18723c */ /* 0x048ff0000004185c */
[----:B------:R-:W-:Y:S01]  /*3ad0*/  HMMA.16816.F32.BF16 R12, R12, R22, R84 ;  /* 0x000000160c0c723c */ /* 0x000fe20000041854 */
[----:B------:R-:W1:Y:S07]  /*3ae0*/  LDSM.16.M88.4 R20, [R231+0x9800] ;  /* 0x00980000e714783b */ /* 0x000e6e0000000200 */
[C---:B----4-:R-:W-:Y:S01]  /*3af0*/  HMMA.16816.F32.BF16 R16, R4.reuse, R36, R80 ;  /* 0x000000240410723c */ /* 0x050fe20000041850 */
[----:B------:R-:W-:Y:S07]  /*3b00*/  LDSM.16.M88.4 R80, [R230] ;  /* 0x00000000e650783b */ /* 0x000fee0000000200 */
[C---:B------:R-:W-:Y:S08]  /*3b10*/  HMMA.16816.F32.BF16 R116, R4.reuse, R38, R76 ;  /* 0x000000260474723c */ /* 0x040ff0000004184c */
[C---:B------:R-:W-:Y:S08]  /*3b20*/  HMMA.16816.F32.BF16 R36, R4.reuse, R60, R48 ;  /* 0x0000003c0424723c */ /* 0x040ff00000041830 */
[C---:B------:R-:W-:Y:S01]  /*3b30*/  HMMA.16816.F32.BF16 R108, R4.reuse, R62, R44 ;  /* 0x0000003e046c723c */ /* 0x040fe2000004182c */
[----:B------:R-:W-:Y:S07]  /*3b40*/  LDSM.16.M88.4 R60, [R230+0x2000] ;  /* 0x00200000e63c783b */ /* 0x000fee0000000200 */
[C---:B-----5:R-:W-:Y:S01]  /*3b50*/  HMMA.16816.F32.BF16 R104, R4.reuse, R100, R68 ;  /* 0x000000640468723c */ /* 0x060fe20000041844 */
[----:B------:R-:W-:Y:S07]  /*3b60*/  LDSM.16.M88.4 R68, [R230+0x1000] ;  /* 0x00100000e644783b */ /* 0x000fee0000000200 */
[C---:B------:R-:W-:Y:S01]  /*3b70*/  HMMA.16816.F32.BF16 R120, R4.reuse, R64, R72 ;  /* 0x000000400478723c */ /* 0x040fe20000041848 */
[----:B------:R-:W-:Y:S07]  /*3b80*/  LDSM.16.M88.4 R72, [R230+0x800] ;  /* 0x00080000e648783b */ /* 0x000fee0000000200 */
[C---:B------:R-:W-:Y:S01]  /*3b90*/  HMMA.16816.F32.BF16 R112, R4.reuse, R66, R52 ;  /* 0x000000420470723c */ /* 0x040fe20000041834 */
[----:B------:R-:W-:Y:S07]  /*3ba0*/  LDSM.16.M88.4 R64, [R230+0x1800] ;  /* 0x00180000e640783b */ /* 0x000fee0000000200 */
[C---:B------:R-:W-:Y:S08]  /*3bb0*/  HMMA.16816.F32.BF16 R100, R4.reuse, R102, R40 ;  /* 0x000000660464723c */ /* 0x040ff00000041828 */
[C---:B------:R-:W-:Y:S08]  /*3bc0*/  HMMA.16816.F32.BF16 R92, R4.reuse, R56, R32 ;  /* 0x00000038045c723c */ /* 0x040ff00000041820 */
[C---:B------:R-:W-:Y:S01]  /*3bd0*/  HMMA.16816.F32.BF16 R88, R4.reuse, R58, R28 ;  /* 0x0000003a0458723c */ /* 0x040fe2000004181c */
[----:B------:R-:W-:Y:S07]  /*3be0*/  LDSM.16.M88.4 R56, [R230+0x2800] ;  /* 0x00280000e638783b */ /* 0x000fee0000000200 */
[C---:B------:R-:W-:Y:S08]  /*3bf0*/  HMMA.16816.F32.BF16 R84, R4.reuse, R128, R24 ;  /* 0x000000800454723c */ /* 0x040ff00000041818 */
[----:B------:R-:W-:Y:S01]  /*3c00*/  HMMA.16816.F32.BF16 R76, R4, R130, R12 ;  /* 0x00000082044c723c */ /* 0x000fe2000004180c */
[----:B------:R-:W2:Y:S01]  /*3c10*/  LDSM.16.M88.4 R4, [R241+0xc000] ;  /* 0x00c00000f104783b */ /* 0x000ea20000000200 */
[----:B------:R-:W-:Y:S01]  /*3c20*/  ISETP.GE.AND P0, PT, R163, 0x2, PT ;  /* 0x00000002a300780c */ /* 0x000fe20003f06270 */
[----:B------:R-:W-:-:S05]  /*3c30*/  DEPBAR.LE SB0, 0x0 ;  /* 0x000080000000791a */ /* 0x000fca0000000000 */
[C---:B------:R-:W-:Y:S08]  /*3c40*/  HMMA.16816.F32.BF16 R36, R8.reuse, R96, R36 ;  /* 0x000000600824723c */ /* 0x040ff00000041824 */
[C---:B------:R-:W-:Y:S08]  /*3c50*/  HMMA.16816.F32.BF16 R32, R8.reuse, R98, R108 ;  /* 0x000000620820723c */ /* 0x040ff0000004186c */
[C---:B------:R-:W-:Y:S08]  /*3c60*/  HMMA.16816.F32.BF16 R28, R8.reuse, R124, R104 ;  /* 0x0000007c081c723c */ /* 0x040ff00000041868 */
[C---:B------:R-:W-:Y:S08]  /*3c70*/  HMMA.16816.F32.BF16 R52, R8.reuse, R140, R16 ;  /* 0x0000008c0834723c */ /* 0x040ff00000041810 */
[C---:B-1----:R-:W-:Y:S08]  /*3c80*/  HMMA.16816.F32.BF16 R44, R8.reuse, R20, R120 ;  /* 0x00000014082c723c */ /* 0x042ff00000041878 */
[C---:B------:R-:W-:Y:S08]  /*3c90*/  HMMA.16816.F32.BF16 R40, R8.reuse, R22, R112 ;  /* 0x000000160828723c */ /* 0x040ff00000041870 */
[C---:B------:R-:W-:Y:S08]  /*3ca0*/  HMMA.16816.F32.BF16 R24, R8.reuse, R126, R100 ;  /* 0x0000007e0818723c */ /* 0x040ff00000041864 */
[C---:B------:R-:W-:Y:S08]  /*3cb0*/  HMMA.16816.F32.BF16 R48, R8.reuse, R142, R116 ;  /* 0x0000008e0830723c */ /* 0x040ff00000041874 */
[C---:B------:R-:W-:Y:S08]  /*3cc0*/  HMMA.16816.F32.BF16 R20, R8.reuse, R132, R92 ;  /* 0x000000840814723c */ /* 0x040ff0000004185c */
[C---:B------:R-:W-:Y:S08]  /*3cd0*/  HMMA.16816.F32.BF16 R16, R8.reuse, R134, R88 ;  /* 0x000000860810723c */ /* 0x040ff00000041858 */
[C---:B------:R-:W-:Y:S08]  /*3ce0*/  HMMA.16816.F32.BF16 R12, R8.reuse, R136, R84 ;  /* 0x00000088080c723c */ /* 0x040ff00000041854 */
[----:B------:R-:W-:Y:S01]  /*3cf0*/  HMMA.16816.F32.BF16 R8, R8, R138, R76 ;  /* 0x0000008a0808723c */ /* 0x000fe2000004184c */
[----:B------:R-:W-:Y:S07]  /*3d00*/  BSSY B0, `(.L_x_1470) ;  /* 0x0000070000007945 */ /* 0x000fee0003800000 */
[C---:B--2---:R-:W-:Y:S01]  /*3d10*/  HMMA.16816.F32.BF16 R36, R4.reuse, R68, R36 ;  /* 0x000000440424723c */ /* 0x044fe20000041824 */
[----:B------:R-:W-:Y:S07]  /*3d20*/  BAR.SYNC.DEFER_BLOCKING 0x0 ;  /* 0x0000000000007b1d */ /* 0x000fee0000010000 */
[----:B------:R-:W-:Y:S01]  /*3d30*/  HMMA.16816.F32.BF16 R68, R4, R70, R32 ;  /* 0x000000460444723c */ /* 0x000fe20000041820 */
[----:B------:R-:W-:-:S07]  /*3d40*/  ISETP.GT.AND P6, PT, R160, 0x5f, PT ;  /* 0x0000005fa000780c */ /* 0x000fce0003fc4270 */
        /* <DEDUP_REMOVED lines=10> */
[----:B------:R-:W-:Y:S07]  /*3df0*/  @!UPT UIADD3 URZ, URZ, URZ, URZ ;  /* 0x0000003f3f3ff290 */ /* 0x000fee000fffe03f */
[----:B------:R-:W-:Y:S11]  /*3e00*/  @!P0 BRA `(.L_x_1471) ;  /* 0x000005f000008947 */ /* 0x000ff60003800000 */
        /* <DEDUP_REMOVED lines=28> */
[----:B------:R1:W2:Y:S02]  /*3fd0*/  SHFL.IDX PT, R4, R22, RZ, 0x181f ;  /* 0x00181fff16047589 */ /* 0x0002a400000e0000 */
.L_x_1534:
[----:B------:R-:W-:Y:S05]  /*3fe0*/  BRA.DIV ~URZ, `(.L_x_1473) ;  /* 0x000108227f007947 */ /* 0x000fea000b800000 */
[----:B------:R-:W3:Y:S01]  /*3ff0*/  SHFL.IDX PT, R3, R23, RZ, 0x181f ;  /* 0x00181fff17037589 */ /* 0x000ee200000e0000 */
[C---:B------:R-:W-:Y:S02]  /*4000*/  IADD3 R72, R245.reuse, 0xc0, RZ ;  /* 0x000000c0f5487810 */ /* 0x040fe40007ffe0ff */
[----:B------:R-:W-:Y:S01]  /*4010*/  ISETP.GE.AND P3, PT, R245, c[0x0][0x1d4], PT ;  /* 0x00007500f5007a0c */ /* 0x000fe20003f66270 */
[----:B------:R-:W4:Y:S03]  /*4020*/  SHFL.IDX PT, R0, R23, 0x1, 0x181f ;  /* 0x00381f0017007f89 */ /* 0x000f2600000e0000 */
[----:B------:R-:W-:Y:S01]  /*4030*/  SEL R5, RZ, 0x10, P3 ;  /* 0x00000010ff057807 */ /* 0x000fe20001800000 */
[----:B------:R-:W5:Y:S01]  /*4040*/  SHFL.IDX PT, R2, R22, 0x1, 0x181f ;  /* 0x00381f0016027f89 */ /* 0x000f6200000e0000 */
[----:B---3--:R-:W-:-:S02]  /*4050*/  IADD3 R20, P0, R3, R150, RZ ;  /* 0x0000009603147210 */ /* 0x008fc40007f1e0ff */
[C---:B------:R-:W-:Y:S02]  /*4060*/  IADD3 R18, P2, R3.reuse, R151, RZ ;  /* 0x0000009703127210 */ /* 0x040fe40007f5e0ff */
[----:B------:R-:W-:Y:S01]  /*4070*/  IADD3 R14, P1, R3, R153, RZ ;  /* 0x00000099030e7210 */ /* 0x000fe20007f3e0ff */
[--C-:B--2---:R-:W-:Y:S01]  /*4080*/  IMAD.X R21, R4, 0x1, R144.reuse, P0 ;  /* 0x0000000104157824 */ /* 0x104fe200000e0690 */
[----:B----4-:R-:W-:Y:S01]  /*4090*/  IADD3 R12, P0, R0, R150, RZ ;  /* 0x00000096000c7210 */ /* 0x010fe20007f1e0ff */
[----:B------:R-:W-:Y:S01]  /*40a0*/  IMAD.X R19, R4, 0x1, R145, P2 ;  /* 0x0000000104137824 */ /* 0x000fe200010e0691 */
[----:B------:R-:W-:Y:S01]  /*40b0*/  IADD3 R10, P2, R0, R151, RZ ;  /* 0x00000097000a7210 */ /* 0x000fe20007f5e0ff */
[----:B------:R-:W-:Y:S01]  /*40c0*/  IMAD.X R15, R4, 0x1, R147, P1 ;  /* 0x00000001040f7824 */ /* 0x000fe200008e0693 */
[-C--:B------:R-:W-:Y:S01]  /*40d0*/  IADD3 R8, P1, R0, R152.reuse, RZ ;  /* 0x0000009800087210 */ /* 0x080fe20007f3e0ff */
[----:B-----5:R-:W-:Y:S01]  /*40e0*/  IMAD.X R13, R2, 0x1, R144, P0 ;  /* 0x00000001020d7824 */ /* 0x020fe200000e0690 */
[----:B------:R-:W-:Y:S01]  /*40f0*/  IADD3 R6, P0, R0, R153, RZ ;  /* 0x0000009900067210 */ /* 0x000fe20007f1e0ff */
[----:B------:R-:W-:Y:S01]  /*4100*/  IMAD.X R11, R2, 0x1, R145, P2 ;  /* 0x00000001020b7824 */ /* 0x000fe200010e0691 */
[----:B------:R-:W-:Y:S01]  /*4110*/  ISETP.GE.AND P2, PT, R252, c[0x0][0x1d4], PT ;  /* 0x00007500fc007a0c */ /* 0x000fe20003f46270 */
[C---:B------:R-:W-:Y:S01]  /*4120*/  IMAD.X R9, R2.reuse, 0x1, R146, P1 ;  /* 0x0000000102097824 */ /* 0x040fe200008e0692 */
[----:B------:R-:W-:Y:S01]  /*4130*/  ISETP.GE.AND P1, PT, R251, c[0x0][0x1d4], PT ;  /* 0x00007500fb007a0c */ /* 0x000fe20003f26270 */
[----:B------:R-:W-:Y:S01]  /*4140*/  IMAD.X R7, R2, 0x1, R147, P0 ;  /* 0x0000000102077824 */ /* 0x000fe200000e0693 */
[----:B------:R-:W-:Y:S01]  /*4150*/  ISETP.GE.AND P0, PT, R72, c[0x0][0x1d4], PT ;  /* 0x0000750048007a0c */ /* 0x000fe20003f06270 */
[----:B------:R2:W-:Y:S01]  /*4160*/  LDGSTS.E.BYPASS.LTC128B.128 [R243+0xc100], [R20.64], !P3 ;  /* 0x0c10000014f37fae */ /* 0x0005e2000d901d46 */
[----:B------:R-:W-:-:S03]  /*4170*/  IADD3 R16, P4, R3, R152, RZ ;  /* 0x0000009803107210 */ /* 0x000fc60007f9e0ff */
[----:B------:R2:W3:Y:S02]  /*4180*/  SHFL.IDX PT, R0, R23, 0x2, 0x181f ;  /* 0x00581f0017007f89 */ /* 0x0004e400000e0000 */
[----:B------:R-:W-:Y:S02]  /*4190*/  IMAD.X R17, R4, 0x1, R146, P4 ;  /* 0x0000000104117824 */ /* 0x000fe400020e0692 */
[----:B------:R2:W-:Y:S04]  /*41a0*/  LDGSTS.E.BYPASS.LTC128B.128 [R243+0xf100], [R18.64], !P2 ;  /* 0x0f10000012f37fae */ /* 0x0005e8000d101d46 */
[----:B------:R2:W-:Y:S04]  /*41b0*/  LDGSTS.E.BYPASS.LTC128B.128 [R243+0x12100], [R16.64], !P1 ;  /* 0x1210000010f37fae */ /* 0x0005e8000c901d46 */
[----:B------:R4:W-:Y:S04]  /*41c0*/  LDGSTS.E.BYPASS.LTC128B.128 [R243+0x15100], [R14.64], !P0 ;  /* 0x151000000ef37fae */ /* 0x0009e8000c101d46 */
[----:B------:R5:W-:Y:S04]  /*41d0*/  LDGSTS.E.BYPASS.LTC128B.128 [R243+0xd100], [R12.64], !P3 ;  /* 0x0d1000000cf37fae */ /* 0x000be8000d901d46 */
[----:B------:R2:W-:Y:S04]  /*41e0*/  LDGSTS.E.BYPASS.LTC128B.128 [R243+0x10100], [R10.64], !P2 ;  /* 0x101000000af37fae */ /* 0x0005e8000d101d46 */
[----:B------:R2:W-:Y:S04]  /*41f0*/  LDGSTS.E.BYPASS.LTC128B.128 [R243+0x13100], [R8.64], !P1 ;  /* 0x1310000008f37fae */ /* 0x0005e8000c901d46 */
[----:B------:R2:W1:Y:S04]  /*4200*/  SHFL.IDX PT, R4, R22, 0x2, 0x181f ;  /* 0x00581f0016047f89 */ /* 0x00046800000e0000 */
[----:B------:R2:W-:Y:S01]  /*4210*/  LDGSTS.E.BYPASS.LTC128B.128 [R243+0x16100], [R6.64], !P0 ;  /* 0x1610000006f37fae */ /* 0x0005e2000c101d46 */
[----:B----4-:R-:W-:-:S02]  /*4220*/  SEL R14, RZ, 0x10, P2 ;  /* 0x00000010ff0e7807 */ /* 0x010fc40001000000 */
[----:B-----5:R-:W-:Y:S02]  /*4230*/  SEL R13, RZ, 0x10, P1 ;  /* 0x00000010ff0d7807 */ /* 0x020fe40000800000 */
[----:B------:R-:W-:Y:S02]  /*4240*/  SEL R12, RZ, 0x10, P0 ;  /* 0x00000010ff0c7807 */ /* 0x000fe40000000000 */
.L_x_1535:
[----:B---3--:R-:W-:Y:S02]  /*4250*/  IADD3 R2, -R5, 0x10, RZ ;  /* 0x0000001005027810 */ /* 0x008fe40007ffe1ff */
[----:B--2---:R-:W-:Y:S02]  /*4260*/  IADD3 R6, -R13, 0x10, RZ ;  /* 0x000000100d067810 */ /* 0x004fe40007ffe1ff */
[----:B------:R-:W-:Y:S02]  /*4270*/  LOP3.LUT R2, R2, 0xf, RZ, 0xc0, !PT ;  /* 0x0000000f02027812 */ /* 0x000fe400078ec0ff */
[----:B------:R-:W-:Y:S02]  /*4280*/  IADD3 R3, -R14, 0x10, RZ ;  /* 0x000000100e037810 */ /* 0x000fe40007ffe1ff */
[----:B------:R-:W-:-:S02]  /*4290*/  IADD3 R10, P1, P0, R2, R0, R150 ;  /* 0x00000000020a7210 */ /* 0x000fc4000783e096 */
[----:B------:R-:W-:Y:S02]  /*42a0*/  LOP3.LUT R2, R6, 0xf, RZ, 0xc0, !PT ;  /* 0x0000000f06027812 */ /* 0x000fe400078ec0ff */
[----:B------:R-:W-:Y:S02]  /*42b0*/  IADD3 R7, -R12, 0x10, RZ ;  /* 0x000000100c077810 */ /* 0x000fe40007ffe1ff */
[----:B------:R-:W-:Y:S02]  /*42c0*/  LOP3.LUT R3, R3, 0xf, RZ, 0xc0, !PT ;  /* 0x0000000f03037812 */ /* 0x000fe400078ec0ff */
[----:B-1----:R-:W-:Y:S02]  /*42d0*/  IADD3.X R11, RZ, R4, R144, P1, P0 ;  /* 0x00000004ff0b7210 */ /* 0x002fe40000fe0490 */
[----:B------:R-:W-:Y:S02]  /*42e0*/  IADD3 R6, P1, P0, R2, R0, R152 ;  /* 0x0000000002067210 */ /* 0x000fe4000783e098 */
[----:B------:R-:W-:-:S02]  /*42f0*/  LOP3.LUT R2, R7, 0xf, RZ, 0xc0, !PT ;  /* 0x0000000f07027812 */ /* 0x000fc400078ec0ff */
[----:B------:R-:W-:Y:S02]  /*4300*/  IADD3 R8, P3, P2, R3, R0, R151 ;  /* 0x0000000003087210 */ /* 0x000fe40007a7e097 */
[----:B------:R-:W-:Y:S02]  /*4310*/  IADD3.X R7, RZ, R4, R146, P1, P0 ;  /* 0x00000004ff077210 */ /* 0x000fe40000fe0492 */
[----:B------:R-:W-:Y:S02]  /*4320*/  IADD3 R2, P1, P0, R2, R0, R153 ;  /* 0x0000000002027210 */ /* 0x000fe4000783e099 */
[----:B------:R-:W-:Y:S02]  /*4330*/  IADD3.X R9, RZ, R4, R145, P3, P2 ;  /* 0x00000004ff097210 */ /* 0x000fe40001fe4491 */
[----:B------:R-:W-:Y:S02]  /*4340*/  ISETP.NE.U32.AND P3, PT, R5, RZ, PT ;  /* 0x000000ff0500720c */ /* 0x000fe40003f65070 */
[----:B------:R-:W-:-:S02]  /*4350*/  ISETP.NE.U32.AND P2, PT, R14, RZ, PT ;  /* 0x000000ff0e00720c */ /* 0x000fc40003f45070 */
[----:B------:R-:W-:Y:S02]  /*4360*/  IADD3.X R3, RZ, R4, R147, P1, P0 ;  /* 0x00000004ff037210 */ /* 0x000fe40000fe0493 */
[----:B------:R-:W-:Y:S02]  /*4370*/  ISETP.NE.U32.AND P1, PT, R13, RZ, PT ;  /* 0x000000ff0d00720c */ /* 0x000fe40003f25070 */
[----:B------:R-:W-:-:S05]  /*4380*/  ISETP.NE.U32.AND P0, PT, R12, RZ, PT ;  /* 0x000000ff0c00720c */ /* 0x000fca0003f05070 */
[----:B------:R-:W-:Y:S01]  /*4390*/  @!PT LDS RZ, [RZ] ;  /* 0x00000000fffff984 */ /* 0x000fe20000000800 */
[----:B------:R-:W-:Y:S01]  /*43a0*/  @!PT LDS RZ, [RZ] ;  /* 0x00000000fffff984 */ /* 0x000fe20000000800 */
[----:B------:R-:W-:Y:S01]  /*43b0*/  @!PT LDS RZ, [RZ] ;  /* 0x00000000fffff984 */ /* 0x000fe20000000800 */
[----:B------:R1:W-:Y:S04]  /*43c0*/  LDGSTS.E.BYPASS.LTC128B.128.ZFILL [R243+0xe100], [R10.64], P3 ;  /* 0x0e1000000af37fae */ /* 0x0003e80009941d46 */
[----:B------:R1:W-:Y:S04]  /*43d0*/  LDGSTS.E.BYPASS.LTC128B.128.ZFILL [R243+0x11100], [R8.64], P2 ;  /* 0x1110000008f37fae */ /* 0x0003e80009141d46 */
[----:B------:R1:W-:Y:S04]  /*43e0*/  LDGSTS.E.BYPASS.LTC128B.128.ZFILL [R243+0x14100], [R6.64], P1 ;  /* 0x1410000006f37fae */ /* 0x0003e80008941d46 */
[----:B------:R1:W-:Y:S02]  /*43f0*/  LDGSTS.E.BYPASS.LTC128B.128.ZFILL [R243+0x17100], [R2.64], P0 ;  /* 0x1710000002f37fae */ /* 0x0003e40008141d46 */
.L_x_1471:
[----:B------:R-:W-:Y:S05]  /*4400*/  BSYNC B0 ;  /* 0x0000000000007941 */ /* 0x000fea0003800000 */
.L_x_1470:
[----:B-1----:R-:W2:Y:S01]  /*4410*/  LDL R2, [R1+0x40] ;  /* 0x0000400001027983 */ /* 0x002ea20000100800 */
[----:B------:R-:W-:-:S03]  /*4420*/  IMAD.MOV.U32 R4, RZ, RZ, c[0x0][0x2c4] ;  /* 0x0000b100ff047624 */ /* 0x000fc600078e00ff */
[----:B------:R-:W2:Y:S04]  /*4430*/  LDL R0, [R1+0x4c] ;  /* 0x00004c0001007983 */ /* 0x000ea80000100800 */
[----:B------:R-:W3:Y:S01]  /*4440*/  LDL R3, [R1+0x50] ;  /* 0x0000500001037983 */ /* 0x000ee20000100800 */
[----:B------:R-:W-:-:S03]  /*4450*/  ISETP.NE.AND P0, PT, R4, 0x1, PT ;  /* 0x000000010400780c */ /* 0x000fc60003f05270 */
[----:B------:R-:W0:Y:S01]  /*4460*/  LDGDEPBAR ;  /* 0x00000000000079af */ /* 0x000e220000000000 */
[----:B--2---:R-:W-:-:S09]  /*4470*/  IMAD.IADD R0, R0, 0x1, R2 ;  /* 0x0000000100007824 */ /* 0x004fd200078e0202 */
[----:B------:R-:W-:Y:S01]  /*4480*/  @P0 IMAD.HI.U32 R2, R0, c[0x0][0x2c8], RZ ;  /* 0x0000b20000020a27 */ /* 0x000fe200078e00ff */
[----:B------:R-:W-:Y:S02]  /*4490*/  MOV R4, R0 ;  /* 0x0000000000047202 */ /* 0x000fe40000000f00 */
[----:B---3--:R-:W-:Y:S01]  /*44a0*/  IADD3 R0, -R3, 0x1, R148 ;  /* 0x0000000103007810 */ /* 0x008fe20007ffe194 */
[----:B------:R-:W-:Y:S01]  /*44b0*/  IMAD.IADD R6, R148, 0x1, -R3 ;  /* 0x0000000194067824 */ /* 0x000fe200078e0a03 */
[----:B------:R-:W-:Y:S02]  /*44c0*/  @P0 SHF.R.U32.HI R4, RZ, c[0x0][0x2cc], R2 ;  /* 0x0000b300ff040a19 */ /* 0x000fe40000011602 */
[----:B------:R-:W-:Y:S01]  /*44d0*/  IADD3 R5, R0, -c[0x0][0x168], RZ ;  /* 0x80005a0000057a10 */ /* 0x000fe20007ffe0ff */
[----:B------:R-:W-:Y:S05]  /*44e0*/  BRA.DIV ~URZ, `(.L_x_1474) ;  /* 0x000108227f007947 */ /* 0x000fea000b800000 */
[----:B------:R1:W2:Y:S02]  /*44f0*/  SHFL.IDX PT, R0, R4, RZ, 0x1c1f ;  /* 0x001c1fff04007589 */ /* 0x0002a400000e0000 */
.L_x_1536:
        /* <DEDUP_REMOVED lines=8> */
[----:B------:R-:W-:Y:S02]  /*4580*/  FSEL R9, R53, -INF , P1 ;  /* 0xff80000035097808 */ /* 0x000fe40000800000 */
[----:B------:R-:W-:Y:S02]  /*4590*/  FSEL R17, R49, -INF , P4 ;  /* 0xff80000031117808 */ /* 0x000fe40002000000 */
[----:B------:R-:W-:Y:S02]  /*45a0*/  FSEL R18, R44, -INF , P0 ;  /* 0xff8000002c127808 */ /* 0x000fe40000000000 */
[C---:B------:R-:W-:Y:S02]  /*45b0*/  ISETP.GT.AND P2, PT, R0.reuse, 0x8, PT ;  /* 0x000000080000780c */ /* 0x040fe40003f44270 */
[C---:B------:R-:W-:Y:S02]  /*45c0*/  ISETP.GT.AND P1, PT, R0.reuse, 0x11, PT ;  /* 0x000000110000780c */ /* 0x040fe40003f24270 */
[----:B------:R-:W-:-:S02]  /*45d0*/  ISETP.GT.AND P4, PT, R0, 0x19, PT ;  /* 0x000000190000780c */ /* 0x000fc40003f84270 */
[----:B------:R-:W-:Y:S02]  /*45e0*/  ISETP.GT.AND P0, PT, R0, 0x20, PT ;  /* 0x000000200000780c */ /* 0x000fe40003f04270 */
[----:B------:R-:W-:Y:S02]  /*45f0*/  FSEL R20, R40, -INF , P3 ;  /* 0xff80000028147808 */ /* 0x000fe40001800000 */
[----:B------:R-:W-:Y:S02]  /*4600*/  ISETP.GT.AND P3, PT, R0, 0x28, PT ;  /* 0x000000280000780c */ /* 0x000fe40003f64270 */
[----:B------:R-:W-:Y:S02]  /*4610*/  FSEL R16, R48, -INF , P2 ;  /* 0xff80000030107808 */ /* 0x000fe40001000000 */
        /* <DEDUP_REMOVED lines=8> */
[----:B------:R-:W-:Y:S02]  /*46a0*/  ISETP.GT.AND P3, PT, R0, 0x38, PT ;  /* 0x000000380000780c */ /* 0x000fe40003f64270 */
[----:B------:R-:W-:Y:S02]  /*46b0*/  FSEL R86, R37, -INF , P2 ;  /* 0xff80000025567808 */ /* 0x000fe40001000000 */
[----:B------:R-:W-:Y:S02]  /*46c0*/  FSEL R84, R69, -INF , P4 ;  /* 0xff80000045547808 */ /* 0x000fe40002000000 */
[----:B------:R-:W-:Y:S02]  /*46d0*/  FSEL R221, R32, -INF , P1 ;  /* 0xff80000020dd7808 */ /* 0x000fe40000800000 */
[----:B------:R-:W-:Y:S02]  /*46e0*/  FSEL R220, R33, -INF , P0 ;  /* 0xff80000021dc7808 */ /* 0x000fe40000000000 */
[----:B------:R-:W-:-:S02]  /*46f0*/  ISETP.GT.AND P4, PT, R0, 0x39, PT ;  /* 0x000000390000780c */ /* 0x000fc40003f84270 */
[C---:B------:R-:W-:Y:S02]  /*4700*/  ISETP.GT.AND P2, PT, R0.reuse, 0x40, PT ;  /* 0x000000400000780c */ /* 0x040fe40003f44270 */
[C---:B------:R-:W-:Y:S02]  /*4710*/  ISETP.GT.AND P1, PT, R0.reuse, 0x41, PT ;  /* 0x000000410000780c */ /* 0x040fe40003f24270 */
[----:B------:R-:W-:Y:S02]  /*4720*/  ISETP.GT.AND P0, PT, R0, 0x48, PT ;  /* 0x000000480000780c */ /* 0x000fe40003f04270 */
[----:B------:R-:W-:Y:S02]  /*4730*/  FSEL R219, R64, -INF , P3 ;  /* 0xff80000040db7808 */ /* 0x000fe40001800000 */
[----:B------:R-:W-:Y:S02]  /*4740*/  ISETP.GT.AND P3, PT, R0, 0x50, PT ;  /* 0x000000500000780c */ /* 0x000fe40003f64270 */
[----:B------:R-:W-:-:S02]  /*4750*/  FSEL R218, R65, -INF , P4 ;  /* 0xff80000041da7808 */ /* 0x000fc40002000000 */
        /* <DEDUP_REMOVED lines=8> */
[----:B------:R-:W-:Y:S02]  /*47e0*/  FSEL R226, R61, -INF , P4 ;  /* 0xff8000003de27808 */ /* 0x000fe40002000000 */
[----:B------:R-:W-:Y:S01]  /*47f0*/  FSEL R247, R25, -INF , P2 ;  /* 0xff80000019f77808 */ /* 0x000fe20001000000 */
[----:B------:R2:W-:Y:S01]  /*4800*/  STL [R1], R0 ;  /* 0x0000000001007387 */ /* 0x0005e20000100800 */
[----:B------:R-:W-:Y:S02]  /*4810*/  FSEL R244, R56, -INF , P1 ;  /* 0xff80000038f47808 */ /* 0x000fe40000800000 */
[----:B------:R-:W-:Y:S01]  /*4820*/  FSEL R238, R57, -INF , P0 ;  /* 0xff80000039ee7808 */ /* 0x000fe20000000000 */
[----:B------:R-:W-:Y:S05]  /*4830*/  BRA.DIV ~URZ, `(.L_x_1475) ;  /* 0x000105427f007947 */ /* 0x000fea000b800000 */
[----:B------:R-:W3:Y:S01]  /*4840*/  LDL R3, [R1] ;  /* 0x0000000001037983 */ /* 0x000ee20000100800 */
[----:B--2---:R-:W-:-:S03]  /*4850*/  FMNMX.FTZ R0, R8, R9, !PT ;  /* 0x0000000908007209 */ /* 0x004fc60007810000 */
[----:B-1----:R-:W1:Y:S01]  /*4860*/  SHFL.IDX PT, R4, R4, 0x1, 0x1c1f ;  /* 0x003c1f0004047f89 */ /* 0x002e6200000e0000 */
[----:B------:R-:W-:-:S04]  /*4870*/  FMNMX.FTZ R0, R16, R0, !PT ;  /* 0x0000000010007209 */ /* 0x000fc80007810000 */
[----:B------:R-:W-:-:S04]  /*4880*/  FMNMX.FTZ R0, R17, R0, !PT ;  /* 0x0000000011007209 */ /* 0x000fc80007810000 */
[----:B------:R-:W-:-:S04]  /*4890*/  FMNMX.FTZ R0, R18, R0, !PT ;  /* 0x0000000012007209 */ /* 0x000fc80007810000 */
[----:B------:R-:W-:-:S04]  /*48a0*/  FMNMX.FTZ R0, R19, R0, !PT ;  /* 0x0000000013007209 */ /* 0x000fc80007810000 */
[----:B------:R-:W-:-:S04]  /*48b0*/  FMNMX.FTZ R0, R20, R0, !PT ;  /* 0x0000000014007209 */ /* 0x000fc80007810000 */
[----:B------:R-:W-:Y:S01]  /*48c0*/  FMNMX.FTZ R0, R21, R0, !PT ;  /* 0x0000000015007209 */ /* 0x000fe20007810000 */
[----:B-1----:R-:W-:-:S03]  /*48d0*/  IMAD.IADD R5, R5, 0x1, R4 ;  /* 0x0000000105057824 */ /* 0x002fc600078e0204 */
[----:B------:R-:W-:Y:S02]  /*48e0*/  FMNMX.FTZ R0, R87, R0, !PT ;  /* 0x0000000057007209 */ /* 0x000fe40007810000 */
[----:B------:R-:W-:Y:S02]  /*48f0*/  IMNMX R5, R6, R5, PT ;  /* 0x0000000506057217 */ /* 0x000fe40003800200 */
[----:B------:R-:W-:Y:S02]  /*4900*/  FMNMX.FTZ R0, R86, R0, !PT ;  /* 0x0000000056007209 */ /* 0x000fe40007810000 */
[C---:B------:R-:W-:Y:S02]  /*4910*/  ISETP.GT.AND P1, PT, R5.reuse, RZ, PT ;  /* 0x000000ff0500720c */ /* 0x040fe40003f24270 */
[C---:B------:R-:W-:Y:S02]  /*4920*/  ISETP.GT.AND P0, PT, R5.reuse, 0x1, PT ;  /* 0x000000010500780c */ /* 0x040fe40003f04270 */
[----:B------:R-:W-:-:S02]  /*4930*/  ISETP.GT.AND P2, PT, R5, 0x8, PT ;  /* 0x000000080500780c */ /* 0x000fc40003f44270 */
[----:B------:R-:W-:Y:S02]  /*4940*/  FSEL R6, R54, -INF , P1 ;  /* 0xff80000036067808 */ /* 0x000fe40000800000 */
[----:B------:R-:W-:Y:S02]  /*4950*/  FSEL R7, R55, -INF , P0 ;  /* 0xff80000037077808 */ /* 0x000fe40000000000 */
[----:B------:R-:W-:Y:S02]  /*4960*/  ISETP.GT.AND P0, PT, R5, 0x9, PT ;  /* 0x000000090500780c */ /* 0x000fe40003f04270 */
[----:B------:R-:W-:Y:S02]  /*4970*/  FSEL R14, R50, -INF , P2 ;  /* 0xff800000320e7808 */ /* 0x000fe40001000000 */
[----:B------:R-:W-:Y:S02]  /*4980*/  FMNMX.FTZ R2, R6, R7, !PT ;  /* 0x0000000706027209 */ /* 0x000fe40007810000 */
[----:B------:R-:W-:-:S02]  /*4990*/  FSEL R13, R51, -INF , P0 ;  /* 0xff800000330d7808 */ /* 0x000fc40000000000 */
[C---:B------:R-:W-:Y:S02]  /*49a0*/  ISETP.GT.AND P1, PT, R5.reuse, 0x10, PT ;  /* 0x000000100500780c */ /* 0x040fe40003f24270 */
        /* <DEDUP_REMOVED lines=59> */
[C---:B------:R-:W-:Y:S02]  /*4d60*/  ISETP.GT.AND P0, PT, R5.reuse, 0x51, PT ;  /* 0x000000510500780c */ /* 0x040fe40003f04270 */
[----:B------:R-:W-:Y:S02]  /*4d70*/  FSEL R4, R26, -INF , P1 ;  /* 0xff8000001a047808 */ /* 0x000fe40000800000 */
[----:B------:R-:W-:Y:S02]  /*4d80*/  FMNMX.FTZ R2, R224, R2, !PT ;  /* 0x00000002e0027209 */ /* 0x000fe40007810000 */
[----:B------:R-:W-:Y:S01]  /*4d90*/  ISETP.GT.AND P1, PT, R5, 0x58, PT ;  /* 0x000000580500780c */ /* 0x000fe20003f24270 */
[----:B------:R-:W-:Y:S01]  /*4da0*/  STL [R1+0x8], R4 ;  /* 0x0000080401007387 */ /* 0x000fe20000100800 */
[----:B------:R-:W-:Y:S02]  /*4db0*/  FMNMX.FTZ R2, R4, R2, !PT ;  /* 0x0000000204027209 */ /* 0x000fe40007810000 */
[----:B------:R-:W-:-:S02]  /*4dc0*/  FSEL R250, R58, -INF , P1 ;  /* 0xff8000003afa7808 */ /* 0x000fc40000800000 */
[----:B---3--:R-:W-:Y:S02]  /*4dd0*/  FMNMX.FTZ R0, R3, R0, !PT ;  /* 0x0000000003007209 */ /* 0x008fe40007810000 */
[----:B------:R-:W-:Y:S02]  /*4de0*/  FSEL R3, R27, -INF , P0 ;  /* 0xff8000001b037808 */ /* 0x000fe40000000000 */
[----:B------:R-:W-:Y:S02]  /*4df0*/  FMNMX.FTZ R0, R247, R0, !PT ;  /* 0x00000000f7007209 */ /* 0x000fe40007810000 */
[----:B------:R-:W-:Y:S01]  /*4e00*/  ISETP.GT.AND P0, PT, R5, 0x59, PT ;  /* 0x000000590500780c */ /* 0x000fe20003f04270 */
[----:B------:R-:W-:Y:S01]  /*4e10*/  STL [R1+0x4], R3 ;  /* 0x0000040301007387 */ /* 0x000fe20000100800 */
[----:B------:R-:W-:Y:S02]  /*4e20*/  FMNMX.FTZ R0, R244, R0, !PT ;  /* 0x00000000f4007209 */ /* 0x000fe40007810000 */
[----:B------:R-:W-:-:S02]  /*4e30*/  FMNMX.FTZ R2, R3, R2, !PT ;  /* 0x0000000203027209 */ /* 0x000fc40007810000 */
[----:B------:R-:W-:Y:S02]  /*4e40*/  FMNMX.FTZ R0, R238, R0, !PT ;  /* 0x00000000ee007209 */ /* 0x000fe40007810000 */
[----:B------:R-:W-:Y:S02]  /*4e50*/  FSEL R249, R59, -INF , P0 ;  /* 0xff8000003bf97808 */ /* 0x000fe40000000000 */
[----:B------:R-:W-:Y:S01]  /*4e60*/  FMNMX.FTZ R2, R250, R2, !PT ;  /* 0x00000002fa027209 */ /* 0x000fe20007810000 */
[----:B------:R-:W1:Y:S03]  /*4e70*/  SHFL.BFLY PT, R3, R0, 0x2, 0x1f ;  /* 0x0c401f0000037f89 */ /* 0x000e6600000e0000 */
[----:B------:R-:W-:-:S05]  /*4e80*/  FMNMX.FTZ R2, R249, R2, !PT ;  /* 0x00000002f9027209 */ /* 0x000fca0007810000 */
[----:B------:R-:W2:Y:S01]  /*4e90*/  SHFL.BFLY PT, R4, R2, 0x2, 0x1f ;  /* 0x0c401f0002047f89 */ /* 0x000ea200000e0000 */
[----:B-1----:R-:W-:-:S05]  /*4ea0*/  FMNMX.FTZ R0, R3, R0, !PT ;  /* 0x0000000003007209 */ /* 0x002fca0007810000 */
[----:B------:R-:W1:Y:S01]  /*4eb0*/  SHFL.BFLY PT, R173, R0, 0x1, 0x1f ;  /* 0x0c201f0000ad7f89 */ /* 0x000e6200000e0000 */
[----:B--2---:R-:W-:-:S05]  /*4ec0*/  FMNMX.FTZ R4, R2, R4, !PT ;  /* 0x0000000402047209 */ /* 0x004fca0007810000 */
[----:B------:R2:W3:Y:S01]  /*4ed0*/  SHFL.BFLY PT, R12, R4, 0x1, 0x1f ;  /* 0x0c201f00040c7f89 */ /* 0x0004e200000e0000 */
[----:B-1----:R-:W-:-:S05]  /*4ee0*/  FMNMX.FTZ R173, R0, R173, !PT ;  /* 0x000000ad00ad7209 */ /* 0x002fca0007810000 */
.L_x_1537:
[C---:B------:R-:W-:Y:S01]  /*4ef0*/  FMUL.FTZ R0, R173.reuse, c[0x0][0x2d0] ;  /* 0x0000b400ad007a20 */ /* 0x040fe20000410000 */
[----:B------:R-:W-:Y:S01]  /*4f00*/  FSETP.NEU.FTZ.AND P0, PT, R173, -INF , PT ;  /* 0xff800000ad00780b */ /* 0x000fe20003f1d000 */
[----:B------:R-:W4:Y:S03]  /*4f10*/  LDL.LU R99, [R1] ;  /* 0x0000000001637983 */ /* 0x000f260000300800 */
[----:B------:R-:W-:Y:S02]  /*4f20*/  FSEL R0, R0, RZ, P0 ;  /* 0x000000ff00007208 */ /* 0x000fe40000000000 */
[----:B---3--:R-:W-:Y:S01]  /*4f30*/  FMNMX.FTZ R12, R12, R4, !PT ;  /* 0x000000040c0c7209 */ /* 0x008fe20007810000 */
[----:B------:R-:W-:Y:S01]  /*4f40*/  WARPSYNC 0xffffffff ;  /* 0xffffffff00007948 */ /* 0x000fe20003800000 */
[----:B------:R-:W-:Y:S01]  /*4f50*/  LDSM.16.MT88.4 R36, [R233] ;  /* 0x00000000e924783b */ /* 0x000fe20000004200 */
[--C-:B------:R-:W-:Y:S01]  /*4f60*/  FFMA.FTZ R2, R8, c[0x0][0x2d0], -R0.reuse ;  /* 0x0000b40008027a23 */ /* 0x100fe20000010800 */
[----:B------:R-:W-:Y:S01]  /*4f70*/  FSETP.NEU.FTZ.AND P0, PT, R12, -INF , PT ;  /* 0xff8000000c00780b */ /* 0x000fe20003f1d000 */
[--C-:B------:R-:W-:Y:S01]  /*4f80*/  FFMA.FTZ R3, R20, c[0x0][0x2d0], -R0.reuse ;  /* 0x0000b40014037a23 */ /* 0x100fe20000010800 */
[----:B------:R-:W-:Y:S01]  /*4f90*/  LDSM.16.MT88.4 R32, [R232+0x800] ;  /* 0x00080000e820783b */ /* 0x000fe20000004200 */
[----:B------:R1:W-:Y:S03]  /*4fa0*/  MUFU.EX2 R106, R2 ;  /* 0x00000002006a7308 */ /* 0x0003e60000000800 */
[----:B------:R-:W3:Y:S04]  /*4fb0*/  LDL.LU R95, [R1+0x4] ;  /* 0x00000400015f7983 */ /* 0x000ee80000300800 */
[----:B------:R-:W5:Y:S01]  /*4fc0*/  LDL.LU R94, [R1+0x8] ;  /* 0x00000800015e7983 */ /* 0x000f620000300800 */
[----:B------:R2:W-:Y:S03]  /*4fd0*/  MUFU.EX2 R102, R3 ;  /* 0x0000000300667308 */ /* 0x0005e60000000800 */
[----:B------:R-:W-:Y:S04]  /*4fe0*/  LDSM.16.MT88.4 R40, [R233+0x800] ;  /* 0x00080000e928783b */ /* 0x000fe80000004200 */
[----:B------:R-:W-:Y:S01]  /*4ff0*/  LDSM.16.MT88.4 R60, [R232+0x3000] ;  /* 0x00300000e83c783b */ /* 0x000fe20000004200 */
[----:B-1----:R-:W-:-:S03]  /*5000*/  FFMA.FTZ R2, R9, c[0x0][0x2d0], -R0 ;  /* 0x0000b40009027a23 */ /* 0x002fc60000010800 */
[----:B------:R-:W-:Y:S01]  /*5010*/  LDSM.16.MT88.4 R52, [R234] ;  /* 0x00000000ea34783b */ /* 0x000fe20000004200 */
[----:B------:R1:W1:Y:S03]  /*5020*/  MUFU.EX2 R107, R2 ;  /* 0x00000002006b7308 */ /* 0x0002660000000800 */
[----:B------:R-:W-:Y:S01]  /*5030*/  LDSM.16.MT88.4 R64, [R233+0x3000] ;  /* 0x00300000e940783b */ /* 0x000fe20000004200 */
[----:B--2---:R-:W-:-:S03]  /*5040*/  FFMA.FTZ R3, R21, c[0x0][0x2d0], -R0 ;  /* 0x0000b40015037a23 */ /* 0x004fc60000010800 */
[----:B------:R-:W2:Y:S01]  /*5050*/  LDSM.16.MT88.4 R20, [R232] ;  /* 0x00000000e814783b */ /* 0x000ea20000004200 */
[----:B------:R-:W-:Y:S03]  /*5060*/  MUFU.EX2 R104, R3 ;  /* 0x0000000300687308 */ /* 0x000fe60000000800 */
[----:B------:R-:W-:Y:S04]  /*5070*/  LDSM.16.MT88.4 R56, [R235+0x800] ;  /* 0x00080000eb38783b */ /* 0x000fe80000004200 */
[----:B------:R-:W-:Y:S01]  /*5080*/  LDSM.16.MT88.4 R44, [R234+0x800] ;  /* 0x00080000ea2c783b */ /* 0x000fe20000004200 */
[----:B-1----:R-:W-:Y:S01]  /*5090*/  FFMA.FTZ R2, R16, c[0x0][0x2d0], -R0 ;  /* 0x0000b40010027a23 */ /* 0x002fe20000010800 */
[----:B------:R-:W-:-:S02]  /*50a0*/  F2FP.BF16.PACK_AB R8, R107, R106 ;  /* 0x0000006a6b08723e */ /* 0x000fc400000010ff */
[----:B------:R-:W-:Y:S01]  /*50b0*/  LDSM.16.MT88.4 R72, [R233+0x3800] ;  /* 0x00380000e948783b */ /* 0x000fe20000004200 */
[----:B------:R1:W-:Y:S03]  /*50c0*/  MUFU.EX2 R105, R2 ;  /* 0x0000000200697308 */ /* 0x0003e60000000800 */
[----:B------:R-:W-:Y:S04]  /*50d0*/  LDSM.16.MT88.4 R76, [R232+0x6000] ;  /* 0x00600000e84c783b */ /* 0x000fe80000004200 */
[----:B------:R-:W-:Y:S01]  /*50e0*/  LDSM.16.MT88.4 R68, [R234+0x3000] ;  /* 0x00300000ea44783b */ /* 0x000fe20000004200 */
[----:B-1----:R-:W-:-:S04]  /*50f0*/  FFMA.FTZ R2, R17, c[0x0][0x2d0], -R0 ;  /* 0x0000b40011027a23 */ /* 0x002fc80000010800 */
[----:B------:R1:W-:Y:S02]  /*5100*/  MUFU.EX2 R100, R2 ;  /* 0x0000000200647308 */ /* 0x0003e40000000800 */
[----:B-1----:R-:W-:-:S06]  /*5110*/  FFMA.FTZ R2, R18, c[0x0][0x2d0], -R0 ;  /* 0x0000b40012027a23 */ /* 0x002fcc0000010800 */
[----:B------:R1:W-:Y:S02]  /*5120*/  MUFU.EX2 R97, R2 ;  /* 0x0000000200617308 */ /* 0x0003e40000000800 */
[----:B-1----:R-:W-:-:S06]  /*5130*/  FFMA.FTZ R2, R19, c[0x0][0x2d0], -R0 ;  /* 0x0000b40013027a23 */ /* 0x002fcc0000010800 */
[----:B------:R1:W1:Y:S02]  /*5140*/  MUFU.EX2 R93, R2 ;  /* 0x00000002005d7308 */ /* 0x0002640000000800 */
[----:B-1----:R-:W-:Y:S01]  /*5150*/  FMUL.FTZ R2, R12, c[0x0][0x2d0] ;  /* 0x0000b4000c027a20 */ /* 0x002fe20000410000 */
[----:B------:R-:W-:-:S04]  /*5160*/  F2FP.BF16.PACK_AB R4, R93, R97 ;  /* 0x000000615d04723e */ /* 0x000fc800000010ff */
[----:B------:R-:W-:-:S05]  /*5170*/  FSEL R2, R2, RZ, P0 ;  /* 0x000000ff02027208 */ /* 0x000fca0000000000 */
[----:B------:R-:W-:Y:S01]  /*5180*/  FFMA.FTZ R3, R6, c[0x0][0x2d0], -R2 ;  /* 0x0000b40006037a23 */ /* 0x000fe20000010802 */
[----:B------:R-:W-:-:S03]  /*5190*/  F2FP.BF16.PACK_AB R6, R104, R102 ;  /* 0x000000666806723e */ /* 0x000fc600000010ff */
[----:B------:R1:W-:Y:S02]  /*51a0*/  MUFU.EX2 R101, R3 ;  /* 0x0000000300657308 */ /* 0x0003e40000000800 */
[----:B-1----:R-:W-:-:S06]  /*51b0*/  FFMA.FTZ R3, R7, c[0x0][0x2d0], -R2 ;  /* 0x0000b40007037a23 */ /* 0x002fcc0000010802 */
[----:B------:R1:W1:Y:S02]  /*51c0*/  MUFU.EX2 R172, R3 ;  /* 0x0000000300ac7308 */ /* 0x0002640000000800 */
[----:B-1----:R-:W-:Y:S01]  /*51d0*/  FFMA.FTZ R3, R14, c[0x0][0x2d0], -R2 ;  /* 0x0000b4000e037a23 */ /* 0x002fe20000010802 */
[----:B------:R-:W-:-:S05]  /*51e0*/  F2FP.BF16.PACK_AB R9, R172, R101 ;  /* 0x00000065ac09723e */ /* 0x000fca00000010ff */
[----:B------:R1:W-:Y:S02]  /*51f0*/  MUFU.EX2 R98, R3 ;  /* 0x0000000300627308 */ /* 0x0003e40000000800 */
[----:B-1----:R-:W-:-:S06]  /*5200*/  FFMA.FTZ R3, R13, c[0x0][0x2d0], -R2 ;  /* 0x0000b4000d037a23 */ /* 0x002fcc0000010802 */
[----:B------:R1:W1:Y:S02]  /*5210*/  MUFU.EX2 R14, R3 ;  /* 0x00000003000e7308 */ /* 0x0002640000000800 */
[----:B-1----:R-:W-:Y:S01]  /*5220*/  FFMA.FTZ R3, R11, c[0x0][0x2d0], -R2 ;  /* 0x0000b4000b037a23 */ /* 0x002fe20000010802 */
[----:B------:R-:W-:-:S05]  /*5230*/  F2FP.BF16.PACK_AB R11, R14, R98 ;  /* 0x000000620e0b723e */ /* 0x000fca00000010ff */
[----:B------:R1:W-:Y:S02]  /*5240*/  MUFU.EX2 R96, R3 ;  /* 0x0000000300607308 */ /* 0x0003e40000000800 */
[----:B-1----:R-:W-:Y:S01]  /*5250*/  FFMA.FTZ R3, R10, c[0x0][0x2d0], -R2 ;  /* 0x0000b4000a037a23 */ /* 0x002fe20000010802 */
[----:B------:R-:W-:-:S05]  /*5260*/  F2FP.BF16.PACK_AB R10, R100, R105 ;  /* 0x00000069640a723e */ /* 0x000fca00000010ff */
[----:B------:R1:W1:Y:S02]  /*5270*/  MUFU.EX2 R92, R3 ;  /* 0x00000003005c7308 */ /* 0x0002640000000800 */
[C---:B--2---:R-:W-:Y:S08]  /*5280*/  HMMA.16816.F32.BF16 R16, R8.reuse, R20, RZ ;  /* 0x000000140810723c */ /* 0x044ff000000418ff */
[----:B------:R-:W-:Y:S01]  /*5290*/  HMMA.16816.F32.BF16 R28, R8, R22, RZ ;  /* 0x00000016081c723c */ /* 0x000fe200000418ff */
[----:B-1----:R-:W-:Y:S01]  /*52a0*/  FFMA.FTZ R3, R15, c[0x0][0x2d0], -R2 ;  /* 0x0000b4000f037a23 */ /* 0x002fe20000010802 */
[----:B------:R-:W-:-:S03]  /*52b0*/  F2FP.BF16.PACK_AB R5, R92, R96 ;  /* 0x000000605c05723e */ /* 0x000fc600000010ff */
[----:B------:R1:W-:Y:S03]  /*52c0*/  MUFU.EX2 R103, R3 ;  /* 0x0000000300677308 */ /* 0x0003e60000000800 */
[----:B------:R-:W-:Y:S01]  /*52d0*/  HMMA.16816.F32.BF16 R20, R8, R36, RZ ;  /* 0x000000240814723c */ /* 0x000fe200000418ff */
[----:B-1----:R-:W-:Y:S02]  /*52e0*/  FFMA.FTZ R3, R24, c[0x0][0x2d0], -R2 ;  /* 0x0000b40018037a23 */ /* 0x002fe40000010802 */
[----:B------:R-:W1:Y:S02]  /*52f0*/  LDSM.16.MT88.4 R24, [R235] ;  /* 0x00000000eb18783b */ /* 0x000e640000004200 */
[----:B------:R-:W2:Y:S02]  /*5300*/  MUFU.EX2 R13, R3 ;  /* 0x00000003000d7308 */ /* 0x000ea40000000800 */
[----:B--2---:R-:W-:Y:S01]  /*5310*/  F2FP.BF16.PACK_AB R7, R13, R103 ;  /* 0x000000670d07723e */ /* 0x004fe200000010ff */
[----:B------:R-:W-:-:S02]  /*5320*/  FFMA.FTZ R3, R87, c[0x0][0x2d0], -R0 ;  /* 0x0000b40057037a23 */ /* 0x000fc40000010800 */
[----:B----4-:R-:W-:-:S04]  /*5330*/  IMAD.MOV.U32 R15, RZ, RZ, R99 ;  /* 0x000000ffff0f7224 */ /* 0x010fc800078e0063 */
[----:B------:R-:W-:Y:S01]  /*5340*/  HMMA.16816.F32.BF16 R88, R4, R32, R16 ;  /* 0x000000200458723c */ /* 0x000fe20000041810 */
[----:B------:R-:W-:-:S06]  /*5350*/  FFMA.FTZ R15, R15, c[0x0][0x2d0], -R0 ;  /* 0x0000b4000f0f7a23 */ /* 0x000fcc0000010800 */
[----:B------:R-:W-:Y:S01]  /*5360*/  MUFU.EX2 R15, R15 ;  /* 0x0000000f000f7308 */ /* 0x000fe20000000800 */
[----:B------:R-:W-:Y:S08]  /*5370*/  HMMA.16816.F32.BF16 R16, R8, R38, RZ ;  /* 0x000000260810723c */ /* 0x000ff000000418ff */
[----:B------:R-:W-:Y:S08]  /*5380*/  HMMA.16816.F32.BF16 R212, R4, R40, R20 ;  /* 0x0000002804d4723c */ /* 0x000ff00000041814 */
[C---:B-1----:R-:W-:Y:S08]  /*5390*/  HMMA.16816.F32.BF16 R48, R8.reuse, R24, RZ ;  /* 0x000000180830723c */ /* 0x042ff000000418ff */
[C---:B------:R-:W-:Y:S08]  /*53a0*/  HMMA.16816.F32.BF16 R36, R8.reuse, R26, RZ ;  /* 0x0000001a0824723c */ /* 0x040ff000000418ff */
[C---:B------:R-:W-:Y:S08]  /*53b0*/  HMMA.16816.F32.BF16 R24, R8.reuse, R60, RZ ;  /* 0x0000003c0818723c */ /* 0x040ff000000418ff */
[----:B------:R-:W-:Y:S01]  /*53c0*/  HMMA.16816.F32.BF16 R20, R8, R62, RZ ;  /* 0x0000003e0814723c */ /* 0x000fe200000418ff */
[----:B------:R-:W1:Y:S07]  /*53d0*/  LDSM.16.MT88.4 R60, [R235+0x3000] ;  /* 0x00300000eb3c783b */ /* 0x000e6e0000004200 */
[C---:B------:R-:W-:Y:S08]  /*53e0*/  HMMA.16816.F32.BF16 R208, R4.reuse, R34, R28 ;  /* 0x0000002204d0723c */ /* 0x040ff0000004181c */
[----:B------:R-:W-:Y:S01]  /*53f0*/  HMMA.16816.F32.BF16 R204, R4, R42, R16 ;  /* 0x0000002a04cc723c */ /* 0x000fe20000041810 */
[----:B------:R-:W2:Y:S07]  /*5400*/  LDSM.16.MT88.4 R40, [R232+0x3800] ;  /* 0x00380000e828783b */ /* 0x000eae0000004200 */
[C---:B------:R-:W-:Y:S08]  /*5410*/  HMMA.16816.F32.BF16 R32, R8.reuse, R52, RZ ;  /* 0x000000340820723c */ /* 0x040ff000000418ff */
[C---:B------:R-:W-:Y:S01]  /*5420*/  HMMA.16816.F32.BF16 R28, R8.reuse, R54, RZ ;  /* 0x00000036081c723c */ /* 0x040fe200000418ff */
[----:B------:R-:W4:Y:S07]  /*5430*/  LDSM.16.MT88.4 R52, [R235+0x3800] ;  /* 0x00380000eb34783b */ /* 0x000f2e0000004200 */
[----:B------:R-:W-:Y:S08]  /*5440*/  HMMA.16816.F32.BF16 R16, R8, R64, RZ ;  /* 0x000000400810723c */ /* 0x000ff000000418ff */
[C---:B------:R-:W-:Y:S08]  /*5450*/  HMMA.16816.F32.BF16 R184, R4.reuse, R58, R36 ;  /* 0x0000003a04b8723c */ /* 0x040ff00000041824 */
[C---:B------:R-:W-:Y:S08]  /*5460*/  HMMA.16816.F32.BF16 R196, R4.reuse, R44, R32 ;  /* 0x0000002c04c4723c */ /* 0x040ff00000041820 */
[C---:B------:R-:W-:Y:S01]  /*5470*/  HMMA.16816.F32.BF16 R180, R4.reuse, R46, R28 ;  /* 0x0000002e04b4723c */ /* 0x040fe2000004181c */
[----:B------:R-:W3:Y:S07]  /*5480*/  LDSM.16.MT88.4 R44, [R232+0x6800] ;  /* 0x00680000e82c783b */ /* 0x000eee0000004200 */
[----:B------:R-:W-:Y:S01]  /*5490*/  HMMA.16816.F32.BF16 R200, R4, R56, R48 ;  /* 0x0000003804c8723c */ /* 0x000fe20000041830 */
[----:B------:R-:W3:Y:S04]  /*54a0*/  LDSM.16.MT88.4 R56, [R233+0x6000] ;  /* 0x00600000e938783b */ /* 0x000ee80000004200 */
[----:B------:R-:W3:Y:S03]  /*54b0*/  LDSM.16.MT88.4 R48, [R234+0x3800] ;  /* 0x00380000ea30783b */ /* 0x000ee60000004200 */
[C---:B-1----:R-:W-:Y:S08]  /*54c0*/  HMMA.16816.F32.BF16 R36, R8.reuse, R60, RZ ;  /* 0x0000003c0824723c */ /* 0x042ff000000418ff */
[----:B------:R-:W-:Y:S01]  /*54d0*/  HMMA.16816.F32.BF16 R32, R8, R62, RZ ;  /* 0x0000003e0820723c */ /* 0x000fe200000418ff */
[----:B------:R-:W-:Y:S07]  /*54e0*/  LDSM.16.MT88.4 R60, [R234+0x6000] ;  /* 0x00600000ea3c783b */ /* 0x000fee0000004200 */
[C---:B--2---:R-:W-:Y:S08]  /*54f0*/  HMMA.16816.F32.BF16 R176, R4.reuse, R42, R20 ;  /* 0x0000002a04b0723c */ /* 0x044ff00000041814 */
[C---:B------:R-:W-:Y:S07]  /*5500*/  HMMA.16816.F32.BF16 R188, R4.reuse, R72, R16 ;  /* 0x0000004804bc723c */ /* 0x040fee0000041810 */
[----:B------:R-:W-:Y:S01]  /*5510*/  MOV R73, R107 ;  /* 0x0000006b00497202 */ /* 0x000fe20000000f00 */
[----:B------:R-:W-:Y:S01]  /*5520*/  HMMA.16816.F32.BF16 R192, R4, R40, R24 ;  /* 0x0000002804c0723c */ /* 0x000fe20000041818 */
[----:B------:R-:W-:-:S07]  /*5530*/  MOV R72, R106 ;  /* 0x0000006a00487202 */ /* 0x000fce0000000f00 */
[C---:B------:R-:W-:Y:S07]  /*5540*/  HMMA.16816.F32.BF16 R20, R8.reuse, R76, RZ ;  /* 0x0000004c0814723c */ /* 0x040fee00000418ff */
[----:B---3--:R-:W-:Y:S01]  /*5550*/  MOV R77, R95 ;  /* 0x0000005f004d7202 */ /* 0x008fe20000000f00 */
[----:B------:R-:W-:Y:S01]  /*5560*/  HMMA.16816.F32.BF16 R16, R8, R78, RZ ;  /* 0x0000004e0810723c */ /* 0x000fe200000418ff */
[----:B-----5:R-:W-:-:S06]  /*5570*/  MOV R76, R94 ;  /* 0x0000005e004c7202 */ /* 0x020fcc0000000f00 */
[----:B------:R-:W-:Y:S01]  /*5580*/  IMAD.MOV.U32 R79, RZ, RZ, R93 ;  /* 0x000000ffff4f7224 */ /* 0x000fe200078e005d */
[----:B------:R-:W-:Y:S01]  /*5590*/  HMMA.16816.F32.BF16 R40, R8, R66, RZ ;  /* 0x000000420828723c */ /* 0x000fe200000418ff */
[----:B------:R-:W-:Y:S07]  /*55a0*/  LDSM.16.MT88.4 R64, [R235+0x6000] ;  /* 0x00600000eb40783b */ /* 0x000fee0000004200 */
[C---:B----4-:R-:W-:Y:S01]  /*55b0*/  HMMA.16816.F32.BF16 R168, R4.reuse, R52, R36 ;  /* 0x0000003404a8723c */ /* 0x050fe20000041824 */
[----:B------:R-:W-:Y:S07]  /*55c0*/  LDSM.16.MT88.4 R36, [R235+0x6800] ;  /* 0x00680000eb24783b */ /* 0x000fee0000004200 */
[C---:B------:R-:W-:Y:S01]  /*55d0*/  HMMA.16816.F32.BF16 R152, R4.reuse, R54, R32 ;  /* 0x000000360498723c */ /* 0x040fe20000041820 */
[----:B------:R-:W1:Y:S07]  /*55e0*/  LDSM.16.MT88.4 R52, [R233+0x6800] ;  /* 0x00680000e934783b */ /* 0x000e6e0000004200 */
[C---:B------:R-:W-:Y:S08]  /*55f0*/  HMMA.16816.F32.BF16 R160, R4.reuse, R44, R20 ;  /* 0x0000002c04a0723c */ /* 0x040ff00000041814 */
[----:B------:R-:W-:Y:S01]  /*5600*/  HMMA.16816.F32.BF16 R140, R4, R46, R16 ;  /* 0x0000002e048c723c */ /* 0x000fe20000041810 */
[----:B------:R-:W-:Y:S07]  /*5610*/  LDSM.16.MT88.4 R44, [R234+0x6800] ;  /* 0x00680000ea2c783b */ /* 0x000fee0000004200 */
[----:B------:R-:W-:Y:S07]  /*5620*/  HMMA.16816.F32.BF16 R28, R8, R68, RZ ;  /* 0x00000044081c723c */ /* 0x000fee00000418ff */
[----:B------:R-:W-:Y:S01]  /*5630*/  IMAD.MOV.U32 R69, RZ, RZ, R105 ;  /* 0x000000ffff457224 */ /* 0x000fe200078e0069 */
[----:B------:R-:W-:Y:S01]  /*5640*/  HMMA.16816.F32.BF16 R156, R4, R74, R40 ;  /* 0x0000004a049c723c */ /* 0x000fe20000041828 */
[----:B------:R-:W2:Y:S01]  /*5650*/  LDSM.16.MT88.4 R40, [R232+0x9000] ;  /* 0x00900000e828783b */ /* 0x000ea20000004200 */
[----:B------:R-:W-:-:S05]  /*5660*/  MOV R68, R104 ;  /* 0x0000006800447202 */ /* 0x000fca0000000f00 */
[----:B------:R-:W-:Y:S01]  /*5670*/  MOV R75, R101 ;  /* 0x00000065004b7202 */ /* 0x000fe20000000f00 */
[----:B------:R-:W-:Y:S01]  /*5680*/  HMMA.16816.F32.BF16 R20, R8, R56, RZ ;  /* 0x000000380814723c */ /* 0x000fe200000418ff */
[----:B------:R-:W-:-:S06]  /*5690*/  MOV R74, R100 ;  /* 0x00000064004a7202 */ /* 0x000fcc0000000f00 */
[----:B------:R-:W-:Y:S01]  /*56a0*/  MOV R57, R98 ;  /* 0x0000006200397202 */ /* 0x000fe20000000f00 */
[----:B------:R-:W-:Y:S01]  /*56b0*/  HMMA.16816.F32.BF16 R16, R8, R58, RZ ;  /* 0x0000003a0810723c */ /* 0x000fe200000418ff */
[----:B------:R3:W-:Y:S01]  /*56c0*/  MUFU.EX2 R58, R3 ;  /* 0x00000003003a7308 */ /* 0x0007e20000000800 */
[----:B------:R-:W-:-:S05]  /*56d0*/  MOV R56, R97 ;  /* 0x0000006100387202 */ /* 0x000fca0000000f00 */
[----:B------:R-:W-:Y:S01]  /*56e0*/  IMAD.MOV.U32 R59, RZ, RZ, R96 ;  /* 0x000000ffff3b7224 */ /* 0x000fe200078e0060 */
[----:B------:R-:W-:Y:S07]  /*56f0*/  HMMA.16816.F32.BF16 R24, R8, R70, RZ ;  /* 0x000000460818723c */ /* 0x000fee00000418ff */
[----:B------:R-:W-:Y:S01]  /*5700*/  MOV R71, R103 ;  /* 0x0000006700477202 */ /* 0x000fe20000000f00 */
[----:B------:R-:W-:Y:S01]  /*5710*/  IMAD.MOV.U32 R70, RZ, RZ, R102 ;  /* 0x000000ffff467224 */ /* 0x000fe200078e0066 */
[----:B------:R-:W-:Y:S01]  /*5720*/  HMMA.16816.F32.BF16 R164, R4, R48, R28 ;  /* 0x0000003004a4723c */ /* 0x000fe2000004181c */
[----:B---3--:R-:W-:-:S07]  /*5730*/  FFMA.FTZ R3, R86, c[0x0][0x2d0], -R0 ;  /* 0x0000b40056037a23 */ /* 0x008fce0000010800 */
[C---:B-1----:R-:W-:Y:S08]  /*5740*/  HMMA.16816.F32.BF16 R100, R4.reuse, R52, R20 ;  /* 0x000000340464723c */ /* 0x042ff00000041814 */
[C---:B------:R-:W-:Y:S01]  /*5750*/  HMMA.16816.F32.BF16 R104, R4.reuse, R54, R16 ;  /* 0x000000360468723c */ /* 0x040fe20000041810 */
[----:B------:R-:W1:Y:S07]  /*5760*/  LDSM.16.MT88.4 R52, [R232+0x9800] ;  /* 0x00980000e834783b */ /* 0x000e6e0000004200 */
[----:B------:R-:W-:Y:S01]  /*5770*/  HMMA.16816.F32.BF16 R144, R4, R50, R24 ;  /* 0x000000320490723c */ /* 0x000fe20000041818 */
[----:B------:R-:W3:Y:S07]  /*5780*/  LDSM.16.MT88.4 R48, [R233+0x9000] ;  /* 0x00900000e930783b */ /* 0x000eee0000004200 */
[C---:B------:R-:W-:Y:S08]  /*5790*/  HMMA.16816.F32.BF16 R28, R8.reuse, R66, RZ ;  /* 0x00000042081c723c */ /* 0x040ff000000418ff */
[C---:B--2---:R-:W-:Y:S08]  /*57a0*/  HMMA.16816.F32.BF16 R16, R8.reuse, R40, RZ ;  /* 0x000000280810723c */ /* 0x044ff000000418ff */
[----:B------:R-:W-:Y:S01]  /*57b0*/  HMMA.16816.F32.BF16 R32, R8, R64, RZ ;  /* 0x000000400820723c */ /* 0x000fe200000418ff */
[----:B------:R2:W4:Y:S07]  /*57c0*/  MUFU.EX2 R65, R3 ;  /* 0x0000000300417308 */ /* 0x00052e0000000800 */
[C---:B------:R-:W-:Y:S01]  /*57d0*/  HMMA.16816.F32.BF16 R112, R4.reuse, R38, R28 ;  /* 0x000000260470723c */ /* 0x040fe2000004181c */
[----:B------:R-:W5:Y:S07]  /*57e0*/  LDSM.16.MT88.4 R28, [R233+0x9800] ;  /* 0x00980000e91c783b */ /* 0x000f6e0000004200 */
[----:B-1----:R-:W-:Y:S01]  /*57f0*/  HMMA.16816.F32.BF16 R132, R4, R52, R16 ;  /* 0x000000340484723c */ /* 0x002fe20000041810 */
[----:B--2---:R-:W-:-:S07]  /*5800*/  FFMA.FTZ R3, R85, c[0x0][0x2d0], -R0 ;  /* 0x0000b40055037a23 */ /* 0x004fce0000010800 */
[C---:B---3--:R-:W-:Y:S08]  /*5810*/  HMMA.16816.F32.BF16 R16, R8.reuse, R50, RZ ;  /* 0x000000320810723c */ /* 0x048ff000000418ff */
[C---:B------:R-:W-:Y:S01]  /*5820*/  HMMA.16816.F32.BF16 R24, R8.reuse, R60, RZ ;  /* 0x0000003c0818723c */ /* 0x040fe200000418ff */
[----:B------:R1:W-:Y:S07]  /*5830*/  MUFU.EX2 R60, R3 ;  /* 0x00000003003c7308 */ /* 0x0003ee0000000800 */
[----:B------:R-:W-:Y:S08]  /*5840*/  HMMA.16816.F32.BF16 R20, R8, R62, RZ ;  /* 0x0000003e0814723c */ /* 0x000ff000000418ff */
[----:B------:R-:W-:Y:S01]  /*5850*/  HMMA.16816.F32.BF16 R148, R4, R36, R32 ;  /* 0x000000240494723c */ /* 0x000fe20000041820 */
[----:B------:R-:W2:Y:S01]  /*5860*/  LDSM.16.MT88.4 R32, [R235+0x9000] ;  /* 0x00900000eb20783b */ /* 0x000ea20000004200 */
[----:B-1----:R-:W-:-:S04]  /*5870*/  FFMA.FTZ R3, R84, c[0x0][0x2d0], -R0 ;  /* 0x0000b40054037a23 */ /* 0x002fc80000010800 */
[----:B------:R1:W3:Y:S01]  /*5880*/  MUFU.EX2 R66, R3 ;  /* 0x0000000300427308 */ /* 0x0002e20000000800 */
[----:B------:R-:W-:Y:S01]  /*5890*/  MOV R37, R92 ;  /* 0x0000005c00257202 */ /* 0x000fe20000000f00 */
[C---:B-----5:R-:W-:Y:S01]  /*58a0*/  HMMA.16816.F32.BF16 R120, R4.reuse, R30, R16 ;  /* 0x0000001e0478723c */ /* 0x060fe20000041810 */
[----:B------:R-:W5:Y:S07]  /*58b0*/  LDSM.16.MT88.4 R16, [R234+0x9000] ;  /* 0x00900000ea10783b */ /* 0x000f6e0000004200 */
[----:B------:R-:W-:Y:S01]  /*58c0*/  HMMA.16816.F32.BF16 R136, R4, R44, R24 ;  /* 0x0000002c0488723c */ /* 0x000fe20000041818 */
[----:B-1----:R-:W-:-:S07]  /*58d0*/  FFMA.FTZ R3, R83, c[0x0][0x2d0], -R2 ;  /* 0x0000b40053037a23 */ /* 0x002fce0000010802 */
[----:B------:R-:W-:Y:S01]  /*58e0*/  HMMA.16816.F32.BF16 R116, R4, R46, R20 ;  /* 0x0000002e0474723c */ /* 0x000fe20000041814 */
[----:B------:R1:W-:Y:S07]  /*58f0*/  MUFU.EX2 R78, R3 ;  /* 0x00000003004e7308 */ /* 0x0003ee0000000800 */
[C---:B------:R-:W-:Y:S08]  /*5900*/  HMMA.16816.F32.BF16 R24, R8.reuse, R42, RZ ;  /* 0x0000002a0818723c */ /* 0x040ff000000418ff */
[----:B------:R-:W-:Y:S01]  /*5910*/  HMMA.16816.F32.BF16 R20, R8, R48, RZ ;  /* 0x000000300814723c */ /* 0x000fe200000418ff */
[----:B-1----:R-:W-:-:S04]  /*5920*/  FFMA.FTZ R3, R81, c[0x0][0x2d0], -R2 ;  /* 0x0000b40051037a23 */ /* 0x002fc80000010802 */
[----:B------:R1:W1:Y:S11]  /*5930*/  MUFU.EX2 R64, R3 ;  /* 0x0000000300407308 */ /* 0x0002760000000800 */
[----:B------:R-:W-:Y:S01]  /*5940*/  HMMA.16816.F32.BF16 R128, R4, R54, R24 ;  /* 0x000000360480723c */ /* 0x000fe20000041818 */
[----:B-1----:R-:W-:-:S07]  /*5950*/  FFMA.FTZ R3, R82, c[0x0][0x2d0], -R2 ;  /* 0x0000b40052037a23 */ /* 0x002fce0000010802 */
[----:B------:R-:W-:Y:S01]  /*5960*/  HMMA.16816.F32.BF16 R124, R4, R28, R20 ;  /* 0x0000001c047c723c */ /* 0x000fe20000041814 */
[----:B------:R-:W1:Y:S01]  /*5970*/  LDSM.16.MT88.4 R28, [R235+0x9800] ;  /* 0x00980000eb1c783b */ /* 0x000e620000004200 */
[----:B------:R3:W-:Y:S06]  /*5980*/  MUFU.EX2 R61, R3 ;  /* 0x00000003003d7308 */ /* 0x0007ec0000000800 */
[C---:B--2---:R-:W-:Y:S08]  /*5990*/  HMMA.16816.F32.BF16 R24, R8.reuse, R32, RZ ;  /* 0x000000200818723c */ /* 0x044ff000000418ff */
[----:B------:R-:W-:Y:S01]  /*59a0*/  HMMA.16816.F32.BF16 R20, R8, R34, RZ ;  /* 0x000000220814723c */ /* 0x000fe200000418ff */
[----:B---3--:R-:W-:-:S04]  /*59b0*/  FFMA.FTZ R3, R80, c[0x0][0x2d0], -R2 ;  /* 0x0000b40050037a23 */ /* 0x008fc80000010802 */
[----:B------:R2:W3:Y:S03]  /*59c0*/  MUFU.EX2 R67, R3 ;  /* 0x0000000300437308 */ /* 0x0004e60000000800 */
[C---:B-----5:R-:W-:Y:S08]  /*59d0*/  HMMA.16816.F32.BF16 R32, R8.reuse, R16, RZ ;  /* 0x000000100820723c */ /* 0x060ff000000418ff */
[----:B------:R-:W-:Y:S01]  /*59e0*/  HMMA.16816.F32.BF16 R8, R8, R18, RZ ;  /* 0x000000120808723c */ /* 0x000fe200000418ff */
[----:B------:R-:W5:Y:S01]  /*59f0*/  LDSM.16.MT88.4 R16, [R234+0x9800] ;  /* 0x00980000ea10783b */ /* 0x000f620000004200 */
[----:B--2---:R-:W-:-:S06]  /*5a00*/  FFMA.FTZ R3, R221, c[0x0][0x2d0], -R0 ;  /* 0x0000b400dd037a23 */ /* 0x004fcc0000010800 */
[C---:B-1----:R-:W-:Y:S08]  /*5a10*/  HMMA.16816.F32.BF16 R108, R4.reuse, R28, R24 ;  /* 0x0000001c046c723c */ /* 0x042ff00000041818 */
[C---:B------:R-:W-:Y:S08]  /*5a20*/  HMMA.16816.F32.BF16 R96, R4.reuse, R30, R20 ;  /* 0x0000001e0460723c */ /* 0x040ff00000041814 */
[C---:B-----5:R-:W-:Y:S08]  /*5a30*/  HMMA.16816.F32.BF16 R92, R4.reuse, R16, R32 ;  /* 0x00000010045c723c */ /* 0x060ff00000041820 */
[----:B------:R-:W-:Y:S01]  /*5a40*/  HMMA.16816.F32.BF16 R16, R4, R18, R8 ;  /* 0x000000120410723c */ /* 0x000fe20000041808 */
[----:B------:R-:W1:Y:S06]  /*5a50*/  LDSM.16.MT88.4 R8, [R232+0x1000] ;  /* 0x00100000e808783b */ /* 0x000e6c0000004200 */
[----:B----4-:R-:W-:-:S02]  /*5a60*/  F2FP.BF16.PACK_AB R4, R65, R58 ;  /* 0x0000003a4104723e */ /* 0x010fc400000010ff */
[----:B------:R-:W-:Y:S02]  /*5a70*/  F2FP.BF16.PACK_AB R6, R66, R60 ;  /* 0x0000003c4206723e */ /* 0x000fe400000010ff */
[----:B------:R-:W-:Y:S02]  /*5a80*/  F2FP.BF16.PACK_AB R5, R64, R78 ;  /* 0x0000004e4005723e */ /* 0x000fe400000010ff */
[----:B---3--:R-:W-:-:S07]  /*5a90*/  F2FP.BF16.PACK_AB R7, R67, R61 ;  /* 0x0000003d4307723e */ /* 0x008fce00000010ff */
[C---:B-1----:R-:W-:Y:S08]  /*5aa0*/  HMMA.16816.F32.BF16 R88, R4.reuse, R8, R88 ;  /* 0x000000080458723c */ /* 0x042ff00000041858 */
[----:B------:R-:W-:Y:S01]  /*5ab0*/  HMMA.16816.F32.BF16 R52, R4, R10, R208 ;  /* 0x0000000a0434723c */ /* 0x000fe200000418d0 */
[----:B------:R-:W1:Y:S06]  /*5ac0*/  LDSM.16.MT88.4 R8, [R233+0x1000] ;  /* 0x00100000e908783b */ /* 0x000e6c0000004200 */
[----:B------:R-:W-:Y:S01]  /*5ad0*/  IMAD.MOV.U32 R209, RZ, RZ, R78 ;  /* 0x000000ffffd17224 */ /* 0x000fe200078e004e */
[----:B------:R-:W-:-:S02]  /*5ae0*/  MOV R211, R64 ;  /* 0x0000004000d37202 */ /* 0x000fc40000000f00 */
[----:B------:R-:W-:Y:S02]  /*5af0*/  MOV R210, R65 ;  /* 0x0000004100d27202 */ /* 0x000fe40000000f00 */
[----:B------:R-:W-:Y:S01]  /*5b00*/  MOV R208, R58 ;  /* 0x0000003a00d07202 */ /* 0x000fe20000000f00 */
[C---:B-1----:R-:W-:Y:S07]  /*5b10*/  HMMA.16816.F32.BF16 R84, R4.reuse, R8, R212 ;  /* 0x000000080454723c */ /* 0x042fee00000418d4 */
[----:B------:R-:W-:Y:S01]  /*5b20*/  IMAD.MOV.U32 R215, RZ, RZ, R76 ;  /* 0x000000ffffd77224 */ /* 0x000fe200078e004c */
[----:B------:R-:W-:Y:S01]  /*5b30*/  HMMA.16816.F32.BF16 R48, R4, R10, R204 ;  /* 0x0000000a0430723c */ /* 0x000fe200000418cc */
[----:B------:R-:W1:Y:S01]  /*5b40*/  LDSM.16.MT88.4 R8, [R235+0x1000] ;  /* 0x00100000eb08783b */ /* 0x000e620000004200 */
[----:B------:R-:W-:-:S02]  /*5b50*/  MOV R214, R77 ;  /* 0x0000004d00d67202 */ /* 0x000fc40000000f00 */
[----:B------:R-:W-:Y:S02]  /*5b60*/  MOV R212, R37 ;  /* 0x0000002500d47202 */ /* 0x000fe40000000f00 */
[----:B------:R-:W-:Y:S01]  /*5b70*/  MOV R213, R70 ;  /* 0x0000004600d57202 */ /* 0x000fe20000000f00 */
[----:B------:R-:W-:Y:S01]  /*5b80*/  IMAD.MOV.U32 R206, RZ, RZ, R68 ;  /* 0x000000ffffce7224 */ /* 0x000fe200078e0044 */
[----:B------:R-:W-:Y:S01]  /*5b90*/  MOV R207, R71 ;  /* 0x0000004700cf7202 */ /* 0x000fe20000000f00 */
[C---:B-1----:R-:W-:Y:S07]  /*5ba0*/  HMMA.16816.F32.BF16 R80, R4.reuse, R8, R200 ;  /* 0x000000080450723c */ /* 0x042fee00000418c8 */
[----:B------:R-:W-:Y:S01]  /*5bb0*/  MOV R201, R66 ;  /* 0x0000004200c97202 */ /* 0x000fe20000000f00 */
[C---:B------:R-:W-:Y:S01]  /*5bc0*/  HMMA.16816.F32.BF16 R44, R4.reuse, R10, R184 ;  /* 0x0000000a042c723c */ /* 0x040fe200000418b8 */
[----:B------:R-:W1:Y:S01]  /*5bd0*/  LDSM.16.MT88.4 R8, [R234+0x1000] ;  /* 0x00100000ea08783b */ /* 0x000e620000004200 */
[----:B------:R-:W-:Y:S01]  /*5be0*/  IMAD.MOV.U32 R200, RZ, RZ, R67 ;  /* 0x000000ffffc87224 */ /* 0x000fe200078e0043 */
[----:B------:R-:W-:Y:S01]  /*5bf0*/  MOV R202, R61 ;  /* 0x0000003d00ca7202 */ /* 0x000fe20000000f00 */
[----:B------:R-:W-:Y:S01]  /*5c00*/  IMAD.MOV.U32 R203, RZ, RZ, R60 ;  /* 0x000000ffffcb7224 */ /* 0x000fe200078e003c */
[----:B------:R2:W-:Y:S02]  /*5c10*/  MUFU.EX2 R186, R3 ;  /* 0x0000000300ba7308 */ /* 0x0005e40000000800 */
[----:B------:R-:W-:Y:S01]  /*5c20*/  MOV R184, R79 ;  /* 0x0000004f00b87202 */ /* 0x000fe20000000f00 */
[----:B--2---:R-:W-:Y:S01]  /*5c30*/  FFMA.FTZ R3, R220, c[0x0][0x2d0], -R0 ;  /* 0x0000b400dc037a23 */ /* 0x004fe20000010800 */
[C---:B-1----:R-:W-:Y:S07]  /*5c40*/  HMMA.16816.F32.BF16 R76, R4.reuse, R8, R196 ;  /* 0x00000008044c723c */ /* 0x042fee00000418c4 */
[----:B------:R-:W-:Y:S01]  /*5c50*/  MOV R196, R74 ;  /* 0x0000004a00c47202 */ /* 0x000fe20000000f00 */
[----:B------:R-:W-:Y:S01]  /*5c60*/  HMMA.16816.F32.BF16 R40, R4, R10, R180 ;  /* 0x0000000a0428723c */ /* 0x000fe200000418b4 */
[----:B------:R-:W1:Y:S01]  /*5c70*/  LDSM.16.MT88.4 R8, [R232+0x4000] ;  /* 0x00400000e808783b */ /* 0x000e620000004200 */
[----:B------:R-:W-:Y:S01]  /*5c80*/  MOV R199, R59 ;  /* 0x0000003b00c77202 */ /* 0x000fe20000000f00 */
[----:B------:R-:W-:Y:S01]  /*5c90*/  IMAD.MOV.U32 R198, RZ, RZ, R56 ;  /* 0x000000ffffc67224 */ /* 0x000fe200078e0038 */
[----:B------:R-:W-:-:S03]  /*5ca0*/  MOV R197, R57 ;  /* 0x0000003900c57202 */ /* 0x000fc60000000f00 */
[----:B------:R-:W-:Y:S01]  /*5cb0*/  IMAD.MOV.U32 R183, RZ, RZ, R75 ;  /* 0x000000ffffb77224 */ /* 0x000fe200078e004b */
[----:B------:R-:W-:Y:S01]  /*5cc0*/  MOV R181, R72 ;  /* 0x0000004800b57202 */ /* 0x000fe20000000f00 */
[----:B------:R-:W-:Y:S01]  /*5cd0*/  IMAD.MOV.U32 R180, RZ, RZ, R73 ;  /* 0x000000ffffb47224 */ /* 0x000fe200078e0049 */
[----:B------:R-:W-:Y:S02]  /*5ce0*/  MOV R182, R69 ;  /* 0x0000004500b67202 */ /* 0x000fe40000000f00 */
[----:B------:R-:W-:Y:S02]  /*5cf0*/  MOV R221, R181 ;  /* 0x000000b500dd7202 */ /* 0x000fe40000000f00 */
[----:B------:R-:W-:Y:S01]  /*5d00*/  MOV R220, R180 ;  /* 0x000000b400dc7202 */ /* 0x000fe20000000f00 */
[C---:B-1----:R-:W-:Y:S01]  /*5d10*/  HMMA.16816.F32.BF16 R72, R4.reuse, R8, R192 ;  /* 0x000000080448723c */ /* 0x042fe200000418c0 */
[----:B------:R1:W2:Y:S07]  /*5d20*/  MUFU.EX2 R194, R3 ;  /* 0x0000000300c27308 */ /* 0x0002ae0000000800 */
[----:B------:R-:W-:Y:S01]  /*5d30*/  HMMA.16816.F32.BF16 R36, R4, R10, R176 ;  /* 0x0000000a0424723c */ /* 0x000fe200000418b0 */
[----:B------:R-:W3:Y:S01]  /*5d40*/  LDSM.16.MT88.4 R8, [R233+0x4000] ;  /* 0x00400000e908783b */ /* 0x000ee20000004200 */
[----:B-1----:R-:W-:-:S02]  /*5d50*/  FFMA.FTZ R3, R219, c[0x0][0x2d0], -R0 ;  /* 0x0000b400db037a23 */ /* 0x002fc40000010800 */
[----:B------:R-:W-:Y:S02]  /*5d60*/  IMAD.MOV.U32 R219, RZ, RZ, R182 ;  /* 0x000000ffffdb7224 */ /* 0x000fe400078e00b6 */
[----:B------:R1:W-:Y:S02]  /*5d70*/  MUFU.EX2 R185, R3 ;  /* 0x0000000300b97308 */ /* 0x0003e40000000800 */
[----:B-1----:R-:W-:Y:S01]  /*5d80*/  FFMA.FTZ R3, R218, c[0x0][0x2d0], -R0 ;  /* 0x0000b400da037a23 */ /* 0x002fe20000010800 */
[----:B------:R-:W-:-:S05]  /*5d90*/  MOV R218, R183 ;  /* 0x000000b700da7202 */ /* 0x000fca0000000f00 */
[----:B------:R1:W4:Y:S01]  /*5da0*/  MUFU.EX2 R204, R3 ;  /* 0x0000000300cc7308 */ /* 0x0003220000000800 */
[C---:B---3--:R-:W-:Y:S08]  /*5db0*/  HMMA.16816.F32.BF16 R68, R4.reuse, R8, R188 ;  /* 0x000000080444723c */ /* 0x048ff000000418bc */
[----:B------:R-:W-:Y:S01]  /*5dc0*/  HMMA.16816.F32.BF16 R32, R4, R10, R156 ;  /* 0x0000000a0420723c */ /* 0x000fe2000004189c */
[----:B------:R-:W3:Y:S01]  /*5dd0*/  LDSM.16.MT88.4 R8, [R235+0x4000] ;  /* 0x00400000eb08783b */ /* 0x000ee20000004200 */
[----:B-1----:R-:W-:Y:S01]  /*5de0*/  FFMA.FTZ R3, R217, c[0x0][0x2d0], -R2 ;  /* 0x0000b400d9037a23 */ /* 0x002fe20000010802 */
[----:B------:R-:W-:-:S03]  /*5df0*/  MOV R217, R196 ;  /* 0x000000c400d97202 */ /* 0x000fc60000000f00 */
[----:B------:R1:W-:Y:S02]  /*5e00*/  MUFU.EX2 R195, R3 ;  /* 0x0000000300c37308 */ /* 0x0003e40000000800 */
[----:B-1----:R-:W-:Y:S02]  /*5e10*/  FFMA.FTZ R3, R175, c[0x0][0x2d0], -R2 ;  /* 0x0000b400af037a23 */ /* 0x002fe40000010802 */
[----:B------:R-:W-:-:S04]  /*5e20*/  IMAD.MOV.U32 R175, RZ, RZ, R197 ;  /* 0x000000ffffaf7224 */ /* 0x000fc800078e00c5 */
[----:B------:R1:W5:Y:S01]  /*5e30*/  MUFU.EX2 R193, R3 ;  /* 0x0000000300c17308 */ /* 0x0003620000000800 */
[----:B---3--:R-:W-:Y:S01]  /*5e40*/  HMMA.16816.F32.BF16 R64, R4, R8, R168 ;  /* 0x000000080440723c */ /* 0x008fe200000418a8 */
[----:B-1----:R-:W-:Y:S01]  /*5e50*/  FFMA.FTZ R3, R216, c[0x0][0x2d0], -R2 ;  /* 0x0000b400d8037a23 */ /* 0x002fe20000010802 */
[----:B------:R-:W-:-:S05]  /*5e60*/  MOV R216, R198 ;  /* 0x000000c600d87202 */ /* 0x000fca0000000f00 */
[----:B------:R1:W-:Y:S01]  /*5e70*/  MUFU.EX2 R205, R3 ;  /* 0x0000000300cd7308 */ /* 0x0003e20000000800 */
[----:B------:R-:W-:Y:S01]  /*5e80*/  HMMA.16816.F32.BF16 R28, R4, R10, R152 ;  /* 0x0000000a041c723c */ /* 0x000fe20000041898 */
[----:B------:R-:W3:Y:S01]  /*5e90*/  LDSM.16.MT88.4 R8, [R234+0x4000] ;  /* 0x00400000ea08783b */ /* 0x000ee20000004200 */
[----:B-1----:R-:W-:Y:S01]  /*5ea0*/  FFMA.FTZ R3, R174, c[0x0][0x2d0], -R2 ;  /* 0x0000b400ae037a23 */ /* 0x002fe20000010802 */
[----:B------:R-:W-:-:S04]  /*5eb0*/  MOV R174, R199 ;  /* 0x000000c700ae7202 */ /* 0x000fc80000000f00 */
[----:B------:R1:W1:Y:S02]  /*5ec0*/  MUFU.EX2 R187, R3 ;  /* 0x0000000300bb7308 */ /* 0x0002640000000800 */
[----:B-1----:R-:W-:Y:S01]  /*5ed0*/  IMAD.MOV.U32 R3, RZ, RZ, R184 ;  /* 0x000000ffff037224 */ /* 0x002fe200078e00b8 */
[C---:B---3--:R-:W-:Y:S08]  /*5ee0*/  HMMA.16816.F32.BF16 R60, R4.reuse, R8, R164 ;  /* 0x00000008043c723c */ /* 0x048ff000000418a4 */
        /* <DEDUP_REMOVED lines=25> */
[----:B------:R-:W1:Y:S06]  /*6080*/  LDSM.16.MT88.4 R8, [R232+0x1800] ;  /* 0x00180000e808783b */ /* 0x000e6c0000004200 */
[----:B--2---:R-:W-:-:S02]  /*6090*/  F2FP.BF16.PACK_AB R4, R194, R186 ;  /* 0x000000bac204723e */ /* 0x004fc400000010ff */
[----:B----4-:R-:W-:Y:S02]  /*60a0*/  F2FP.BF16.PACK_AB R6, R204, R185 ;  /* 0x000000b9cc06723e */ /* 0x010fe400000010ff */
[----:B-----5:R-:W-:Y:S02]  /*60b0*/  F2FP.BF16.PACK_AB R5, R193, R195 ;  /* 0x000000c3c105723e */ /* 0x020fe400000010ff */
[----:B------:R-:W-:-:S07]  /*60c0*/  F2FP.BF16.PACK_AB R7, R187, R205 ;  /* 0x000000cdbb07723e */ /* 0x000fce00000010ff */
[C---:B-1----:R-:W-:Y:S07]  /*60d0*/  HMMA.16816.F32.BF16 R176, R4.reuse, R8, R88 ;  /* 0x0000000804b0723c */ /* 0x042fee0000041858 */
[----:B------:R-:W-:Y:S01]  /*60e0*/  MOV R91, R193 ;  /* 0x000000c1005b7202 */ /* 0x000fe20000000f00 */
[----:B------:R-:W-:Y:S01]  /*60f0*/  HMMA.16816.F32.BF16 R168, R4, R10, R52 ;  /* 0x0000000a04a8723c */ /* 0x000fe20000041834 */
[----:B------:R-:W1:Y:S01]  /*6100*/  LDSM.16.MT88.4 R8, [R233+0x1800] ;  /* 0x00180000e908783b */ /* 0x000e620000004200 */
[----:B------:R-:W-:Y:S01]  /*6110*/  MOV R90, R194 ;  /* 0x000000c2005a7202 */ /* 0x000fe20000000f00 */
[----:B------:R-:W-:Y:S01]  /*6120*/  IMAD.MOV.U32 R89, RZ, RZ, R195 ;  /* 0x000000ffff597224 */ /* 0x000fe200078e00c3 */
[----:B------:R-:W-:-:S03]  /*6130*/  MOV R88, R185 ;  /* 0x000000b900587202 */ /* 0x000fc60000000f00 */
[----:B------:R-:W-:Y:S01]  /*6140*/  MOV R55, R208 ;  /* 0x000000d000377202 */ /* 0x000fe20000000f00 */
[----:B------:R-:W-:Y:S01]  /*6150*/  IMAD.MOV.U32 R54, RZ, RZ, R209 ;  /* 0x000000ffff367224 */ /* 0x000fe200078e00d1 */
[----:B------:R-:W-:Y:S02]  /*6160*/  MOV R53, R210 ;  /* 0x000000d200357202 */ /* 0x000fe40000000f00 */
[----:B------:R-:W-:Y:S02]  /*6170*/  MOV R52, R211 ;  /* 0x000000d300347202 */ /* 0x000fe40000000f00 */
[----:B-1----:R-:W-:Y:S07]  /*6180*/  HMMA.16816.F32.BF16 R208, R4, R8, R84 ;  /* 0x0000000804d0723c */ /* 0x002fee0000041854 */
[----:B------:R-:W-:Y:S01]  /*6190*/  IMAD.MOV.U32 R84, RZ, RZ, R200 ;  /* 0x000000ffff547224 */ /* 0x000fe200078e00c8 */
[----:B------:R-:W-:Y:S01]  /*61a0*/  MOV R85, R201 ;  /* 0x000000c900557202 */ /* 0x000fe20000000f00 */
[----:B------:R-:W-:Y:S01]  /*61b0*/  IMAD.MOV.U32 R87, RZ, RZ, R203 ;  /* 0x000000ffff577224 */ /* 0x000fe200078e00cb */
[----:B------:R-:W-:-:S02]  /*61c0*/  MOV R86, R202 ;  /* 0x000000ca00567202 */ /* 0x000fc40000000f00 */
[C---:B------:R-:W-:Y:S01]  /*61d0*/  HMMA.16816.F32.BF16 R200, R4.reuse, R10, R48 ;  /* 0x0000000a04c8723c */ /* 0x040fe20000041830 */
[----:B------:R-:W1:Y:S06]  /*61e0*/  LDSM.16.MT88.4 R8, [R235+0x1800] ;  /* 0x00180000eb08783b */ /* 0x000e6c0000004200 */
[----:B------:R-:W-:Y:S01]  /*61f0*/  MOV R48, R186 ;  /* 0x000000ba00307202 */ /* 0x000fe20000000f00 */
[----:B------:R-:W-:Y:S01]  /*6200*/  IMAD.MOV.U32 R50, RZ, RZ, R204 ;  /* 0x000000ffff327224 */ /* 0x000fe200078e00cc */
[----:B------:R-:W-:Y:S02]  /*6210*/  MOV R49, R187 ;  /* 0x000000bb00317202 */ /* 0x000fe40000000f00 */
[----:B------:R-:W-:Y:S01]  /*6220*/  MOV R51, R205 ;  /* 0x000000cd00337202 */ /* 0x000fe20000000f00 */
[C---:B-1----:R-:W-:Y:S07]  /*6230*/  HMMA.16816.F32.BF16 R192, R4.reuse, R8, R80 ;  /* 0x0000000804c0723c */ /* 0x042fee0000041850 */
[----:B------:R-:W-:Y:S01]  /*6240*/  MOV R82, R206 ;  /* 0x000000ce00527202 */ /* 0x000fe20000000f00 */
[----:B------:R-:W-:Y:S01]  /*6250*/  HMMA.16816.F32.BF16 R184, R4, R10, R44 ;  /* 0x0000000a04b8723c */ /* 0x000fe2000004182c */
[----:B------:R-:W1:Y:S01]  /*6260*/  LDSM.16.MT88.4 R8, [R234+0x1800] ;  /* 0x00180000ea08783b */ /* 0x000e620000004200 */
[----:B------:R-:W-:Y:S01]  /*6270*/  IMAD.MOV.U32 R83, RZ, RZ, R207 ;  /* 0x000000ffff537224 */ /* 0x000fe200078e00cf */
[----:B------:R-:W-:Y:S01]  /*6280*/  MOV R80, R91 ;  /* 0x0000005b00507202 */ /* 0x000fe20000000f00 */
[----:B------:R-:W-:-:S04]  /*6290*/  IMAD.MOV.U32 R81, RZ, RZ, R90 ;  /* 0x000000ffff517224 */ /* 0x000fc800078e005a */
        /* <DEDUP_REMOVED lines=15> */
[----:B------:R-:W-:Y:S01]  /*6390*/  MOV R26, R83 ;  /* 0x00000053001a7202 */ /* 0x000fe20000000f00 */
[----:B------:R-:W-:Y:S01]  /*63a0*/  IMAD.MOV.U32 R83, RZ, RZ, R48 ;  /* 0x000000ffff537224 */ /* 0x000fe200078e0030 */
[----:B------:R-:W-:Y:S01]  /*63b0*/  MOV R48, R49 ;  /* 0x0000003100307202 */ /* 0x000fe20000000f00 */
[----:B------:R-:W-:Y:S01]  /*63c0*/  IMAD.MOV.U32 R25, RZ, RZ, R175 ;  /* 0x000000ffff197224 */ /* 0x000fe200078e00af */
[----:B------:R-:W-:Y:S01]  /*63d0*/  MOV R49, R50 ;  /* 0x0000003200317202 */ /* 0x000fe20000000f00 */
[----:B------:R-:W-:Y:S01]  /*63e0*/  IMAD.MOV.U32 R50, RZ, RZ, R51 ;  /* 0x000000ffff327224 */ /* 0x000fe200078e0033 */
[----:B------:R-:W-:-:S02]  /*63f0*/  MOV R27, R82 ;  /* 0x00000052001b7202 */ /* 0x000fc40000000f00 */
[----:B------:R-:W-:Y:S02]  /*6400*/  MOV R51, R88 ;  /* 0x0000005800337202 */ /* 0x000fe40000000f00 */
[----:B------:R-:W-:Y:S02]  /*6410*/  MOV R82, R89 ;  /* 0x0000005900527202 */ /* 0x000fe40000000f00 */
[----:B------:R-:W-:Y:S01]  /*6420*/  MOV R24, R216 ;  /* 0x000000d800187202 */ /* 0x000fe20000000f00 */
[C---:B-1----:R-:W-:Y:S08]  /*6430*/  HMMA.16816.F32.BF16 R88, R4.reuse, R8, R56 ;  /* 0x000000080458723c */ /* 0x042ff00000041838 */
[----:B------:R-:W-:Y:S01]  /*6440*/  HMMA.16816.F32.BF16 R60, R4, R10, R20 ;  /* 0x0000000a043c723c */ /* 0x000fe20000041814 */
[----:B------:R-:W1:Y:S06]  /*6450*/  LDSM.16.MT88.4 R8, [R233+0x7800] ;  /* 0x00780000e908783b */ /* 0x000e6c0000004200 */
[----:B------:R-:W-:Y:S01]  /*6460*/  MOV R23, R48 ;  /* 0x0000003000177202 */ /* 0x000fe20000000f00 */
[----:B------:R-:W-:Y:S01]  /*6470*/  IMAD.MOV.U32 R22, RZ, RZ, R49 ;  /* 0x000000ffff167224 */ /* 0x000fe200078e0031 */
[----:B------:R-:W-:-:S02]  /*6480*/  MOV R21, R50 ;  /* 0x0000003200157202 */ /* 0x000fc40000000f00 */
[----:B------:R-:W-:Y:S02]  /*6490*/  MOV R20, R51 ;  /* 0x0000003300147202 */ /* 0x000fe40000000f00 */
[C---:B-1----:R-:W-:Y:S07]  /*64a0*/  HMMA.16816.F32.BF16 R48, R4.reuse, R8, R100 ;  /* 0x000000080430723c */ /* 0x042fee0000041864 */
[----:B------:R-:W-:Y:S01]  /*64b0*/  IMAD.MOV.U32 R103, RZ, RZ, R80 ;  /* 0x000000ffff677224 */ /* 0x000fe200078e0050 */
        /* <DEDUP_REMOVED lines=9> */
[C---:B-1----:R-:W-:Y:S07]  /*6550*/  HMMA.16816.F32.BF16 R84, R4.reuse, R8, R148 ;  /* 0x000000080454723c */ /* 0x042fee0000041894 */
[----:B------:R-:W-:Y:S01]  /*6560*/  MOV R151, R52 ;  /* 0x0000003400977202 */ /* 0x000fe20000000f00 */
[----:B------:R-:W-:Y:S01]  /*6570*/  HMMA.16816.F32.BF16 R76, R4, R10, R112 ;  /* 0x0000000a044c723c */ /* 0x000fe20000041870 */
[----:B------:R-:W1:Y:S01]  /*6580*/  LDSM.16.MT88.4 R8, [R234+0x7800] ;  /* 0x00780000ea08783b */ /* 0x000e620000004200 */
[----:B------:R-:W-:Y:S01]  /*6590*/  IMAD.MOV.U32 R150, RZ, RZ, R53 ;  /* 0x000000ffff967224 */ /* 0x000fe200078e0035 */
[----:B------:R-:W-:-:S02]  /*65a0*/  MOV R149, R54 ;  /* 0x0000003600957202 */ /* 0x000fc40000000f00 */
[----:B------:R-:W-:Y:S02]  /*65b0*/  MOV R148, R55 ;  /* 0x0000003700947202 */ /* 0x000fe40000000f00 */
[----:B------:R-:W-:Y:S01]  /*65c0*/  IMAD.MOV.U32 R115, RZ, RZ, R3 ;  /* 0x000000ffff737224 */ /* 0x000fe200078e0003 */
[----:B------:R-:W-:Y:S01]  /*65d0*/  MOV R113, R217 ;  /* 0x000000d900717202 */ /* 0x000fe20000000f00 */
[--C-:B------:R-:W-:Y:S01]  /*65e0*/  FFMA.FTZ R3, R237, c[0x0][0x2d0], -R0.reuse ;  /* 0x0000b400ed037a23 */ /* 0x100fe20000010800 */
[----:B------:R-:W-:Y:S01]  /*65f0*/  MOV R112, R218 ;  /* 0x000000da00707202 */ /* 0x000fe20000000f00 */
[----:B------:R-:W-:Y:S01]  /*6600*/  IMAD.MOV.U32 R218, RZ, RZ, R219 ;  /* 0x000000ffffda7224 */ /* 0x000fe200078e00db */
[----:B------:R-:W-:Y:S01]  /*6610*/  MOV R114, R174 ;  /* 0x000000ae00727202 */ /* 0x000fe20000000f00 */
[----:B------:R2:W-:Y:S02]  /*6620*/  MUFU.EX2 R217, R3 ;  /* 0x0000000300d97308 */ /* 0x0005e40000000800 */
[----:B--2---:R-:W-:-:S06]  /*6630*/  FFMA.FTZ R3, R236, c[0x0][0x2d0], -R0 ;  /* 0x0000b400ec037a23 */ /* 0x004fcc0000010800 */
[----:B------:R2:W-:Y:S01]  /*6640*/  MUFU.EX2 R219, R3 ;  /* 0x0000000300db7308 */ /* 0x0005e20000000800 */
[C---:B-1----:R-:W-:Y:S07]  /*6650*/  HMMA.16816.F32.BF16 R68, R4.reuse, R8, R144 ;  /* 0x000000080444723c */ /* 0x042fee0000041890 */
[----:B------:R-:W-:Y:S01]  /*6660*/  MOV R146, R220 ;  /* 0x000000dc00927202 */ /* 0x000fe20000000f00 */
[----:B------:R-:W-:Y:S01]  /*6670*/  HMMA.16816.F32.BF16 R56, R4, R10, R116 ;  /* 0x0000000a0438723c */ /* 0x000fe20000041874 */
[----:B------:R-:W1:Y:S01]  /*6680*/  LDSM.16.MT88.4 R8, [R232+0xa800] ;  /* 0x00a80000e808783b */ /* 0x000e620000004200 */
[----:B--2---:R-:W-:Y:S01]  /*6690*/  FFMA.FTZ R3, R227, c[0x0][0x2d0], -R0 ;  /* 0x0000b400e3037a23 */ /* 0x004fe20000010800 */
[----:B------:R-:W-:-:S03]  /*66a0*/  MOV R147, R221 ;  /* 0x000000dd00937202 */ /* 0x000fc60000000f00 */
[----:B------:R2:W-:Y:S02]  /*66b0*/  MUFU.EX2 R220, R3 ;  /* 0x0000000300dc7308 */ /* 0x0005e40000000800 */
[----:B--2---:R-:W-:-:S06]  /*66c0*/  FFMA.FTZ R3, R226, c[0x0][0x2d0], -R0 ;  /* 0x0000b400e2037a23 */ /* 0x004fcc0000010800 */
[----:B------:R2:W3:Y:S01]  /*66d0*/  MUFU.EX2 R221, R3 ;  /* 0x0000000300dd7308 */ /* 0x0004e20000000800 */
[----:B-1----:R-:W-:Y:S01]  /*66e0*/  HMMA.16816.F32.BF16 R44, R4, R8, R140 ;  /* 0x00000008042c723c */ /* 0x002fe2000004188c */
[----:B--2---:R-:W-:-:S06]  /*66f0*/  FFMA.FTZ R3, R225, c[0x0][0x2d0], -R2 ;  /* 0x0000b400e1037a23 */ /* 0x004fcc0000010802 */
[----:B------:R1:W-:Y:S01]  /*6700*/  MUFU.EX2 R174, R3 ;  /* 0x0000000300ae7308 */ /* 0x0003e20000000800 */
[----:B------:R-:W-:Y:S01]  /*6710*/  HMMA.16816.F32.BF16 R32, R4, R10, R132 ;  /* 0x0000000a0420723c */ /* 0x000fe20000041884 */
[----:B------:R-:W2:Y:S01]  /*6720*/  LDSM.16.MT88.4 R8, [R233+0xa800] ;  /* 0x00a80000e908783b */ /* 0x000ea20000004200 */
[----:B-1----:R-:W-:-:S05]  /*6730*/  FFMA.FTZ R3, R222, c[0x0][0x2d0], -R2 ;  /* 0x0000b400de037a23 */ /* 0x002fca0000010802 */
[----:B------:R1:W-:Y:S02]  /*6740*/  MUFU.EX2 R216, R3 ;  /* 0x0000000300d87308 */ /* 0x0003e40000000800 */
[--C-:B-1----:R-:W-:Y:S01]  /*6750*/  FFMA.FTZ R3, R224, c[0x0][0x2d0], -R2.reuse ;  /* 0x0000b400e0037a23 */ /* 0x102fe20000010802 */
[C---:B--2---:R-:W-:Y:S08]  /*6760*/  HMMA.16816.F32.BF16 R80, R4.reuse, R8, R136 ;  /* 0x000000080450723c */ /* 0x044ff00000041888 */
[C---:B------:R-:W-:Y:S01]  /*6770*/  HMMA.16816.F32.BF16 R72, R4.reuse, R10, R128 ;  /* 0x0000000a0448723c */ /* 0x040fe20000041880 */
[----:B------:R-:W1:Y:S07]  /*6780*/  LDSM.16.MT88.4 R8, [R235+0xa800] ;  /* 0x00a80000eb08783b */ /* 0x000e6e0000004200 */
[C---:B-1----:R-:W-:Y:S08]  /*6790*/  HMMA.16816.F32.BF16 R64, R4.reuse, R8, R108 ;  /* 0x000000080440723c */ /* 0x042ff0000004186c */
[C---:B------:R-:W-:Y:S01]  /*67a0*/  HMMA.16816.F32.BF16 R52, R4.reuse, R10, R96 ;  /* 0x0000000a0434723c */ /* 0x040fe20000041860 */
[----:B------:R-:W1:Y:S07]  /*67b0*/  LDSM.16.MT88.4 R8, [R234+0xa800] ;  /* 0x00a80000ea08783b */ /* 0x000e6e0000004200 */
[C---:B-1----:R-:W-:Y:S08]  /*67c0*/  HMMA.16816.F32.BF16 R40, R4.reuse, R8, R92 ;  /* 0x000000080428723c */ /* 0x042ff0000004185c */
[----:B------:R-:W-:Y:S01]  /*67d0*/  HMMA.16816.F32.BF16 R28, R4, R10, R16 ;  /* 0x0000000a041c723c */ /* 0x000fe20000041810 */
[----:B------:R-:W1:Y:S04]  /*67e0*/  LDSM.16.MT88.4 R8, [R232+0x2000] ;  /* 0x00200000e808783b */ /* 0x000e680000004200 */
[----:B------:R-:W2:Y:S02]  /*67f0*/  LDSM.16.MT88.4 R16, [R235+0x2000] ;  /* 0x00200000eb10783b */ /* 0x000ea40000004200 */
[----:B------:R-:W-:Y:S01]  /*6800*/  FFMA.FTZ R4, R223, c[0x0][0x2d0], -R2 ;  /* 0x0000b400df047a23 */ /* 0x000fe20000010802 */
[----:B---3--:R-:W-:Y:S01]  /*6810*/  F2FP.BF16.PACK_AB R6, R221, R220 ;  /* 0x000000dcdd06723e */ /* 0x008fe200000010ff */
[----:B------:R-:W-:-:S02]  /*6820*/  FADD.FTZ R5, R112, R172 ;  /* 0x000000ac70057221 */ /* 0x000fc40000010000 */
[----:B------:R3:W4:Y:S01]  /*6830*/  MUFU.EX2 R175, R4 ;  /* 0x0000000400af7308 */ /* 0x0007220000000800 */
[----:B------:R-:W-:Y:S01]  /*6840*/  IMAD.MOV.U32 R112, RZ, RZ, R114 ;  /* 0x000000ffff707224 */ /* 0x000fe200078e0072 */
[----:B------:R-:W-:Y:S01]  /*6850*/  MOV R114, R148 ;  /* 0x0000009400727202 */ /* 0x000fe20000000f00 */
[----:B------:R-:W-:Y:S01]  /*6860*/  FADD.FTZ R25, R25, R5 ;  /* 0x0000000519197221 */ /* 0x000fe20000010000 */
[----:B------:R-:W-:Y:S01]  /*6870*/  MOV R148, R150 ;  /* 0x0000009600947202 */ /* 0x000fe20000000f00 */
[----:B------:R-:W-:Y:S01]  /*6880*/  IMAD.MOV.U32 R150, RZ, RZ, R104 ;  /* 0x000000ffff967224 */ /* 0x000fe200078e0068 */
[----:B------:R-:W-:Y:S02]  /*6890*/  MOV R104, R106 ;  /* 0x0000006a00687202 */ /* 0x000fe40000000f00 */
[----:B------:R-:W-:Y:S01]  /*68a0*/  MOV R106, R100 ;  /* 0x00000064006a7202 */ /* 0x000fe20000000f00 */
[----:B------:R-:W-:Y:S01]  /*68b0*/  IMAD.MOV.U32 R100, RZ, RZ, R102 ;  /* 0x000000ffff647224 */ /* 0x000fe200078e0066 */
[----:B------:R-:W-:Y:S01]  /*68c0*/  MOV R102, R20 ;  /* 0x0000001400667202 */ /* 0x000fe20000000f00 */
[----:B------:R-:W-:Y:S01]  /*68d0*/  IMAD.MOV.U32 R137, RZ, RZ, R150 ;  /* 0x000000ffff897224 */ /* 0x000fe200078e0096 */
[----:B------:R-:W-:Y:S01]  /*68e0*/  MOV R20, R22 ;  /* 0x0000001600147202 */ /* 0x000fe20000000f00 */
[----:B------:R-:W-:Y:S01]  /*68f0*/  IMAD.MOV.U32 R22, RZ, RZ, R26 ;  /* 0x000000ffff167224 */ /* 0x000fe200078e001a */
[----:B------:R-:W-:Y:S01]  /*6900*/  MOV R226, R102 ;  /* 0x0000006600e27202 */ /* 0x000fe20000000f00 */
[----:B------:R-:W-:Y:S01]  /*6910*/  IMAD.MOV.U32 R223, RZ, RZ, R100 ;  /* 0x000000ffffdf7224 */ /* 0x000fe200078e0064 */
[----:B------:R-:W-:Y:S01]  /*6920*/  MOV R236, R20 ;  /* 0x0000001400ec7202 */ /* 0x000fe20000000f00 */
[----:B---3--:R-:W-:Y:S01]  /*6930*/  FADD.FTZ R4, R147, R146 ;  /* 0x0000009293047221 */ /* 0x008fe20000010000 */
[----:B----4-:R-:W-:Y:S01]  /*6940*/  F2FP.BF16.PACK_AB R5, R175, R174 ;  /* 0x000000aeaf05723e */ /* 0x010fe200000010ff */
[----:B------:R-:W-:Y:S01]  /*6950*/  IMAD.MOV.U32 R224, RZ, RZ, R22 ;  /* 0x000000ffffe07224 */ /* 0x000fe200078e0016 */
[----:B------:R-:W-:Y:S01]  /*6960*/  MOV R139, R148 ;  /* 0x00000094008b7202 */ /* 0x000fe20000000f00 */
[----:B------:R-:W-:Y:S01]  /*6970*/  FADD.FTZ R4, R218, R4 ;  /* 0x00000004da047221 */ /* 0x000fe20000010000 */
[----:B------:R-:W-:Y:S01]  /*6980*/  MOV R130, R104 ;  /* 0x0000006800827202 */ /* 0x000fe20000000f00 */
[----:B------:R3:W4:Y:S01]  /*6990*/  MUFU.EX2 R218, R3 ;  /* 0x0000000300da7308 */ /* 0x0007220000000800 */
[----:B------:R-:W-:Y:S01]  /*69a0*/  MOV R128, R106 ;  /* 0x0000006a00807202 */ /* 0x000fe20000000f00 */
[----:B------:R-:W-:Y:S01]  /*69b0*/  IMAD.MOV.U32 R147, RZ, RZ, R112 ;  /* 0x000000ffff937224 */ /* 0x000fe200078e0070 */
[----:B------:R-:W-:-:S02]  /*69c0*/  MOV R26, R212 ;  /* 0x000000d4001a7202 */ /* 0x000fc40000000f00 */
[----:B------:R-:W-:Y:S01]  /*69d0*/  MOV R212, R13 ;  /* 0x0000000d00d47202 */ /* 0x000fe20000000f00 */
[----:B------:R-:W-:Y:S01]  /*69e0*/  FFMA.FTZ R13, R244, c[0x0][0x2d0], -R0 ;  /* 0x0000b400f40d7a23 */ /* 0x000fe20000010800 */
[----:B------:R-:W-:Y:S02]  /*69f0*/  MOV R145, R114 ;  /* 0x0000007200917202 */ /* 0x000fe40000000f00 */
[----:B------:R-:W-:Y:S02]  /*6a00*/  MOV R131, R212 ;  /* 0x000000d400837202 */ /* 0x000fe40000000f00 */
[----:B------:R-:W-:Y:S01]  /*6a10*/  MOV R244, R26 ;  /* 0x0000001a00f47202 */ /* 0x000fe20000000f00 */
[----:B---3--:R-:W-:Y:S01]  /*6a20*/  FADD.FTZ R3, R113, R4 ;  /* 0x0000000471037221 */ /* 0x008fe20000010000 */
[----:B------:R-:W-:Y:S01]  /*6a30*/  MOV R113, R115 ;  /* 0x0000007300717202 */ /* 0x000fe20000000f00 */
[----:B------:R-:W-:Y:S01]  /*6a40*/  IMAD.MOV.U32 R115, RZ, RZ, R149 ;  /* 0x000000ffff737224 */ /* 0x000fe200078e0095 */
[----:B------:R-:W-:Y:S01]  /*6a50*/  MOV R149, R151 ;  /* 0x0000009700957202 */ /* 0x000fe20000000f00 */
[----:B------:R-:W-:Y:S01]  /*6a60*/  FADD.FTZ R24, R24, R3 ;  /* 0x0000000318187221 */ /* 0x000fe20000010000 */
        /* <DEDUP_REMOVED lines=11> */
[--C-:B------:R-:W-:Y:S01]  /*6b20*/  FFMA.FTZ R14, R247, c[0x0][0x2d0], -R0.reuse ;  /* 0x0000b400f70e7a23 */ /* 0x100fe20000010800 */
[----:B------:R-:W-:Y:S01]  /*6b30*/  MOV R237, R21 ;  /* 0x0000001500ed7202 */ /* 0x000fe20000000f00 */
[----:B------:R-:W-:Y:S01]  /*6b40*/  IMAD.MOV.U32 R227, RZ, RZ, R103 ;  /* 0x000000ffffe37224 */ /* 0x000fe200078e0067 */
[----:B------:R-:W-:Y:S01]  /*6b50*/  MOV R247, R23 ;  /* 0x0000001700f77202 */ /* 0x000fe20000000f00 */
[----:B------:R-:W-:Y:S01]  /*6b60*/  FFMA.FTZ R0, R238, c[0x0][0x2d0], -R0 ;  /* 0x0000b400ee007a23 */ /* 0x000fe20000010800 */
[----:B------:R-:W3:Y:S01]  /*6b70*/  LDSM.16.MT88.4 R20, [R233+0x2000] ;  /* 0x00200000e914783b */ /* 0x000ee20000004200 */
[----:B------:R-:W-:Y:S01]  /*6b80*/  F2FP.BF16.PACK_AB R4, R219, R217 ;  /* 0x000000d9db04723e */ /* 0x000fe200000010ff */
[----:B------:R-:W-:Y:S01]  /*6b90*/  IMAD.MOV.U32 R238, RZ, RZ, R27 ;  /* 0x000000ffffee7224 */ /* 0x000fe200078e001b */
[----:B----4-:R-:W-:Y:S01]  /*6ba0*/  F2FP.BF16.PACK_AB R7, R218, R216 ;  /* 0x000000d8da07723e */ /* 0x010fe200000010ff */
[----:B------:R4:W-:Y:S01]  /*6bb0*/  MUFU.EX2 R172, R0 ;  /* 0x0000000000ac7308 */ /* 0x0009e20000000800 */
[----:B------:R-:W-:-:S02]  /*6bc0*/  MOV R225, R101 ;  /* 0x0000006500e17202 */ /* 0x000fc40000000f00 */
[----:B------:R-:W-:Y:S02]  /*6bd0*/  MOV R138, R149 ;  /* 0x00000095008a7202 */ /* 0x000fe40000000f00 */
[----:B------:R-:W-:Y:S01]  /*6be0*/  MOV R136, R151 ;  /* 0x0000009700887202 */ /* 0x000fe20000000f00 */
[----:B-1----:R-:W-:Y:S01]  /*6bf0*/  HMMA.16816.F32.BF16 R176, R4, R8, R176 ;  /* 0x0000000804b0723c */ /* 0x002fe200000418b0 */
[----:B------:R-:W-:Y:S01]  /*6c00*/  MOV R222, R107 ;  /* 0x0000006b00de7202 */ /* 0x000fe20000000f00 */
[----:B------:R-:W-:Y:S01]  /*6c10*/  MUFU.EX2 R26, R14 ;  /* 0x0000000e001a7308 */ /* 0x000fe20000000800 */
[----:B------:R-:W-:Y:S02]  /*6c20*/  MOV R3, R213 ;  /* 0x000000d500037202 */ /* 0x000fe40000000f00 */
[----:B------:R-:W-:-:S03]  /*6c30*/  MOV R146, R113 ;  /* 0x0000007100927202 */ /* 0x000fc60000000f00 */
[C---:B------:R-:W-:Y:S01]  /*6c40*/  HMMA.16816.F32.BF16 R92, R4.reuse, R10, R168 ;  /* 0x0000000a045c723c */ /* 0x040fe200000418a8 */
[----:B------:R-:W1:Y:S01]  /*6c50*/  LDSM.16.MT88.4 R8, [R234+0x2000] ;  /* 0x00200000ea08783b */ /* 0x000e620000004200 */
[----:B------:R-:W5:Y:S05]  /*6c60*/  MUFU.EX2 R27, R13 ;  /* 0x0000000d001b7308 */ /* 0x000f6a0000000800 */
[----:B------:R-:W-:Y:S01]  /*6c70*/  IMAD.MOV.U32 R171, RZ, RZ, R214 ;  /* 0x000000ffffab7224 */ /* 0x000fe200078e00d6 */
[----:B--2---:R-:W-:Y:S01]  /*6c80*/  HMMA.16816.F32.BF16 R140, R4, R16, R192 ;  /* 0x00000010048c723c */ /* 0x004fe200000418c0 */
[----:B------:R-:W-:Y:S01]  /*6c90*/  MOV R170, R215 ;  /* 0x000000d700aa7202 */ /* 0x000fe20000000f00 */
[----:B------:R-:W-:Y:S01]  /*6ca0*/  IMAD.MOV.U32 R168, RZ, RZ, R247 ;  /* 0x000000ffffa87224 */ /* 0x000fe200078e00f7 */
[----:B------:R-:W-:-:S02]  /*6cb0*/  MOV R169, R224 ;  /* 0x000000e000a97202 */ /* 0x000fc40000000f00 */
[----:B------:R-:W-:Y:S01]  /*6cc0*/  MOV R224, R128 ;  /* 0x0000008000e07202 */ /* 0x000fe20000000f00 */
[----:B----4-:R-:W-:Y:S01]  /*6cd0*/  FFMA.FTZ R0, R170, c[0x0][0x2d0], -R2 ;  /* 0x0000b400aa007a23 */ /* 0x010fe20000010802 */
[----:B------:R-:W-:Y:S01]  /*6ce0*/  MOV R247, R129 ;  /* 0x0000008100f77202 */ /* 0x000fe20000000f00 */
[----:B------:R-:W-:Y:S01]  /*6cf0*/  HMMA.16816.F32.BF16 R100, R4, R18, R184 ;  /* 0x000000120464723c */ /* 0x000fe200000418b8 */
[----:B------:R-:W2:Y:S01]  /*6d00*/  LDSM.16.MT88.4 R16, [R233+0x5000] ;  /* 0x00500000e910783b */ /* 0x000ea20000004200 */
[----:B------:R-:W-:Y:S01]  /*6d10*/  IMAD.MOV.U32 R128, RZ, RZ, R139 ;  /* 0x000000ffff807224 */ /* 0x000fe200078e008b */
[----:B------:R-:W-:Y:S02]  /*6d20*/  MOV R129, R144 ;  /* 0x0000009000817202 */ /* 0x000fe40000000f00 */
[----:B------:R-:W-:-:S03]  /*6d30*/  MOV R170, R137 ;  /* 0x0000008900aa7202 */ /* 0x000fc60000000f00 */
[C---:B---3--:R-:W-:Y:S08]  /*6d40*/  HMMA.16816.F32.BF16 R132, R4.reuse, R20, R208 ;  /* 0x000000140484723c */ /* 0x048ff000000418d0 */
[C---:B------:R-:W-:Y:S01]  /*6d50*/  HMMA.16816.F32.BF16 R96, R4.reuse, R22, R200 ;  /* 0x000000160460723c */ /* 0x040fe200000418c8 */
[----:B------:R-:W3:Y:S07]  /*6d60*/  LDSM.16.MT88.4 R20, [R232+0x5000] ;  /* 0x00500000e814783b */ /* 0x000eee0000004200 */
[C---:B-1----:R-:W-:Y:S01]  /*6d70*/  HMMA.16816.F32.BF16 R148, R4.reuse, R8, R180 ;  /* 0x000000080494723c */ /* 0x042fe200000418b4 */
[----:B------:R-:W-:Y:S07]  /*6d80*/  LDSM.16.MT88.4 R180, [R232+0x2800] ;  /* 0x00280000e8b4783b */ /* 0x000fee0000004200 */
[C---:B------:R-:W-:Y:S01]  /*6d90*/  HMMA.16816.F32.BF16 R104, R4.reuse, R10, R156 ;  /* 0x0000000a0468723c */ /* 0x040fe2000004189c */
[----:B------:R-:W1:Y:S07]  /*6da0*/  LDSM.16.MT88.4 R8, [R235+0x5000] ;  /* 0x00500000eb08783b */ /* 0x000e6e0000004200 */
[C---:B--2---:R-:W-:Y:S08]  /*6db0*/  HMMA.16816.F32.BF16 R212, R4.reuse, R16, R188 ;  /* 0x0000001004d4723c */ /* 0x044ff000000418bc */
[C---:B---3--:R-:W-:Y:S08]  /*6dc0*/  HMMA.16816.F32.BF16 R156, R4.reuse, R20, R204 ;  /* 0x00000014049c723c */ /* 0x048ff000000418cc */
[C---:B------:R-:W-:Y:S01]  /*6dd0*/  HMMA.16816.F32.BF16 R108, R4.reuse, R22, R196 ;  /* 0x00000016046c723c */ /* 0x040fe200000418c4 */
[----:B------:R-:W2:Y:S07]  /*6de0*/  LDSM.16.MT88.4 R20, [R234+0x5000] ;  /* 0x00500000ea14783b */ /* 0x000eae0000004200 */
[C---:B------:R-:W-:Y:S01]  /*6df0*/  HMMA.16816.F32.BF16 R204, R4.reuse, R18, R164 ;  /* 0x0000001204cc723c */ /* 0x040fe200000418a4 */
[----:B------:R-:W3:Y:S06]  /*6e00*/  LDSM.16.MT88.4 R16, [R232+0x8000] ;  /* 0x00800000e810783b */ /* 0x000eec0000004200 */
[----:B------:R-:W-:Y:S01]  /*6e10*/  MOV R167, R244 ;  /* 0x000000f400a77202 */ /* 0x000fe20000000f00 */
[----:B-1----:R-:W-:Y:S01]  /*6e20*/  HMMA.16816.F32.BF16 R200, R4, R8, R160 ;  /* 0x0000000804c8723c */ /* 0x002fe200000418a0 */
[----:B------:R-:W-:Y:S01]  /*6e30*/  IMAD.MOV.U32 R244, RZ, RZ, R130 ;  /* 0x000000fffff47224 */ /* 0x000fe200078e0082 */
[----:B------:R-:W-:Y:S01]  /*6e40*/  MOV R130, R145 ;  /* 0x0000009100827202 */ /* 0x000fe20000000f00 */
[----:B------:R-:W-:Y:S01]  /*6e50*/  LDSM.16.MT88.4 R160, [R232+0x5800] ;  /* 0x00580000e8a0783b */ /* 0x000fe20000004200 */
[----:B------:R-:W-:-:S02]  /*6e60*/  MOV R166, R238 ;  /* 0x000000ee00a67202 */ /* 0x000fc40000000f00 */
[----:B------:R-:W-:Y:S02]  /*6e70*/  MOV R238, R136 ;  /* 0x0000008800ee7202 */ /* 0x000fe40000000f00 */
[C---:B------:R-:W-:Y:S01]  /*6e80*/  HMMA.16816.F32.BF16 R196, R4.reuse, R10, R124 ;  /* 0x0000000a04c4723c */ /* 0x040fe2000004187c */
[----:B------:R-:W1:Y:S07]  /*6e90*/  LDSM.16.MT88.4 R8, [R233+0x8000] ;  /* 0x00800000e908783b */ /* 0x000e6e0000004200 */
[C---:B--2---:R-:W-:Y:S01]  /*6ea0*/  HMMA.16816.F32.BF16 R184, R4.reuse, R20, R152 ;  /* 0x0000001404b8723c */ /* 0x044fe20000041898 */
[----:B------:R-:W-:Y:S07]  /*6eb0*/  LDSM.16.MT88.4 R152, [R234+0x2800] ;  /* 0x00280000ea98783b */ /* 0x000fee0000004200 */
        /* <DEDUP_REMOVED lines=13> */
[----:B------:R-:W3:Y:S04]  /*6f90*/  LDSM.16.MT88.4 R16, [R235+0xb000] ;  /* 0x00b00000eb10783b */ /* 0x000ee80000004200 */
[----:B------:R-:W-:Y:S03]  /*6fa0*/  LDSM.16.MT88.4 R56, [R235+0x5800] ;  /* 0x00580000eb38783b */ /* 0x000fe60000004200 */
[C---:B-1----:R-:W-:Y:S08]  /*6fb0*/  HMMA.16816.F32.BF16 R44, R4.reuse, R8, R44 ;  /* 0x00000008042c723c */ /* 0x042ff0000004182c */
[C---:B------:R-:W-:Y:S01]  /*6fc0*/  HMMA.16816.F32.BF16 R32, R4.reuse, R10, R32 ;  /* 0x0000000a0420723c */ /* 0x040fe20000041820 */
[----:B------:R-:W1:Y:S07]  /*6fd0*/  LDSM.16.MT88.4 R8, [R234+0xb000] ;  /* 0x00b00000ea08783b */ /* 0x000e6e0000004200 */
[C---:B--2---:R-:W-:Y:S01]  /*6fe0*/  HMMA.16816.F32.BF16 R36, R4.reuse, R20, R80 ;  /* 0x000000140424723c */ /* 0x044fe20000041850 */
[----:B------:R-:W-:Y:S07]  /*6ff0*/  LDSM.16.MT88.4 R80, [R233+0x8800] ;  /* 0x00880000e950783b */ /* 0x000fee0000004200 */
[C---:B------:R-:W-:Y:S01]  /*7000*/  HMMA.16816.F32.BF16 R20, R4.reuse, R22, R72 ;  /* 0x000000160414723c */ /* 0x040fe20000041848 */
[----:B------:R-:W2:Y:S07]  /*7010*/  LDSM.16.MT88.4 R72, [R232+0x8800] ;  /* 0x00880000e848783b */ /* 0x000eae0000004200 */
[C---:B---3--:R-:W-:Y:S01]  /*7020*/  HMMA.16816.F32.BF16 R208, R4.reuse, R16, R64 ;  /* 0x0000001004d0723c */ /* 0x048fe20000041840 */
[----:B------:R-:W-:Y:S07]  /*7030*/  LDSM.16.MT88.4 R64, [R234+0x5800] ;  /* 0x00580000ea40783b */ /* 0x000fee0000004200 */
[C---:B------:R-:W-:Y:S08]  /*7040*/  HMMA.16816.F32.BF16 R16, R4.reuse, R18, R52 ;  /* 0x000000120410723c */ /* 0x040ff00000041834 */
[C---:B-1----:R-:W-:Y:S07]  /*7050*/  HMMA.16816.F32.BF16 R40, R4.reuse, R8, R40 ;  /* 0x000000080428723c */ /* 0x042fee0000041828 */
[----:B------:R-:W-:Y:S01]  /*7060*/  MOV R9, R129 ;  /* 0x0000008100097202 */ /* 0x000fe20000000f00 */
[----:B------:R-:W-:Y:S01]  /*7070*/  HMMA.16816.F32.BF16 R28, R4, R10, R28 ;  /* 0x0000000a041c723c */ /* 0x000fe2000004181c */
[----:B------:R1:W-:Y:S01]  /*7080*/  MUFU.EX2 R7, R0 ;  /* 0x0000000000077308 */ /* 0x0003e20000000800 */
[----:B------:R-:W-:Y:S01]  /*7090*/  MOV R8, R130 ;  /* 0x0000008200087202 */ /* 0x000fe20000000f00 */
[----:B------:R-:W3:Y:S04]  /*70a0*/  LDL R5, [R1+0x40] ;  /* 0x0000400001057983 */ /* 0x000ee80000100800 */
[----:B------:R-:W-:-:S02]  /*70b0*/  FADD.FTZ R4, R3, R25 ;  /* 0x0000001903047221 */ /* 0x000fc40000010000 */
[----:B------:R-:W-:Y:S02]  /*70c0*/  IMAD.MOV.U32 R11, RZ, RZ, R131 ;  /* 0x000000ffff0b7224 */ /* 0x000fe400078e0083 */
[--C-:B-1----:R-:W-:Y:S01]  /*70d0*/  FFMA.FTZ R0, R171, c[0x0][0x2d0], -R2.reuse ;  /* 0x0000b400ab007a23 */ /* 0x102fe20000010802 */
[----:B-----5:R-:W-:Y:S01]  /*70e0*/  F2FP.BF16.PACK_AB R130, R172, R27 ;  /* 0x0000001bac82723e */ /* 0x020fe200000010ff */
[--C-:B------:R-:W-:Y:S01]  /*70f0*/  FFMA.FTZ R3, R250, c[0x0][0x2d0], -R2.reuse ;  /* 0x0000b400fa037a23 */ /* 0x100fe20000010802 */
[----:B------:R-:W-:Y:S01]  /*7100*/  MOV R171, R138 ;  /* 0x0000008a00ab7202 */ /* 0x000fe20000000f00 */
[----:B------:R-:W-:Y:S01]  /*7110*/  FFMA.FTZ R2, R249, c[0x0][0x2d0], -R2 ;  /* 0x0000b400f9027a23 */ /* 0x000fe20000010802 */
[----:B------:R1:W4:Y:S01]  /*7120*/  MUFU.EX2 R14, R0 ;  /* 0x00000000000e7308 */ /* 0x0003220000000800 */
[----:B------:R-:W-:Y:S01]  /*7130*/  MOV R249, R128 ;  /* 0x0000008000f97202 */ /* 0x000fe20000000f00 */
[----:B------:R-:W-:Y:S01]  /*7140*/  FADD.FTZ R4, R147, R4 ;  /* 0x0000000493047221 */ /* 0x000fe20000010000 */
[----:B------:R-:W-:Y:S01]  /*7150*/  LDSM.16.MT88.4 R136, [R233+0x2800] ;  /* 0x00280000e988783b */ /* 0x000fe20000004200 */
[----:B------:R-:W-:Y:S01]  /*7160*/  IMAD.MOV.U32 R250, RZ, RZ, R171 ;  /* 0x000000fffffa7224 */ /* 0x000fe200078e00ab */
[----:B------:R-:W-:-:S03]  /*7170*/  MOV R25, R170 ;  /* 0x000000aa00197202 */ /* 0x000fc60000000f00 */
[----:B------:R5:W-:Y:S08]  /*7180*/  MUFU.EX2 R6, R3 ;  /* 0x0000000300067308 */ /* 0x000bf00000000800 */
[----:B------:R-:W2:Y:S01]  /*7190*/  MUFU.EX2 R13, R2 ;  /* 0x00000002000d7308 */ /* 0x000ea20000000800 */
[----:B------:R-:W-:Y:S01]  /*71a0*/  F2FP.BF16.PACK_AB R128, R26, R15 ;  /* 0x0000000f1a80723e */ /* 0x000fe200000010ff */
[----:B-1----:R-:W-:Y:S01]  /*71b0*/  FADD.FTZ R0, R146, R24 ;  /* 0x0000001892007221 */ /* 0x002fe20000010000 */
[----:B----4-:R-:W-:Y:S01]  /*71c0*/  F2FP.BF16.PACK_AB R129, R14, R7 ;  /* 0x000000070e81723e */ /* 0x010fe200000010ff */
[----:B------:R-:W-:Y:S02]  /*71d0*/  LDSM.16.MT88.4 R144, [R235+0x2800] ;  /* 0x00280000eb90783b */ /* 0x000fe40000004200 */
[----:B------:R-:W-:-:S04]  /*71e0*/  FADD.FTZ R0, R166, R0 ;  /* 0x00000000a6007221 */ /* 0x000fc80000010000 */
[----:B-----5:R-:W-:Y:S01]  /*71f0*/  FADD.FTZ R3, R168, R0 ;  /* 0x00000000a8037221 */ /* 0x020fe20000010000 */
[----:B--2---:R-:W-:Y:S01]  /*7200*/  F2FP.BF16.PACK_AB R131, R13, R6 ;  /* 0x000000060d83723e */ /* 0x004fe200000010ff */
[----:B------:R-:W-:-:S04]  /*7210*/  FADD.FTZ R2, R167, R4 ;  /* 0x00000004a7027221 */ /* 0x000fc80000010000 */
[----:B------:R-:W-:Y:S02]  /*7220*/  FADD.FTZ R0, R169, R2 ;  /* 0x00000002a9007221 */ /* 0x000fe40000010000 */
[C---:B------:R-:W-:Y:S01]  /*7230*/  HMMA.16816.F32.BF16 R68, R128.reuse, R72, R112 ;  /* 0x000000488044723c */ /* 0x040fe20000041870 */
[----:B------:R-:W1:Y:S07]  /*7240*/  LDSM.16.MT88.4 R112, [R233+0xb800] ;  /* 0x00b80000e970783b */ /* 0x000e6e0000004200 */
[C---:B------:R-:W-:Y:S01]  /*7250*/  HMMA.16816.F32.BF16 R156, R128.reuse, R160, R156 ;  /* 0x000000a0809c723c */ /* 0x040fe2000004189c */
[----:B------:R-:W-:Y:S01]  /*7260*/  MOV R4, c[0x0][0x2c4] ;  /* 0x0000b10000047a02 */ /* 0x000fe20000000f00 */
[----:B------:R-:W-:Y:S06]  /*7270*/  LDSM.16.MT88.4 R168, [R233+0x5800] ;  /* 0x00580000e9a8783b */ /* 0x000fec0000004200 */
[C---:B------:R-:W-:Y:S08]  /*7280*/  HMMA.16816.F32.BF16 R160, R128.reuse, R162, R108 ;  /* 0x000000a280a0723c */ /* 0x040ff0000004186c */
[C---:B-1----:R-:W-:Y:S08]  /*7290*/  HMMA.16816.F32.BF16 R108, R128.reuse, R112, R36 ;  /* 0x00000070806c723c */ /* 0x042ff00000041824 */
[----:B------:R-:W-:Y:S01]  /*72a0*/  HMMA.16816.F32.BF16 R112, R128, R114, R20 ;  /* 0x000000728070723c */ /* 0x000fe20000041814 */
[----:B------:R-:W2:Y:S01]  /*72b0*/  LDL.LU R20, [R1+0xc] ;  /* 0x00000c0001147983 */ /* 0x000ea20000300800 */
[----:B------:R-:W-:-:S02]  /*72c0*/  FADD.FTZ R0, R11, R0 ;  /* 0x000000000b007221 */ /* 0x000fc40000010000 */
[----:B------:R-:W-:Y:S02]  /*72d0*/  FADD.FTZ R2, R8, R3 ;  /* 0x0000000308027221 */ /* 0x000fe40000010000 */
[----:B------:R-:W-:Y:S02]  /*72e0*/  FADD.FTZ R0, R9, R0 ;  /* 0x0000000009007221 */ /* 0x000fe40000010000 */
[----:B------:R-:W-:Y:S01]  /*72f0*/  FADD.FTZ R2, R249, R2 ;  /* 0x00000002f9027221 */ /* 0x000fe20000010000 */
[----:B------:R-:W-:Y:S01]  /*7300*/  ISETP.NE.AND P1, PT, R4, 0x1, PT ;  /* 0x000000010400780c */ /* 0x000fe20003f25270 */
[----:B------:R-:W-:Y:S01]  /*7310*/  FADD.FTZ R0, R250, R0 ;  /* 0x00000000fa007221 */ /* 0x000fe20000010000 */
[----:B------:R-:W-:Y:S01]  /*7320*/  MOV R24, c[0x0][0x2ac] ;  /* 0x0000ab0000187a02 */ /* 0x000fe20000000f00 */
[----:B------:R-:W-:Y:S01]  /*7330*/  FADD.FTZ R2, R25, R2 ;  /* 0x0000000219027221 */ /* 0x000fe20000010000 */
[----:B------:R-:W-:Y:S01]  /*7340*/  HMMA.16816.F32.BF16 R132, R128, R136, R132 ;  /* 0x000000888084723c */ /* 0x000fe20000041884 */
[----:B------:R-:W-:Y:S01]  /*7350*/  FADD.FTZ R0, R238, R0 ;  /* 0x00000000ee007221 */ /* 0x000fe20000010000 */
[----:B------:R-:W-:Y:S01]  /*7360*/  LDSM.16.MT88.4 R8, [R234+0xb800] ;  /* 0x00b80000ea08783b */ /* 0x000fe20000004200 */
[----:B------:R-:W-:-:S02]  /*7370*/  FADD.FTZ R2, R244, R2 ;  /* 0x00000002f4027221 */ /* 0x000fc40000010000 */
[----:B------:R-:W-:Y:S02]  /*7380*/  FADD.FTZ R0, R247, R0 ;  /* 0x00000000f7007221 */ /* 0x000fe40000010000 */
[----:B------:R-:W-:Y:S02]  /*7390*/  FADD.FTZ R2, R224, R2 ;  /* 0x00000002e0027221 */ /* 0x000fe40000010000 */
[----:B------:R-:W-:Y:S02]  /*73a0*/  FADD.FTZ R0, R222, R0 ;  /* 0x00000000de007221 */ /* 0x000fe40000010000 */
[----:B------:R-:W-:Y:S02]  /*73b0*/  FADD.FTZ R4, R223, R2 ;  /* 0x00000002df047221 */ /* 0x000fe40000010000 */
[----:B------:R-:W-:Y:S02]  /*73c0*/  FADD.FTZ R3, R225, R0 ;  /* 0x00000000e1037221 */ /* 0x000fe40000010000 */
[----:B------:R-:W-:Y:S01]  /*73d0*/  IMAD R24, R24, c[0x0][0x1d0], RZ ;  /* 0x0000740018187a24 */ /* 0x000fe200078e02ff */
[C---:B------:R-:W-:Y:S01]  /*73e0*/  HMMA.16816.F32.BF16 R136, R128.reuse, R138, R96 ;  /* 0x0000008a8088723c */ /* 0x040fe20000041860 */
[----:B------:R-:W1:Y:S07]  /*73f0*/  LDSM.16.MT88.4 R96, [R234+0x8800] ;  /* 0x00880000ea60783b */ /* 0x000e6e0000004200 */
[C---:B------:R-:W-:Y:S08]  /*7400*/  HMMA.16816.F32.BF16 R148, R128.reuse, R152, R148 ;  /* 0x000000988094723c */ /* 0x040ff00000041894 */
[C---:B------:R-:W-:Y:S08]  /*7410*/  HMMA.16816.F32.BF16 R60, R128.reuse, R64, R184 ;  /* 0x00000040803c723c */ /* 0x040ff000000418b8 */
[C---:B------:R-:W-:Y:S01]  /*7420*/  HMMA.16816.F32.BF16 R152, R128.reuse, R154, R104 ;  /* 0x0000009a8098723c */ /* 0x040fe20000041868 */
[----:B------:R-:W-:Y:S07]  /*7430*/  LDSM.16.MT88.4 R104, [R232+0xb800] ;  /* 0x00b80000e868783b */ /* 0x000fee0000004200 */
[C---:B------:R-:W-:Y:S01]  /*7440*/  HMMA.16816.F32.BF16 R64, R128.reuse, R66, R120 ;  /* 0x000000428040723c */ /* 0x040fe20000041878 */
[----:B------:R-:W-:Y:S07]  /*7450*/  LDSM.16.MT88.4 R120, [R235+0xb800] ;  /* 0x00b80000eb78783b */ /* 0x000fee0000004200 */
[C---:B------:R-:W-:Y:S01]  /*7460*/  HMMA.16816.F32.BF16 R72, R128.reuse, R74, R88 ;  /* 0x0000004a8048723c */ /* 0x040fe20000041858 */
[----:B------:R-:W4:Y:S07]  /*7470*/  LDSM.16.MT88.4 R88, [R235+0x8800] ;  /* 0x00880000eb58783b */ /* 0x000f2e0000004200 */
[C---:B------:R-:W-:Y:S08]  /*7480*/  HMMA.16816.F32.BF16 R176, R128.reuse, R180, R176 ;  /* 0x000000b480b0723c */ /* 0x040ff000000418b0 */
[C---:B------:R-:W-:Y:S08]  /*7490*/  HMMA.16816.F32.BF16 R180, R128.reuse, R182, R92 ;  /* 0x000000b680b4723c */ /* 0x040ff0000004185c */
[C---:B------:R-:W-:Y:S08]  /*74a0*/  HMMA.16816.F32.BF16 R140, R128.reuse, R144, R140 ;  /* 0x00000090808c723c */ /* 0x040ff0000004188c */
[C---:B-1----:R-:W-:Y:S08]  /*74b0*/  HMMA.16816.F32.BF16 R92, R128.reuse, R96, R124 ;  /* 0x00000060805c723c */ /* 0x042ff0000004187c */
[C---:B------:R-:W-:Y:S08]  /*74c0*/  HMMA.16816.F32.BF16 R144, R128.reuse, R146, R100 ;  /* 0x000000928090723c */ /* 0x040ff00000041864 */
[C---:B------:R-:W-:Y:S08]  /*74d0*/  HMMA.16816.F32.BF16 R96, R128.reuse, R98, R116 ;  /* 0x000000628060723c */ /* 0x040ff00000041874 */
[C---:B------:R-:W-:Y:S08]  /*74e0*/  HMMA.16816.F32.BF16 R164, R128.reuse, R168, R212 ;  /* 0x000000a880a4723c */ /* 0x040ff000000418d4 */
[----:B------:R-:W-:Y:S01]  /*74f0*/  HMMA.16816.F32.BF16 R52, R128, R56, R200 ;  /* 0x000000388034723c */ /* 0x000fe200000418c8 */
[----:B---3--:R-:W-:Y:S01]  /*7500*/  @P1 IMAD.HI.U32 R2, R5, c[0x0][0x2c8], RZ ;  /* 0x0000b20005021a27 */ /* 0x008fe200078e00ff */
[----:B------:R-:W-:-:S03]  /*7510*/  MOV R0, R5 ;  /* 0x0000000500007202 */ /* 0x000fc60000000f00 */
[----:B------:R-:W-:Y:S02]  /*7520*/  FADD.FTZ R5, R226, R4 ;  /* 0x00000004e2057221 */ /* 0x000fe40000010000 */
[----:B------:R-:W-:Y:S01]  /*7530*/  FADD.FTZ R4, R227, R3 ;  /* 0x00000003e3047221 */ /* 0x000fe20000010000 */
[----:B------:R-:W-:Y:S01]  /*7540*/  @P1 SHF.R.U32.HI R0, RZ, c[0x0][0x2cc], R2 ;  /* 0x0000b300ff001a19 */ /* 0x000fe20000011602 */
[----:B------:R-:W-:Y:S02]  /*7550*/  FADD.FTZ R3, R236, R5 ;  /* 0x00000005ec037221 */ /* 0x000fe40000010000 */
[----:B------:R-:W-:Y:S01]  /*7560*/  FADD.FTZ R2, R237, R4 ;  /* 0x00000004ed027221 */ /* 0x000fe20000010000 */
[----:B------:R-:W-:Y:S01]  /*7570*/  IADD3 R4, R0, -c[0x0][0x168], R24 ;  /* 0x80005a0000047a10 */ /* 0x000fe20007ffe018 */
[----:B------:R-:W-:Y:S02]  /*7580*/  FADD.FTZ R3, R217, R3 ;  /* 0x00000003d9037221 */ /* 0x000fe40000010000 */
[----:B------:R-:W-:-:S02]  /*7590*/  FADD.FTZ R0, R174, R2 ;  /* 0x00000002ae007221 */ /* 0x000fc40000010000 */
[----:B------:R-:W-:Y:S02]  /*75a0*/  FADD.FTZ R2, R219, R3 ;  /* 0x00000003db027221 */ /* 0x000fe40000010000 */
[----:B------:R-:W-:Y:S02]  /*75b0*/  FADD.FTZ R0, R175, R0 ;  /* 0x00000000af007221 */ /* 0x000fe40000010000 */
[----:B------:R-:W-:Y:S02]  /*75c0*/  FADD.FTZ R2, R220, R2 ;  /* 0x00000002dc027221 */ /* 0x000fe40000010000 */
[----:B------:R-:W-:Y:S02]  /*75d0*/  FADD.FTZ R0, R216, R0 ;  /* 0x00000000d8007221 */ /* 0x000fe40000010000 */
[----:B------:R-:W-:Y:S02]  /*75e0*/  FADD.FTZ R2, R221, R2 ;  /* 0x00000002dd027221 */ /* 0x000fe40000010000 */
[----:B------:R-:W-:-:S02]  /*75f0*/  FADD.FTZ R0, R218, R0 ;  /* 0x00000000da007221 */ /* 0x000fc40000010000 */
[----:B------:R-:W-:-:S04]  /*7600*/  IMAD.HI R3, R4, 0x2aaaaaab, RZ ;  /* 0x2aaaaaab04037827 */ /* 0x000fc800078e02ff */
[----:B------:R-:W-:Y:S02]  /*7610*/  FADD.FTZ R0, R7, R0 ;  /* 0x0000000007007221 */ /* 0x000fe40000010000 */
[----:B------:R-:W-:Y:S01]  /*7620*/  FADD.FTZ R2, R15, R2 ;  /* 0x000000020f027221 */ /* 0x000fe20000010000 */
[----:B------:R-:W-:Y:S01]  /*7630*/  SHF.R.U32.HI R4, RZ, 0x1f, R3 ;  /* 0x0000001fff047819 */ /* 0x000fe20000011603 */
[----:B------:R-:W-:Y:S02]  /*7640*/  FADD.FTZ R0, R14, R0 ;  /* 0x000000000e007221 */ /* 0x000fe40000010000 */
[----:B------:R-:W-:Y:S01]  /*7650*/  FADD.FTZ R2, R26, R2 ;  /* 0x000000021a027221 */ /* 0x000fe20000010000 */
[----:B------:R-:W-:Y:S01]  /*7660*/  LEA.HI.SX32 R3, R3, R4, 0x1c ;  /* 0x0000000403037211 */ /* 0x000fe200078fe2ff */
[----:B------:R-:W-:Y:S02]  /*7670*/  FADD.FTZ R0, R6, R0 ;  /* 0x0000000006007221 */ /* 0x000fe40000010000 */
[----:B------:R-:W-:Y:S01]  /*7680*/  FADD.FTZ R2, R27, R2 ;  /* 0x000000021b027221 */ /* 0x000fe20000010000 */
[----:B------:R-:W-:Y:S01]  /*7690*/  IMNMX R3, RZ, R3, !PT ;  /* 0x00000003ff037217 */ /* 0x000fe20007800200 */
[----:B------:R-:W-:-:S02]  /*76a0*/  FADD.FTZ R0, R13, R0 ;  /* 0x000000000d007221 */ /* 0x000fc40000010000 */
[----:B------:R-:W-:Y:S02]  /*76b0*/  FADD.FTZ R2, R172, R2 ;  /* 0x00000002ac027221 */ /* 0x000fe40000010000 */
[----:B------:R1:W-:Y:S04]  /*76c0*/  STL [R1+0x14], R3 ;  /* 0x0000140301007387 */ /* 0x0003e80000100800 */
[----:B------:R1:W-:Y:S04]  /*76d0*/  STL [R1+0x8], R0 ;  /* 0x0000080001007387 */ /* 0x0003e80000100800 */
[----:B------:R1:W-:Y:S01]  /*76e0*/  STL [R1+0x4], R2 ;  /* 0x0000040201007387 */ /* 0x0003e20000100800 */
[C---:B------:R-:W-:Y:S08]  /*76f0*/  HMMA.16816.F32.BF16 R76, R128.reuse, R80, R48 ;  /* 0x00000050804c723c */ /* 0x040ff00000041830 */
[C---:B----4-:R-:W-:Y:S08]  /*7700*/  HMMA.16816.F32.BF16 R84, R128.reuse, R88, R84 ;  /* 0x000000588054723c */ /* 0x050ff00000041854 */
[C---:B------:R-:W-:Y:S08]  /*7710*/  HMMA.16816.F32.BF16 R100, R128.reuse, R104, R44 ;  /* 0x000000688064723c */ /* 0x040ff0000004182c */
[C---:B------:R-:W-:Y:S08]  /*7720*/  HMMA.16816.F32.BF16 R116, R128.reuse, R120, R208 ;  /* 0x000000788074723c */ /* 0x040ff000000418d0 */
[----:B------:R-:W-:Y:S01]  /*7730*/  HMMA.16816.F32.BF16 R168, R128, R170, R204 ;  /* 0x000000aa80a8723c */ /* 0x000fe200000418cc */
[----:B--2---:R-:W-:-:S04]  /*7740*/  IADD3 R247, R20, -0x2, RZ ;  /* 0xfffffffe14f77810 */ /* 0x004fc80007ffe0ff */
[----:B------:R-:W-:-:S03]  /*7750*/  ISETP.GE.AND P0, PT, R247, R3, PT ;  /* 0x00000003f700720c */ /* 0x000fc60003f06270 */
[C---:B------:R-:W-:Y:S08]  /*7760*/  HMMA.16816.F32.BF16 R56, R128.reuse, R58, R196 ;  /* 0x0000003a8038723c */ /* 0x040ff000000418c4 */
[C---:B------:R-:W-:Y:S08]  /*7770*/  HMMA.16816.F32.BF16 R80, R128.reuse, R82, R192 ;  /* 0x000000528050723c */ /* 0x040ff000000418c0 */
[C---:B------:R-:W-:Y:S08]  /*7780*/  HMMA.16816.F32.BF16 R88, R128.reuse, R90, R188 ;  /* 0x0000005a8058723c */ /* 0x040ff000000418bc */
[C---:B------:R-:W-:Y:S08]  /*7790*/  HMMA.16816.F32.BF16 R104, R128.reuse, R106, R32 ;  /* 0x0000006a8068723c */ /* 0x040ff00000041820 */
[C---:B------:R-:W-:Y:S08]  /*77a0*/  HMMA.16816.F32.BF16 R120, R128.reuse, R122, R16 ;  /* 0x0000007a8078723c */ /* 0x040ff00000041810 */
[C---:B------:R-:W-:Y:S08]  /*77b0*/  HMMA.16816.F32.BF16 R124, R128.reuse, R8, R40 ;  /* 0x00000008807c723c */ /* 0x040ff00000041828 */
[----:B------:R-:W-:Y:S01]  /*77c0*/  HMMA.16816.F32.BF16 R128, R128, R10, R28 ;  /* 0x0000000a8080723c */ /* 0x000fe2000004181c */
[----:B------:R-:W-:Y:S03]  /*77d0*/  @!UPT UIADD3 URZ, URZ, URZ, URZ ;  /* 0x0000003f3f3ff290 */ /* 0x000fe6000fffe03f */
[----:B------:R-:W-:Y:S11]  /*77e0*/  @!P0 BRA `(.L_x_1476) ;  /* 0x000052b000008947 */ /* 0x000ff60003800000 */
[----:B-1----:R-:W-:Y:S02]  /*77f0*/  MOV R175, R12 ;  /* 0x0000000c00af7202 */ /* 0x002fe40000000f00 */
[----:B------:R-:W-:-:S07]  /*7800*/  MOV R174, R173 ;  /* 0x000000ad00ae7202 */ /* 0x000fce0000000f00 */
.L_x_1487:
[----:B------:R-:W-:Y:S04]  /*7810*/  DEPBAR.LE SB0, 0x0 ;  /* 0x000080000000791a */ /* 0x000fe80000000000 */
[----:B------:R-:W-:Y:S01]  /*7820*/  WARPSYNC 0xffffffff ;  /* 0xffffffff00007948 */ /* 0x000fe20003800000 */
[----:B------:R-:W-:Y:S01]  /*7830*/  BAR.SYNC.DEFER_BLOCKING 0x0 ;  /* 0x0000000000007b1d */ /* 0x000fe20000010000 */
[----:B------:R-:W-:Y:S05]  /*7840*/  ISETP.GE.AND P0, PT, R247, RZ, PT ;  /* 0x000000fff700720c */ /* 0x000fea0003f06270 */
[----:B------:R1:W2:Y:S01]  /*7850*/  LDSM.16.M88.4 R48, [R239] ;  /* 0x00000000ef30783b */ /* 0x0002a20000000200 */
[----:B------:R-:W-:Y:S03]  /*7860*/  BSSY B0, `(.L_x_1477) ;  /* 0x0000071000007945 */ /* 0x000fe60003800000 */
[----:B------:R1:W3:Y:S04]  /*7870*/  LDSM.16.M88.4 R8, [R229] ;  /* 0x00000000e508783b */ /* 0x0002e80000000200 */
[----:B------:R1:W4:Y:S04]  /*7880*/  LDSM.16.M88.4 R16, [R229+0x800] ;  /* 0x00080000e510783b */ /* 0x0003280000000200 */
[----:B------:R1:W1:Y:S04]  /*7890*/  LDSM.16.M88.4 R24, [R229+0x1000] ;  /* 0x00100000e518783b */ /* 0x0002680000000200 */
[----:B------:R1:W1:Y:S04]  /*78a0*/  LDSM.16.M88.4 R32, [R229+0x1800] ;  /* 0x00180000e520783b */ /* 0x0002680000000200 */
[----:B------:R1:W1:Y:S04]  /*78b0*/  LDSM.16.M88.4 R40, [R229+0x2000] ;  /* 0x00200000e528783b */ /* 0x0002680000000200 */
[----:B------:R1:W1:Y:S04]  /*78c0*/  LDSM.16.M88.4 R184, [R229+0x2800] ;  /* 0x00280000e5b8783b */ /* 0x0002680000000200 */
[----:B------:R1:W1:Y:S04]  /*78d0*/  LDSM.16.M88.4 R188, [R240] ;  /* 0x00000000f0bc783b */ /* 0x0002680000000200 */
[----:B------:R1:W1:Y:S04]  /*78e0*/  LDSM.16.M88.4 R192, [R228] ;  /* 0x00000000e4c0783b */ /* 0x0002680000000200 */
[----:B------:R1:W1:Y:S04]  /*78f0*/  LDSM.16.M88.4 R196, [R228+0x800] ;  /* 0x00080000e4c4783b */ /* 0x0002680000000200 */
[----:B------:R1:W1:Y:S04]  /*7900*/  LDSM.16.M88.4 R200, [R228+0x1000] ;  /* 0x00100000e4c8783b */ /* 0x0002680000000200 */
[----:B------:R1:W1:Y:S04]  /*7910*/  LDSM.16.M88.4 R204, [R228+0x1800] ;  /* 0x00180000e4cc783b */ /* 0x0002680000000200 */
[----:B------:R1:W1:Y:S04]  /*7920*/  LDSM.16.M88.4 R208, [R228+0x2000] ;  /* 0x00200000e4d0783b */ /* 0x0002680000000200 */
[----:B------:R1:W1:Y:S01]  /*7930*/  LDSM.16.M88.4 R212, [R228+0x2800] ;  /* 0x00280000e4d4783b */ /* 0x0002620000000200 */
[----:B------:R-:W-:-:S05]  /*7940*/  @!P0 BRA `(.L_x_1478) ;  /* 0x0000062000008947 */ /* 0x000fca0003800000 */
[----:B--234-:R-:W-:Y:S01]  /*7950*/  SHF.R.S32.HI R0, RZ, 0x1f, R248 ;  /* 0x0000001fff007819 */ /* 0x01cfe200000114f8 */
[----:B------:R-:W2:Y:S01]  /*7960*/  LDL.64 R14, [R1+0x30] ;  /* 0x00003000010e7983 */ /* 0x000ea20000100a00 */
[----:B------:R-:W-:Y:S01]  /*7970*/  SHF.R.S32.HI R4, RZ, 0x1f, R246 ;  /* 0x0000001fff047819 */ /* 0x000fe200000114f6 */
[----:B------:R-:W-:Y:S01]  /*7980*/  IMAD.WIDE.U32 R2, R248, c[0x0][0x208], RZ ;  /* 0x00008200f8027a25 */ /* 0x000fe200078e00ff */
[C---:B------:R-:W-:Y:S02]  /*7990*/  IADD3 R7, R245.reuse, 0xc0, RZ ;  /* 0x000000c0f5077810 */ /* 0x040fe40007ffe0ff */
[----:B------:R-:W-:Y:S01]  /*79a0*/  IADD3 R12, R245, 0xc0, RZ ;  /* 0x000000c0f50c7810 */ /* 0x000fe20007ffe0ff */
[----:B------:R-:W3:Y:S01]  /*79b0*/  LDL R6, [R1+0x3c] ;  /* 0x00003c0001067983 */ /* 0x000ee20000100800 */
[----:B------:R-:W-:Y:S01]  /*79c0*/  SHF.R.S32.HI R7, RZ, 0x1f, R7 ;  /* 0x0000001fff077819 */ /* 0x000fe20000011407 */
[----:B------:R-:W-:Y:S02]  /*79d0*/  IMAD R0, R0, c[0x0][0x208], RZ ;  /* 0x0000820000007a24 */ /* 0x000fe400078e02ff */
[----:B------:R-:W-:Y:S02]  /*79e0*/  IMAD.SHL.U32 R31, R12, 0x2, RZ ;  /* 0x000000020c1f7824 */ /* 0x000fe400078e00ff */
[----:B------:R-:W-:Y:S02]  /*79f0*/  IMAD R0, R248, c[0x0][0x20c], R0 ;  /* 0x00008300f8007a24 */ /* 0x000fe400078e0200 */
[----:B------:R-:W-:Y:S02]  /*7a00*/  IMAD.SHL.U32 R30, R251, 0x2, RZ ;  /* 0x00000002fb1e7824 */ /* 0x000fe400078e00ff */
[----:B------:R-:W-:Y:S02]  /*7a10*/  IMAD.IADD R3, R3, 0x1, R0 ;  /* 0x0000000103037824 */ /* 0x000fe400078e0200 */
[----:B------:R-:W-:Y:S02]  /*7a20*/  IMAD R0, R4, c[0x0][0x218], RZ ;  /* 0x0000860004007a24 */ /* 0x000fe400078e02ff */
[C---:B------:R-:W-:Y:S04]  /*7a30*/  IMAD.WIDE.U32 R2, R246.reuse, c[0x0][0x218], R2 ;  /* 0x00008600f6027a25 */ /* 0x040fe800078e0002 */
[----:B------:R-:W-:Y:S02]  /*7a40*/  IMAD R0, R246, c[0x0][0x21c], R0 ;  /* 0x00008700f6007a24 */ /* 0x000fe400078e0200 */
[----:B------:R-:W-:Y:S02]  /*7a50*/  IMAD.SHL.U32 R29, R252, 0x2, RZ ;  /* 0x00000002fc1d7824 */ /* 0x000fe400078e00ff */
[----:B------:R-:W-:Y:S01]  /*7a60*/  IMAD.SHL.U32 R28, R245, 0x2, RZ ;  /* 0x00000002f51c7824 */ /* 0x000fe200078e00ff */
[----:B--2---:R-:W-:Y:S02]  /*7a70*/  IADD3 R5, P0, R14, R2, RZ ;  /* 0x000000020e057210 */ /* 0x004fe40007f1e0ff */
[----:B------:R-:W-:Y:S02]  /*7a80*/  SHF.L.U64.HI R14, R12, 0x1, R7 ;  /* 0x000000010c0e7819 */ /* 0x000fe40000010207 */
[----:B------:R-:W-:Y:S02]  /*7a90*/  SHF.R.S32.HI R7, RZ, 0x1f, R251 ;  /* 0x0000001fff077819 */ /* 0x000fe400000114fb */
[----:B---3--:R-:W-:Y:S02]  /*7aa0*/  IADD3.X R0, R6, R3, R0, P0, !PT ;  /* 0x0000000306007210 */ /* 0x008fe400007fe400 */
[----:B------:R-:W-:Y:S02]  /*7ab0*/  LEA R6, P0, R5, c[0x0][0x1f8], 0x1 ;  /* 0x00007e0005067a11 */ /* 0x000fe400078008ff */
[----:B------:R-:W-:Y:S02]  /*7ac0*/  SHF.R.S32.HI R12, RZ, 0x1f, R252 ;  /* 0x0000001fff0c7819 */ /* 0x000fe400000114fc */
[----:B------:R-:W-:Y:S02]  /*7ad0*/  SHF.L.U64.HI R13, R251, 0x1, R7 ;  /* 0x00000001fb0d7819 */ /* 0x000fe40000010207 */
[----:B------:R-:W-:Y:S02]  /*7ae0*/  SHF.R.S32.HI R7, RZ, 0x1f, R245 ;  /* 0x0000001fff077819 */ /* 0x000fe400000114f5 */
[----:B------:R-:W-:Y:S02]  /*7af0*/  LEA.HI.X R5, R5, c[0x0][0x1fc], R0, 0x1, P0 ;  /* 0x00007f0005057a11 */ /* 0x000fe400000f0c00 */
[----:B------:R-:W-:Y:S02]  /*7b00*/  SHF.L.U64.HI R12, R252, 0x1, R12 ;  /* 0x00000001fc0c7819 */ /* 0x000fe4000001020c */
[----:B------:R-:W-:Y:S01]  /*7b10*/  SHF.L.U64.HI R7, R245, 0x1, R7 ;  /* 0x00000001f5077819 */ /* 0x000fe20000010207 */
[----:B------:R-:W-:-:S05]  /*7b20*/  BRA.DIV ~URZ, `(.L_x_1479) ;  /* 0x0000da227f007947 */ /* 0x000fca000b800000 */
[----:B------:R2:W3:Y:S02]  /*7b30*/  SHFL.IDX PT, R4, R5, RZ, 0x181f ;  /* 0x00181fff05047589 */ /* 0x0004e400000e0000 */
.L_x_1538:
[----:B------:R-:W-:-:S05]  /*7b40*/  BRA.DIV ~URZ, `(.L_x_1480) ;  /* 0x0000da727f007947 */ /* 0x000fca000b800000 */
[----:B------:R-:W4:Y:S01]  /*7b50*/  SHFL.IDX PT, R3, R6, RZ, 0x181f ;  /* 0x00181fff06037589 */ /* 0x000f2200000e0000 */
[----:B------:R-:W-:Y:S02]  /*7b60*/  ISETP.GE.AND P4, PT, R245, c[0x0][0x1d4], PT ;  /* 0x00007500f5007a0c */ /* 0x000fe40003f86270 */
[----:B------:R-:W-:Y:S01]  /*7b70*/  ISETP.GE.AND P3, PT, R252, c[0x0][0x1d4], PT ;  /* 0x00007500fc007a0c */ /* 0x000fe20003f66270 */
[----:B------:R-:W5:Y:S01]  /*7b80*/  SHFL.IDX PT, R0, R6, 0x1, 0x181f ;  /* 0x00381f0006007f89 */ /* 0x000f6200000e0000 */
[----:B------:R-:W-:Y:S02]  /*7b90*/  ISETP.GE.AND P2, PT, R251, c[0x0][0x1d4], PT ;  /* 0x00007500fb007a0c */ /* 0x000fe40003f46270 */
[----:B------:R-:W-:Y:S01]  /*7ba0*/  IADD3 R36, R245, 0xc0, RZ ;  /* 0x000000c0f5247810 */ /* 0x000fe20007ffe0ff */
[----:B------:R-:W2:Y:S01]  /*7bb0*/  SHFL.IDX PT, R2, R5, 0x1, 0x181f ;  /* 0x00381f0005027f89 */ /* 0x000ea200000e0000 */
[----:B------:R-:W-:Y:S02]  /*7bc0*/  SEL R15, RZ, 0x10, P4 ;  /* 0x00000010ff0f7807 */ /* 0x000fe40002000000 */
[----:B------:R-:W-:Y:S02]  /*7bd0*/  ISETP.GE.AND P1, PT, R36, c[0x0][0x1d4], PT ;  /* 0x0000750024007a0c */ /* 0x000fe40003f26270 */
[C---:B----4-:R-:W-:Y:S05]  /*7be0*/  IADD3 R20, P0, R3.reuse, R28, RZ ;  /* 0x0000001c03147210 */ /* 0x050fea0007f1e0ff */
[C---:B---3--:R-:W-:Y:S05]  /*7bf0*/  IMAD.X R21, R4.reuse, 0x1, R7, P0 ;  /* 0x0000000104157824 */ /* 0x048fea00000e0607 */
[----:B------:R3:W-:Y:S02]  /*7c00*/  LDGSTS.E.BYPASS.LTC128B.128 [R243+0x100], [R20.64], !P4 ;  /* 0x0010000014f37fae */ /* 0x0007e4000e101d46 */
[C---:B---3--:R-:W-:Y:S05]  /*7c10*/  IADD3 R20, P0, R3.reuse, R29, RZ ;  /* 0x0000001d03147210 */ /* 0x048fea0007f1e0ff */
[C---:B------:R-:W-:Y:S05]  /*7c20*/  IMAD.X R21, R4.reuse, 0x1, R12, P0 ;  /* 0x0000000104157824 */ /* 0x040fea00000e060c */
[----:B------:R3:W-:Y:S02]  /*7c30*/  LDGSTS.E.BYPASS.LTC128B.128 [R243+0x3100], [R20.64], !P3 ;  /* 0x0310000014f37fae */ /* 0x0007e4000d901d46 */
[C---:B---3--:R-:W-:Y:S05]  /*7c40*/  IADD3 R20, P0, R3.reuse, R30, RZ ;  /* 0x0000001e03147210 */ /* 0x048fea0007f1e0ff */
[C---:B------:R-:W-:Y:S01]  /*7c50*/  IMAD.X R21, R4.reuse, 0x1, R13, P0 ;  /* 0x0000000104157824 */ /* 0x040fe200000e060d */
[----:B------:R-:W-:Y:S04]  /*7c60*/  IADD3 R22, P0, R3, R31, RZ ;  /* 0x0000001f03167210 */ /* 0x000fe80007f1e0ff */
[----:B------:R5:W-:Y:S01]  /*7c70*/  LDGSTS.E.BYPASS.LTC128B.128 [R243+0x6100], [R20.64], !P2 ;  /* 0x0610000014f37fae */ /* 0x000be2000d101d46 */
[----:B------:R-:W-:Y:S03]  /*7c80*/  IMAD.X R23, R4, 0x1, R14, P0 ;  /* 0x0000000104177824 */ /* 0x000fe600000e060e */
[----:B------:R3:W4:Y:S04]  /*7c90*/  SHFL.IDX PT, R4, R5, 0x2, 0x181f ;  /* 0x00581f0005047f89 */ /* 0x00072800000e0000 */
[----:B------:R1:W-:Y:S01]  /*7ca0*/  LDGSTS.E.BYPASS.LTC128B.128 [R243+0x9100], [R22.64], !P1 ;  /* 0x0910000016f37fae */ /* 0x0003e2000c901d46 */
[----:B-----5:R-:W-:Y:S05]  /*7cb0*/  IADD3 R20, P0, R0, R28, RZ ;  /* 0x0000001c00147210 */ /* 0x020fea0007f1e0ff */
[----:B--2---:R-:W-:Y:S05]  /*7cc0*/  IMAD.X R21, R2, 0x1, R7, P0 ;  /* 0x0000000102157824 */ /* 0x004fea00000e0607 */
[----:B------:R2:W-:Y:S02]  /*7cd0*/  LDGSTS.E.BYPASS.LTC128B.128 [R243+0x1100], [R20.64], !P4 ;  /* 0x0110000014f37fae */ /* 0x0005e4000e101d46 */
[----:B--2---:R-:W-:Y:S05]  /*7ce0*/  IADD3 R20, P0, R0, R29, RZ ;  /* 0x0000001d00147210 */ /* 0x004fea0007f1e0ff */
[----:B------:R-:W-:Y:S01]  /*7cf0*/  IMAD.X R21, R2, 0x1, R12, P0 ;  /* 0x0000000102157824 */ /* 0x000fe200000e060c */
[----:B-1----:R-:W-:Y:S04]  /*7d00*/  IADD3 R22, P0, R0, R30, RZ ;  /* 0x0000001e00167210 */ /* 0x002fe80007f1e0ff */
[----:B------:R1:W-:Y:S01]  /*7d10*/  LDGSTS.E.BYPASS.LTC128B.128 [R243+0x4100], [R20.64], !P3 ;  /* 0x0410000014f37fae */ /* 0x0003e2000d901d46 */
[----:B------:R-:W-:Y:S05]  /*7d20*/  IMAD.X R23, R2, 0x1, R13, P0 ;  /* 0x0000000102177824 */ /* 0x000fea00000e060d */
[----:B------:R2:W-:Y:S01]  /*7d30*/  LDGSTS.E.BYPASS.LTC128B.128 [R243+0x7100], [R22.64], !P2 ;  /* 0x0710000016f37fae */ /* 0x0005e2000d101d46 */
[----:B-1----:R-:W-:Y:S03]  /*7d40*/  IADD3 R20, P0, R0, R31, RZ ;  /* 0x0000001f00147210 */ /* 0x002fe60007f1e0ff */
[----:B------:R3:W1:Y:S02]  /*7d50*/  SHFL.IDX PT, R0, R6, 0x2, 0x181f ;  /* 0x00581f0006007f89 */ /* 0x00066400000e0000 */
[----:B------:R-:W-:Y:S01]  /*7d60*/  IMAD.X R21, R2, 0x1, R14, P0 ;  /* 0x0000000102157824 */ /* 0x000fe200000e060e */
[----:B--2---:R-:W-:Y:S02]  /*7d70*/  SEL R23, RZ, 0x10, P2 ;  /* 0x00000010ff177807 */ /* 0x004fe40001000000 */
[----:B------:R-:W-:Y:S02]  /*7d80*/  SEL R22, RZ, 0x10, P1 ;  /* 0x00000010ff167807 */ /* 0x000fe40000800000 */
[----:B------:R2:W-:Y:S02]  /*7d90*/  LDGSTS.E.BYPASS.LTC128B.128 [R243+0xa100], [R20.64], !P1 ;  /* 0x0a10000014f37fae */ /* 0x0005e4000c901d46 */
[----:B--2---:R-:W-:Y:S02]  /*7da0*/  SEL R20, RZ, 0x10, P3 ;  /* 0x00000010ff147807 */ /* 0x004fe40001800000 */
.L_x_1539:
[C---:B-1-34-:R-:W-:Y:S02]  /*7db0*/  ISETP.NE.U32.AND P2, PT, R15.reuse, RZ, PT ;  /* 0x000000ff0f00720c */ /* 0x05afe40003f45070 */
[----:B------:R-:W-:Y:S02]  /*7dc0*/  IADD3 R15, -R15, 0x10, RZ ;  /* 0x000000100f0f7810 */ /* 0x000fe40007ffe1ff */
[C---:B------:R-:W-:Y:S02]  /*7dd0*/  ISETP.NE.U32.AND P3, PT, R20.reuse, RZ, PT ;  /* 0x000000ff1400720c */ /* 0x040fe40003f65070 */
[----:B------:R-:W-:Y:S02]  /*7de0*/  LOP3.LUT R15, R15, 0xf, RZ, 0xc0, !PT ;  /* 0x0000000f0f0f7812 */ /* 0x000fe400078ec0ff */
[----:B------:R-:W-:Y:S02]  /*7df0*/  IADD3 R20, -R20, 0x10, RZ ;  /* 0x0000001014147810 */ /* 0x000fe40007ffe1ff */
[----:B------:R-:W-:Y:S02]  /*7e00*/  IADD3 R2, P1, P0, R15, R0, R28 ;  /* 0x000000000f027210 */ /* 0x000fe4000783e01c */
[----:B------:R-:W-:Y:S02]  /*7e10*/  LOP3.LUT R20, R20, 0xf, RZ, 0xc0, !PT ;  /* 0x0000000f14147812 */ /* 0x000fe400078ec0ff */
[----:B------:R-:W-:Y:S02]  /*7e20*/  IADD3.X R3, RZ, R4, R7, P1, P0 ;  /* 0x00000004ff037210 */ /* 0x000fe40000fe0407 */
[C---:B------:R-:W-:Y:S02]  /*7e30*/  IADD3 R6, -R23.reuse, 0x10, RZ ;  /* 0x0000001017067810 */ /* 0x040fe40007ffe1ff */
[----:B------:R-:W-:Y:S01]  /*7e40*/  IADD3 R20, P1, P0, R20, R0, R29 ;  /* 0x0000000014147210 */ /* 0x000fe2000783e01d */
[----:B------:R-:W-:Y:S01]  /*7e50*/  @!PT LDS RZ, [RZ] ;  /* 0x00000000fffff984 */ /* 0x000fe20000000800 */
[----:B------:R-:W-:Y:S01]  /*7e60*/  @!PT LDS RZ, [RZ] ;  /* 0x00000000fffff984 */ /* 0x000fe20000000800 */
[----:B------:R-:W-:Y:S01]  /*7e70*/  @!PT LDS RZ, [RZ] ;  /* 0x00000000fffff984 */ /* 0x000fe20000000800 */
[----:B------:R1:W-:Y:S01]  /*7e80*/  LDGSTS.E.BYPASS.LTC128B.128.ZFILL [R243+0x2100], [R2.64], P2 ;  /* 0x0210000002f37fae */ /* 0x0003e20009141d46 */
[----:B------:R-:W-:Y:S02]  /*7e90*/  LOP3.LUT R6, R6, 0xf, RZ, 0xc0, !PT ;  /* 0x0000000f06067812 */ /* 0x000fe400078ec0ff */
[----:B------:R-:W-:Y:S02]  /*7ea0*/  IADD3.X R21, RZ, R4, R12, P1, P0 ;  /* 0x00000004ff157210 */ /* 0x000fe40000fe040c */
[----:B------:R-:W-:Y:S02]  /*7eb0*/  IADD3 R6, P1, P0, R6, R0, R30 ;  /* 0x0000000006067210 */ /* 0x000fe4000783e01e */
[----:B------:R-:W-:Y:S01]  /*7ec0*/  ISETP.NE.U32.AND P2, PT, R23, RZ, PT ;  /* 0x000000ff1700720c */ /* 0x000fe20003f45070 */
[----:B------:R2:W-:Y:S01]  /*7ed0*/  LDGSTS.E.BYPASS.LTC128B.128.ZFILL [R243+0x5100], [R20.64], P3 ;  /* 0x0510000014f37fae */ /* 0x0005e20009941d46 */
[----:B------:R-:W-:Y:S11]  /*7ee0*/  IADD3.X R7, RZ, R4, R13, P1, P0 ;  /* 0x00000004ff077210 */ /* 0x000ff60000fe040d */
        /* <DEDUP_REMOVED lines=8> */
.L_x_1478:
[----:B--234-:R-:W-:Y:S05]  /*7f70*/  BSYNC B0 ;  /* 0x0000000000007941 */ /* 0x01cfea0003800000 */
.L_x_1477:
[----:B------:R-:W0:Y:S01]  /*7f80*/  LDGDEPBAR ;  /* 0x00000000000079af */ /* 0x000e220000000000 */
[----:B------:R-:W-:Y:S01]  /*7f90*/  WARPSYNC 0xffffffff ;  /* 0xffffffff00007948 */ /* 0x000fe20003800000 */
[C---:B------:R-:W-:Y:S01]  /*7fa0*/  HMMA.16816.F32.BF16 R4, R48.reuse, R8, RZ ;  /* 0x000000083004723c */ /* 0x040fe200000418ff */
[----:B------:R-:W-:Y:S02]  /*7fb0*/  BSSY B0, `(.L_x_1481) ;  /* 0x000019c000007945 */ /* 0x000fe40003800000 */
[----:B------:R-:W-:Y:S05]  /*7fc0*/  ISETP.GE.AND P0, PT, R247, 0x1, PT ;  /* 0x00000001f700780c */ /* 0x000fea0003f06270 */
[C---:B------:R-:W-:Y:S08]  /*7fd0*/  HMMA.16816.F32.BF16 R8, R48.reuse, R10, RZ ;  /* 0x0000000a3008723c */ /* 0x040ff000000418ff */
[C---:B------:R-:W-:Y:S08]  /*7fe0*/  HMMA.16816.F32.BF16 R12, R48.reuse, R16, RZ ;  /* 0x00000010300c723c */ /* 0x040ff000000418ff */
[C---:B------:R-:W-:Y:S08]  /*7ff0*/  HMMA.16816.F32.BF16 R16, R48.reuse, R18, RZ ;  /* 0x000000123010723c */ /* 0x040ff000000418ff */
[C---:B-1----:R-:W-:Y:S08]  /*8000*/  HMMA.16816.F32.BF16 R20, R48.reuse, R24, RZ ;  /* 0x000000183014723c */ /* 0x042ff000000418ff */
[C---:B------:R-:W-:Y:S08]  /*8010*/  HMMA.16816.F32.BF16 R24, R48.reuse, R26, RZ ;  /* 0x0000001a3018723c */ /* 0x040ff000000418ff */
[C---:B------:R-:W-:Y:S08]  /*8020*/  HMMA.16816.F32.BF16 R28, R48.reuse, R32, RZ ;  /* 0x00000020301c723c */ /* 0x040ff000000418ff */
[C---:B------:R-:W-:Y:S08]  /*8030*/  HMMA.16816.F32.BF16 R32, R48.reuse, R34, RZ ;  /* 0x000000223020723c */ /* 0x040ff000000418ff */
[C---:B------:R-:W-:Y:S08]  /*8040*/  HMMA.16816.F32.BF16 R36, R48.reuse, R40, RZ ;  /* 0x000000283024723c */ /* 0x040ff000000418ff */
[C---:B------:R-:W-:Y:S08]  /*8050*/  HMMA.16816.F32.BF16 R40, R48.reuse, R42, RZ ;  /* 0x0000002a3028723c */ /* 0x040ff000000418ff */
[C---:B------:R-:W-:Y:S08]  /*8060*/  HMMA.16816.F32.BF16 R44, R48.reuse, R184, RZ ;  /* 0x000000b8302c723c */ /* 0x040ff000000418ff */
[----:B------:R-:W-:Y:S01]  /*8070*/  HMMA.16816.F32.BF16 R48, R48, R186, RZ ;  /* 0x000000ba3030723c */ /* 0x000fe200000418ff */
[----:B------:R-:W-:Y:S07]  /*8080*/  LDSM.16.M88.4 R184, [R242] ;  /* 0x00000000f2b8783b */ /* 0x000fee0000000200 */
[C---:B------:R-:W-:Y:S08]  /*8090*/  HMMA.16816.F32.BF16 R4, R188.reuse, R192, R4 ;  /* 0x000000c0bc04723c */ /* 0x040ff00000041804 */
        /* <DEDUP_REMOVED lines=19> */
[----:B------:R-:W-:Y:S07]  /*81d0*/  LDSM.16.M88.4 R192, [R230+-0x9000] ;  /* 0xff700000e6c0783b */ /* 0x000fee0000000200 */
[C---:B--2---:R-:W-:Y:S08]  /*81e0*/  HMMA.16816.F32.BF16 R12, R184.reuse, R196, R12 ;  /* 0x000000c4b80c723c */ /* 0x044ff0000004180c */
[C---:B------:R-:W-:Y:S01]  /*81f0*/  HMMA.16816.F32.BF16 R16, R184.reuse, R198, R16 ;  /* 0x000000c6b810723c */ /* 0x040fe20000041810 */
[----:B------:R-:W-:Y:S07]  /*8200*/  LDSM.16.M88.4 R196, [R230+-0x8800] ;  /* 0xff780000e6c4783b */ /* 0x000fee0000000200 */
[C---:B---3--:R-:W-:Y:S08]  /*8210*/  HMMA.16816.F32.BF16 R20, R184.reuse, R200, R20 ;  /* 0x000000c8b814723c */ /* 0x048ff00000041814 */
[C---:B------:R-:W-:Y:S01]  /*8220*/  HMMA.16816.F32.BF16 R24, R184.reuse, R202, R24 ;  /* 0x000000cab818723c */ /* 0x040fe20000041818 */
[----:B------:R-:W-:Y:S07]  /*8230*/  LDSM.16.M88.4 R200, [R230+-0x8000] ;  /* 0xff800000e6c8783b */ /* 0x000fee0000000200 */
[C---:B----4-:R-:W-:Y:S08]  /*8240*/  HMMA.16816.F32.BF16 R28, R184.reuse, R204, R28 ;  /* 0x000000ccb81c723c */ /* 0x050ff0000004181c */
[C---:B------:R-:W-:Y:S01]  /*8250*/  HMMA.16816.F32.BF16 R32, R184.reuse, R206, R32 ;  /* 0x000000ceb820723c */ /* 0x040fe20000041820 */
[----:B------:R-:W-:Y:S07]  /*8260*/  LDSM.16.M88.4 R204, [R230+-0x7800] ;  /* 0xff880000e6cc783b */ /* 0x000fee0000000200 */
[C---:B-----5:R-:W-:Y:S08]  /*8270*/  HMMA.16816.F32.BF16 R36, R184.reuse, R188, R36 ;  /* 0x000000bcb824723c */ /* 0x060ff00000041824 */
[C---:B------:R-:W-:Y:S01]  /*8280*/  HMMA.16816.F32.BF16 R40, R184.reuse, R190, R40 ;  /* 0x000000beb828723c */ /* 0x040fe20000041828 */
[----:B------:R-:W1:Y:S07]  /*8290*/  LDSM.16.M88.4 R188, [R241] ;  /* 0x00000000f1bc783b */ /* 0x000e6e0000000200 */
[C---:B------:R-:W-:Y:S08]  /*82a0*/  HMMA.16816.F32.BF16 R44, R184.reuse, R208, R44 ;  /* 0x000000d0b82c723c */ /* 0x040ff0000004182c */
[----:B------:R-:W-:Y:S01]  /*82b0*/  HMMA.16816.F32.BF16 R48, R184, R210, R48 ;  /* 0x000000d2b830723c */ /* 0x000fe20000041830 */
[----:B------:R-:W2:Y:S06]  /*82c0*/  LDSM.16.M88.4 R184, [R230+-0x7000] ;  /* 0xff900000e6b8783b */ /* 0x000eac0000000200 */
[----:B------:R-:W3:Y:S01]  /*82d0*/  LDSM.16.M88.4 R208, [R230+-0x6800] ;  /* 0xff980000e6d0783b */ /* 0x000ee20000000200 */
        /* <DEDUP_REMOVED lines=17> */
[----:B------:R-:W2:Y:S06]  /*83f0*/  LDSM.16.M88.4 R188, [R229+0x5000] ;  /* 0x00500000e5bc783b */ /* 0x000eac0000000200 */
[----:B------:R-:W3:Y:S01]  /*8400*/  LDSM.16.M88.4 R208, [R229+0x5800] ;  /* 0x00580000e5d0783b */ /* 0x000ee20000000200 */
        /* <DEDUP_REMOVED lines=40> */
[----:B------:R-:W-:Y:S07]  /*8690*/  LDSM.16.M88.4 R192, [R230+-0x6000] ;  /* 0xffa00000e6c0783b */ /* 0x000fee0000000200 */
[C---:B------:R-:W-:Y:S08]  /*86a0*/  HMMA.16816.F32.BF16 R12, R184.reuse, R196, R12 ;  /* 0x000000c4b80c723c */ /* 0x040ff0000004180c */
        /* <DEDUP_REMOVED lines=8> */
[C---:B--2---:R-:W-:Y:S08]  /*8730*/  HMMA.16816.F32.BF16 R36, R184.reuse, R188, R36 ;  /* 0x000000bcb824723c */ /* 0x044ff00000041824 */
[C---:B------:R-:W-:Y:S01]  /*8740*/  HMMA.16816.F32.BF16 R40, R184.reuse, R190, R40 ;  /* 0x000000beb828723c */ /* 0x040fe20000041828 */
[----:B------:R-:W1:Y:S07]  /*8750*/  LDSM.16.M88.4 R188, [R241+0x4000] ;  /* 0x00400000f1bc783b */ /* 0x000e6e0000000200 */
[C---:B---3--:R-:W-:Y:S08]  /*8760*/  HMMA.16816.F32.BF16 R44, R184.reuse, R208, R44 ;  /* 0x000000d0b82c723c */ /* 0x048ff0000004182c */
        /* <DEDUP_REMOVED lines=138> */
[----:B------:R-:W-:Y:S07]  /*9010*/  LDSM.16.M88.4 R192, [R230] ;  /* 0x00000000e6c0783b */ /* 0x000fee0000000200 */
        /* <DEDUP_REMOVED lines=16> */
[----:B------:R-:W-:Y:S05]  /*9120*/  DEPBAR.LE SB0, 0x0 ;  /* 0x000080000000791a */ /* 0x000fea0000000000 */
        /* <DEDUP_REMOVED lines=13> */
[----:B------:R-:W-:Y:S07]  /*9200*/  @!UPT UIADD3 URZ, URZ, URZ, URZ ;  /* 0x0000003f3f3ff290 */ /* 0x000fee000fffe03f */
[----:B------:R-:W-:-:S11]  /*9210*/  @!P0 BRA `(.L_x_1482) ;  /* 0x0000075000008947 */ /* 0x000fd60003800000 */
[----:B------:R-:W-:Y:S01]  /*9220*/  SHF.R.S32.HI R185, RZ, 0x1f, R251 ;  /* 0x0000001fffb97819 */ /* 0x000fe200000114fb */
[----:B------:R-:W2:Y:S01]  /*9230*/  LDL R2, [R1+0x18] ;  /* 0x0000180001027983 */ /* 0x000ea20000100800 */
[----:B------:R-:W-:Y:S01]  /*9240*/  SHF.R.S32.HI R186, RZ, 0x1f, R252 ;  /* 0x0000001fffba7819 */ /* 0x000fe200000114fc */
[----:B------:R-:W-:Y:S01]  /*9250*/  IMAD.MOV.U32 R3, RZ, RZ, c[0x0][0x2b8] ;  /* 0x0000ae00ff037624 */ /* 0x000fe200078e00ff */
[----:B------:R-:W-:Y:S01]  /*9260*/  SHF.L.U64.HI R187, R251, 0x1, R185 ;  /* 0x00000001fbbb7819 */ /* 0x000fe200000102b9 */
[----:B------:R-:W3:Y:S01]  /*9270*/  LDL R0, [R1+0x10] ;  /* 0x0000100001007983 */ /* 0x000ee20000100800 */
[----:B------:R-:W-:Y:S01]  /*9280*/  SHF.R.S32.HI R185, RZ, 0x1f, R245 ;  /* 0x0000001fffb97819 */ /* 0x000fe200000114f5 */
[----:B------:R-:W-:Y:S01]  /*9290*/  IMAD.MOV.U32 R246, RZ, RZ, RZ ;  /* 0x000000fffff67224 */ /* 0x000fe200078e00ff */
[----:B------:R-:W-:Y:S01]  /*92a0*/  ISETP.NE.AND P1, PT, R3, 0x1, PT ;  /* 0x000000010300780c */ /* 0x000fe20003f25270 */
[----:B------:R-:W-:Y:S01]  /*92b0*/  IMAD.SHL.U32 R196, R251, 0x2, RZ ;  /* 0x00000002fbc47824 */ /* 0x000fe200078e00ff */
[C---:B------:R-:W-:Y:S01]  /*92c0*/  SHF.L.U64.HI R186, R252.reuse, 0x1, R186 ;  /* 0x00000001fcba7819 */ /* 0x040fe200000102ba */
[----:B------:R-:W-:Y:S01]  /*92d0*/  IMAD.SHL.U32 R195, R252, 0x2, RZ ;  /* 0x00000002fcc37824 */ /* 0x000fe200078e00ff */
[C---:B------:R-:W-:Y:S01]  /*92e0*/  SHF.L.U64.HI R185, R245.reuse, 0x1, R185 ;  /* 0x00000001f5b97819 */ /* 0x040fe200000102b9 */
[C---:B------:R-:W-:Y:S01]  /*92f0*/  IMAD.SHL.U32 R194, R245.reuse, 0x2, RZ ;  /* 0x00000002f5c27824 */ /* 0x040fe200078e00ff */
[----:B------:R-:W4:Y:S06]  /*9300*/  LDL.64 R216, [R1+0x28] ;  /* 0x0000280001d87983 */ /* 0x000f2c0000100a00 */
[----:B------:R-:W5:Y:S04]  /*9310*/  LDL R172, [R1+0x38] ;  /* 0x0000380001ac7983 */ /* 0x000f680000100800 */
[----:B------:R-:W5:Y:S06]  /*9320*/  LDL.64 R220, [R1+0x20] ;  /* 0x0000200001dc7983 */ /* 0x000f6c0000100a00 */
[----:B------:R-:W5:Y:S01]  /*9330*/  LDL R218, [R1+0x1c] ;  /* 0x00001c0001da7983 */ /* 0x000f620000100800 */
[----:B----4-:R-:W-:Y:S01]  /*9340*/  IADD3 R217, R245, 0xc0, RZ ;  /* 0x000000c0f5d97810 */ /* 0x010fe20007ffe0ff */
[----:B--2---:R-:W-:Y:S03]  /*9350*/  IMAD R2, R247, 0x60, R2 ;  /* 0x00000060f7027824 */ /* 0x004fe600078e0202 */
[----:B------:R-:W-:Y:S02]  /*9360*/  SHF.R.S32.HI R217, RZ, 0x1f, R217 ;  /* 0x0000001fffd97819 */ /* 0x000fe400000114d9 */
[----:B---3--:R-:W-:Y:S05]  /*9370*/  IADD3 R2, R2, -0x60, R0 ;  /* 0xffffffa002027810 */ /* 0x008fea0007ffe000 */
[----:B------:R-:W-:Y:S04]  /*9380*/  @P1 IMAD.HI.U32 R3, R2, c[0x0][0x2bc], RZ ;  /* 0x0000af0002031a27 */ /* 0x000fe800078e00ff */
[----:B------:R-:W-:Y:S01]  /*9390*/  IMAD.MOV.U32 R0, RZ, RZ, R2 ;  /* 0x000000ffff007224 */ /* 0x000fe200078e0002 */
[----:B------:R-:W-:Y:S04]  /*93a0*/  @P1 SHF.R.U32.HI R0, RZ, c[0x0][0x2c0], R3 ;  /* 0x0000b000ff001a19 */ /* 0x000fe80000011603 */
[C---:B------:R-:W-:Y:S02]  /*93b0*/  @!P6 IADD3 R3, P0, R0.reuse, R216, RZ ;  /* 0x000000d80003e210 */ /* 0x040fe40007f1e0ff */
[----:B------:R-:W-:Y:S02]  /*93c0*/  IADD3 R216, R245, 0xc0, RZ ;  /* 0x000000c0f5d87810 */ /* 0x000fe40007ffe0ff */
[----:B-----5:R-:W-:Y:S01]  /*93d0*/  @!P6 LEA.HI.X.SX32 R173, R0, R172, 0x1, P0 ;  /* 0x000000ac00ade211 */ /* 0x020fe200000f0eff */
[----:B------:R-:W-:Y:S01]  /*93e0*/  IMAD.MOV R0, RZ, RZ, -R0 ;  /* 0x000000ffff007224 */ /* 0x000fe200078e0a00 */
[C---:B------:R-:W-:Y:S01]  /*93f0*/  @!P6 LEA R172, P0, R3.reuse, c[0x0][0x2a0], 0x2 ;  /* 0x0000a80003acea11 */ /* 0x040fe200078010ff */
[C---:B------:R-:W-:Y:S01]  /*9400*/  IMAD.SHL.U32 R197, R216.reuse, 0x2, RZ ;  /* 0x00000002d8c57824 */ /* 0x040fe200078e00ff */
[----:B------:R-:W-:Y:S01]  /*9410*/  SHF.L.U64.HI R188, R216, 0x1, R217 ;  /* 0x00000001d8bc7819 */ /* 0x000fe200000102d9 */
        /* <DEDUP_REMOVED lines=18> */
.L_x_1540:
[----:B------:R-:W-:-:S05]  /*9540*/  BRA.DIV ~URZ, `(.L_x_1484) ;  /* 0x0000c5e27f007947 */ /* 0x000fca000b800000 */
[----:B------:R-:W3:Y:S01]  /*9550*/  SHFL.IDX PT, R3, R184, RZ, 0x181f ;  /* 0x00181fffb8037589 */ /* 0x000ee200000e0000 */
[----:B------:R-:W-:Y:S02]  /*9560*/  ISETP.GE.AND P4, PT, R245, c[0x0][0x1d4], PT ;  /* 0x00007500f5007a0c */ /* 0x000fe40003f86270 */
[----:B------:R-:W-:Y:S01]  /*9570*/  ISETP.GE.AND P3, PT, R252, c[0x0][0x1d4], PT ;  /* 0x00007500fc007a0c */ /* 0x000fe20003f66270 */
[----:B------:R-:W4:Y:S01]  /*9580*/  SHFL.IDX PT, R0, R184, 0x1, 0x181f ;  /* 0x00381f00b8007f89 */ /* 0x000f2200000e0000 */
[----:B------:R-:W-:Y:S02]  /*9590*/  ISETP.GE.AND P2, PT, R251, c[0x0][0x1d4], PT ;  /* 0x00007500fb007a0c */ /* 0x000fe40003f46270 */
[----:B------:R-:W-:Y:S01]  /*95a0*/  IADD3 R198, R245, 0xc0, RZ ;  /* 0x000000c0f5c67810 */ /* 0x000fe20007ffe0ff */
[----:B------:R-:W5:Y:S01]  /*95b0*/  SHFL.IDX PT, R2, R173, 0x1, 0x181f ;  /* 0x00381f00ad027f89 */ /* 0x000f6200000e0000 */
[----:B------:R-:W-:Y:S02]  /*95c0*/  SEL R189, RZ, 0x10, P4 ;  /* 0x00000010ffbd7807 */ /* 0x000fe40002000000 */
[----:B------:R-:W-:Y:S02]  /*95d0*/  ISETP.GE.AND P1, PT, R198, c[0x0][0x1d4], PT ;  /* 0x00007500c6007a0c */ /* 0x000fe40003f26270 */
[C---:B---3--:R-:W-:Y:S05]  /*95e0*/  IADD3 R190, P0, R3.reuse, R194, RZ ;  /* 0x000000c203be7210 */ /* 0x048fea0007f1e0ff */
[C---:B--2---:R-:W-:Y:S05]  /*95f0*/  IMAD.X R191, R172.reuse, 0x1, R185, P0 ;  /* 0x00000001acbf7824 */ /* 0x044fea00000e06b9 */
[----:B------:R2:W-:Y:S02]  /*9600*/  LDGSTS.E.BYPASS.LTC128B.128 [R243+0xc100], [R190.64], !P4 ;  /* 0x0c100000bef37fae */ /* 0x0005e4000e101d46 */
[C---:B--2---:R-:W-:Y:S05]  /*9610*/  IADD3 R190, P0, R3.reuse, R195, RZ ;  /* 0x000000c303be7210 */ /* 0x044fea0007f1e0ff */
[C---:B------:R-:W-:Y:S05]  /*9620*/  IMAD.X R191, R172.reuse, 0x1, R186, P0 ;  /* 0x00000001acbf7824 */ /* 0x040fea00000e06ba */
[----:B------:R2:W-:Y:S02]  /*9630*/  LDGSTS.E.BYPASS.LTC128B.128 [R243+0xf100], [R190.64], !P3 ;  /* 0x0f100000bef37fae */ /* 0x0005e4000d901d46 */
[C---:B--2---:R-:W-:Y:S05]  /*9640*/  IADD3 R190, P0, R3.reuse, R196, RZ ;  /* 0x000000c403be7210 */ /* 0x044fea0007f1e0ff */
[C---:B------:R-:W-:Y:S01]  /*9650*/  IMAD.X R191, R172.reuse, 0x1, R187, P0 ;  /* 0x00000001acbf7824 */ /* 0x040fe200000e06bb */
[----:B------:R-:W-:Y:S04]  /*9660*/  IADD3 R192, P0, R3, R197, RZ ;  /* 0x000000c503c07210 */ /* 0x000fe80007f1e0ff */
[----:B------:R4:W-:Y:S01]  /*9670*/  LDGSTS.E.BYPASS.LTC128B.128 [R243+0x12100], [R190.64], !P2 ;  /* 0x12100000bef37fae */ /* 0x0009e2000d101d46 */
[----:B------:R-:W-:Y:S03]  /*9680*/  IMAD.X R193, R172, 0x1, R188, P0 ;  /* 0x00000001acc17824 */ /* 0x000fe600000e06bc */
[----:B------:R2:W3:Y:S04]  /*9690*/  SHFL.IDX PT, R172, R173, 0x2, 0x181f ;  /* 0x00581f00adac7f89 */ /* 0x0004e800000e0000 */
[----:B------:R1:W-:Y:S01]  /*96a0*/  LDGSTS.E.BYPASS.LTC128B.128 [R243+0x15100], [R192.64], !P1 ;  /* 0x15100000c0f37fae */ /* 0x0003e2000c901d46 */
[----:B----4-:R-:W-:Y:S05]  /*96b0*/  IADD3 R190, P0, R0, R194, RZ ;  /* 0x000000c200be7210 */ /* 0x010fea0007f1e0ff */
[----:B-----5:R-:W-:Y:S05]  /*96c0*/  IMAD.X R191, R2, 0x1, R185, P0 ;  /* 0x0000000102bf7824 */ /* 0x020fea00000e06b9 */
[----:B------:R4:W-:Y:S02]  /*96d0*/  LDGSTS.E.BYPASS.LTC128B.128 [R243+0xd100], [R190.64], !P4 ;  /* 0x0d100000bef37fae */ /* 0x0009e4000e101d46 */
[----:B----4-:R-:W-:Y:S05]  /*96e0*/  IADD3 R190, P0, R0, R195, RZ ;  /* 0x000000c300be7210 */ /* 0x010fea0007f1e0ff */
        /* <DEDUP_REMOVED lines=8> */
[----:B----4-:R-:W-:Y:S02]  /*9770*/  SEL R193, RZ, 0x10, P2 ;  /* 0x00000010ffc17807 */ /* 0x010fe40001000000 */
[----:B------:R-:W-:Y:S02]  /*9780*/  SEL R192, RZ, 0x10, P1 ;  /* 0x00000010ffc07807 */ /* 0x000fe40000800000 */
[----:B------:R4:W-:Y:S02]  /*9790*/  LDGSTS.E.BYPASS.LTC128B.128 [R243+0x16100], [R190.64], !P1 ;  /* 0x16100000bef37fae */ /* 0x0009e4000c901d46 */
[----:B----4-:R-:W-:Y:S02]  /*97a0*/  SEL R190, RZ, 0x10, P3 ;  /* 0x00000010ffbe7807 */ /* 0x010fe40001800000 */
.L_x_1541:
[C---:B-123--:R-:W-:Y:S02]  /*97b0*/  ISETP.NE.U32.AND P2, PT, R189.reuse, RZ, PT ;  /* 0x000000ffbd00720c */ /* 0x04efe40003f45070 */
        /* <DEDUP_REMOVED lines=27> */
.L_x_1482:
[----:B------:R-:W-:Y:S05]  /*9970*/  BSYNC B0 ;  /* 0x0000000000007941 */ /* 0x000fea0003800000 */
.L_x_1481:
[----:B------:R-:W3:Y:S01]  /*9980*/  LDL R172, [R1+0x40] ;  /* 0x0000400001ac7983 */ /* 0x000ee20000100800 */
[----:B------:R-:W-:Y:S02]  /*9990*/  IMAD.MOV.U32 R173, RZ, RZ, c[0x0][0x2c4] ;  /* 0x0000b100ffad7624 */ /* 0x000fe400078e00ff */
[----:B------:R-:W-:Y:S01]  /*99a0*/  IMAD R0, R247, -0x60, RZ ;  /* 0xffffffa0f7007824 */ /* 0x000fe200078e02ff */
[----:B--2---:R-:W3:Y:S02]  /*99b0*/  LDL R3, [R1+0x4c] ;  /* 0x00004c0001037983 */ /* 0x004ee40000100800 */
[----:B------:R-:W-:Y:S02]  /*99c0*/  ISETP.NE.AND P0, PT, R173, 0x1, PT ;  /* 0x00000001ad00780c */ /* 0x000fe40003f05270 */
[----:B------:R-:W2:Y:S04]  /*99d0*/  LDL R2, [R1+0x50] ;  /* 0x0000500001027983 */ /* 0x000ea80000100800 */
[----:B------:R-:W0:Y:S01]  /*99e0*/  LDGDEPBAR ;  /* 0x00000000000079af */ /* 0x000e220000000000 */
[----:B---3--:R-:W-:Y:S01]  /*99f0*/  IADD3 R172, R3, R172, RZ ;  /* 0x000000ac03ac7210 */ /* 0x008fe20007ffe0ff */
[----:B------:R-:W-:Y:S01]  /*9a00*/  IMAD.MOV.U32 R3, RZ, RZ, c[0x0][0x2ac] ;  /* 0x0000ab00ff037624 */ /* 0x000fe200078e00ff */
[----:B--2---:R-:W-:Y:S04]  /*9a10*/  IADD3 R0, -R2, 0x1, R0 ;  /* 0x0000000102007810 */ /* 0x004fe80007ffe100 */
[----:B------:R-:W-:Y:S04]  /*9a20*/  @P0 IMAD.HI.U32 R2, R172, c[0x0][0x2c8], RZ ;  /* 0x0000b200ac020a27 */ /* 0x000fe800078e00ff */
[----:B------:R-:W-:Y:S01]  /*9a30*/  IMAD R0, R3, c[0x0][0x1d0], R0 ;  /* 0x0000740003007a24 */ /* 0x000fe200078e0200 */
[----:B------:R-:W-:Y:S04]  /*9a40*/  @P0 SHF.R.U32.HI R172, RZ, c[0x0][0x2cc], R2 ;  /* 0x0000b300ffac0a19 */ /* 0x000fe80000011602 */
[----:B------:R-:W-:Y:S01]  /*9a50*/  IADD3 R173, R0, -c[0x0][0x168], RZ ;  /* 0x80005a0000ad7a10 */ /* 0x000fe20007ffe0ff */
[----:B------:R-:W-:-:S05]  /*9a60*/  BRA.DIV ~URZ, `(.L_x_1485) ;  /* 0x0000c5c27f007947 */ /* 0x000fca000b800000 */
[----:B------:R1:W2:Y:S02]  /*9a70*/  SHFL.IDX PT, R0, R172, RZ, 0x1c1f ;  /* 0x001c1fffac007589 */ /* 0x0002a400000e0000 */
.L_x_1542:
[----:B--2---:R-:W-:Y:S05]  /*9a80*/  IMAD.IADD R0, R173, 0x1, R0 ;  /* 0x00000001ad007824 */ /* 0x004fea00078e0200 */
[C---:B------:R-:W-:Y:S02]  /*9a90*/  ISETP.GT.AND P0, PT, R0.reuse, RZ, PT ;  /* 0x000000ff0000720c */ /* 0x040fe40003f04270 */
[C---:B------:R-:W-:Y:S02]  /*9aa0*/  ISETP.GT.AND P1, PT, R0.reuse, 0x1, PT ;  /* 0x000000010000780c */ /* 0x040fe40003f24270 */
[----:B------:R-:W-:Y:S02]  /*9ab0*/  ISETP.GT.AND P4, PT, R0, 0x9, PT ;  /* 0x000000090000780c */ /* 0x000fe40003f84270 */
[----:B------:R-:W-:Y:S02]  /*9ac0*/  FSEL R4, R4, -INF , P0 ;  /* 0xff80000004047808 */ /* 0x000fe40000000000 */
[C---:B------:R-:W-:Y:S02]  /*9ad0*/  ISETP.GT.AND P0, PT, R0.reuse, 0x10, PT ;  /* 0x000000100000780c */ /* 0x040fe40003f04270 */
[C---:B------:R-:W-:Y:S02]  /*9ae0*/  ISETP.GT.AND P2, PT, R0.reuse, 0x8, PT ;  /* 0x000000080000780c */ /* 0x040fe40003f44270 */
[----:B------:R-:W-:Y:S02]  /*9af0*/  FSEL R5, R5, -INF , P1 ;  /* 0xff80000005057808 */ /* 0x000fe40000800000 */
[C---:B------:R-:W-:Y:S02]  /*9b00*/  ISETP.GT.AND P1, PT, R0.reuse, 0x11, PT ;  /* 0x000000110000780c */ /* 0x040fe40003f24270 */
[C---:B------:R-:W-:Y:S02]  /*9b10*/  ISETP.GT.AND P3, PT, R0.reuse, 0x18, PT ;  /* 0x000000180000780c */ /* 0x040fe40003f64270 */
[----:B------:R-:W-:Y:S02]  /*9b20*/  FSEL R9, R9, -INF , P4 ;  /* 0xff80000009097808 */ /* 0x000fe40002000000 */
[----:B------:R-:W-:Y:S02]  /*9b30*/  ISETP.GT.AND P4, PT, R0, 0x19, PT ;  /* 0x000000190000780c */ /* 0x000fe40003f84270 */
[----:B------:R-:W-:Y:S02]  /*9b40*/  FSEL R196, R12, -INF , P0 ;  /* 0xff8000000cc47808 */ /* 0x000fe40000000000 */
        /* <DEDUP_REMOVED lines=37> */
[----:B------:R-:W-:Y:S01]  /*9da0*/  FMNMX.FTZ R2, R4, R174, !PT ;  /* 0x000000ae04027209 */ /* 0x000fe20007810000 */
[----:B------:R-:W2:Y:S03]  /*9db0*/  SHFL.IDX PT, R0, R172, 0x1, 0x1c1f ;  /* 0x003c1f00ac007f89 */ /* 0x000ea600000e0000 */
[----:B------:R-:W-:Y:S04]  /*9dc0*/  FMNMX.FTZ R2, R5, R2, !PT ;  /* 0x0000000205027209 */ /* 0x000fe80007810000 */
[----:B------:R-:W-:Y:S04]  /*9dd0*/  FMNMX.FTZ R2, R8, R2, !PT ;  /* 0x0000000208027209 */ /* 0x000fe80007810000 */
[----:B------:R-:W-:Y:S04]  /*9de0*/  FMNMX.FTZ R2, R9, R2, !PT ;  /* 0x0000000209027209 */ /* 0x000fe80007810000 */
[----:B------:R-:W-:Y:S04]  /*9df0*/  FMNMX.FTZ R2, R196, R2, !PT ;  /* 0x00000002c4027209 */ /* 0x000fe80007810000 */
[----:B------:R-:W-:Y:S04]  /*9e00*/  FMNMX.FTZ R2, R195, R2, !PT ;  /* 0x00000002c3027209 */ /* 0x000fe80007810000 */
[----:B------:R-:W-:Y:S01]  /*9e10*/  FMNMX.FTZ R2, R194, R2, !PT ;  /* 0x00000002c2027209 */ /* 0x000fe20007810000 */
[----:B--2---:R-:W-:Y:S03]  /*9e20*/  IMAD.IADD R0, R173, 0x1, R0 ;  /* 0x00000001ad007824 */ /* 0x004fe600078e0200 */
[----:B------:R-:W-:Y:S02]  /*9e30*/  FMNMX.FTZ R2, R193, R2, !PT ;  /* 0x00000002c1027209 */ /* 0x000fe40007810000 */
[C---:B------:R-:W-:Y:S02]  /*9e40*/  ISETP.GT.AND P1, PT, R0.reuse, RZ, PT ;  /* 0x000000ff0000720c */ /* 0x040fe40003f24270 */
[----:B------:R-:W-:Y:S02]  /*9e50*/  ISETP.GT.AND P0, PT, R0, 0x1, PT ;  /* 0x000000010000780c */ /* 0x000fe40003f04270 */
[----:B------:R-:W-:Y:S02]  /*9e60*/  FSEL R6, R6, -INF , P1 ;  /* 0xff80000006067808 */ /* 0x000fe40000800000 */
[----:B------:R-:W-:Y:S02]  /*9e70*/  FSEL R7, R7, -INF , P0 ;  /* 0xff80000007077808 */ /* 0x000fe40000000000 */
[----:B------:R-:W-:Y:S02]  /*9e80*/  ISETP.GT.AND P1, PT, R0, 0x8, PT ;  /* 0x000000080000780c */ /* 0x000fe40003f24270 */
[----:B-1----:R-:W-:Y:S02]  /*9e90*/  FMNMX.FTZ R172, R6, R175, !PT ;  /* 0x000000af06ac7209 */ /* 0x002fe40007810000 */
[----:B------:R-:W-:Y:S02]  /*9ea0*/  ISETP.GT.AND P0, PT, R0, 0x9, PT ;  /* 0x000000090000780c */ /* 0x000fe40003f04270 */
[----:B------:R-:W-:Y:S02]  /*9eb0*/  FSEL R10, R10, -INF , P1 ;  /* 0xff8000000a0a7808 */ /* 0x000fe40000800000 */
[----:B------:R-:W-:Y:S02]  /*9ec0*/  FMNMX.FTZ R172, R7, R172, !PT ;  /* 0x000000ac07ac7209 */ /* 0x000fe40007810000 */
[----:B------:R-:W-:Y:S02]  /*9ed0*/  FSEL R11, R11, -INF , P0 ;  /* 0xff8000000b0b7808 */ /* 0x000fe40000000000 */
[----:B------:R-:W-:Y:S02]  /*9ee0*/  ISETP.GT.AND P1, PT, R0, 0x10, PT ;  /* 0x000000100000780c */ /* 0x000fe40003f24270 */
[----:B------:R-:W-:Y:S02]  /*9ef0*/  FMNMX.FTZ R172, R10, R172, !PT ;  /* 0x000000ac0aac7209 */ /* 0x000fe40007810000 */
        /* <DEDUP_REMOVED lines=12> */
[----:B------:R-:W-:Y:S02]  /*9fc0*/  FMNMX.FTZ R2, R204, R2, !PT ;  /* 0x00000002cc027209 */ /* 0x000fe40007810000 */
[----:B------:R-:W-:Y:S02]  /*9fd0*/  ISETP.GT.AND P0, PT, R0, 0x21, PT ;  /* 0x000000210000780c */ /* 0x000fe40003f04270 */
[----:B------:R-:W-:Y:S02]  /*9fe0*/  FSEL R197, R22, -INF , P1 ;  /* 0xff80000016c57808 */ /* 0x000fe40000800000 */
[----:B------:R-:W-:Y:S02]  /*9ff0*/  FMNMX.FTZ R172, R192, R172, !PT ;  /* 0x000000acc0ac7209 */ /* 0x000fe40007810000 */
        /* <DEDUP_REMOVED lines=58> */
[----:B------:R-:W-:Y:S01]  /*a3a0*/  FMNMX.FTZ R172, R226, R172, !PT ;  /* 0x000000ace2ac7209 */ /* 0x000fe20007810000 */
[----:B------:R-:W1:Y:S03]  /*a3b0*/  SHFL.BFLY PT, R173, R0, 0x2, 0x1f ;  /* 0x0c401f0000ad7f89 */ /* 0x000e6600000e0000 */
[----:B------:R-:W-:Y:S05]  /*a3c0*/  FMNMX.FTZ R172, R225, R172, !PT ;  /* 0x000000ace1ac7209 */ /* 0x000fea0007810000 */
[----:B------:R-:W2:Y:S01]  /*a3d0*/  SHFL.BFLY PT, R2, R172, 0x2, 0x1f ;  /* 0x0c401f00ac027f89 */ /* 0x000ea200000e0000 */
[----:B-1----:R-:W-:Y:S07]  /*a3e0*/  FMNMX.FTZ R173, R173, R0, !PT ;  /* 0x00000000adad7209 */ /* 0x002fee0007810000 */
[----:B------:R-:W1:Y:S01]  /*a3f0*/  SHFL.BFLY PT, R3, R173, 0x1, 0x1f ;  /* 0x0c201f00ad037f89 */ /* 0x000e6200000e0000 */
[----:B--2---:R-:W-:Y:S07]  /*a400*/  FMNMX.FTZ R172, R172, R2, !PT ;  /* 0x00000002acac7209 */ /* 0x004fee0007810000 */
[----:B------:R2:W3:Y:S01]  /*a410*/  SHFL.BFLY PT, R0, R172, 0x1, 0x1f ;  /* 0x0c201f00ac007f89 */ /* 0x0004e200000e0000 */
[----:B-1----:R-:W-:Y:S07]  /*a420*/  FMNMX.FTZ R173, R173, R3, !PT ;  /* 0x00000003adad7209 */ /* 0x002fee0007810000 */
.L_x_1543:
[----:B------:R-:W4:Y:S01]  /*a430*/  LDL.LU R17, [R1+0x4] ;  /* 0x0000040001117983 */ /* 0x000f220000300800 */
[C---:B------:R-:W-:Y:S01]  /*a440*/  FMUL.FTZ R188, R173.reuse, c[0x0][0x2d0] ;  /* 0x0000b400adbc7a20 */ /* 0x040fe20000410000 */
[----:B------:R-:W-:Y:S01]  /*a450*/  FSETP.NEU.FTZ.AND P0, PT, R173, -INF , PT ;  /* 0xff800000ad00780b */ /* 0x000fe20003f1d000 */
[----:B------:R-:W-:Y:S01]  /*a460*/  WARPSYNC 0xffffffff ;  /* 0xffffffff00007948 */ /* 0x000fe20003800000 */
[----:B---3--:R-:W-:Y:S01]  /*a470*/  FMNMX.FTZ R3, R0, R172, !PT ;  /* 0x000000ac00037209 */ /* 0x008fe20007810000 */
[----:B------:R-:W1:Y:S01]  /*a480*/  LDSM.16.MT88.4 R12, [R232] ;  /* 0x00000000e80c783b */ /* 0x000e620000004200 */
[----:B------:R-:W-:Y:S03]  /*a490*/  FSEL R188, R188, RZ, P0 ;  /* 0x000000ffbcbc7208 */ /* 0x000fe60000000000 */
[----:B--2---:R-:W-:Y:S02]  /*a4a0*/  FMUL.FTZ R172, R3, c[0x0][0x2d0] ;  /* 0x0000b40003ac7a20 */ /* 0x004fe40000410000 */
[--C-:B------:R-:W-:Y:S02]  /*a4b0*/  FFMA.FTZ R2, R5, c[0x0][0x2d0], -R188.reuse ;  /* 0x0000b40005027a23 */ /* 0x100fe400000108bc */
[--C-:B------:R-:W-:Y:S01]  /*a4c0*/  FFMA.FTZ R4, R4, c[0x0][0x2d0], -R188.reuse ;  /* 0x0000b40004047a23 */ /* 0x100fe200000108bc */
[----:B------:R-:W2:Y:S01]  /*a4d0*/  LDSM.16.MT88.4 R20, [R233] ;  /* 0x00000000e914783b */ /* 0x000ea20000004200 */
[----:B------:R3:W-:Y:S07]  /*a4e0*/  MUFU.EX2 R238, R2 ;  /* 0x0000000200ee7308 */ /* 0x0007ee0000000800 */
[----:B------:R-:W5:Y:S03]  /*a4f0*/  LDSM.16.MT88.4 R28, [R235] ;  /* 0x00000000eb1c783b */ /* 0x000f660000004200 */
[----:B------:R1:W-:Y:S05]  /*a500*/  MUFU.EX2 R184, R4 ;  /* 0x0000000400b87308 */ /* 0x0003ea0000000800 */
[----:B------:R-:W2:Y:S08]  /*a510*/  LDSM.16.MT88.4 R36, [R234] ;  /* 0x00000000ea24783b */ /* 0x000eb00000004200 */
[----:B------:R-:W2:Y:S01]  /*a520*/  LDSM.16.MT88.4 R44, [R232+0x3000] ;  /* 0x00300000e82c783b */ /* 0x000ea20000004200 */
[--C-:B---3--:R-:W-:Y:S04]  /*a530*/  FFMA.FTZ R2, R8, c[0x0][0x2d0], -R188.reuse ;  /* 0x0000b40008027a23 */ /* 0x108fe800000108bc */
[----:B------:R3:W-:Y:S01]  /*a540*/  MUFU.EX2 R250, R2 ;  /* 0x0000000200fa7308 */ /* 0x0007e20000000800 */
[----:B-1----:R-:W-:Y:S09]  /*a550*/  FFMA.FTZ R4, R9, c[0x0][0x2d0], -R188 ;  /* 0x0000b40009047a23 */ /* 0x002ff200000108bc */
[----:B------:R-:W-:Y:S01]  /*a560*/  MUFU.EX2 R16, R4 ;  /* 0x0000000400107308 */ /* 0x000fe20000000800 */
[----:B---3--:R-:W-:Y:S02]  /*a570*/  FSEL R2, R173, RZ, P0 ;  /* 0x000000ffad027208 */ /* 0x008fe40000000000 */
[----:B------:R-:W-:Y:S03]  /*a580*/  FSETP.NEU.FTZ.AND P0, PT, R3, -INF , PT ;  /* 0xff8000000300780b */ /* 0x000fe60003f1d000 */
[----:B------:R-:W-:Y:S01]  /*a590*/  FADD.FTZ R0, -R2, R174 ;  /* 0x000000ae02007221 */ /* 0x000fe20000010100 */
[----:B------:R-:W-:Y:S03]  /*a5a0*/  FSEL R172, R172, RZ, P0 ;  /* 0x000000ffacac7208 */ /* 0x000fe60000000000 */
[----:B------:R-:W-:Y:S02]  /*a5b0*/  FMUL.FTZ R0, R0, c[0x0][0x2d0] ;  /* 0x0000b40000007a20 */ /* 0x000fe40000410000 */
[--C-:B------:R-:W-:Y:S02]  /*a5c0*/  FFMA.FTZ R10, R10, c[0x0][0x2d0], -R172.reuse ;  /* 0x0000b4000a0a7a23 */ /* 0x100fe400000108ac */
[----:B------:R1:W4:Y:S01]  /*a5d0*/  MUFU.EX2 R2, R0 ;  /* 0x0000000000027308 */ /* 0x0003220000000800 */
[--C-:B------:R-:W-:Y:S02]  /*a5e0*/  FFMA.FTZ R11, R11, c[0x0][0x2d0], -R172.reuse ;  /* 0x0000b4000b0b7a23 */ /* 0x100fe400000108ac */
[--C-:B------:R-:W-:Y:S02]  /*a5f0*/  FFMA.FTZ R6, R6, c[0x0][0x2d0], -R172.reuse ;  /* 0x0000b40006067a23 */ /* 0x100fe400000108ac */
[----:B------:R-:W-:Y:S05]  /*a600*/  FFMA.FTZ R7, R7, c[0x0][0x2d0], -R172 ;  /* 0x0000b40007077a23 */ /* 0x000fea00000108ac */
[----:B------:R-:W-:Y:S10]  /*a610*/  MUFU.EX2 R244, R7 ;  /* 0x0000000700f47308 */ /* 0x000ff40000000800 */
[----:B------:R-:W-:Y:S01]  /*a620*/  MUFU.EX2 R249, R10 ;  /* 0x0000000a00f97308 */ /* 0x000fe20000000800 */
[----:B-1----:R-:W-:Y:S05]  /*a630*/  FSEL R0, R3, RZ, P0 ;  /* 0x000000ff03007208 */ /* 0x002fea0000000000 */
[----:B------:R-:W-:Y:S04]  /*a640*/  FADD.FTZ R0, -R0, R175 ;  /* 0x000000af00007221 */ /* 0x000fe80000010100 */
[----:B------:R-:W-:Y:S01]  /*a650*/  MUFU.EX2 R237, R6 ;  /* 0x0000000600ed7308 */ /* 0x000fe20000000800 */
[----:B------:R-:W-:Y:S09]  /*a660*/  FMUL.FTZ R0, R0, c[0x0][0x2d0] ;  /* 0x0000b40000007a20 */ /* 0x000ff20000410000 */
[----:B------:R-:W-:Y:S10]  /*a670*/  MUFU.EX2 R175, R11 ;  /* 0x0000000b00af7308 */ /* 0x000ff40000000800 */
[----:B------:R-:W1:Y:S01]  /*a680*/  MUFU.EX2 R0, R0 ;  /* 0x0000000000007308 */ /* 0x000e620000000800 */
[----:B----4-:R-:W-:Y:S01]  /*a690*/  FFMA.FTZ R174, R2, R17, R184 ;  /* 0x0000001102ae7223 */ /* 0x010fe200000100b8 */
[----:B------:R-:W-:Y:S01]  /*a6a0*/  F2FP.BF16.PACK_AB R184, R238, R184 ;  /* 0x000000b8eeb8723e */ /* 0x000fe200000010ff */
[----:B------:R-:W-:Y:S01]  /*a6b0*/  FMUL.FTZ R5, R2, R177 ;  /* 0x000000b102057220 */ /* 0x000fe20000410000 */
[----:B------:R-:W-:Y:S01]  /*a6c0*/  F2FP.BF16.PACK_AB R186, R16, R250 ;  /* 0x000000fa10ba723e */ /* 0x000fe200000010ff */
[----:B-1----:R-:W-:Y:S01]  /*a6d0*/  FMUL.FTZ R6, R0, R178 ;  /* 0x000000b200067220 */ /* 0x002fe20000410000 */
[----:B------:R-:W-:Y:S01]  /*a6e0*/  F2FP.BF16.PACK_AB R185, R244, R237 ;  /* 0x000000edf4b9723e */ /* 0x000fe200000010ff */
[----:B------:R-:W-:Y:S01]  /*a6f0*/  FMUL.FTZ R7, R0, R179 ;  /* 0x000000b300077220 */ /* 0x000fe20000410000 */
[----:B------:R-:W-:Y:S01]  /*a700*/  F2FP.BF16.PACK_AB R187, R175, R249 ;  /* 0x000000f9afbb723e */ /* 0x000fe200000010ff */
[C---:B------:R-:W-:Y:S01]  /*a710*/  FMUL.FTZ R4, R2.reuse, R176 ;  /* 0x000000b002047220 */ /* 0x040fe20000410000 */
[----:B------:R-:W3:Y:S01]  /*a720*/  LDL.LU R177, [R1+0x8] ;  /* 0x0000080001b17983 */ /* 0x000ee20000300800 */
[C---:B------:R-:W-:Y:S01]  /*a730*/  FMUL.FTZ R8, R2.reuse, R180 ;  /* 0x000000b402087220 */ /* 0x040fe20000410000 */
[----:B------:R-:W-:Y:S01]  /*a740*/  MOV R176, R16 ;  /* 0x0000001000b07202 */ /* 0x000fe20000000f00 */
[----:B------:R-:W-:Y:S02]  /*a750*/  FMUL.FTZ R9, R2, R181 ;  /* 0x000000b502097220 */ /* 0x000fe40000410000 */
[C---:B------:R-:W-:Y:S01]  /*a760*/  FMUL.FTZ R10, R0.reuse, R182 ;  /* 0x000000b6000a7220 */ /* 0x040fe20000410000 */
[C---:B------:R-:W-:Y:S05]  /*a770*/  HMMA.16816.F32.BF16 R4, R184.reuse, R12, R4 ;  /* 0x0000000cb804723c */ /* 0x040fea0000041804 */
[----:B------:R-:W-:Y:S02]  /*a780*/  FMUL.FTZ R11, R0, R183 ;  /* 0x000000b7000b7220 */ /* 0x000fe40000410000 */
[----:B------:R-:W-:Y:S01]  /*a790*/  LDSM.16.MT88.4 R180, [R232+0x2800] ;  /* 0x00280000e8b4783b */ /* 0x000fe20000004200 */
[C---:B------:R-:W-:Y:S04]  /*a7a0*/  FMUL.FTZ R12, R2.reuse, R132 ;  /* 0x00000084020c7220 */ /* 0x040fe80000410000 */
[C---:B------:R-:W-:Y:S03]  /*a7b0*/  HMMA.16816.F32.BF16 R8, R184.reuse, R14, R8 ;  /* 0x0000000eb808723c */ /* 0x040fe60000041808 */
[C---:B------:R-:W-:Y:S02]  /*a7c0*/  FMUL.FTZ R13, R2.reuse, R133 ;  /* 0x00000085020d7220 */ /* 0x040fe40000410000 */
[----:B------:R-:W-:Y:S02]  /*a7d0*/  FMUL.FTZ R16, R2, R136 ;  /* 0x0000008802107220 */ /* 0x000fe40000410000 */
[C---:B------:R-:W-:Y:S02]  /*a7e0*/  FMUL.FTZ R14, R0.reuse, R134 ;  /* 0x00000086000e7220 */ /* 0x040fe40000410000 */
[----:B------:R-:W-:Y:S02]  /*a7f0*/  FMUL.FTZ R15, R0, R135 ;  /* 0x00000087000f7220 */ /* 0x000fe40000410000 */
[----:B------:R-:W1:Y:S01]  /*a800*/  LDSM.16.MT88.4 R132, [R233+0x3000] ;  /* 0x00300000e984783b */ /* 0x000e620000004200 */
[----:B------:R-:W-:Y:S02]  /*a810*/  FMUL.FTZ R17, R2, R137 ;  /* 0x0000008902117220 */ /* 0x000fe40000410000 */
[C---:B------:R-:W-:Y:S02]  /*a820*/  FMUL.FTZ R18, R0.reuse, R138 ;  /* 0x0000008a00127220 */ /* 0x040fe40000410000 */
[C---:B--2---:R-:W-:Y:S03]  /*a830*/  HMMA.16816.F32.BF16 R12, R184.reuse, R20, R12 ;  /* 0x00000014b80c723c */ /* 0x044fe6000004180c */
[C---:B------:R-:W-:Y:S02]  /*a840*/  FMUL.FTZ R19, R0.reuse, R139 ;  /* 0x0000008b00137220 */ /* 0x040fe40000410000 */
[----:B------:R-:W-:Y:S01]  /*a850*/  LDSM.16.MT88.4 R136, [R232+0x800] ;  /* 0x00080000e888783b */ /* 0x000fe20000004200 */
[----:B------:R-:W-:Y:S02]  /*a860*/  FMUL.FTZ R27, R0, R147 ;  /* 0x00000093001b7220 */ /* 0x000fe40000410000 */
[C---:B------:R-:W-:Y:S02]  /*a870*/  FMUL.FTZ R20, R2.reuse, R140 ;  /* 0x0000008c02147220 */ /* 0x040fe40000410000 */
[C---:B------:R-:W-:Y:S03]  /*a880*/  HMMA.16816.F32.BF16 R16, R184.reuse, R22, R16 ;  /* 0x00000016b810723c */ /* 0x040fe60000041810 */
[C---:B------:R-:W-:Y:S02]  /*a890*/  FMUL.FTZ R21, R2.reuse, R141 ;  /* 0x0000008d02157220 */ /* 0x040fe40000410000 */
[----:B------:R-:W-:Y:S02]  /*a8a0*/  FMUL.FTZ R24, R2, R144 ;  /* 0x0000009002187220 */ /* 0x000fe40000410000 */
[C---:B------:R-:W-:Y:S02]  /*a8b0*/  FMUL.FTZ R22, R0.reuse, R142 ;  /* 0x0000008e00167220 */ /* 0x040fe40000410000 */
[----:B------:R-:W-:Y:S02]  /*a8c0*/  FMUL.FTZ R23, R0, R143 ;  /* 0x0000008f00177220 */ /* 0x000fe40000410000 */
[----:B------:R-:W-:Y:S01]  /*a8d0*/  LDSM.16.MT88.4 R140, [R233+0x800] ;  /* 0x00080000e98c783b */ /* 0x000fe20000004200 */
[C---:B------:R-:W-:Y:S02]  /*a8e0*/  FMUL.FTZ R48, R2.reuse, R168 ;  /* 0x000000a802307220 */ /* 0x040fe40000410000 */
[C---:B------:R-:W-:Y:S02]  /*a8f0*/  FMUL.FTZ R49, R2.reuse, R169 ;  /* 0x000000a902317220 */ /* 0x040fe40000410000 */
[C---:B-----5:R-:W-:Y:S03]  /*a900*/  HMMA.16816.F32.BF16 R20, R184.reuse, R28, R20 ;  /* 0x0000001cb814723c */ /* 0x060fe60000041814 */
[----:B------:R-:W-:Y:S02]  /*a910*/  FMUL.FTZ R25, R2, R145 ;  /* 0x0000009102197220 */ /* 0x000fe40000410000 */
[C---:B------:R-:W-:Y:S02]  /*a920*/  FMUL.FTZ R26, R0.reuse, R146 ;  /* 0x00000092001a7220 */ /* 0x040fe40000410000 */
[C---:B------:R-:W-:Y:S02]  /*a930*/  FMUL.FTZ R50, R0.reuse, R170 ;  /* 0x000000aa00327220 */ /* 0x040fe40000410000 */
[----:B------:R-:W-:Y:S02]  /*a940*/  FMUL.FTZ R51, R0, R171 ;  /* 0x000000ab00337220 */ /* 0x000fe40000410000 */
[----:B------:R-:W-:Y:S01]  /*a950*/  LDSM.16.MT88.4 R168, [R233+0x5800] ;  /* 0x00580000e9a8783b */ /* 0x000fe20000004200 */
[C---:B------:R-:W-:Y:S03]  /*a960*/  HMMA.16816.F32.BF16 R24, R184.reuse, R30, R24 ;  /* 0x0000001eb818723c */ /* 0x040fe60000041818 */
[C---:B------:R-:W-:Y:S02]  /*a970*/  FMUL.FTZ R29, R2.reuse, R149 ;  /* 0x00000095021d7220 */ /* 0x040fe40000410000 */
[----:B------:R-:W-:Y:S02]  /*a980*/  FMUL.FTZ R28, R2, R148 ;  /* 0x00000094021c7220 */ /* 0x000fe40000410000 */
[C---:B------:R-:W-:Y:S02]  /*a990*/  FMUL.FTZ R30, R0.reuse, R150 ;  /* 0x00000096001e7220 */ /* 0x040fe40000410000 */
[----:B------:R-:W-:Y:S03]  /*a9a0*/  FMUL.FTZ R31, R0, R151 ;  /* 0x00000097001f7220 */ /* 0x000fe60000410000 */
[--C-:B------:R-:W-:Y:S02]  /*a9b0*/  FFMA.FTZ R150, R215, c[0x0][0x2d0], -R188.reuse ;  /* 0x0000b400d7967a23 */ /* 0x100fe400000108bc */
[--C-:B------:R-:W-:Y:S02]  /*a9c0*/  FFMA.FTZ R149, R214, c[0x0][0x2d0], -R188.reuse ;  /* 0x0000b400d6957a23 */ /* 0x100fe400000108bc */
[C---:B------:R-:W-:Y:S03]  /*a9d0*/  HMMA.16816.F32.BF16 R28, R184.reuse, R36, R28 ;  /* 0x00000024b81c723c */ /* 0x040fe6000004181c */
[----:B------:R-:W-:Y:S02]  /*a9e0*/  FMUL.FTZ R33, R2, R153 ;  /* 0x0000009902217220 */ /* 0x000fe40000410000 */
[C---:B------:R-:W-:Y:S02]  /*a9f0*/  FMUL.FTZ R34, R0.reuse, R154 ;  /* 0x0000009a00227220 */ /* 0x040fe40000410000 */
[----:B------:R-:W-:Y:S02]  /*aa00*/  FMUL.FTZ R35, R0, R155 ;  /* 0x0000009b00237220 */ /* 0x000fe40000410000 */
[----:B------:R-:W-:Y:S03]  /*aa10*/  FMUL.FTZ R32, R2, R152 ;  /* 0x0000009802207220 */ /* 0x000fe60000410000 */
[--C-:B------:R-:W-:Y:S02]  /*aa20*/  FFMA.FTZ R154, R212, c[0x0][0x2d0], -R188.reuse ;  /* 0x0000b400d49a7a23 */ /* 0x100fe400000108bc */
[--C-:B------:R-:W-:Y:S02]  /*aa30*/  FFMA.FTZ R153, R211, c[0x0][0x2d0], -R188.reuse ;  /* 0x0000b400d3997a23 */ /* 0x100fe400000108bc */
[C---:B------:R-:W-:Y:S03]  /*aa40*/  HMMA.16816.F32.BF16 R32, R184.reuse, R38, R32 ;  /* 0x00000026b820723c */ /* 0x040fe60000041820 */
[C---:B------:R-:W-:Y:S02]  /*aa50*/  FMUL.FTZ R36, R2.reuse, R156 ;  /* 0x0000009c02247220 */ /* 0x040fe40000410000 */
[----:B------:R-:W-:Y:S02]  /*aa60*/  FMUL.FTZ R37, R2, R157 ;  /* 0x0000009d02257220 */ /* 0x000fe40000410000 */
[C---:B------:R-:W-:Y:S02]  /*aa70*/  FMUL.FTZ R38, R0.reuse, R158 ;  /* 0x0000009e00267220 */ /* 0x040fe40000410000 */
[----:B------:R-:W-:Y:S03]  /*aa80*/  FMUL.FTZ R39, R0, R159 ;  /* 0x0000009f00277220 */ /* 0x000fe60000410000 */
[----:B------:R-:W-:Y:S02]  /*aa90*/  FFMA.FTZ R155, R210, c[0x0][0x2d0], -R188 ;  /* 0x0000b400d29b7a23 */ /* 0x000fe400000108bc */
[C---:B------:R-:W-:Y:S02]  /*aaa0*/  FMUL.FTZ R40, R2.reuse, R160 ;  /* 0x000000a002287220 */ /* 0x040fe40000410000 */
[C---:B------:R-:W-:Y:S03]  /*aab0*/  HMMA.16816.F32.BF16 R36, R184.reuse, R44, R36 ;  /* 0x0000002cb824723c */ /* 0x040fe60000041824 */
[----:B------:R-:W-:Y:S02]  /*aac0*/  FMUL.FTZ R41, R2, R161 ;  /* 0x000000a102297220 */ /* 0x000fe40000410000 */
[C---:B------:R-:W-:Y:S02]  /*aad0*/  FMUL.FTZ R42, R0.reuse, R162 ;  /* 0x000000a2002a7220 */ /* 0x040fe40000410000 */
[----:B------:R-:W-:Y:S02]  /*aae0*/  FMUL.FTZ R43, R0, R163 ;  /* 0x000000a3002b7220 */ /* 0x000fe40000410000 */
[C---:B------:R-:W-:Y:S03]  /*aaf0*/  FMUL.FTZ R44, R2.reuse, R164 ;  /* 0x000000a4022c7220 */ /* 0x040fe60000410000 */
[C---:B------:R-:W-:Y:S02]  /*ab00*/  FMUL.FTZ R45, R2.reuse, R165 ;  /* 0x000000a5022d7220 */ /* 0x040fe40000410000 */
[C---:B------:R-:W-:Y:S03]  /*ab10*/  HMMA.16816.F32.BF16 R40, R184.reuse, R46, R40 ;  /* 0x0000002eb828723c */ /* 0x040fe60000041828 */
        /* <DEDUP_REMOVED lines=14> */
[----:B------:R-:W-:Y:S04]  /*ac00*/  FMUL.FTZ R61, R2, R61 ;  /* 0x0000003d023d7220 */ /* 0x000fe80000410000 */
        /* <DEDUP_REMOVED lines=23> */
[C---:B------:R-:W-:Y:S04]  /*ad80*/  FMUL.FTZ R82, R0.reuse, R82 ;  /* 0x0000005200527220 */ /* 0x040fe80000410000 */
        /* <DEDUP_REMOVED lines=27> */
[----:B------:R-:W-:Y:S02]  /*af40*/  FMUL.FTZ R121, R2, R121 ;  /* 0x0000007902797220 */ /* 0x000fe40000410000 */
        /* <DEDUP_REMOVED lines=18> */
[----:B------:R-:W-:Y:S02]  /*b070*/  FMUL.FTZ R123, R0, R123 ;  /* 0x0000007b007b7220 */ /* 0x000fe40000410000 */
[----:B------:R-:W-:Y:S04]  /*b080*/  FADD.FTZ R151, R238, R174 ;  /* 0x000000aeee977221 */ /* 0x000fe80000010000 */
[----:B------:R-:W-:Y:S02]  /*b090*/  FADD.FTZ R151, R250, R151 ;  /* 0x00000097fa977221 */ /* 0x000fe40000010000 */
[--C-:B------:R-:W-:Y:S02]  /*b0a0*/  FFMA.FTZ R148, R213, c[0x0][0x2d0], -R188.reuse ;  /* 0x0000b400d5947a23 */ /* 0x100fe400000108bc */
[C---:B------:R-:W-:Y:S02]  /*b0b0*/  FMUL.FTZ R124, R2.reuse, R124 ;  /* 0x0000007c027c7220 */ /* 0x040fe40000410000 */
[C---:B------:R-:W-:Y:S02]  /*b0c0*/  FMUL.FTZ R125, R2.reuse, R125 ;  /* 0x0000007d027d7220 */ /* 0x040fe40000410000 */
[C---:B------:R-:W-:Y:S02]  /*b0d0*/  FMUL.FTZ R128, R2.reuse, R128 ;  /* 0x0000008002807220 */ /* 0x040fe40000410000 */
[----:B------:R-:W-:Y:S02]  /*b0e0*/  FMUL.FTZ R129, R2, R129 ;  /* 0x0000008102817220 */ /* 0x000fe40000410000 */
[--C-:B------:R-:W-:Y:S02]  /*b0f0*/  FFMA.FTZ R2, R196, c[0x0][0x2d0], -R188.reuse ;  /* 0x0000b400c4027a23 */ /* 0x100fe400000108bc */
[C---:B------:R-:W-:Y:S02]  /*b100*/  FMUL.FTZ R126, R0.reuse, R126 ;  /* 0x0000007e007e7220 */ /* 0x040fe40000410000 */
[----:B------:R2:W-:Y:S01]  /*b110*/  MUFU.EX2 R157, R2 ;  /* 0x00000002009d7308 */ /* 0x0005e20000000800 */
[C---:B------:R-:W-:Y:S02]  /*b120*/  FMUL.FTZ R127, R0.reuse, R127 ;  /* 0x0000007f007f7220 */ /* 0x040fe40000410000 */
[C---:B------:R-:W-:Y:S02]  /*b130*/  FMUL.FTZ R130, R0.reuse, R130 ;  /* 0x0000008200827220 */ /* 0x040fe40000410000 */
[----:B------:R-:W-:Y:S02]  /*b140*/  FMUL.FTZ R131, R0, R131 ;  /* 0x0000008300837220 */ /* 0x000fe40000410000 */
[--C-:B------:R-:W-:Y:S01]  /*b150*/  FFMA.FTZ R156, R209, c[0x0][0x2d0], -R188.reuse ;  /* 0x0000b400d19c7a23 */ /* 0x100fe200000108bc */
[C---:B-1----:R-:W-:Y:S08]  /*b160*/  HMMA.16816.F32.BF16 R76, R184.reuse, R132, R76 ;  /* 0x00000084b84c723c */ /* 0x042ff0000004184c */
[C---:B------:R-:W-:Y:S01]  /*b170*/  HMMA.16816.F32.BF16 R80, R184.reuse, R134, R80 ;  /* 0x00000086b850723c */ /* 0x040fe20000041850 */
[----:B------:R-:W1:Y:S03]  /*b180*/  LDSM.16.MT88.4 R132, [R235+0x6000] ;  /* 0x00600000eb84783b */ /* 0x000e660000004200 */
[--C-:B--2---:R-:W-:Y:S04]  /*b190*/  FFMA.FTZ R2, R195, c[0x0][0x2d0], -R188.reuse ;  /* 0x0000b400c3027a23 */ /* 0x104fe800000108bc */
[----:B------:R2:W4:Y:S04]  /*b1a0*/  MUFU.EX2 R163, R2 ;  /* 0x0000000200a37308 */ /* 0x0005280000000800 */
[--C-:B--2---:R-:W-:Y:S06]  /*b1b0*/  FFMA.FTZ R2, R194, c[0x0][0x2d0], -R188.reuse ;  /* 0x0000b400c2027a23 */ /* 0x104fec00000108bc */
[----:B------:R2:W-:Y:S01]  /*b1c0*/  MUFU.EX2 R164, R2 ;  /* 0x0000000200a47308 */ /* 0x0005e20000000800 */
[C---:B-1----:R-:W-:Y:S08]  /*b1d0*/  HMMA.16816.F32.BF16 R84, R184.reuse, R132, R84 ;  /* 0x00000084b854723c */ /* 0x042ff00000041854 */
[C---:B------:R-:W-:Y:S01]  /*b1e0*/  HMMA.16816.F32.BF16 R88, R184.reuse, R134, R88 ;  /* 0x00000086b858723c */ /* 0x040fe20000041858 */
[----:B------:R-:W1:Y:S03]  /*b1f0*/  LDSM.16.MT88.4 R132, [R234+0x6000] ;  /* 0x00600000ea84783b */ /* 0x000e660000004200 */
[----:B--2---:R-:W-:Y:S04]  /*b200*/  FFMA.FTZ R2, R193, c[0x0][0x2d0], -R188 ;  /* 0x0000b400c1027a23 */ /* 0x004fe800000108bc */
[----:B------:R2:W-:Y:S04]  /*b210*/  MUFU.EX2 R167, R2 ;  /* 0x0000000200a77308 */ /* 0x0005e80000000800 */
[----:B--2---:R-:W-:Y:S01]  /*b220*/  FFMA.FTZ R2, R190, c[0x0][0x2d0], -R172 ;  /* 0x0000b400be027a23 */ /* 0x004fe200000108ac */
[C---:B-1----:R-:W-:Y:S03]  /*b230*/  HMMA.16816.F32.BF16 R92, R184.reuse, R132, R92 ;  /* 0x00000084b85c723c */ /* 0x042fe6000004185c */
[----:B------:R-:W-:Y:S02]  /*b240*/  FFMA.FTZ R190, R207, c[0x0][0x2d0], -R188 ;  /* 0x0000b400cfbe7a23 */ /* 0x000fe400000108bc */
[----:B------:R1:W-:Y:S03]  /*b250*/  MUFU.EX2 R158, R2 ;  /* 0x00000002009e7308 */ /* 0x0003e60000000800 */
[C---:B------:R-:W-:Y:S01]  /*b260*/  HMMA.16816.F32.BF16 R96, R184.reuse, R134, R96 ;  /* 0x00000086b860723c */ /* 0x040fe20000041860 */
[----:B------:R-:W2:Y:S06]  /*b270*/  LDSM.16.MT88.4 R132, [R232+0x9000] ;  /* 0x00900000e884783b */ /* 0x000eac0000004200 */
[----:B------:R-:W-:Y:S10]  /*b280*/  MUFU.EX2 R207, R149 ;  /* 0x0000009500cf7308 */ /* 0x000ff40000000800 */
[----:B------:R-:W-:Y:S01]  /*b290*/  MUFU.EX2 R190, R190 ;  /* 0x000000be00be7308 */ /* 0x000fe20000000800 */
[----:B-1----:R-:W-:Y:S02]  /*b2a0*/  FFMA.FTZ R2, R189, c[0x0][0x2d0], -R172 ;  /* 0x0000b400bd027a23 */ /* 0x002fe400000108ac */
[----:B------:R-:W-:Y:S07]  /*b2b0*/  FFMA.FTZ R189, R208, c[0x0][0x2d0], -R188 ;  /* 0x0000b400d0bd7a23 */ /* 0x000fee00000108bc */
[----:B------:R1:W-:Y:S10]  /*b2c0*/  MUFU.EX2 R208, R148 ;  /* 0x0000009400d07308 */ /* 0x0003f40000000800 */
[----:B------:R5:W3:Y:S01]  /*b2d0*/  MUFU.EX2 R159, R2 ;  /* 0x00000002009f7308 */ /* 0x000ae20000000800 */
[C---:B--2---:R-:W-:Y:S09]  /*b2e0*/  HMMA.16816.F32.BF16 R100, R184.reuse, R132, R100 ;  /* 0x00000084b864723c */ /* 0x044ff20000041864 */
[----:B------:R-:W-:Y:S01]  /*b2f0*/  MUFU.EX2 R189, R189 ;  /* 0x000000bd00bd7308 */ /* 0x000fe20000000800 */
[C---:B------:R-:W-:Y:S01]  /*b300*/  HMMA.16816.F32.BF16 R104, R184.reuse, R134, R104 ;  /* 0x00000086b868723c */ /* 0x040fe20000041868 */
[----:B------:R-:W2:Y:S02]  /*b310*/  LDSM.16.MT88.4 R132, [R233+0x9000] ;  /* 0x00900000e984783b */ /* 0x000ea40000004200 */
[----:B-1----:R-:W-:Y:S02]  /*b320*/  FADD.FTZ R148, R176, R151 ;  /* 0x00000097b0947221 */ /* 0x002fe40000010000 */
[----:B-----5:R-:W-:Y:S02]  /*b330*/  FFMA.FTZ R2, R191, c[0x0][0x2d0], -R172 ;  /* 0x0000b400bf027a23 */ /* 0x020fe400000108ac */
[----:B------:R-:W-:Y:S02]  /*b340*/  FFMA.FTZ R191, R206, c[0x0][0x2d0], -R188 ;  /* 0x0000b400cebf7a23 */ /* 0x000fe400000108bc */
[----:B------:R-:W-:Y:S10]  /*b350*/  MUFU.EX2 R206, R150 ;  /* 0x0000009600ce7308 */ /* 0x000ff40000000800 */
[----:B------:R3:W-:Y:S10]  /*b360*/  MUFU.EX2 R165, R2 ;  /* 0x0000000200a57308 */ /* 0x0007f40000000800 */
[----:B------:R-:W-:Y:S01]  /*b370*/  MUFU.EX2 R191, R191 ;  /* 0x000000bf00bf7308 */ /* 0x000fe20000000800 */
[C---:B--2---:R-:W-:Y:S08]  /*b380*/  HMMA.16816.F32.BF16 R108, R184.reuse, R132, R108 ;  /* 0x00000084b86c723c */ /* 0x044ff0000004186c */
[C---:B------:R-:W-:Y:S01]  /*b390*/  HMMA.16816.F32.BF16 R112, R184.reuse, R134, R112 ;  /* 0x00000086b870723c */ /* 0x040fe20000041870 */
[----:B------:R-:W1:Y:S03]  /*b3a0*/  LDSM.16.MT88.4 R132, [R235+0x9000] ;  /* 0x00900000eb84783b */ /* 0x000e660000004200 */
[----:B---3--:R-:W-:Y:S02]  /*b3b0*/  FFMA.FTZ R2, R0, R177, R237 ;  /* 0x000000b100027223 */ /* 0x008fe400000100ed */
[----:B------:R-:W-:Y:S04]  /*b3c0*/  FFMA.FTZ R0, R192, c[0x0][0x2d0], -R172 ;  /* 0x0000b400c0007a23 */ /* 0x000fe800000108ac */
[----:B------:R2:W3:Y:S02]  /*b3d0*/  MUFU.EX2 R166, R0 ;  /* 0x0000000000a67308 */ /* 0x0004e40000000800 */
[--C-:B--2---:R-:W-:Y:S08]  /*b3e0*/  FFMA.FTZ R0, R204, c[0x0][0x2d0], -R188.reuse ;  /* 0x0000b400cc007a23 */ /* 0x104ff000000108bc */
[----:B------:R2:W-:Y:S01]  /*b3f0*/  MUFU.EX2 R162, R0 ;  /* 0x0000000000a27308 */ /* 0x0005e20000000800 */
[C---:B-1----:R-:W-:Y:S08]  /*b400*/  HMMA.16816.F32.BF16 R116, R184.reuse, R132, R116 ;  /* 0x00000084b874723c */ /* 0x042ff00000041874 */
[C---:B------:R-:W-:Y:S01]  /*b410*/  HMMA.16816.F32.BF16 R120, R184.reuse, R134, R120 ;  /* 0x00000086b878723c */ /* 0x040fe20000041878 */
[----:B------:R-:W1:Y:S03]  /*b420*/  LDSM.16.MT88.4 R132, [R234+0x9000] ;  /* 0x00900000ea84783b */ /* 0x000e660000004200 */
[--C-:B--2---:R-:W-:Y:S04]  /*b430*/  FFMA.FTZ R0, R203, c[0x0][0x2d0], -R188.reuse ;  /* 0x0000b400cb007a23 */ /* 0x104fe800000108bc */
[----:B------:R2:W-:Y:S01]  /*b440*/  MUFU.EX2 R161, R0 ;  /* 0x0000000000a17308 */ /* 0x0005e20000000800 */
[C---:B-1----:R-:W-:Y:S03]  /*b450*/  HMMA.16816.F32.BF16 R124, R184.reuse, R132, R124 ;  /* 0x00000084b87c723c */ /* 0x042fe6000004187c */
[--C-:B--2---:R-:W-:Y:S04]  /*b460*/  FFMA.FTZ R0, R202, c[0x0][0x2d0], -R188.reuse ;  /* 0x0000b400ca007a23 */ /* 0x104fe800000108bc */
[----:B----4-:R-:W-:Y:S01]  /*b470*/  F2FP.BF16.PACK_AB R132, R163, R157 ;  /* 0x0000009da384723e */ /* 0x010fe200000010ff */
[----:B------:R-:W-:Y:S01]  /*b480*/  HMMA.16816.F32.BF16 R128, R184, R134, R128 ;  /* 0x00000086b880723c */ /* 0x000fe20000041880 */
[----:B------:R1:W-:Y:S03]  /*b490*/  MUFU.EX2 R145, R0 ;  /* 0x0000000000917308 */ /* 0x0003e60000000800 */
[----:B------:R-:W-:Y:S03]  /*b4a0*/  F2FP.BF16.PACK_AB R133, R159, R158 ;  /* 0x0000009e9f85723e */ /* 0x000fe600000010ff */
[----:B------:R-:W-:Y:S02]  /*b4b0*/  F2FP.BF16.PACK_AB R134, R167, R164 ;  /* 0x000000a4a786723e */ /* 0x000fe400000010ff */
[----:B---3--:R-:W-:Y:S03]  /*b4c0*/  F2FP.BF16.PACK_AB R135, R166, R165 ;  /* 0x000000a5a687723e */ /* 0x008fe600000010ff */
[----:B------:R-:W-:Y:S04]  /*b4d0*/  F2FP.BF16.PACK_AB R184, R190, R189 ;  /* 0x000000bdbeb8723e */ /* 0x000fe800000010ff */
[C---:B------:R-:W-:Y:S08]  /*b4e0*/  HMMA.16816.F32.BF16 R4, R132.reuse, R136, R4 ;  /* 0x000000888404723c */ /* 0x040ff00000041804 */
[C---:B------:R-:W-:Y:S01]  /*b4f0*/  HMMA.16816.F32.BF16 R8, R132.reuse, R138, R8 ;  /* 0x0000008a8408723c */ /* 0x040fe20000041808 */
[----:B------:R-:W2:Y:S03]  /*b500*/  LDSM.16.MT88.4 R136, [R235+0x800] ;  /* 0x00080000eb88783b */ /* 0x000ea60000004200 */
[----:B-1----:R-:W-:Y:S04]  /*b510*/  FFMA.FTZ R0, R201, c[0x0][0x2d0], -R188 ;  /* 0x0000b400c9007a23 */ /* 0x002fe800000108bc */
[C---:B------:R-:W-:Y:S01]  /*b520*/  HMMA.16816.F32.BF16 R12, R132.reuse, R140, R12 ;  /* 0x0000008c840c723c */ /* 0x040fe2000004180c */
[----:B------:R1:W-:Y:S07]  /*b530*/  MUFU.EX2 R146, R0 ;  /* 0x0000000000927308 */ /* 0x0003ee0000000800 */
[C---:B------:R-:W-:Y:S01]  /*b540*/  HMMA.16816.F32.BF16 R16, R132.reuse, R142, R16 ;  /* 0x0000008e8410723c */ /* 0x040fe20000041810 */
[----:B------:R-:W3:Y:S03]  /*b550*/  LDSM.16.MT88.4 R140, [R234+0x800] ;  /* 0x00080000ea8c783b */ /* 0x000ee60000004200 */
[--C-:B-1----:R-:W-:Y:S02]  /*b560*/  FFMA.FTZ R0, R197, c[0x0][0x2d0], -R172.reuse ;  /* 0x0000b400c5007a23 */ /* 0x102fe400000108ac */
[----:B------:R1:W-:Y:S02]  /*b570*/  MUFU.EX2 R197, R156 ;  /* 0x0000009c00c57308 */ /* 0x0003e40000000800 */
[C---:B--2---:R-:W-:Y:S08]  /*b580*/  HMMA.16816.F32.BF16 R20, R132.reuse, R136, R20 ;  /* 0x000000888414723c */ /* 0x044ff00000041814 */
[----:B------:R2:W-:Y:S01]  /*b590*/  MUFU.EX2 R160, R0 ;  /* 0x0000000000a07308 */ /* 0x0005e20000000800 */
[C---:B------:R-:W-:Y:S01]  /*b5a0*/  HMMA.16816.F32.BF16 R24, R132.reuse, R138, R24 ;  /* 0x0000008a8418723c */ /* 0x040fe20000041818 */
[----:B------:R-:W4:Y:S07]  /*b5b0*/  LDSM.16.MT88.4 R136, [R232+0x3800] ;  /* 0x00380000e888783b */ /* 0x000f2e0000004200 */
[C---:B---3--:R-:W-:Y:S04]  /*b5c0*/  HMMA.16816.F32.BF16 R28, R132.reuse, R140, R28 ;  /* 0x0000008c841c723c */ /* 0x048fe8000004181c */
[--C-:B-1----:R-:W-:Y:S04]  /*b5d0*/  FFMA.FTZ R156, R227, c[0x0][0x2d0], -R172.reuse ;  /* 0x0000b400e39c7a23 */ /* 0x102fe800000108ac */
[C---:B------:R-:W-:Y:S01]  /*b5e0*/  HMMA.16816.F32.BF16 R32, R132.reuse, R142, R32 ;  /* 0x0000008e8420723c */ /* 0x040fe20000041820 */
[----:B------:R-:W1:Y:S03]  /*b5f0*/  LDSM.16.MT88.4 R140, [R233+0x3800] ;  /* 0x00380000e98c783b */ /* 0x000e660000004200 */
[--C-:B--2---:R-:W-:Y:S02]  /*b600*/  FFMA.FTZ R0, R198, c[0x0][0x2d0], -R172.reuse ;  /* 0x0000b400c6007a23 */ /* 0x104fe400000108ac */
[----:B------:R-:W-:Y:S10]  /*b610*/  MUFU.EX2 R198, R155 ;  /* 0x0000009b00c67308 */ /* 0x000ff40000000800 */
[----:B------:R-:W2:Y:S01]  /*b620*/  MUFU.EX2 R144, R0 ;  /* 0x0000000000907308 */ /* 0x000ea20000000800 */
[C---:B----4-:R-:W-:Y:S08]  /*b630*/  HMMA.16816.F32.BF16 R36, R132.reuse, R136, R36 ;  /* 0x000000888424723c */ /* 0x050ff00000041824 */
[C---:B------:R-:W-:Y:S01]  /*b640*/  HMMA.16816.F32.BF16 R40, R132.reuse, R138, R40 ;  /* 0x0000008a8428723c */ /* 0x040fe20000041828 */
[----:B------:R-:W3:Y:S03]  /*b650*/  LDSM.16.MT88.4 R136, [R235+0x3800] ;  /* 0x00380000eb88783b */ /* 0x000ee60000004200 */
[----:B--2---:R-:W-:Y:S04]  /*b660*/  MOV R215, R144 ;  /* 0x0000009000d77202 */ /* 0x004fe80000000f00 */
[C---:B-1----:R-:W-:Y:S04]  /*b670*/  HMMA.16816.F32.BF16 R44, R132.reuse, R140, R44 ;  /* 0x0000008c842c723c */ /* 0x042fe8000004182c */
[--C-:B------:R-:W-:Y:S02]  /*b680*/  FFMA.FTZ R0, R199, c[0x0][0x2d0], -R172.reuse ;  /* 0x0000b400c7007a23 */ /* 0x100fe400000108ac */
[----:B------:R-:W-:Y:S02]  /*b690*/  MUFU.EX2 R199, R154 ;  /* 0x0000009a00c77308 */ /* 0x000fe40000000800 */
[C---:B------:R-:W-:Y:S01]  /*b6a0*/  HMMA.16816.F32.BF16 R48, R132.reuse, R142, R48 ;  /* 0x0000008e8430723c */ /* 0x040fe20000041830 */
[----:B------:R-:W1:Y:S07]  /*b6b0*/  LDSM.16.MT88.4 R140, [R234+0x3800] ;  /* 0x00380000ea8c783b */ /* 0x000e6e0000004200 */
[----:B------:R2:W-:Y:S01]  /*b6c0*/  MUFU.EX2 R238, R0 ;  /* 0x0000000000ee7308 */ /* 0x0005e20000000800 */
[C---:B---3--:R-:W-:Y:S03]  /*b6d0*/  HMMA.16816.F32.BF16 R52, R132.reuse, R136, R52 ;  /* 0x000000888434723c */ /* 0x048fe60000041834 */
[----:B--2---:R-:W-:Y:S05]  /*b6e0*/  FFMA.FTZ R0, R200, c[0x0][0x2d0], -R172 ;  /* 0x0000b400c8007a23 */ /* 0x004fea00000108ac */
[C---:B------:R-:W-:Y:S01]  /*b6f0*/  HMMA.16816.F32.BF16 R56, R132.reuse, R138, R56 ;  /* 0x0000008a8438723c */ /* 0x040fe20000041838 */
[----:B------:R-:W2:Y:S01]  /*b700*/  LDSM.16.MT88.4 R136, [R232+0x6800] ;  /* 0x00680000e888783b */ /* 0x000ea20000004200 */
[----:B------:R-:W-:Y:S06]  /*b710*/  MUFU.EX2 R200, R153 ;  /* 0x0000009900c87308 */ /* 0x000fec0000000800 */
[C---:B-1----:R-:W-:Y:S04]  /*b720*/  HMMA.16816.F32.BF16 R60, R132.reuse, R140, R60 ;  /* 0x0000008c843c723c */ /* 0x042fe8000004183c */
[----:B------:R1:W-:Y:S04]  /*b730*/  MUFU.EX2 R237, R0 ;  /* 0x0000000000ed7308 */ /* 0x0003e80000000800 */
[C---:B------:R-:W-:Y:S01]  /*b740*/  HMMA.16816.F32.BF16 R64, R132.reuse, R142, R64 ;  /* 0x0000008e8440723c */ /* 0x040fe20000041840 */
[----:B------:R-:W3:Y:S03]  /*b750*/  LDSM.16.MT88.4 R140, [R233+0x6800] ;  /* 0x00680000e98c783b */ /* 0x000ee60000004200 */
[----:B-1----:R-:W-:Y:S01]  /*b760*/  FADD.FTZ R0, R244, R2 ;  /* 0x00000002f4007221 */ /* 0x002fe20000010000 */
[----:B------:R-:W-:Y:S01]  /*b770*/  MOV R244, R146 ;  /* 0x0000009200f47202 */ /* 0x000fe20000000f00 */
[----:B------:R-:W-:Y:S01]  /*b780*/  FFMA.FTZ R2, R216, c[0x0][0x2d0], -R188 ;  /* 0x0000b400d8027a23 */ /* 0x000fe200000108bc */
[----:B------:R-:W-:Y:S01]  /*b790*/  MOV R216, R145 ;  /* 0x0000009100d87202 */ /* 0x000fe20000000f00 */
[----:B------:R-:W-:Y:S01]  /*b7a0*/  FADD.FTZ R152, R249, R0 ;  /* 0x00000000f9987221 */ /* 0x000fe20000010000 */
[C---:B--2---:R-:W-:Y:S01]  /*b7b0*/  HMMA.16816.F32.BF16 R68, R132.reuse, R136, R68 ;  /* 0x000000888444723c */ /* 0x044fe20000041844 */
[----:B------:R-:W-:Y:S02]  /*b7c0*/  LDSM.16.MT88.4 R144, [R235+0x1000] ;  /* 0x00100000eb90783b */ /* 0x000fe40000004200 */
[----:B------:R-:W-:Y:S02]  /*b7d0*/  FFMA.FTZ R188, R205, c[0x0][0x2d0], -R188 ;  /* 0x0000b400cdbc7a23 */ /* 0x000fe400000108bc */
[----:B------:R1:W-:Y:S01]  /*b7e0*/  MUFU.EX2 R205, R2 ;  /* 0x0000000200cd7308 */ /* 0x0003e20000000800 */
[----:B------:R-:W-:Y:S02]  /*b7f0*/  FFMA.FTZ R0, R217, c[0x0][0x2d0], -R172 ;  /* 0x0000b400d9007a23 */ /* 0x000fe400000108ac */
[C---:B------:R-:W-:Y:S01]  /*b800*/  HMMA.16816.F32.BF16 R72, R132.reuse, R138, R72 ;  /* 0x0000008a8448723c */ /* 0x040fe20000041848 */
[----:B------:R-:W2:Y:S06]  /*b810*/  LDSM.16.MT88.4 R136, [R235+0x6800] ;  /* 0x00680000eb88783b */ /* 0x000eac0000004200 */
[----:B------:R-:W4:Y:S01]  /*b820*/  MUFU.EX2 R192, R188 ;  /* 0x000000bc00c07308 */ /* 0x000f220000000800 */
[C---:B---3--:R-:W-:Y:S08]  /*b830*/  HMMA.16816.F32.BF16 R76, R132.reuse, R140, R76 ;  /* 0x0000008c844c723c */ /* 0x048ff0000004184c */
[C---:B------:R-:W-:Y:S01]  /*b840*/  HMMA.16816.F32.BF16 R80, R132.reuse, R142, R80 ;  /* 0x0000008e8450723c */ /* 0x040fe20000041850 */
[----:B------:R-:W3:Y:S01]  /*b850*/  LDSM.16.MT88.4 R140, [R234+0x6800] ;  /* 0x00680000ea8c783b */ /* 0x000ee20000004200 */
[----:B------:R5:W-:Y:S02]  /*b860*/  MUFU.EX2 R204, R0 ;  /* 0x0000000000cc7308 */ /* 0x000be40000000800 */
[----:B-1----:R-:W-:Y:S02]  /*b870*/  FADD.FTZ R2, R175, R152 ;  /* 0x00000098af027221 */ /* 0x002fe40000010000 */
[----:B------:R-:W-:Y:S03]  /*b880*/  FADD.FTZ R152, R157, R148 ;  /* 0x000000949d987221 */ /* 0x000fe60000010000 */
[----:B------:R-:W-:Y:S03]  /*b890*/  LDSM.16.MT88.4 R148, [R235+0x1800] ;  /* 0x00180000eb94783b */ /* 0x000fe60000004200 */
[----:B------:R-:W-:Y:S01]  /*b8a0*/  MUFU.EX2 R175, R156 ;  /* 0x0000009c00af7308 */ /* 0x000fe20000000800 */
[----:B------:R-:W-:Y:S01]  /*b8b0*/  FFMA.FTZ R157, R226, c[0x0][0x2d0], -R172 ;  /* 0x0000b400e29d7a23 */ /* 0x000fe200000108ac */
[----:B----4-:R-:W-:Y:S01]  /*b8c0*/  F2FP.BF16.PACK_AB R186, R192, R191 ;  /* 0x000000bfc0ba723e */ /* 0x010fe200000010ff */
[----:B------:R-:W-:Y:S02]  /*b8d0*/  FADD.FTZ R158, R158, R2 ;  /* 0x000000029e9e7221 */ /* 0x000fe40000010000 */
[----:B------:R-:W-:Y:S02]  /*b8e0*/  FFMA.FTZ R2, R236, c[0x0][0x2d0], -R172 ;  /* 0x0000b400ec027a23 */ /* 0x000fe400000108ac */
[----:B------:R-:W-:Y:S03]  /*b8f0*/  FADD.FTZ R158, R159, R158 ;  /* 0x0000009e9f9e7221 */ /* 0x000fe60000010000 */
[----:B------:R-:W1:Y:S01]  /*b900*/  MUFU.EX2 R188, R2 ;  /* 0x0000000200bc7308 */ /* 0x000e620000000800 */
[C---:B--2---:R-:W-:Y:S03]  /*b910*/  HMMA.16816.F32.BF16 R84, R132.reuse, R136, R84 ;  /* 0x000000888454723c */ /* 0x044fe60000041854 */
[----:B-----5:R-:W-:Y:S06]  /*b920*/  FFMA.FTZ R0, R218, c[0x0][0x2d0], -R172 ;  /* 0x0000b400da007a23 */ /* 0x020fec00000108ac */
[----:B------:R2:W4:Y:S01]  /*b930*/  MUFU.EX2 R203, R0 ;  /* 0x0000000000cb7308 */ /* 0x0005220000000800 */
[C---:B------:R-:W-:Y:S01]  /*b940*/  HMMA.16816.F32.BF16 R88, R132.reuse, R138, R88 ;  /* 0x0000008a8458723c */ /* 0x040fe20000041858 */
[----:B------:R-:W5:Y:S07]  /*b950*/  LDSM.16.MT88.4 R136, [R232+0x9800] ;  /* 0x00980000e888783b */ /* 0x000f6e0000004200 */
[C---:B---3--:R-:W-:Y:S01]  /*b960*/  HMMA.16816.F32.BF16 R92, R132.reuse, R140, R92 ;  /* 0x0000008c845c723c */ /* 0x048fe2000004185c */
[----:B------:R-:W-:Y:S03]  /*b970*/  MUFU.EX2 R174, R157 ;  /* 0x0000009d00ae7308 */ /* 0x000fe60000000800 */
[----:B-1----:R-:W-:Y:S01]  /*b980*/  F2FP.BF16.PACK_AB R185, R175, R188 ;  /* 0x000000bcafb9723e */ /* 0x002fe200000010ff */
[----:B------:R-:W-:Y:S03]  /*b990*/  FADD.FTZ R2, R165, R158 ;  /* 0x0000009ea5027221 */ /* 0x000fe60000010000 */
[C---:B------:R-:W-:Y:S01]  /*b9a0*/  HMMA.16816.F32.BF16 R96, R132.reuse, R142, R96 ;  /* 0x0000008e8460723c */ /* 0x040fe20000041860 */
[----:B------:R-:W1:Y:S03]  /*b9b0*/  LDSM.16.MT88.4 R140, [R233+0x9800] ;  /* 0x00980000e98c783b */ /* 0x000e660000004200 */
[----:B------:R-:W-:Y:S02]  /*b9c0*/  FADD.FTZ R2, R166, R2 ;  /* 0x00000002a6027221 */ /* 0x000fe40000010000 */
[----:B--2---:R-:W-:Y:S02]  /*b9d0*/  FFMA.FTZ R0, R219, c[0x0][0x2d0], -R172 ;  /* 0x0000b400db007a23 */ /* 0x004fe400000108ac */
[----:B------:R-:W-:Y:S02]  /*b9e0*/  FADD.FTZ R2, R160, R2 ;  /* 0x00000002a0027221 */ /* 0x000fe40000010000 */
[----:B------:R2:W3:Y:S02]  /*b9f0*/  MUFU.EX2 R202, R0 ;  /* 0x0000000000ca7308 */ /* 0x0004e40000000800 */
[----:B------:R-:W-:Y:S04]  /*ba00*/  FADD.FTZ R2, R215, R2 ;  /* 0x00000002d7027221 */ /* 0x000fe80000010000 */
[----:B------:R-:W-:Y:S04]  /*ba10*/  FADD.FTZ R2, R238, R2 ;  /* 0x00000002ee027221 */ /* 0x000fe80000010000 */
[----:B------:R-:W-:Y:S01]  /*ba20*/  FADD.FTZ R2, R237, R2 ;  /* 0x00000002ed027221 */ /* 0x000fe20000010000 */
[C---:B-----5:R-:W-:Y:S03]  /*ba30*/  HMMA.16816.F32.BF16 R100, R132.reuse, R136, R100 ;  /* 0x000000888464723c */ /* 0x060fe60000041864 */
[----:B------:R-:W-:Y:S04]  /*ba40*/  FADD.FTZ R2, R204, R2 ;  /* 0x00000002cc027221 */ /* 0x000fe80000010000 */
[----:B----4-:R-:W-:Y:S01]  /*ba50*/  FADD.FTZ R2, R203, R2 ;  /* 0x00000002cb027221 */ /* 0x010fe20000010000 */
[C---:B------:R-:W-:Y:S01]  /*ba60*/  HMMA.16816.F32.BF16 R104, R132.reuse, R138, R104 ;  /* 0x0000008a8468723c */ /* 0x040fe20000041868 */
[----:B------:R-:W4:Y:S03]  /*ba70*/  LDSM.16.MT88.4 R136, [R235+0x9800] ;  /* 0x00980000eb88783b */ /* 0x000f260000004200 */
[----:B--2---:R-:W-:Y:S02]  /*ba80*/  FFMA.FTZ R0, R220, c[0x0][0x2d0], -R172 ;  /* 0x0000b400dc007a23 */ /* 0x004fe400000108ac */
[----:B---3--:R-:W-:Y:S02]  /*ba90*/  FADD.FTZ R2, R202, R2 ;  /* 0x00000002ca027221 */ /* 0x008fe40000010000 */
[C---:B-1----:R-:W-:Y:S01]  /*baa0*/  HMMA.16816.F32.BF16 R108, R132.reuse, R140, R108 ;  /* 0x0000008c846c723c */ /* 0x042fe2000004186c */
[----:B------:R1:W2:Y:S07]  /*bab0*/  MUFU.EX2 R201, R0 ;  /* 0x0000000000c97308 */ /* 0x0002ae0000000800 */
[C---:B------:R-:W-:Y:S01]  /*bac0*/  HMMA.16816.F32.BF16 R112, R132.reuse, R142, R112 ;  /* 0x0000008e8470723c */ /* 0x040fe20000041870 */
[----:B------:R-:W3:Y:S03]  /*bad0*/  LDSM.16.MT88.4 R140, [R234+0x9800] ;  /* 0x00980000ea8c783b */ /* 0x000ee60000004200 */
[----:B-1----:R-:W-:Y:S02]  /*bae0*/  FFMA.FTZ R0, R221, c[0x0][0x2d0], -R172 ;  /* 0x0000b400dd007a23 */ /* 0x002fe400000108ac */
[----:B--2---:R-:W-:Y:S02]  /*baf0*/  FADD.FTZ R2, R201, R2 ;  /* 0x00000002c9027221 */ /* 0x004fe40000010000 */
[----:B------:R1:W2:Y:S01]  /*bb00*/  MUFU.EX2 R196, R0 ;  /* 0x0000000000c47308 */ /* 0x0002a20000000800 */
[C---:B----4-:R-:W-:Y:S08]  /*bb10*/  HMMA.16816.F32.BF16 R116, R132.reuse, R136, R116 ;  /* 0x000000888474723c */ /* 0x050ff00000041874 */
[C---:B------:R-:W-:Y:S01]  /*bb20*/  HMMA.16816.F32.BF16 R120, R132.reuse, R138, R120 ;  /* 0x0000008a8478723c */ /* 0x040fe20000041878 */
[----:B------:R-:W4:Y:S07]  /*bb30*/  LDSM.16.MT88.4 R136, [R232+0x1000] ;  /* 0x00100000e888783b */ /* 0x000f2e0000004200 */
[C---:B---3--:R-:W-:Y:S04]  /*bb40*/  HMMA.16816.F32.BF16 R124, R132.reuse, R140, R124 ;  /* 0x0000008c847c723c */ /* 0x048fe8000004187c */
[----:B-1----:R-:W-:Y:S02]  /*bb50*/  FFMA.FTZ R0, R222, c[0x0][0x2d0], -R172 ;  /* 0x0000b400de007a23 */ /* 0x002fe400000108ac */
[----:B--2---:R-:W-:Y:S02]  /*bb60*/  FADD.FTZ R2, R196, R2 ;  /* 0x00000002c4027221 */ /* 0x004fe40000010000 */
[----:B------:R-:W-:Y:S01]  /*bb70*/  HMMA.16816.F32.BF16 R128, R132, R142, R128 ;  /* 0x0000008e8480723c */ /* 0x000fe20000041880 */
[----:B------:R-:W1:Y:S01]  /*bb80*/  LDSM.16.MT88.4 R140, [R233+0x1000] ;  /* 0x00100000e98c783b */ /* 0x000e620000004200 */
[----:B------:R2:W3:Y:S05]  /*bb90*/  MUFU.EX2 R195, R0 ;  /* 0x0000000000c37308 */ /* 0x0004ea0000000800 */
[----:B------:R-:W-:Y:S02]  /*bba0*/  F2FP.BF16.PACK_AB R132, R161, R162 ;  /* 0x000000a2a184723e */ /* 0x000fe400000010ff */
[----:B------:R-:W-:Y:S03]  /*bbb0*/  F2FP.BF16.PACK_AB R133, R215, R160 ;  /* 0x000000a0d785723e */ /* 0x000fe600000010ff */
[----:B------:R-:W-:Y:S02]  /*bbc0*/  F2FP.BF16.PACK_AB R134, R244, R216 ;  /* 0x000000d8f486723e */ /* 0x000fe400000010ff */
[----:B------:R-:W-:Y:S07]  /*bbd0*/  F2FP.BF16.PACK_AB R135, R237, R238 ;  /* 0x000000eeed87723e */ /* 0x000fee00000010ff */
[C---:B----4-:R-:W-:Y:S03]  /*bbe0*/  HMMA.16816.F32.BF16 R4, R132.reuse, R136, R4 ;  /* 0x000000888404723c */ /* 0x050fe60000041804 */
[----:B--2---:R-:W-:Y:S02]  /*bbf0*/  FFMA.FTZ R0, R223, c[0x0][0x2d0], -R172 ;  /* 0x0000b400df007a23 */ /* 0x004fe400000108ac */
[----:B---3--:R-:W-:Y:S02]  /*bc00*/  FADD.FTZ R2, R195, R2 ;  /* 0x00000002c3027221 */ /* 0x008fe40000010000 */
[----:B------:R2:W3:Y:S01]  /*bc10*/  MUFU.EX2 R194, R0 ;  /* 0x0000000000c27308 */ /* 0x0004e20000000800 */
[C---:B------:R-:W-:Y:S01]  /*bc20*/  HMMA.16816.F32.BF16 R8, R132.reuse, R138, R8 ;  /* 0x0000008a8408723c */ /* 0x040fe20000041808 */
[----:B------:R-:W4:Y:S07]  /*bc30*/  LDSM.16.MT88.4 R136, [R234+0x1000] ;  /* 0x00100000ea88783b */ /* 0x000f2e0000004200 */
[C---:B-1----:R-:W-:Y:S08]  /*bc40*/  HMMA.16816.F32.BF16 R12, R132.reuse, R140, R12 ;  /* 0x0000008c840c723c */ /* 0x042ff0000004180c */
[C---:B------:R-:W-:Y:S01]  /*bc50*/  HMMA.16816.F32.BF16 R16, R132.reuse, R142, R16 ;  /* 0x0000008e8410723c */ /* 0x040fe20000041810 */
[----:B------:R-:W1:Y:S03]  /*bc60*/  LDSM.16.MT88.4 R140, [R232+0x4000] ;  /* 0x00400000e88c783b */ /* 0x000e660000004200 */
[--C-:B--2---:R-:W-:Y:S04]  /*bc70*/  FFMA.FTZ R0, R224, c[0x0][0x2d0], -R172.reuse ;  /* 0x0000b400e0007a23 */ /* 0x104fe800000108ac */
[C---:B------:R-:W-:Y:S01]  /*bc80*/  HMMA.16816.F32.BF16 R20, R132.reuse, R144, R20 ;  /* 0x000000908414723c */ /* 0x040fe20000041814 */
[----:B------:R2:W-:Y:S03]  /*bc90*/  MUFU.EX2 R193, R0 ;  /* 0x0000000000c17308 */ /* 0x0005e60000000800 */
[----:B------:R-:W-:Y:S02]  /*bca0*/  FFMA.FTZ R172, R225, c[0x0][0x2d0], -R172 ;  /* 0x0000b400e1ac7a23 */ /* 0x000fe400000108ac */
[----:B---3--:R-:W-:Y:S02]  /*bcb0*/  FADD.FTZ R2, R194, R2 ;  /* 0x00000002c2027221 */ /* 0x008fe40000010000 */
[C---:B------:R-:W-:Y:S01]  /*bcc0*/  HMMA.16816.F32.BF16 R24, R132.reuse, R146, R24 ;  /* 0x000000928418723c */ /* 0x040fe20000041818 */
[----:B------:R-:W3:Y:S02]  /*bcd0*/  LDSM.16.MT88.4 R144, [R233+0x4000] ;  /* 0x00400000e990783b */ /* 0x000ee40000004200 */
[----:B------:R-:W5:Y:S05]  /*bce0*/  MUFU.EX2 R172, R172 ;  /* 0x000000ac00ac7308 */ /* 0x000f6a0000000800 */
[C---:B----4-:R-:W-:Y:S08]  /*bcf0*/  HMMA.16816.F32.BF16 R28, R132.reuse, R136, R28 ;  /* 0x00000088841c723c */ /* 0x050ff0000004181c */
[C---:B------:R-:W-:Y:S01]  /*bd00*/  HMMA.16816.F32.BF16 R32, R132.reuse, R138, R32 ;  /* 0x0000008a8420723c */ /* 0x040fe20000041820 */
[----:B------:R-:W4:Y:S03]  /*bd10*/  LDSM.16.MT88.4 R136, [R235+0x4000] ;  /* 0x00400000eb88783b */ /* 0x000f260000004200 */
[----:B--2---:R-:W-:Y:S04]  /*bd20*/  FADD.FTZ R0, R163, R152 ;  /* 0x00000098a3007221 */ /* 0x004fe80000010000 */
[C---:B-1----:R-:W-:Y:S01]  /*bd30*/  HMMA.16816.F32.BF16 R36, R132.reuse, R140, R36 ;  /* 0x0000008c8424723c */ /* 0x042fe20000041824 */
[----:B------:R-:W-:Y:S03]  /*bd40*/  LDSM.16.MT88.4 R152, [R234+0x2000] ;  /* 0x00200000ea98783b */ /* 0x000fe60000004200 */
[----:B-----5:R-:W-:Y:S01]  /*bd50*/  F2FP.BF16.PACK_AB R187, R172, R174 ;  /* 0x000000aeacbb723e */ /* 0x020fe200000010ff */
[----:B------:R-:W-:Y:S03]  /*bd60*/  FADD.FTZ R0, R164, R0 ;  /* 0x00000000a4007221 */ /* 0x000fe60000010000 */
[C---:B------:R-:W-:Y:S01]  /*bd70*/  HMMA.16816.F32.BF16 R40, R132.reuse, R142, R40 ;  /* 0x0000008e8428723c */ /* 0x040fe20000041828 */
[----:B------:R-:W1:Y:S03]  /*bd80*/  LDSM.16.MT88.4 R140, [R234+0x4000] ;  /* 0x00400000ea8c783b */ /* 0x000e660000004200 */
[----:B------:R-:W-:Y:S04]  /*bd90*/  FADD.FTZ R0, R167, R0 ;  /* 0x00000000a7007221 */ /* 0x000fe80000010000 */
[C---:B---3--:R-:W-:Y:S04]  /*bda0*/  HMMA.16816.F32.BF16 R44, R132.reuse, R144, R44 ;  /* 0x00000090842c723c */ /* 0x048fe8000004182c */
[----:B------:R-:W-:Y:S04]  /*bdb0*/  FADD.FTZ R0, R162, R0 ;  /* 0x00000000a2007221 */ /* 0x000fe80000010000 */
[C---:B------:R-:W-:Y:S01]  /*bdc0*/  HMMA.16816.F32.BF16 R48, R132.reuse, R146, R48 ;  /* 0x000000928430723c */ /* 0x040fe20000041830 */
[----:B------:R-:W2:Y:S03]  /*bdd0*/  LDSM.16.MT88.4 R144, [R232+0x7000] ;  /* 0x00700000e890783b */ /* 0x000ea60000004200 */
[----:B------:R-:W-:Y:S04]  /*bde0*/  FADD.FTZ R0, R161, R0 ;  /* 0x00000000a1007221 */ /* 0x000fe80000010000 */
[----:B------:R-:W-:Y:S01]  /*bdf0*/  FADD.FTZ R0, R216, R0 ;  /* 0x00000000d8007221 */ /* 0x000fe20000010000 */
[C---:B----4-:R-:W-:Y:S01]  /*be00*/  HMMA.16816.F32.BF16 R52, R132.reuse, R136, R52 ;  /* 0x000000888434723c */ /* 0x050fe20000041834 */
[----:B------:R-:W-:Y:S02]  /*be10*/  LDSM.16.MT88.4 R160, [R232+0x5800] ;  /* 0x00580000e8a0783b */ /* 0x000fe40000004200 */
        /* <DEDUP_REMOVED lines=90> */
[----:B------:R-:W-:Y:S02]  /*c3c0*/  F2FP.BF16.PACK_AB R132, R200, R199 ;  /* 0x000000c7c884723e */ /* 0x000fe400000010ff */
[----:B------:R-:W-:Y:S03]  /*c3d0*/  F2FP.BF16.PACK_AB R134, R197, R198 ;  /* 0x000000c6c586723e */ /* 0x000fe600000010ff */
[----:B------:R-:W-:Y:S02]  /*c3e0*/  F2FP.BF16.PACK_AB R133, R195, R196 ;  /* 0x000000c4c385723e */ /* 0x000fe400000010ff */
[C---:B------:R-:W-:Y:S07]  /*c3f0*/  F2FP.BF16.PACK_AB R135, R193.reuse, R194 ;  /* 0x000000c2c187723e */ /* 0x040fee00000010ff */
        /* <DEDUP_REMOVED lines=11> */
[----:B------:R-:W-:Y:S07]  /*c4b0*/  LDSM.16.MT88.4 R152, [R233+0x8000] ;  /* 0x00800000e998783b */ /* 0x000fee0000004200 */
        /* <DEDUP_REMOVED lines=11> */
[----:B------:R-:W-:Y:S07]  /*c570*/  LDSM.16.MT88.4 R148, [R233+0xb000] ;  /* 0x00b00000e994783b */ /* 0x000fee0000004200 */
        /* <DEDUP_REMOVED lines=11> */
[----:B------:R-:W-:Y:S07]  /*c630*/  LDSM.16.MT88.4 R144, [R235+0x2800] ;  /* 0x00280000eb90783b */ /* 0x000fee0000004200 */
[C---:B---3--:R-:W-:Y:S08]  /*c640*/  HMMA.16816.F32.BF16 R100, R132.reuse, R136, R100 ;  /* 0x000000888464723c */ /* 0x048ff00000041864 */
[C---:B------:R-:W-:Y:S01]  /*c650*/  HMMA.16816.F32.BF16 R104, R132.reuse, R138, R104 ;  /* 0x0000008a8468723c */ /* 0x040fe20000041868 */
[----:B------:R-:W2:Y:S07]  /*c660*/  LDSM.16.MT88.4 R136, [R233+0x2800] ;  /* 0x00280000e988783b */ /* 0x000eae0000004200 */
[C---:B------:R-:W-:Y:S08]  /*c670*/  HMMA.16816.F32.BF16 R108, R132.reuse, R148, R108 ;  /* 0x00000094846c723c */ /* 0x040ff0000004186c */
[C---:B------:R-:W-:Y:S08]  /*c680*/  HMMA.16816.F32.BF16 R112, R132.reuse, R150, R112 ;  /* 0x000000968470723c */ /* 0x040ff00000041870 */
[C---:B----4-:R-:W-:Y:S08]  /*c690*/  HMMA.16816.F32.BF16 R116, R132.reuse, R152, R116 ;  /* 0x000000988474723c */ /* 0x050ff00000041874 */
[C---:B------:R-:W-:Y:S01]  /*c6a0*/  HMMA.16816.F32.BF16 R120, R132.reuse, R154, R120 ;  /* 0x0000009a8478723c */ /* 0x040fe20000041878 */
[----:B------:R-:W3:Y:S07]  /*c6b0*/  LDSM.16.MT88.4 R152, [R234+0x2800] ;  /* 0x00280000ea98783b */ /* 0x000eee0000004200 */
[C---:B-1----:R-:W-:Y:S08]  /*c6c0*/  HMMA.16816.F32.BF16 R124, R132.reuse, R140, R124 ;  /* 0x0000008c847c723c */ /* 0x042ff0000004187c */
[----:B------:R-:W-:Y:S08]  /*c6d0*/  HMMA.16816.F32.BF16 R128, R132, R142, R128 ;  /* 0x0000008e8480723c */ /* 0x000ff00000041880 */
[C---:B------:R-:W-:Y:S01]  /*c6e0*/  HMMA.16816.F32.BF16 R176, R184.reuse, R180, R4 ;  /* 0x000000b4b8b0723c */ /* 0x040fe20000041804 */
[----:B------:R-:W1:Y:S07]  /*c6f0*/  LDSM.16.MT88.4 R4, [R235+0x5800] ;  /* 0x00580000eb04783b */ /* 0x000e6e0000004200 */
[C---:B------:R-:W-:Y:S01]  /*c700*/  HMMA.16816.F32.BF16 R180, R184.reuse, R182, R8 ;  /* 0x000000b6b8b4723c */ /* 0x040fe20000041808 */
[----:B------:R-:W4:Y:S07]  /*c710*/  LDSM.16.MT88.4 R8, [R234+0x5800] ;  /* 0x00580000ea08783b */ /* 0x000f2e0000004200 */
[C---:B--2---:R-:W-:Y:S01]  /*c720*/  HMMA.16816.F32.BF16 R132, R184.reuse, R136, R12 ;  /* 0x00000088b884723c */ /* 0x044fe2000004180c */
[----:B------:R-:W2:Y:S07]  /*c730*/  LDSM.16.MT88.4 R12, [R232+0x8800] ;  /* 0x00880000e80c783b */ /* 0x000eae0000004200 */
[C---:B------:R-:W-:Y:S01]  /*c740*/  HMMA.16816.F32.BF16 R136, R184.reuse, R138, R16 ;  /* 0x0000008ab888723c */ /* 0x040fe20000041810 */
[----:B------:R-:W5:Y:S07]  /*c750*/  LDSM.16.MT88.4 R16, [R233+0x8800] ;  /* 0x00880000e910783b */ /* 0x000f6e0000004200 */
[C---:B------:R-:W-:Y:S01]  /*c760*/  HMMA.16816.F32.BF16 R140, R184.reuse, R144, R20 ;  /* 0x00000090b88c723c */ /* 0x040fe20000041814 */
[----:B------:R-:W1:Y:S07]  /*c770*/  LDSM.16.MT88.4 R20, [R235+0x8800] ;  /* 0x00880000eb14783b */ /* 0x000e6e0000004200 */
[C---:B------:R-:W-:Y:S01]  /*c780*/  HMMA.16816.F32.BF16 R144, R184.reuse, R146, R24 ;  /* 0x00000092b890723c */ /* 0x040fe20000041818 */
[----:B------:R-:W1:Y:S07]  /*c790*/  LDSM.16.MT88.4 R24, [R234+0x8800] ;  /* 0x00880000ea18783b */ /* 0x000e6e0000004200 */
        /* <DEDUP_REMOVED lines=15> */
[C---:B-----5:R-:W-:Y:S01]  /*c890*/  HMMA.16816.F32.BF16 R76, R184.reuse, R16, R76 ;  /* 0x00000010b84c723c */ /* 0x060fe2000004184c */
[----:B------:R-:W4:Y:S07]  /*c8a0*/  LDL R16, [R1+0x14] ;  /* 0x0000140001107983 */ /* 0x000f2e0000100800 */
        /* <DEDUP_REMOVED lines=10> */
[C---:B--2---:R-:W-:Y:S07]  /*c950*/  HMMA.16816.F32.BF16 R116, R184.reuse, R12, R116 ;  /* 0x0000000cb874723c */ /* 0x044fee0000041874 */
[-C--:B------:R-:W-:Y:S01]  /*c960*/  MOV R12, R3.reuse ;  /* 0x00000003000c7202 */ /* 0x080fe20000000f00 */
[C---:B------:R-:W-:Y:S08]  /*c970*/  HMMA.16816.F32.BF16 R120, R184.reuse, R14, R120 ;  /* 0x0000000eb878723c */ /* 0x040ff00000041878 */
[C---:B-1----:R-:W-:Y:S07]  /*c980*/  HMMA.16816.F32.BF16 R124, R184.reuse, R4, R124 ;  /* 0x00000004b87c723c */ /* 0x042fee000004187c */
[----:B------:R-:W-:Y:S01]  /*c990*/  FADD.FTZ R4, R193, R2 ;  /* 0x00000002c1047221 */ /* 0x000fe20000010000 */
[----:B------:R-:W-:Y:S04]  /*c9a0*/  HMMA.16816.F32.BF16 R128, R184, R6, R128 ;  /* 0x00000006b880723c */ /* 0x000fe80000041880 */
[----:B------:R-:W-:Y:S02]  /*c9b0*/  FADD.FTZ R2, R189, R0 ;  /* 0x00000000bd027221 */ /* 0x000fe40000010000 */
[----:B------:R-:W-:Y:S02]  /*c9c0*/  FADD.FTZ R0, R188, R4 ;  /* 0x00000004bc007221 */ /* 0x000fe40000010000 */
[----:B------:R-:W-:Y:S04]  /*c9d0*/  FADD.FTZ R2, R190, R2 ;  /* 0x00000002be027221 */ /* 0x000fe80000010000 */
[----:B------:R-:W-:Y:S01]  /*c9e0*/  FADD.FTZ R0, R175, R0 ;  /* 0x00000000af007221 */ /* 0x000fe20000010000 */
[----:B------:R-:W-:Y:S01]  /*c9f0*/  MOV R175, R3 ;  /* 0x0000000300af7202 */ /* 0x000fe20000000f00 */
[----:B------:R-:W-:Y:S02]  /*ca00*/  FADD.FTZ R2, R191, R2 ;  /* 0x00000002bf027221 */ /* 0x000fe40000010000 */
[----:B------:R-:W-:Y:S01]  /*ca10*/  FADD.FTZ R0, R174, R0 ;  /* 0x00000000ae007221 */ /* 0x000fe20000010000 */
[----:B------:R-:W-:Y:S01]  /*ca20*/  MOV R174, R173 ;  /* 0x000000ad00ae7202 */ /* 0x000fe20000000f00 */
[----:B------:R-:W-:Y:S02]  /*ca30*/  FADD.FTZ R2, R192, R2 ;  /* 0x00000002c0027221 */ /* 0x000fe40000010000 */
[----:B------:R-:W-:Y:S03]  /*ca40*/  FADD.FTZ R0, R172, R0 ;  /* 0x00000000ac007221 */ /* 0x000fe60000010000 */
[----:B------:R1:W-:Y:S04]  /*ca50*/  STL [R1+0x4], R2 ;  /* 0x0000040201007387 */ /* 0x0003e80000100800 */
[----:B------:R1:W-:Y:S01]  /*ca60*/  STL [R1+0x8], R0 ;  /* 0x0000080001007387 */ /* 0x0003e20000100800 */
[C---:B----4-:R-:W-:Y:S02]  /*ca70*/  ISETP.GT.AND P0, PT, R247.reuse, R16, PT ;  /* 0x00000010f700720c */ /* 0x050fe40003f04270 */
[----:B------:R-:W-:Y:S11]  /*ca80*/  IADD3 R247, R247, -0x1, RZ ;  /* 0xfffffffff7f77810 */ /* 0x000ff60007ffe0ff */
[----:B-1----:R-:W-:-:S05]  /*ca90*/  @P0 BRA `(.L_x_1487) ;  /* 0xffffad7000000947 */ /* 0x002fca000383ffff */
.L_x_1476:
[----:B-1----:R-:W-:-:S13]  /*caa0*/  ISETP.GE.AND P0, PT, R247, RZ, PT ;  /* 0x000000fff700720c */ /* 0x002fda0003f06270 */
[----:B------:R-:W-:Y:S05]  /*cab0*/  @!P0 BRA `(.L_x_1488) ;  /* 0x00004a8000008947 */ /* 0x000fea0003800000 */
[----:B------:R-:W-:Y:S02]  /*cac0*/  MOV R175, R12 ;  /* 0x0000000c00af7202 */ /* 0x000fe40000000f00 */
[----:B------:R-:W-:Y:S02]  /*cad0*/  MOV R174, R173 ;  /* 0x000000ad00ae7202 */ /* 0x000fe40000000f00 */
.L_x_1495:
[----:B------:R-:W-:Y:S01]  /*cae0*/  SHF.R.S32.HI R0, RZ, 0x1f, R248 ;  /* 0x0000001fff007819 */ /* 0x000fe200000114f8 */
[----:B------:R-:W2:Y:S01]  /*caf0*/  LDL.64 R6, [R1+0x30] ;  /* 0x0000300001067983 */ /* 0x000ea20000100a00 */
[----:B------:R-:W-:Y:S01]  /*cb00*/  SHF.R.S32.HI R4, RZ, 0x1f, R246 ;  /* 0x0000001fff047819 */ /* 0x000fe200000114f6 */
[----:B------:R-:W-:Y:S04]  /*cb10*/  DEPBAR.LE SB0, 0x0 ;  /* 0x000080000000791a */ /* 0x000fe80000000000 */
[----:B------:R-:W3:Y:S01]  /*cb20*/  LDL R5, [R1+0x3c] ;  /* 0x00003c0001057983 */ /* 0x000ee20000100800 */
[----:B------:R-:W-:Y:S01]  /*cb30*/  IADD3 R13, R245, 0xc0, RZ ;  /* 0x000000c0f50d7810 */ /* 0x000fe20007ffe0ff */
[----:B------:R-:W-:Y:S01]  /*cb40*/  WARPSYNC 0xffffffff ;  /* 0xffffffff00007948 */ /* 0x000fe20003800000 */
[----:B------:R-:W-:Y:S01]  /*cb50*/  IADD3 R238, R228, 0xb800, RZ ;  /* 0x0000b800e4ee7810 */ /* 0x000fe20007ffe0ff */
[----:B------:R-:W-:Y:S01]  /*cb60*/  BAR.SYNC.DEFER_BLOCKING 0x0 ;  /* 0x0000000000007b1d */ /* 0x000fe20000010000 */
[----:B------:R-:W-:Y:S01]  /*cb70*/  SHF.R.S32.HI R13, RZ, 0x1f, R13 ;  /* 0x0000001fff0d7819 */ /* 0x000fe2000001140d */
[----:B------:R-:W-:Y:S01]  /*cb80*/  IMAD R0, R0, c[0x0][0x208], RZ ;  /* 0x0000820000007a24 */ /* 0x000fe200078e02ff */
[----:B------:R-:W-:Y:S01]  /*cb90*/  IADD3 R237, R228, 0xb000, RZ ;  /* 0x0000b000e4ed7810 */ /* 0x000fe20007ffe0ff */
[----:B------:R-:W-:Y:S01]  /*cba0*/  IMAD.WIDE.U32 R2, R248, c[0x0][0x208], RZ ;  /* 0x00008200f8027a25 */ /* 0x000fe200078e00ff */
[C---:B------:R-:W-:Y:S02]  /*cbb0*/  IADD3 R236, R228.reuse, 0xa800, RZ ;  /* 0x0000a800e4ec7810 */ /* 0x040fe40007ffe0ff */
[----:B------:R-:W-:Y:S01]  /*cbc0*/  IADD3 R227, R228, 0xa000, RZ ;  /* 0x0000a000e4e37810 */ /* 0x000fe20007ffe0ff */
[----:B------:R-:W-:Y:S01]  /*cbd0*/  IMAD R0, R248, c[0x0][0x20c], R0 ;  /* 0x00008300f8007a24 */ /* 0x000fe200078e0200 */
[----:B------:R-:W-:Y:S01]  /*cbe0*/  IADD3 R226, R228, 0x9800, RZ ;  /* 0x00009800e4e27810 */ /* 0x000fe20007ffe0ff */
[----:B------:R-:W-:Y:S01]  /*cbf0*/  IMAD R4, R4, c[0x0][0x218], RZ ;  /* 0x0000860004047a24 */ /* 0x000fe200078e02ff */
[C---:B------:R-:W-:Y:S01]  /*cc00*/  IADD3 R225, R228.reuse, 0x9000, RZ ;  /* 0x00009000e4e17810 */ /* 0x040fe20007ffe0ff */
[----:B------:R-:W-:Y:S01]  /*cc10*/  IMAD.IADD R3, R3, 0x1, R0 ;  /* 0x0000000103037824 */ /* 0x000fe200078e0200 */
[----:B------:R-:W-:Y:S01]  /*cc20*/  IADD3 R224, R228, 0x8800, RZ ;  /* 0x00008800e4e07810 */ /* 0x000fe20007ffe0ff */
[----:B------:R-:W-:Y:S01]  /*cc30*/  IMAD R4, R246, c[0x0][0x21c], R4 ;  /* 0x00008700f6047a24 */ /* 0x000fe200078e0204 */
[----:B------:R-:W-:Y:S01]  /*cc40*/  IADD3 R223, R228, 0x8000, RZ ;  /* 0x00008000e4df7810 */ /* 0x000fe20007ffe0ff */
[----:B------:R-:W-:Y:S01]  /*cc50*/  IMAD.WIDE.U32 R2, R246, c[0x0][0x218], R2 ;  /* 0x00008600f6027a25 */ /* 0x000fe200078e0002 */
[C---:B------:R-:W-:Y:S02]  /*cc60*/  IADD3 R222, R228.reuse, 0x7800, RZ ;  /* 0x00007800e4de7810 */ /* 0x040fe40007ffe0ff */
[C---:B------:R-:W-:Y:S01]  /*cc70*/  IADD3 R221, R228.reuse, 0x7000, RZ ;  /* 0x00007000e4dd7810 */ /* 0x040fe20007ffe0ff */
[----:B------:R-:W-:Y:S01]  /*cc80*/  IMAD.SHL.U32 R39, R251, 0x2, RZ ;  /* 0x00000002fb277824 */ /* 0x000fe200078e00ff */
[----:B------:R-:W-:Y:S01]  /*cc90*/  IADD3 R220, R228, 0x6800, RZ ;  /* 0x00006800e4dc7810 */ /* 0x000fe20007ffe0ff */
[----:B------:R-:W-:Y:S01]  /*cca0*/  IMAD.SHL.U32 R37, R252, 0x2, RZ ;  /* 0x00000002fc257824 */ /* 0x000fe200078e00ff */
[C---:B------:R-:W-:Y:S01]  /*ccb0*/  IADD3 R219, R228.reuse, 0x6000, RZ ;  /* 0x00006000e4db7810 */ /* 0x040fe20007ffe0ff */
[----:B------:R1:W4:Y:S01]  /*ccc0*/  LDSM.16.M88.4 R48, [R239] ;  /* 0x00000000ef30783b */ /* 0x0003220000000200 */
[C---:B------:R-:W-:Y:S01]  /*ccd0*/  IADD3 R218, R228.reuse, 0x5800, RZ ;  /* 0x00005800e4da7810 */ /* 0x040fe20007ffe0ff */
[C---:B------:R-:W-:Y:S01]  /*cce0*/  IMAD.SHL.U32 R36, R245.reuse, 0x2, RZ ;  /* 0x00000002f5247824 */ /* 0x040fe200078e00ff */
[C---:B------:R-:W-:Y:S01]  /*ccf0*/  IADD3 R217, R228.reuse, 0x5000, RZ ;  /* 0x00005000e4d97810 */ /* 0x040fe20007ffe0ff */
[----:B------:R1:W1:Y:S01]  /*cd00*/  LDSM.16.M88.4 R8, [R229] ;  /* 0x00000000e508783b */ /* 0x0002620000000200 */
[C---:B------:R-:W-:Y:S02]  /*cd10*/  IADD3 R216, R228.reuse, 0x4800, RZ ;  /* 0x00004800e4d87810 */ /* 0x040fe40007ffe0ff */
[C---:B------:R-:W-:Y:S01]  /*cd20*/  IADD3 R173, R228.reuse, 0x4000, RZ ;  /* 0x00004000e4ad7810 */ /* 0x040fe20007ffe0ff */
[----:B------:R1:W1:Y:S01]  /*cd30*/  LDSM.16.M88.4 R16, [R229+0x800] ;  /* 0x00080000e510783b */ /* 0x0002620000000200 */
[C---:B------:R-:W-:Y:S02]  /*cd40*/  IADD3 R172, R228.reuse, 0x3800, RZ ;  /* 0x00003800e4ac7810 */ /* 0x040fe40007ffe0ff */
[----:B------:R-:W-:Y:S01]  /*cd50*/  IADD3 R0, R228, 0x3000, RZ ;  /* 0x00003000e4007810 */ /* 0x000fe20007ffe0ff */
        /* <DEDUP_REMOVED lines=11> */
[----:B--2---:R-:W-:Y:S02]  /*ce10*/  IADD3 R12, P0, R6, R2, RZ ;  /* 0x00000002060c7210 */ /* 0x004fe40007f1e0ff */
[----:B------:R-:W-:Y:S02]  /*ce20*/  IADD3 R6, R245, 0xc0, RZ ;  /* 0x000000c0f5067810 */ /* 0x000fe40007ffe0ff */
[----:B---3--:R-:W-:Y:S03]  /*ce30*/  IADD3.X R4, R5, R3, R4, P0, !PT ;  /* 0x0000000305047210 */ /* 0x008fe600007fe404 */
[----:B------:R-:W-:Y:S01]  /*ce40*/  IMAD.SHL.U32 R45, R6, 0x2, RZ ;  /* 0x00000002062d7824 */ /* 0x000fe200078e00ff */
[----:B------:R-:W-:Y:S02]  /*ce50*/  SHF.R.S32.HI R5, RZ, 0x1f, R251 ;  /* 0x0000001fff057819 */ /* 0x000fe400000114fb */
[----:B------:R-:W-:Y:S02]  /*ce60*/  LEA R7, P0, R12, c[0x0][0x1f8], 0x1 ;  /* 0x00007e000c077a11 */ /* 0x000fe400078008ff */
[----:B------:R-:W-:Y:S02]  /*ce70*/  SHF.L.U64.HI R20, R6, 0x1, R13 ;  /* 0x0000000106147819 */ /* 0x000fe4000001020d */
[----:B------:R-:W-:Y:S02]  /*ce80*/  SHF.R.S32.HI R6, RZ, 0x1f, R252 ;  /* 0x0000001fff067819 */ /* 0x000fe400000114fc */
[----:B------:R-:W-:Y:S02]  /*ce90*/  SHF.L.U64.HI R15, R251, 0x1, R5 ;  /* 0x00000001fb0f7819 */ /* 0x000fe40000010205 */
[----:B------:R-:W-:Y:S02]  /*cea0*/  SHF.R.S32.HI R5, RZ, 0x1f, R245 ;  /* 0x0000001fff057819 */ /* 0x000fe400000114f5 */
[----:B------:R-:W-:Y:S02]  /*ceb0*/  LEA.HI.X R12, R12, c[0x0][0x1fc], R4, 0x1, P0 ;  /* 0x00007f000c0c7a11 */ /* 0x000fe400000f0c04 */
[----:B------:R-:W-:Y:S02]  /*cec0*/  SHF.L.U64.HI R14, R252, 0x1, R6 ;  /* 0x00000001fc0e7819 */ /* 0x000fe40000010206 */
[----:B------:R-:W-:Y:S01]  /*ced0*/  SHF.L.U64.HI R13, R245, 0x1, R5 ;  /* 0x00000001f50d7819 */ /* 0x000fe20000010205 */
[----:B------:R-:W-:-:S05]  /*cee0*/  BRA.DIV ~URZ, `(.L_x_1489) ;  /* 0x000099227f007947 */ /* 0x000fca000b800000 */
[----:B-1--4-:R1:W2:Y:S02]  /*cef0*/  SHFL.IDX PT, R2, R12, RZ, 0x181f ;  /* 0x00181fff0c027589 */ /* 0x0122a400000e0000 */
.L_x_1544:
[----:B------:R-:W3:Y:S01]  /*cf00*/  SHFL.IDX PT, R6, R7, RZ, 0x181f ;  /* 0x00181fff07067589 */ /* 0x000ee200000e0000 */
[----:B------:R-:W-:Y:S01]  /*cf10*/  ISETP.GE.AND P1, PT, R245, c[0x0][0x1d4], PT ;  /* 0x00007500f5007a0c */ /* 0x000fe20003f26270 */
[----:B------:R-:W-:Y:S01]  /*cf20*/  BSSY B0, `(.L_x_1490) ;  /* 0x00001cb000007945 */ /* 0x000fe20003800000 */
[----:B------:R-:W-:Y:S02]  /*cf30*/  ISETP.GE.AND P5, PT, R252, c[0x0][0x1d4], PT ;  /* 0x00007500fc007a0c */ /* 0x000fe40003fa6270 */
[----:B------:R-:W4:Y:S01]  /*cf40*/  SHFL.IDX PT, R4, R7, 0x1, 0x181f ;  /* 0x00381f0007047f89 */ /* 0x000f2200000e0000 */
[----:B------:R-:W-:Y:S02]  /*cf50*/  ISETP.GE.AND P4, PT, R251, c[0x0][0x1d4], PT ;  /* 0x00007500fb007a0c */ /* 0x000fe40003f86270 */
[----:B------:R-:W-:Y:S02]  /*cf60*/  IADD3 R249, R245, 0xc0, RZ ;  /* 0x000000c0f5f97810 */ /* 0x000fe40007ffe0ff */
[----:B------:R5:W-:Y:S01]  /*cf70*/  SHFL.IDX PT, R3, R7, 0x2, 0x181f ;  /* 0x00581f0007037f89 */ /* 0x000be200000e0000 */
[----:B------:R-:W-:Y:S02]  /*cf80*/  SEL R244, RZ, 0x10, P1 ;  /* 0x00000010fff47807 */ /* 0x000fe40000800000 */
[----:B------:R-:W-:Y:S02]  /*cf90*/  ISETP.GE.AND P3, PT, R249, c[0x0][0x1d4], PT ;  /* 0x00007500f9007a0c */ /* 0x000fe40003f66270 */
[----:B------:R-:W1:Y:S01]  /*cfa0*/  SHFL.IDX PT, R5, R12, 0x1, 0x181f ;  /* 0x00381f000c057f89 */ /* 0x000e6200000e0000 */
[----:B------:R-:W-:Y:S02]  /*cfb0*/  SEL R21, RZ, 0x10, P5 ;  /* 0x00000010ff157807 */ /* 0x000fe40002800000 */
[----:B------:R-:W-:Y:S02]  /*cfc0*/  SEL R46, RZ, 0x10, P4 ;  /* 0x00000010ff2e7807 */ /* 0x000fe40002000000 */
[----:B------:R-:W-:Y:S02]  /*cfd0*/  SEL R47, RZ, 0x10, P3 ;  /* 0x00000010ff2f7807 */ /* 0x000fe40001800000 */
[----:B------:R-:W-:Y:S02]  /*cfe0*/  IADD3 R38, -R46, 0x10, RZ ;  /* 0x000000102e267810 */ /* 0x000fe40007ffe1ff */
[----:B------:R-:W-:Y:S02]  /*cff0*/  IADD3 R44, -R47, 0x10, RZ ;  /* 0x000000102f2c7810 */ /* 0x000fe40007ffe1ff */
[----:B------:R-:W-:Y:S02]  /*d000*/  LOP3.LUT R38, R38, 0xf, RZ, 0xc0, !PT ;  /* 0x0000000f26267812 */ /* 0x000fe400078ec0ff */
[----:B------:R-:W-:Y:S02]  /*d010*/  LOP3.LUT R44, R44, 0xf, RZ, 0xc0, !PT ;  /* 0x0000000f2c2c7812 */ /* 0x000fe400078ec0ff */
[CC--:B---3--:R-:W-:Y:S02]  /*d020*/  IADD3 R28, P0, R6.reuse, R36.reuse, RZ ;  /* 0x00000024061c7210 */ /* 0x0c8fe40007f1e0ff */
[----:B------:R-:W-:Y:S03]  /*d030*/  IADD3 R22, P2, R6, R37, RZ ;  /* 0x0000002506167210 */ /* 0x000fe60007f5e0ff */
[----:B--2---:R-:W-:Y:S01]  /*d040*/  IMAD.X R29, R2, 0x1, R13, P0 ;  /* 0x00000001021d7824 */ /* 0x004fe200000e060d */
[----:B------:R-:W-:Y:S01]  /*d050*/  IADD3 R30, P0, R6, R39, RZ ;  /* 0x00000027061e7210 */ /* 0x000fe20007f1e0ff */
[C---:B------:R-:W-:Y:S01]  /*d060*/  IMAD.X R23, R2.reuse, 0x1, R14, P2 ;  /* 0x0000000102177824 */ /* 0x040fe200010e060e */
[----:B------:R-:W-:Y:S02]  /*d070*/  ISETP.NE.U32.AND P2, PT, R21, RZ, PT ;  /* 0x000000ff1500720c */ /* 0x000fe40003f45070 */
[----:B------:R2:W-:Y:S01]  /*d080*/  LDGSTS.E.BYPASS.LTC128B.128 [R243+0x100], [R28.64], !P1 ;  /* 0x001000001cf37fae */ /* 0x0005e2000c901d46 */
[----:B------:R-:W-:Y:S01]  /*d090*/  IMAD.X R31, R2, 0x1, R15, P0 ;  /* 0x00000001021f7824 */ /* 0x000fe200000e060f */
[----:B------:R-:W-:Y:S03]  /*d0a0*/  IADD3 R6, P0, R6, R45, RZ ;  /* 0x0000002d06067210 */ /* 0x000fe60007f1e0ff */
[----:B------:R4:W-:Y:S02]  /*d0b0*/  LDGSTS.E.BYPASS.LTC128B.128 [R243+0x3100], [R22.64], !P5 ;  /* 0x0310000016f37fae */ /* 0x0009e4000e901d46 */
[----:B-----5:R-:W-:Y:S03]  /*d0c0*/  IMAD.X R7, R2, 0x1, R20, P0 ;  /* 0x0000000102077824 */ /* 0x020fe600000e0614 */
[----:B------:R3:W-:Y:S05]  /*d0d0*/  LDGSTS.E.BYPASS.LTC128B.128 [R243+0x6100], [R30.64], !P4 ;  /* 0x061000001ef37fae */ /* 0x0007ea000e101d46 */
[----:B------:R5:W-:Y:S05]  /*d0e0*/  LDGSTS.E.BYPASS.LTC128B.128 [R243+0x9100], [R6.64], !P3 ;  /* 0x0910000006f37fae */ /* 0x000bea000d901d46 */
[----:B------:R-:W2:Y:S01]  /*d0f0*/  SHFL.IDX PT, R2, R12, 0x2, 0x181f ;  /* 0x00581f000c027f89 */ /* 0x000ea200000e0000 */
[----:B----4-:R-:W-:Y:S05]  /*d100*/  IADD3 R22, P0, R4, R36, RZ ;  /* 0x0000002404167210 */ /* 0x010fea0007f1e0ff */
[C---:B-1----:R-:W-:Y:S01]  /*d110*/  IMAD.X R23, R5.reuse, 0x1, R13, P0 ;  /* 0x0000000105177824 */ /* 0x042fe200000e060d */
[----:B---3--:R-:W-:Y:S04]  /*d120*/  IADD3 R30, -R244, 0x10, RZ ;  /* 0x00000010f41e7810 */ /* 0x008fe80007ffe1ff */
[----:B------:R1:W-:Y:S01]  /*d130*/  LDGSTS.E.BYPASS.LTC128B.128 [R243+0x1100], [R22.64], !P1 ;  /* 0x0110000016f37fae */ /* 0x0003e2000c901d46 */
[----:B-----5:R-:W-:Y:S02]  /*d140*/  IADD3 R6, P0, R4, R37, RZ ;  /* 0x0000002504067210 */ /* 0x020fe40007f1e0ff */
[----:B------:R-:W-:Y:S03]  /*d150*/  LOP3.LUT R30, R30, 0xf, RZ, 0xc0, !PT ;  /* 0x0000000f1e1e7812 */ /* 0x000fe600078ec0ff */
[C---:B------:R-:W-:Y:S01]  /*d160*/  IMAD.X R7, R5.reuse, 0x1, R14, P0 ;  /* 0x0000000105077824 */ /* 0x040fe200000e060e */
[C---:B--2---:R-:W-:Y:S04]  /*d170*/  IADD3 R28, P0, R4.reuse, R45, RZ ;  /* 0x0000002d041c7210 */ /* 0x044fe80007f1e0ff */
[----:B------:R2:W-:Y:S01]  /*d180*/  LDGSTS.E.BYPASS.LTC128B.128 [R243+0x4100], [R6.64], !P5 ;  /* 0x0410000006f37fae */ /* 0x0005e2000e901d46 */
[C---:B------:R-:W-:Y:S01]  /*d190*/  IMAD.X R29, R5.reuse, 0x1, R20, P0 ;  /* 0x00000001051d7824 */ /* 0x040fe200000e0614 */
[----:B-1----:R-:W-:Y:S05]  /*d1a0*/  IADD3 R22, P1, R4, R39, RZ ;  /* 0x0000002704167210 */ /* 0x002fea0007f3e0ff */
[----:B------:R-:W-:Y:S01]  /*d1b0*/  IMAD.X R23, R5, 0x1, R15, P1 ;  /* 0x0000000105177824 */ /* 0x000fe200008e060f */
[-C--:B------:R-:W-:Y:S02]  /*d1c0*/  IADD3 R30, P1, P0, R30, R3.reuse, R36 ;  /* 0x000000031e1e7210 */ /* 0x080fe4000783e024 */
[----:B------:R-:W-:Y:S02]  /*d1d0*/  IADD3 R36, -R21, 0x10, RZ ;  /* 0x0000001015247810 */ /* 0x000fe40007ffe1ff */
[-C--:B------:R-:W-:Y:S01]  /*d1e0*/  IADD3.X R31, RZ, R2.reuse, R13, P1, P0 ;  /* 0x00000002ff1f7210 */ /* 0x080fe20000fe040d */
[C---:B--2---:R-:W-:Y:S01]  /*d1f0*/  HMMA.16816.F32.BF16 R4, R48.reuse, R8, RZ ;  /* 0x000000083004723c */ /* 0x044fe200000418ff */
[----:B------:R1:W-:Y:S02]  /*d200*/  LDGSTS.E.BYPASS.LTC128B.128 [R243+0x7100], [R22.64], !P4 ;  /* 0x0710000016f37fae */ /* 0x0003e4000e101d46 */
[----:B------:R-:W-:Y:S03]  /*d210*/  LOP3.LUT R36, R36, 0xf, RZ, 0xc0, !PT ;  /* 0x0000000f24247812 */ /* 0x000fe600078ec0ff */
[----:B------:R2:W-:Y:S01]  /*d220*/  LDGSTS.E.BYPASS.LTC128B.128 [R243+0xa100], [R28.64], !P3 ;  /* 0x0a1000001cf37fae */ /* 0x0005e2000d901d46 */
[-C--:B------:R-:W-:Y:S01]  /*d230*/  IADD3 R36, P1, P0, R36, R3.reuse, R37 ;  /* 0x0000000324247210 */ /* 0x080fe2000783e025 */
[C---:B------:R-:W-:Y:S04]  /*d240*/  HMMA.16816.F32.BF16 R8, R48.reuse, R10, RZ ;  /* 0x0000000a3008723c */ /* 0x040fe800000418ff */
[-C--:B------:R-:W-:Y:S02]  /*d250*/  IADD3.X R37, RZ, R2.reuse, R14, P1, P0 ;  /* 0x00000002ff257210 */ /* 0x080fe40000fe040e */
[-C--:B------:R-:W-:Y:S06]  /*d260*/  IADD3 R38, P1, P0, R38, R3.reuse, R39 ;  /* 0x0000000326267210 */ /* 0x080fec000783e027 */
[-C--:B------:R-:W-:Y:S02]  /*d270*/  IADD3.X R39, RZ, R2.reuse, R15, P1, P0 ;  /* 0x00000002ff277210 */ /* 0x080fe40000fe040f */
[C---:B------:R-:W-:Y:S01]  /*d280*/  HMMA.16816.F32.BF16 R12, R48.reuse, R16, RZ ;  /* 0x00000010300c723c */ /* 0x040fe200000418ff */
[----:B------:R-:W-:Y:S04]  /*d290*/  IADD3 R44, P1, P0, R44, R3, R45 ;  /* 0x000000032c2c7210 */ /* 0x000fe8000783e02d */
[----:B------:R-:W-:Y:S02]  /*d2a0*/  IADD3.X R45, RZ, R2, R20, P1, P0 ;  /* 0x00000002ff2d7210 */ /* 0x000fe40000fe0414 */
[----:B------:R-:W-:Y:S01]  /*d2b0*/  ISETP.NE.U32.AND P0, PT, R244, RZ, PT ;  /* 0x000000fff400720c */ /* 0x000fe20003f05070 */
[C---:B------:R-:W-:Y:S01]  /*d2c0*/  HMMA.16816.F32.BF16 R16, R48.reuse, R18, RZ ;  /* 0x000000123010723c */ /* 0x040fe200000418ff */
[----:B------:R-:W-:Y:S07]  /*d2d0*/  ISETP.NE.U32.AND P1, PT, R46, RZ, PT ;  /* 0x000000ff2e00720c */ /* 0x000fee0003f25070 */
[C---:B-1----:R-:W-:Y:S04]  /*d2e0*/  HMMA.16816.F32.BF16 R20, R48.reuse, R24, RZ ;  /* 0x000000183014723c */ /* 0x042fe800000418ff */
[----:B------:R2:W-:Y:S01]  /*d2f0*/  LDGSTS.E.BYPASS.LTC128B.128.ZFILL [R243+0x2100], [R30.64], P0 ;  /* 0x021000001ef37fae */ /* 0x0005e20008141d46 */
[----:B------:R-:W-:Y:S03]  /*d300*/  ISETP.NE.U32.AND P0, PT, R47, RZ, PT ;  /* 0x000000ff2f00720c */ /* 0x000fe60003f05070 */
[C---:B------:R-:W-:Y:S01]  /*d310*/  HMMA.16816.F32.BF16 R24, R48.reuse, R26, RZ ;  /* 0x0000001a3018723c */ /* 0x040fe200000418ff */
[----:B------:R1:W-:Y:S05]  /*d320*/  LDGSTS.E.BYPASS.LTC128B.128.ZFILL [R243+0x5100], [R36.64], P2 ;  /* 0x0510000024f37fae */ /* 0x0003ea0009141d46 */
[----:B------:R1:W-:Y:S05]  /*d330*/  LDGSTS.E.BYPASS.LTC128B.128.ZFILL [R243+0x8100], [R38.64], P1 ;  /* 0x0810000026f37fae */ /* 0x0003ea0008941d46 */
[----:B------:R3:W-:Y:S01]  /*d340*/  LDGSTS.E.BYPASS.LTC128B.128.ZFILL [R243+0xb100], [R44.64], P0 ;  /* 0x0b1000002cf37fae */ /* 0x0007e20008141d46 */
[----:B------:R-:W-:Y:S04]  /*d350*/  ISETP.GE.AND P0, PT, R247, 0x1, PT ;  /* 0x00000001f700780c */ /* 0x000fe80003f06270 */
[----:B------:R-:W0:Y:S01]  /*d360*/  LDGDEPBAR ;  /* 0x00000000000079af */ /* 0x000e220000000000 */
[C---:B--2---:R-:W-:Y:S08]  /*d370*/  HMMA.16816.F32.BF16 R28, R48.reuse, R32, RZ ;  /* 0x00000020301c723c */ /* 0x044ff000000418ff */
[C---:B------:R-:W-:Y:S08]  /*d380*/  HMMA.16816.F32.BF16 R32, R48.reuse, R34, RZ ;  /* 0x000000223020723c */ /* 0x040ff000000418ff */
[C---:B-1----:R-:W-:Y:S08]  /*d390*/  HMMA.16816.F32.BF16 R36, R48.reuse, R40, RZ ;  /* 0x000000283024723c */ /* 0x042ff000000418ff */
[C---:B------:R-:W-:Y:S08]  /*d3a0*/  HMMA.16816.F32.BF16 R40, R48.reuse, R42, RZ ;  /* 0x0000002a3028723c */ /* 0x040ff000000418ff */
[C---:B---3--:R-:W-:Y:S08]  /*d3b0*/  HMMA.16816.F32.BF16 R44, R48.reuse, R184, RZ ;  /* 0x000000b8302c723c */ /* 0x048ff000000418ff */
        /* <DEDUP_REMOVED lines=19> */
[----:B------:R-:W5:Y:S05]  /*d4f0*/  LDSM.16.M88.4 R188, [R231+0x2000] ;  /* 0x00200000e7bc783b */ /* 0x000f6a0000000200 */
[----:B------:R-:W-:Y:S02]  /*d500*/  LDSM.16.M88.4 R212, [R231+0x3000] ;  /* 0x00300000e7d4783b */ /* 0x000fe40000000200 */
[C---:B-1----:R-:W-:Y:S08]  /*d510*/  HMMA.16816.F32.BF16 R4, R184.reuse, R192, R4 ;  /* 0x000000c0b804723c */ /* 0x042ff00000041804 */
[C---:B------:R-:W-:Y:S01]  /*d520*/  HMMA.16816.F32.BF16 R8, R184.reuse, R194, R8 ;  /* 0x000000c2b808723c */ /* 0x040fe20000041808 */
[----:B------:R-:W-:Y:S07]  /*d530*/  LDSM.16.M88.4 R192, [R241] ;  /* 0x00000000f1c0783b */ /* 0x000fee0000000200 */
[C---:B--2---:R-:W-:Y:S08]  /*d540*/  HMMA.16816.F32.BF16 R12, R184.reuse, R196, R12 ;  /* 0x000000c4b80c723c */ /* 0x044ff0000004180c */
[C---:B------:R-:W-:Y:S01]  /*d550*/  HMMA.16816.F32.BF16 R16, R184.reuse, R198, R16 ;  /* 0x000000c6b810723c */ /* 0x040fe20000041810 */
[----:B------:R-:W1:Y:S07]  /*d560*/  LDSM.16.M88.4 R196, [R230+-0x9000] ;  /* 0xff700000e6c4783b */ /* 0x000e6e0000000200 */
[C---:B---3--:R-:W-:Y:S08]  /*d570*/  HMMA.16816.F32.BF16 R20, R184.reuse, R200, R20 ;  /* 0x000000c8b814723c */ /* 0x048ff00000041814 */
[C---:B------:R-:W-:Y:S01]  /*d580*/  HMMA.16816.F32.BF16 R24, R184.reuse, R202, R24 ;  /* 0x000000cab818723c */ /* 0x040fe20000041818 */
[----:B------:R-:W2:Y:S07]  /*d590*/  LDSM.16.M88.4 R200, [R230+-0x8800] ;  /* 0xff780000e6c8783b */ /* 0x000eae0000000200 */
[C---:B----4-:R-:W-:Y:S08]  /*d5a0*/  HMMA.16816.F32.BF16 R28, R184.reuse, R204, R28 ;  /* 0x000000ccb81c723c */ /* 0x050ff0000004181c */
[C---:B------:R-:W-:Y:S01]  /*d5b0*/  HMMA.16816.F32.BF16 R32, R184.reuse, R206, R32 ;  /* 0x000000ceb820723c */ /* 0x040fe20000041820 */
[----:B------:R-:W3:Y:S07]  /*d5c0*/  LDSM.16.M88.4 R204, [R230+-0x8000] ;  /* 0xff800000e6cc783b */ /* 0x000eee0000000200 */
[C---:B-----5:R-:W-:Y:S08]  /*d5d0*/  HMMA.16816.F32.BF16 R36, R184.reuse, R188, R36 ;  /* 0x000000bcb824723c */ /* 0x060ff00000041824 */
[C---:B------:R-:W-:Y:S01]  /*d5e0*/  HMMA.16816.F32.BF16 R40, R184.reuse, R190, R40 ;  /* 0x000000beb828723c */ /* 0x040fe20000041828 */
[----:B------:R-:W4:Y:S07]  /*d5f0*/  LDSM.16.M88.4 R188, [R230+-0x7800] ;  /* 0xff880000e6bc783b */ /* 0x000f2e0000000200 */
[C---:B------:R-:W-:Y:S08]  /*d600*/  HMMA.16816.F32.BF16 R44, R184.reuse, R208, R44 ;  /* 0x000000d0b82c723c */ /* 0x040ff0000004182c */
[----:B------:R-:W-:Y:S01]  /*d610*/  HMMA.16816.F32.BF16 R48, R184, R210, R48 ;  /* 0x000000d2b830723c */ /* 0x000fe20000041830 */
[----:B------:R-:W5:Y:S05]  /*d620*/  LDSM.16.M88.4 R184, [R230+-0x7000] ;  /* 0xff900000e6b8783b */ /* 0x000f6a0000000200 */
[----:B------:R-:W-:Y:S02]  /*d630*/  LDSM.16.M88.4 R208, [R229+0x3000] ;  /* 0x00300000e5d0783b */ /* 0x000fe40000000200 */
[C---:B-1----:R-:W-:Y:S08]  /*d640*/  HMMA.16816.F32.BF16 R4, R192.reuse, R196, R4 ;  /* 0x000000c4c004723c */ /* 0x042ff00000041804 */
[C---:B------:R-:W-:Y:S01]  /*d650*/  HMMA.16816.F32.BF16 R8, R192.reuse, R198, R8 ;  /* 0x000000c6c008723c */ /* 0x040fe20000041808 */
[----:B------:R-:W1:Y:S07]  /*d660*/  LDSM.16.M88.4 R196, [R230+-0x6800] ;  /* 0xff980000e6c4783b */ /* 0x000e6e0000000200 */
        /* <DEDUP_REMOVED lines=8> */
[----:B------:R-:W4:Y:S07]  /*d6f0*/  LDSM.16.M88.4 R188, [R229+0x4000] ;  /* 0x00400000e5bc783b */ /* 0x000f2e0000000200 */
[C---:B-----5:R-:W-:Y:S08]  /*d700*/  HMMA.16816.F32.BF16 R36, R192.reuse, R184, R36 ;  /* 0x000000b8c024723c */ /* 0x060ff00000041824 */
[C---:B------:R-:W-:Y:S01]  /*d710*/  HMMA.16816.F32.BF16 R40, R192.reuse, R186, R40 ;  /* 0x000000bac028723c */ /* 0x040fe20000041828 */
[----:B------:R-:W5:Y:S07]  /*d720*/  LDSM.16.M88.4 R184, [R229+0x4800] ;  /* 0x00480000e5b8783b */ /* 0x000f6e0000000200 */
[C---:B-1----:R-:W-:Y:S08]  /*d730*/  HMMA.16816.F32.BF16 R44, R192.reuse, R196, R44 ;  /* 0x000000c4c02c723c */ /* 0x042ff0000004182c */
[----:B------:R-:W-:Y:S01]  /*d740*/  HMMA.16816.F32.BF16 R48, R192, R198, R48 ;  /* 0x000000c6c030723c */ /* 0x000fe20000041830 */
[----:B------:R-:W1:Y:S05]  /*d750*/  LDSM.16.M88.4 R192, [R229+0x5000] ;  /* 0x00500000e5c0783b */ /* 0x000e6a0000000200 */
[----:B------:R-:W1:Y:S02]  /*d760*/  LDSM.16.M88.4 R196, [R229+0x5800] ;  /* 0x00580000e5c4783b */ /* 0x000e640000000200 */
[C---:B--2---:R-:W-:Y:S08]  /*d770*/  HMMA.16816.F32.BF16 R4, R200.reuse, R208, R4 ;  /* 0x000000d0c804723c */ /* 0x044ff00000041804 */
[C---:B------:R-:W-:Y:S01]  /*d780*/  HMMA.16816.F32.BF16 R8, R200.reuse, R210, R8 ;  /* 0x000000d2c808723c */ /* 0x040fe20000041808 */
[----:B------:R-:W-:Y:S07]  /*d790*/  LDSM.16.M88.4 R208, [R0] ;  /* 0x0000000000d0783b */ /* 0x000fee0000000200 */
[C---:B---3--:R-:W-:Y:S08]  /*d7a0*/  HMMA.16816.F32.BF16 R12, R200.reuse, R204, R12 ;  /* 0x000000ccc80c723c */ /* 0x048ff0000004180c */
[C---:B------:R-:W-:Y:S01]  /*d7b0*/  HMMA.16816.F32.BF16 R16, R200.reuse, R206, R16 ;  /* 0x000000cec810723c */ /* 0x040fe20000041810 */
[----:B------:R-:W2:Y:S07]  /*d7c0*/  LDSM.16.M88.4 R204, [R240+0x4000] ;  /* 0x00400000f0cc783b */ /* 0x000eae0000000200 */
[C---:B----4-:R-:W-:Y:S08]  /*d7d0*/  HMMA.16816.F32.BF16 R20, R200.reuse, R188, R20 ;  /* 0x000000bcc814723c */ /* 0x050ff00000041814 */
[C---:B------:R-:W-:Y:S01]  /*d7e0*/  HMMA.16816.F32.BF16 R24, R200.reuse, R190, R24 ;  /* 0x000000bec818723c */ /* 0x040fe20000041818 */
[----:B------:R-:W3:Y:S07]  /*d7f0*/  LDSM.16.M88.4 R188, [R172] ;  /* 0x00000000acbc783b */ /* 0x000eee0000000200 */
[C---:B-----5:R-:W-:Y:S08]  /*d800*/  HMMA.16816.F32.BF16 R28, R200.reuse, R184, R28 ;  /* 0x000000b8c81c723c */ /* 0x060ff0000004181c */
[C---:B------:R-:W-:Y:S01]  /*d810*/  HMMA.16816.F32.BF16 R32, R200.reuse, R186, R32 ;  /* 0x000000bac820723c */ /* 0x040fe20000041820 */
[----:B------:R-:W4:Y:S07]  /*d820*/  LDSM.16.M88.4 R184, [R173] ;  /* 0x00000000adb8783b */ /* 0x000f2e0000000200 */
[C---:B-1----:R-:W-:Y:S08]  /*d830*/  HMMA.16816.F32.BF16 R36, R200.reuse, R192, R36 ;  /* 0x000000c0c824723c */ /* 0x042ff00000041824 */
[C---:B------:R-:W-:Y:S01]  /*d840*/  HMMA.16816.F32.BF16 R40, R200.reuse, R194, R40 ;  /* 0x000000c2c828723c */ /* 0x040fe20000041828 */
[----:B------:R-:W1:Y:S07]  /*d850*/  LDSM.16.M88.4 R192, [R216] ;  /* 0x00000000d8c0783b */ /* 0x000e6e0000000200 */
[C---:B------:R-:W-:Y:S08]  /*d860*/  HMMA.16816.F32.BF16 R44, R200.reuse, R196, R44 ;  /* 0x000000c4c82c723c */ /* 0x040ff0000004182c */
[----:B------:R-:W-:Y:S01]  /*d870*/  HMMA.16816.F32.BF16 R48, R200, R198, R48 ;  /* 0x000000c6c830723c */ /* 0x000fe20000041830 */
[----:B------:R-:W5:Y:S05]  /*d880*/  LDSM.16.M88.4 R196, [R217] ;  /* 0x00000000d9c4783b */ /* 0x000f6a0000000200 */
[----:B------:R-:W1:Y:S02]  /*d890*/  LDSM.16.M88.4 R200, [R218] ;  /* 0x00000000dac8783b */ /* 0x000e640000000200 */
        /* <DEDUP_REMOVED lines=12> */
[C---:B-----5:R-:W-:Y:S08]  /*d960*/  HMMA.16816.F32.BF16 R36, R204.reuse, R196, R36 ;  /* 0x000000c4cc24723c */ /* 0x060ff00000041824 */
[C---:B------:R-:W-:Y:S01]  /*d970*/  HMMA.16816.F32.BF16 R40, R204.reuse, R198, R40 ;  /* 0x000000c6cc28723c */ /* 0x040fe20000041828 */
[----:B------:R-:W5:Y:S07]  /*d980*/  LDSM.16.M88.4 R196, [R231+0x5000] ;  /* 0x00500000e7c4783b */ /* 0x000f6e0000000200 */
[C---:B------:R-:W-:Y:S08]  /*d990*/  HMMA.16816.F32.BF16 R44, R204.reuse, R200, R44 ;  /* 0x000000c8cc2c723c */ /* 0x040ff0000004182c */
[----:B------:R-:W-:Y:S01]  /*d9a0*/  HMMA.16816.F32.BF16 R48, R204, R202, R48 ;  /* 0x000000cacc30723c */ /* 0x000fe20000041830 */
[----:B------:R-:W1:Y:S05]  /*d9b0*/  LDSM.16.M88.4 R200, [R231+0x5800] ;  /* 0x00580000e7c8783b */ /* 0x000e6a0000000200 */
[----:B------:R-:W-:Y:S02]  /*d9c0*/  LDSM.16.M88.4 R204, [R241+0x4000] ;  /* 0x00400000f1cc783b */ /* 0x000fe40000000200 */
[C---:B--2---:R-:W-:Y:S08]  /*d9d0*/  HMMA.16816.F32.BF16 R4, R208.reuse, R212, R4 ;  /* 0x000000d4d004723c */ /* 0x044ff00000041804 */
[C---:B------:R-:W-:Y:S01]  /*d9e0*/  HMMA.16816.F32.BF16 R8, R208.reuse, R214, R8 ;  /* 0x000000d6d008723c */ /* 0x040fe20000041808 */
[----:B------:R-:W2:Y:S07]  /*d9f0*/  LDSM.16.M88.4 R212, [R230+-0x6000] ;  /* 0xffa00000e6d4783b */ /* 0x000eae0000000200 */
[C---:B---3--:R-:W-:Y:S08]  /*da00*/  HMMA.16816.F32.BF16 R12, R208.reuse, R188, R12 ;  /* 0x000000bcd00c723c */ /* 0x048ff0000004180c */
[C---:B------:R-:W-:Y:S01]  /*da10*/  HMMA.16816.F32.BF16 R16, R208.reuse, R190, R16 ;  /* 0x000000bed010723c */ /* 0x040fe20000041810 */
[----:B------:R-:W3:Y:S07]  /*da20*/  LDSM.16.M88.4 R188, [R230+-0x5800] ;  /* 0xffa80000e6bc783b */ /* 0x000eee0000000200 */
[C---:B----4-:R-:W-:Y:S08]  /*da30*/  HMMA.16816.F32.BF16 R20, R208.reuse, R184, R20 ;  /* 0x000000b8d014723c */ /* 0x050ff00000041814 */
[C---:B------:R-:W-:Y:S01]  /*da40*/  HMMA.16816.F32.BF16 R24, R208.reuse, R186, R24 ;  /* 0x000000bad018723c */ /* 0x040fe20000041818 */
[----:B------:R-:W4:Y:S07]  /*da50*/  LDSM.16.M88.4 R184, [R230+-0x5000] ;  /* 0xffb00000e6b8783b */ /* 0x000f2e0000000200 */
[C---:B-1----:R-:W-:Y:S08]  /*da60*/  HMMA.16816.F32.BF16 R28, R208.reuse, R192, R28 ;  /* 0x000000c0d01c723c */ /* 0x042ff0000004181c */
[C---:B------:R-:W-:Y:S01]  /*da70*/  HMMA.16816.F32.BF16 R32, R208.reuse, R194, R32 ;  /* 0x000000c2d020723c */ /* 0x040fe20000041820 */
[----:B------:R-:W1:Y:S07]  /*da80*/  LDSM.16.M88.4 R192, [R230+-0x4800] ;  /* 0xffb80000e6c0783b */ /* 0x000e6e0000000200 */
[C---:B-----5:R-:W-:Y:S08]  /*da90*/  HMMA.16816.F32.BF16 R36, R208.reuse, R196, R36 ;  /* 0x000000c4d024723c */ /* 0x060ff00000041824 */
[C---:B------:R-:W-:Y:S01]  /*daa0*/  HMMA.16816.F32.BF16 R40, R208.reuse, R198, R40 ;  /* 0x000000c6d028723c */ /* 0x040fe20000041828 */
[----:B------:R-:W5:Y:S07]  /*dab0*/  LDSM.16.M88.4 R196, [R230+-0x4000] ;  /* 0xffc00000e6c4783b */ /* 0x000f6e0000000200 */
[C---:B------:R-:W-:Y:S08]  /*dac0*/  HMMA.16816.F32.BF16 R44, R208.reuse, R200, R44 ;  /* 0x000000c8d02c723c */ /* 0x040ff0000004182c */
[----:B------:R-:W-:Y:S01]  /*dad0*/  HMMA.16816.F32.BF16 R48, R208, R202, R48 ;  /* 0x000000cad030723c */ /* 0x000fe20000041830 */
[----:B------:R-:W-:Y:S05]  /*dae0*/  LDSM.16.M88.4 R200, [R239+0x8000] ;  /* 0x00800000efc8783b */ /* 0x000fea0000000200 */
[----:B------:R-:W-:Y:S02]  /*daf0*/  LDSM.16.M88.4 R208, [R229+0x6000] ;  /* 0x00600000e5d0783b */ /* 0x000fe40000000200 */
[C---:B--2---:R-:W-:Y:S08]  /*db00*/  HMMA.16816.F32.BF16 R4, R204.reuse, R212, R4 ;  /* 0x000000d4cc04723c */ /* 0x044ff00000041804 */
[C---:B------:R-:W-:Y:S01]  /*db10*/  HMMA.16816.F32.BF16 R8, R204.reuse, R214, R8 ;  /* 0x000000d6cc08723c */ /* 0x040fe20000041808 */
[----:B------:R-:W-:Y:S05]  /*db20*/  LDSM.16.M88.4 R212, [R219] ;  /* 0x00000000dbd4783b */ /* 0x000fea0000000200 */
[----:B------:R-:W-:Y:S02]  /*db30*/  LDSM.16.M88.4 R216, [R220] ;  /* 0x00000000dcd8783b */ /* 0x000fe40000000200 */
[C---:B---3--:R-:W-:Y:S08]  /*db40*/  HMMA.16816.F32.BF16 R12, R204.reuse, R188, R12 ;  /* 0x000000bccc0c723c */ /* 0x048ff0000004180c */
[C---:B------:R-:W-:Y:S01]  /*db50*/  HMMA.16816.F32.BF16 R16, R204.reuse, R190, R16 ;  /* 0x000000becc10723c */ /* 0x040fe20000041810 */
[----:B------:R-:W2:Y:S07]  /*db60*/  LDSM.16.M88.4 R188, [R230+-0x3800] ;  /* 0xffc80000e6bc783b */ /* 0x000eae0000000200 */
[C---:B----4-:R-:W-:Y:S08]  /*db70*/  HMMA.16816.F32.BF16 R20, R204.reuse, R184, R20 ;  /* 0x000000b8cc14723c */ /* 0x050ff00000041814 */
[C---:B------:R-:W-:Y:S01]  /*db80*/  HMMA.16816.F32.BF16 R24, R204.reuse, R186, R24 ;  /* 0x000000bacc18723c */ /* 0x040fe20000041818 */
[----:B------:R-:W3:Y:S07]  /*db90*/  LDSM.16.M88.4 R184, [R229+0x6800] ;  /* 0x00680000e5b8783b */ /* 0x000eee0000000200 */
[C---:B-1----:R-:W-:Y:S08]  /*dba0*/  HMMA.16816.F32.BF16 R28, R204.reuse, R192, R28 ;  /* 0x000000c0cc1c723c */ /* 0x042ff0000004181c */
[C---:B------:R-:W-:Y:S01]  /*dbb0*/  HMMA.16816.F32.BF16 R32, R204.reuse, R194, R32 ;  /* 0x000000c2cc20723c */ /* 0x040fe20000041820 */
[----:B------:R-:W1:Y:S07]  /*dbc0*/  LDSM.16.M88.4 R192, [R229+0x7000] ;  /* 0x00700000e5c0783b */ /* 0x000e6e0000000200 */
[C---:B-----5:R-:W-:Y:S08]  /*dbd0*/  HMMA.16816.F32.BF16 R36, R204.reuse, R196, R36 ;  /* 0x000000c4cc24723c */ /* 0x060ff00000041824 */
[C---:B------:R-:W-:Y:S01]  /*dbe0*/  HMMA.16816.F32.BF16 R40, R204.reuse, R198, R40 ;  /* 0x000000c6cc28723c */ /* 0x040fe20000041828 */
[----:B------:R-:W4:Y:S07]  /*dbf0*/  LDSM.16.M88.4 R196, [R229+0x7800] ;  /* 0x00780000e5c4783b */ /* 0x000f2e0000000200 */
[C---:B--2---:R-:W-:Y:S08]  /*dc00*/  HMMA.16816.F32.BF16 R44, R204.reuse, R188, R44 ;  /* 0x000000bccc2c723c */ /* 0x044ff0000004182c */
[----:B------:R-:W-:Y:S01]  /*dc10*/  HMMA.16816.F32.BF16 R48, R204, R190, R48 ;  /* 0x000000becc30723c */ /* 0x000fe20000041830 */
[----:B------:R-:W2:Y:S05]  /*dc20*/  LDSM.16.M88.4 R188, [R229+0x8000] ;  /* 0x00800000e5bc783b */ /* 0x000eaa0000000200 */
[----:B------:R-:W5:Y:S02]  /*dc30*/  LDSM.16.M88.4 R204, [R229+0x8800] ;  /* 0x00880000e5cc783b */ /* 0x000f640000000200 */
[C---:B------:R-:W-:Y:S08]  /*dc40*/  HMMA.16816.F32.BF16 R4, R200.reuse, R208, R4 ;  /* 0x000000d0c804723c */ /* 0x040ff00000041804 */
[C---:B------:R-:W-:Y:S01]  /*dc50*/  HMMA.16816.F32.BF16 R8, R200.reuse, R210, R8 ;  /* 0x000000d2c808723c */ /* 0x040fe20000041808 */
[----:B------:R-:W2:Y:S07]  /*dc60*/  LDSM.16.M88.4 R208, [R240+0x8000] ;  /* 0x00800000f0d0783b */ /* 0x000eae0000000200 */
[C---:B---3--:R-:W-:Y:S08]  /*dc70*/  HMMA.16816.F32.BF16 R12, R200.reuse, R184, R12 ;  /* 0x000000b8c80c723c */ /* 0x048ff0000004180c */
[C---:B------:R-:W-:Y:S01]  /*dc80*/  HMMA.16816.F32.BF16 R16, R200.reuse, R186, R16 ;  /* 0x000000bac810723c */ /* 0x040fe20000041810 */
[----:B------:R-:W3:Y:S07]  /*dc90*/  LDSM.16.M88.4 R184, [R221] ;  /* 0x00000000ddb8783b */ /* 0x000eee0000000200 */
[C---:B-1----:R-:W-:Y:S08]  /*dca0*/  HMMA.16816.F32.BF16 R20, R200.reuse, R192, R20 ;  /* 0x000000c0c814723c */ /* 0x042ff00000041814 */
[C---:B------:R-:W-:Y:S01]  /*dcb0*/  HMMA.16816.F32.BF16 R24, R200.reuse, R194, R24 ;  /* 0x000000c2c818723c */ /* 0x040fe20000041818 */
[----:B------:R-:W1:Y:S05]  /*dcc0*/  LDSM.16.M88.4 R192, [R222] ;  /* 0x00000000dec0783b */ /* 0x000e6a0000000200 */
[----:B------:R-:W1:Y:S02]  /*dcd0*/  LDSM.16.M88.4 R220, [R223] ;  /* 0x00000000dfdc783b */ /* 0x000e640000000200 */
[C---:B----4-:R-:W-:Y:S08]  /*dce0*/  HMMA.16816.F32.BF16 R28, R200.reuse, R196, R28 ;  /* 0x000000c4c81c723c */ /* 0x050ff0000004181c */
[C---:B------:R-:W-:Y:S01]  /*dcf0*/  HMMA.16816.F32.BF16 R32, R200.reuse, R198, R32 ;  /* 0x000000c6c820723c */ /* 0x040fe20000041820 */
[----:B------:R-:W4:Y:S07]  /*dd00*/  LDSM.16.M88.4 R196, [R224] ;  /* 0x00000000e0c4783b */ /* 0x000f2e0000000200 */
[C---:B--2---:R-:W-:Y:S08]  /*dd10*/  HMMA.16816.F32.BF16 R36, R200.reuse, R188, R36 ;  /* 0x000000bcc824723c */ /* 0x044ff00000041824 */
[C---:B------:R-:W-:Y:S01]  /*dd20*/  HMMA.16816.F32.BF16 R40, R200.reuse, R190, R40 ;  /* 0x000000bec828723c */ /* 0x040fe20000041828 */
[----:B------:R-:W-:Y:S07]  /*dd30*/  LDSM.16.M88.4 R188, [R242+0x8000] ;  /* 0x00800000f2bc783b */ /* 0x000fee0000000200 */
[C---:B-----5:R-:W-:Y:S08]  /*dd40*/  HMMA.16816.F32.BF16 R44, R200.reuse, R204, R44 ;  /* 0x000000ccc82c723c */ /* 0x060ff0000004182c */
[----:B------:R-:W-:Y:S01]  /*dd50*/  HMMA.16816.F32.BF16 R48, R200, R206, R48 ;  /* 0x000000cec830723c */ /* 0x000fe20000041830 */
[----:B------:R-:W2:Y:S05]  /*dd60*/  LDSM.16.M88.4 R200, [R231+0x6000] ;  /* 0x00600000e7c8783b */ /* 0x000eaa0000000200 */
[----:B------:R-:W5:Y:S02]  /*dd70*/  LDSM.16.M88.4 R204, [R231+0x6800] ;  /* 0x00680000e7cc783b */ /* 0x000f640000000200 */
[C---:B------:R-:W-:Y:S08]  /*dd80*/  HMMA.16816.F32.BF16 R4, R208.reuse, R212, R4 ;  /* 0x000000d4d004723c */ /* 0x040ff00000041804 */
[C---:B------:R-:W-:Y:S01]  /*dd90*/  HMMA.16816.F32.BF16 R8, R208.reuse, R214, R8 ;  /* 0x000000d6d008723c */ /* 0x040fe20000041808 */
[----:B------:R-:W-:Y:S07]  /*dda0*/  LDSM.16.M88.4 R212, [R231+0x8000] ;  /* 0x00800000e7d4783b */ /* 0x000fee0000000200 */
[C---:B------:R-:W-:Y:S08]  /*ddb0*/  HMMA.16816.F32.BF16 R12, R208.reuse, R216, R12 ;  /* 0x000000d8d00c723c */ /* 0x040ff0000004180c */
[C---:B------:R-:W-:Y:S01]  /*ddc0*/  HMMA.16816.F32.BF16 R16, R208.reuse, R218, R16 ;  /* 0x000000dad010723c */ /* 0x040fe20000041810 */
[----:B------:R-:W-:Y:S07]  /*ddd0*/  LDSM.16.M88.4 R216, [R230+-0x3000] ;  /* 0xffd00000e6d8783b */ /* 0x000fee0000000200 */
        /* <DEDUP_REMOVED lines=8> */
[----:B------:R-:W-:Y:S07]  /*de60*/  LDSM.16.M88.4 R220, [R230+-0x2800] ;  /* 0xffd80000e6dc783b */ /* 0x000fee0000000200 */
[C---:B----4-:R-:W-:Y:S08]  /*de70*/  HMMA.16816.F32.BF16 R44, R208.reuse, R196, R44 ;  /* 0x000000c4d02c723c */ /* 0x050ff0000004182c */
[----:B------:R-:W-:Y:S01]  /*de80*/  HMMA.16816.F32.BF16 R48, R208, R198, R48 ;  /* 0x000000c6d030723c */ /* 0x000fe20000041830 */
[----:B------:R-:W4:Y:S05]  /*de90*/  LDSM.16.M88.4 R196, [R231+0x8800] ;  /* 0x00880000e7c4783b */ /* 0x000f2a0000000200 */
[----:B------:R-:W1:Y:S02]  /*dea0*/  LDSM.16.M88.4 R208, [R241+0x8000] ;  /* 0x00800000f1d0783b */ /* 0x000e640000000200 */
[C---:B--2---:R-:W-:Y:S08]  /*deb0*/  HMMA.16816.F32.BF16 R4, R188.reuse, R200, R4 ;  /* 0x000000c8bc04723c */ /* 0x044ff00000041804 */
[C---:B------:R-:W-:Y:S01]  /*dec0*/  HMMA.16816.F32.BF16 R8, R188.reuse, R202, R8 ;  /* 0x000000cabc08723c */ /* 0x040fe20000041808 */
[----:B------:R-:W2:Y:S07]  /*ded0*/  LDSM.16.M88.4 R200, [R230+-0x2000] ;  /* 0xffe00000e6c8783b */ /* 0x000eae0000000200 */
[C---:B-----5:R-:W-:Y:S08]  /*dee0*/  HMMA.16816.F32.BF16 R12, R188.reuse, R204, R12 ;  /* 0x000000ccbc0c723c */ /* 0x060ff0000004180c */
[C---:B------:R-:W-:Y:S01]  /*def0*/  HMMA.16816.F32.BF16 R16, R188.reuse, R206, R16 ;  /* 0x000000cebc10723c */ /* 0x040fe20000041810 */
[----:B------:R-:W-:Y:S07]  /*df00*/  LDSM.16.M88.4 R204, [R229+0x9000] ;  /* 0x00900000e5cc783b */ /* 0x000fee0000000200 */
[C---:B---3--:R-:W-:Y:S08]  /*df10*/  HMMA.16816.F32.BF16 R20, R188.reuse, R184, R20 ;  /* 0x000000b8bc14723c */ /* 0x048ff00000041814 */
[C---:B------:R-:W-:Y:S01]  /*df20*/  HMMA.16816.F32.BF16 R24, R188.reuse, R186, R24 ;  /* 0x000000babc18723c */ /* 0x040fe20000041818 */
[----:B------:R-:W3:Y:S07]  /*df30*/  LDSM.16.M88.4 R184, [R230+-0x1800] ;  /* 0xffe80000e6b8783b */ /* 0x000eee0000000200 */
[C---:B-1----:R-:W-:Y:S08]  /*df40*/  HMMA.16816.F32.BF16 R28, R188.reuse, R192, R28 ;  /* 0x000000c0bc1c723c */ /* 0x042ff0000004181c */
[C---:B------:R-:W-:Y:S01]  /*df50*/  HMMA.16816.F32.BF16 R32, R188.reuse, R194, R32 ;  /* 0x000000c2bc20723c */ /* 0x040fe20000041820 */
[----:B------:R-:W-:Y:S07]  /*df60*/  LDSM.16.M88.4 R192, [R230+-0x800] ;  /* 0xfff80000e6c0783b */ /* 0x000fee0000000200 */
[C---:B------:R-:W-:Y:S08]  /*df70*/  HMMA.16816.F32.BF16 R36, R188.reuse, R212, R36 ;  /* 0x000000d4bc24723c */ /* 0x040ff00000041824 */
[C---:B------:R-:W-:Y:S01]  /*df80*/  HMMA.16816.F32.BF16 R40, R188.reuse, R214, R40 ;  /* 0x000000d6bc28723c */ /* 0x040fe20000041828 */
[----:B------:R-:W-:Y:S07]  /*df90*/  LDSM.16.M88.4 R212, [R229+0x9800] ;  /* 0x00980000e5d4783b */ /* 0x000fee0000000200 */
[C---:B----4-:R-:W-:Y:S08]  /*dfa0*/  HMMA.16816.F32.BF16 R44, R188.reuse, R196, R44 ;  /* 0x000000c4bc2c723c */ /* 0x050ff0000004182c */
[----:B------:R-:W-:Y:S01]  /*dfb0*/  HMMA.16816.F32.BF16 R48, R188, R198, R48 ;  /* 0x000000c6bc30723c */ /* 0x000fe20000041830 */
[----:B------:R-:W1:Y:S05]  /*dfc0*/  LDSM.16.M88.4 R188, [R230+-0x1000] ;  /* 0xfff00000e6bc783b */ /* 0x000e6a0000000200 */
[----:B------:R-:W4:Y:S02]  /*dfd0*/  LDSM.16.M88.4 R196, [R239+0xc000] ;  /* 0x00c00000efc4783b */ /* 0x000f240000000200 */
        /* <DEDUP_REMOVED lines=17> */
[----:B------:R-:W1:Y:S05]  /*e0f0*/  LDSM.16.M88.4 R192, [R225] ;  /* 0x00000000e1c0783b */ /* 0x000e6a0000000200 */
[----:B------:R-:W-:Y:S02]  /*e100*/  LDSM.16.M88.4 R208, [R236] ;  /* 0x00000000ecd0783b */ /* 0x000fe40000000200 */
[C---:B----4-:R-:W-:Y:S08]  /*e110*/  HMMA.16816.F32.BF16 R4, R196.reuse, R204, R4 ;  /* 0x000000ccc404723c */ /* 0x050ff00000041804 */
[C---:B------:R-:W-:Y:S01]  /*e120*/  HMMA.16816.F32.BF16 R8, R196.reuse, R206, R8 ;  /* 0x000000cec408723c */ /* 0x040fe20000041808 */
[----:B------:R-:W-:Y:S07]  /*e130*/  LDSM.16.M88.4 R204, [R227] ;  /* 0x00000000e3cc783b */ /* 0x000fee0000000200 */
[C---:B------:R-:W-:Y:S08]  /*e140*/  HMMA.16816.F32.BF16 R12, R196.reuse, R212, R12 ;  /* 0x000000d4c40c723c */ /* 0x040ff0000004180c */
[C---:B------:R-:W-:Y:S01]  /*e150*/  HMMA.16816.F32.BF16 R16, R196.reuse, R214, R16 ;  /* 0x000000d6c410723c */ /* 0x040fe20000041810 */
[----:B------:R-:W-:Y:S07]  /*e160*/  LDSM.16.M88.4 R212, [R237] ;  /* 0x00000000edd4783b */ /* 0x000fee0000000200 */
[C---:B--2---:R-:W-:Y:S08]  /*e170*/  HMMA.16816.F32.BF16 R20, R196.reuse, R200, R20 ;  /* 0x000000c8c414723c */ /* 0x044ff00000041814 */
[C---:B------:R-:W-:Y:S01]  /*e180*/  HMMA.16816.F32.BF16 R24, R196.reuse, R202, R24 ;  /* 0x000000cac418723c */ /* 0x040fe20000041818 */
[----:B------:R-:W2:Y:S05]  /*e190*/  LDSM.16.M88.4 R200, [R226] ;  /* 0x00000000e2c8783b */ /* 0x000eaa0000000200 */
[----:B------:R-:W-:Y:S02]  /*e1a0*/  LDSM.16.M88.4 R224, [R231+0x9000] ;  /* 0x00900000e7e0783b */ /* 0x000fe40000000200 */
[C---:B------:R-:W-:Y:S08]  /*e1b0*/  HMMA.16816.F32.BF16 R28, R196.reuse, R216, R28 ;  /* 0x000000d8c41c723c */ /* 0x040ff0000004181c */
[C---:B------:R-:W-:Y:S01]  /*e1c0*/  HMMA.16816.F32.BF16 R32, R196.reuse, R218, R32 ;  /* 0x000000dac420723c */ /* 0x040fe20000041820 */
[----:B------:R-:W4:Y:S07]  /*e1d0*/  LDSM.16.M88.4 R216, [R238] ;  /* 0x00000000eed8783b */ /* 0x000f2e0000000200 */
[C---:B------:R-:W-:Y:S08]  /*e1e0*/  HMMA.16816.F32.BF16 R36, R196.reuse, R220, R36 ;  /* 0x000000dcc424723c */ /* 0x040ff00000041824 */
[C---:B------:R-:W-:Y:S01]  /*e1f0*/  HMMA.16816.F32.BF16 R40, R196.reuse, R222, R40 ;  /* 0x000000dec428723c */ /* 0x040fe20000041828 */
[----:B------:R-:W5:Y:S07]  /*e200*/  LDSM.16.M88.4 R220, [R242+0xc000] ;  /* 0x00c00000f2dc783b */ /* 0x000f6e0000000200 */
[C---:B---3--:R-:W-:Y:S08]  /*e210*/  HMMA.16816.F32.BF16 R44, R196.reuse, R184, R44 ;  /* 0x000000b8c42c723c */ /* 0x048ff0000004182c */
[----:B------:R-:W-:Y:S01]  /*e220*/  HMMA.16816.F32.BF16 R48, R196, R186, R48 ;  /* 0x000000bac430723c */ /* 0x000fe20000041830 */
[----:B------:R-:W3:Y:S05]  /*e230*/  LDSM.16.M88.4 R184, [R231+0x9800] ;  /* 0x00980000e7b8783b */ /* 0x000eea0000000200 */
[----:B------:R-:W3:Y:S02]  /*e240*/  LDSM.16.M88.4 R196, [R231+0xa000] ;  /* 0x00a00000e7c4783b */ /* 0x000ee40000000200 */
        /* <DEDUP_REMOVED lines=17> */
[----:B------:R-:W-:Y:S05]  /*e360*/  LDSM.16.M88.4 R188, [R230] ;  /* 0x00000000e6bc783b */ /* 0x000fea0000000200 */
[----:B------:R-:W-:Y:S02]  /*e370*/  LDSM.16.M88.4 R216, [R230+0x1800] ;  /* 0x00180000e6d8783b */ /* 0x000fe40000000200 */
[C---:B-----5:R-:W-:Y:S08]  /*e380*/  HMMA.16816.F32.BF16 R4, R220.reuse, R224, R4 ;  /* 0x000000e0dc04723c */ /* 0x060ff00000041804 */
[C---:B------:R-:W-:Y:S01]  /*e390*/  HMMA.16816.F32.BF16 R8, R220.reuse, R226, R8 ;  /* 0x000000e2dc08723c */ /* 0x040fe20000041808 */
[----:B------:R-:W-:Y:S07]  /*e3a0*/  LDSM.16.M88.4 R224, [R230+0x2000] ;  /* 0x00200000e6e0783b */ /* 0x000fee0000000200 */
[C---:B---3--:R-:W-:Y:S08]  /*e3b0*/  HMMA.16816.F32.BF16 R12, R220.reuse, R184, R12 ;  /* 0x000000b8dc0c723c */ /* 0x048ff0000004180c */
[C---:B------:R-:W-:Y:S01]  /*e3c0*/  HMMA.16816.F32.BF16 R16, R220.reuse, R186, R16 ;  /* 0x000000badc10723c */ /* 0x040fe20000041810 */
[----:B------:R-:W3:Y:S07]  /*e3d0*/  LDSM.16.M88.4 R184, [R241+0xc000] ;  /* 0x00c00000f1b8783b */ /* 0x000eee0000000200 */
[C---:B------:R-:W-:Y:S08]  /*e3e0*/  HMMA.16816.F32.BF16 R20, R220.reuse, R196, R20 ;  /* 0x000000c4dc14723c */ /* 0x040ff00000041814 */
[C---:B------:R-:W-:Y:S01]  /*e3f0*/  HMMA.16816.F32.BF16 R24, R220.reuse, R198, R24 ;  /* 0x000000c6dc18723c */ /* 0x040fe20000041818 */
[----:B------:R-:W4:Y:S01]  /*e400*/  LDSM.16.M88.4 R196, [R230+0x2800] ;  /* 0x00280000e6c4783b */ /* 0x000f220000000200 */
[----:B------:R-:W-:Y:S04]  /*e410*/  DEPBAR.LE SB0, 0x0 ;  /* 0x000080000000791a */ /* 0x000fe80000000000 */
[----:B------:R-:W-:Y:S02]  /*e420*/  BAR.SYNC.DEFER_BLOCKING 0x0 ;  /* 0x0000000000007b1d */ /* 0x000fe40000010000 */
        /* <DEDUP_REMOVED lines=25> */
[----:B------:R-:W-:Y:S01]  /*e5c0*/  IMAD.MOV.U32 R246, RZ, RZ, RZ ;  /* 0x000000fffff67224 */ /* 0x000fe200078e00ff */
[----:B------:R-:W-:Y:S01]  /*e5d0*/  SHF.R.S32.HI R185, RZ, 0x1f, R245 ;  /* 0x0000001fffb97819 */ /* 0x000fe200000114f5 */
[----:B------:R-:W-:Y:S01]  /*e5e0*/  IMAD.SHL.U32 R196, R249, 0x2, RZ ;  /* 0x00000002f9c47824 */ /* 0x000fe200078e00ff */
[----:B------:R-:W-:Y:S01]  /*e5f0*/  ISETP.NE.AND P2, PT, R0, 0x1, PT ;  /* 0x000000010000780c */ /* 0x000fe20003f45270 */
[----:B------:R-:W-:Y:S01]  /*e600*/  IMAD.SHL.U32 R195, R251, 0x2, RZ ;  /* 0x00000002fbc37824 */ /* 0x000fe200078e00ff */
[C---:B------:R-:W-:Y:S01]  /*e610*/  SHF.L.U64.HI R186, R252.reuse, 0x1, R186 ;  /* 0x00000001fcba7819 */ /* 0x040fe200000102ba */
[----:B------:R-:W-:Y:S01]  /*e620*/  IMAD.SHL.U32 R194, R252, 0x2, RZ ;  /* 0x00000002fcc27824 */ /* 0x000fe200078e00ff */
[C---:B------:R-:W-:Y:S01]  /*e630*/  SHF.L.U64.HI R185, R245.reuse, 0x1, R185 ;  /* 0x00000001f5b97819 */ /* 0x040fe200000102b9 */
[----:B------:R-:W-:Y:S01]  /*e640*/  IMAD.SHL.U32 R189, R245, 0x2, RZ ;  /* 0x00000002f5bd7824 */ /* 0x000fe200078e00ff */
[----:B------:R-:W3:Y:S04]  /*e650*/  LDL R3, [R1+0x10] ;  /* 0x0000100001037983 */ /* 0x000ee80000100800 */
[----:B------:R-:W4:Y:S06]  /*e660*/  LDL.64 R172, [R1+0x28] ;  /* 0x0000280001ac7983 */ /* 0x000f2c0000100a00 */
[----:B------:R-:W5:Y:S04]  /*e670*/  LDL R250, [R1+0x38] ;  /* 0x0000380001fa7983 */ /* 0x000f680000100800 */
[----:B------:R-:W4:Y:S06]  /*e680*/  LDL.64 R192, [R1+0x20] ;  /* 0x0000200001c07983 */ /* 0x000f2c0000100a00 */
[----:B------:R-:W5:Y:S01]  /*e690*/  LDL R236, [R1+0x1c] ;  /* 0x00001c0001ec7983 */ /* 0x000f620000100800 */
[----:B--2---:R-:W-:Y:S05]  /*e6a0*/  IMAD R2, R247, 0x60, R2 ;  /* 0x00000060f7027824 */ /* 0x004fea00078e0202 */
[----:B---3--:R-:W-:Y:S05]  /*e6b0*/  IADD3 R2, R2, -0x60, R3 ;  /* 0xffffffa002027810 */ /* 0x008fea0007ffe003 */
[----:B------:R-:W-:Y:S04]  /*e6c0*/  @P2 IMAD.HI.U32 R3, R2, c[0x0][0x2bc], RZ ;  /* 0x0000af0002032a27 */ /* 0x000fe800078e00ff */
[----:B------:R-:W-:Y:S01]  /*e6d0*/  IMAD.MOV.U32 R0, RZ, RZ, R2 ;  /* 0x000000ffff007224 */ /* 0x000fe200078e0002 */
[----:B------:R-:W-:Y:S04]  /*e6e0*/  @P2 SHF.R.U32.HI R0, RZ, c[0x0][0x2c0], R3 ;  /* 0x0000b000ff002a19 */ /* 0x000fe80000011603 */
[C---:B----4-:R-:W-:Y:S04]  /*e6f0*/  @!P6 IADD3 R3, P0, R0.reuse, R172, RZ ;  /* 0x000000ac0003e210 */ /* 0x050fe80007f1e0ff */
[----:B-----5:R-:W-:Y:S01]  /*e700*/  @!P6 LEA.HI.X.SX32 R173, R0, R250, 0x1, P0 ;  /* 0x000000fa00ade211 */ /* 0x020fe200000f0eff */
[----:B------:R-:W-:Y:S01]  /*e710*/  IMAD.MOV R0, RZ, RZ, -R0 ;  /* 0x000000ffff007224 */ /* 0x000fe200078e0a00 */
[----:B------:R-:W-:Y:S02]  /*e720*/  @!P6 LEA R172, P0, R3, c[0x0][0x2a0], 0x2 ;  /* 0x0000a80003acea11 */ /* 0x000fe400078010ff */
[----:B------:R-:W-:Y:S01]  /*e730*/  IADD3 R250, R245, 0xc0, RZ ;  /* 0x000000c0f5fa7810 */ /* 0x000fe20007ffe0ff */
[----:B------:R-:W-:Y:S01]  /*e740*/  IMAD R248, R0, c[0x0][0x2b8], R2 ;  /* 0x0000ae0000f87a24 */ /* 0x000fe200078e0202 */
[----:B------:R-:W-:Y:S02]  /*e750*/  @!P6 LEA.HI.X R173, R3, c[0x0][0x2a4], R173, 0x2, P0 ;  /* 0x0000a90003adea11 */ /* 0x000fe400000f14ad */
[----:B------:R-:W-:Y:S01]  /*e760*/  SHF.R.S32.HI R250, RZ, 0x1f, R250 ;  /* 0x0000001ffffa7819 */ /* 0x000fe200000114fa */
[----:B------:R-:W-:Y:S01]  /*e770*/  IMAD.WIDE.U32 R2, R248, c[0x0][0x1e0], RZ ;  /* 0x00007800f8027a25 */ /* 0x000fe200078e00ff */
[----:B------:R-:W-:Y:S01]  /*e780*/  SHF.R.S32.HI R0, RZ, 0x1f, R248 ;  /* 0x0000001fff007819 */ /* 0x000fe200000114f8 */
[----:B------:R-:W2:Y:S01]  /*e790*/  @!P6 LDG.E R246, [R172.64] ;  /* 0x00000006acf6e981 */ /* 0x000ea2000c1e1900 */
[----:B------:R-:W-:Y:S03]  /*e7a0*/  SHF.L.U64.HI R188, R249, 0x1, R250 ;  /* 0x00000001f9bc7819 */ /* 0x000fe600000102fa */
        /* <DEDUP_REMOVED lines=13> */
.L_x_1545:
[----:B------:R-:W-:-:S05]  /*e880*/  BRA.DIV ~URZ, `(.L_x_1493) ;  /* 0x000080627f007947 */ /* 0x000fca000b800000 */
[----:B------:R-:W3:Y:S01]  /*e890*/  SHFL.IDX PT, R0, R184, RZ, 0x181f ;  /* 0x00181fffb8007589 */ /* 0x000ee200000e0000 */
[C---:B------:R-:W-:Y:S02]  /*e8a0*/  IADD3 R190, -R244.reuse, 0x10, RZ ;  /* 0x00000010f4be7810 */ /* 0x040fe40007ffe1ff */
[----:B------:R-:W-:Y:S02]  /*e8b0*/  ISETP.NE.U32.AND P2, PT, R244, RZ, PT ;  /* 0x000000fff400720c */ /* 0x000fe40003f45070 */
[----:B------:R-:W-:Y:S04]  /*e8c0*/  LOP3.LUT R190, R190, 0xf, RZ, 0xc0, !PT ;  /* 0x0000000fbebe7812 */ /* 0x000fe800078ec0ff */
[----:B---3--:R-:W-:Y:S04]  /*e8d0*/  IADD3 R2, P1, P0, R190, R0, R189 ;  /* 0x00000000be027210 */ /* 0x008fe8000783e0bd */
[----:B--2---:R-:W-:Y:S02]  /*e8e0*/  IADD3.X R3, RZ, R172, R185, P1, P0 ;  /* 0x000000acff037210 */ /* 0x004fe40000fe04b9 */
[----:B------:R-:W-:Y:S03]  /*e8f0*/  IADD3 R192, P0, R0, R194, RZ ;  /* 0x000000c200c07210 */ /* 0x000fe60007f1e0ff */
[----:B------:R-:W-:Y:S01]  /*e900*/  @!PT LDS RZ, [RZ] ;  /* 0x00000000fffff984 */ /* 0x000fe20000000800 */
[----:B------:R-:W-:Y:S01]  /*e910*/  @!PT LDS RZ, [RZ] ;  /* 0x00000000fffff984 */ /* 0x000fe20000000800 */
[----:B------:R2:W-:Y:S02]  /*e920*/  LDGSTS.E.BYPASS.LTC128B.128.ZFILL [R243+0xc100], [R2.64], P2 ;  /* 0x0c10000002f37fae */ /* 0x0005e40009141d46 */
[----:B------:R-:W-:Y:S05]  /*e930*/  IMAD.X R193, R172, 0x1, R186, P0 ;  /* 0x00000001acc17824 */ /* 0x000fea00000e06ba */
[----:B------:R3:W-:Y:S01]  /*e940*/  LDGSTS.E.BYPASS.LTC128B.128 [R243+0xf100], [R192.64], !P5 ;  /* 0x0f100000c0f37fae */ /* 0x0007e2000e901d46 */
[-C--:B--2---:R-:W-:Y:S05]  /*e950*/  IADD3 R2, P0, R0, R195.reuse, RZ ;  /* 0x000000c300027210 */ /* 0x084fea0007f1e0ff */
[----:B------:R-:W-:Y:S05]  /*e960*/  IMAD.X R3, R172, 0x1, R187, P0 ;  /* 0x00000001ac037824 */ /* 0x000fea00000e06bb */
[----:B------:R2:W-:Y:S02]  /*e970*/  LDGSTS.E.BYPASS.LTC128B.128 [R243+0x12100], [R2.64], !P4 ;  /* 0x1210000002f37fae */ /* 0x0005e4000e101d46 */
[----:B--2---:R-:W-:Y:S02]  /*e980*/  IADD3 R2, P0, R0, R196, RZ ;  /* 0x000000c400027210 */ /* 0x004fe40007f1e0ff */
[----:B------:R-:W2:Y:S03]  /*e990*/  SHFL.IDX PT, R0, R184, 0x1, 0x181f ;  /* 0x00381f00b8007f89 */ /* 0x000ea600000e0000 */
[----:B------:R-:W-:Y:S02]  /*e9a0*/  IMAD.X R3, R172, 0x1, R188, P0 ;  /* 0x00000001ac037824 */ /* 0x000fe400000e06bc */
[----:B------:R-:W-:Y:S04]  /*e9b0*/  SHFL.IDX PT, R172, R173, 0x2, 0x181f ;  /* 0x00581f00adac7f89 */ /* 0x000fe800000e0000 */
[----:B------:R4:W-:Y:S01]  /*e9c0*/  LDGSTS.E.BYPASS.LTC128B.128 [R243+0x15100], [R2.64], !P3 ;  /* 0x1510000002f37fae */ /* 0x0009e2000d901d46 */
[----:B--2---:R-:W-:Y:S03]  /*e9d0*/  IADD3 R190, P1, P0, R190, R0, R189 ;  /* 0x00000000bebe7210 */ /* 0x004fe6000783e0bd */
[----:B----4-:R-:W2:Y:S02]  /*e9e0*/  SHFL.IDX PT, R2, R173, 0x1, 0x181f ;  /* 0x00381f00ad027f89 */ /* 0x010ea400000e0000 */
[----:B--2---:R-:W-:Y:S05]  /*e9f0*/  IADD3.X R191, RZ, R2, R185, P1, P0 ;  /* 0x00000002ffbf7210 */ /* 0x004fea0000fe04b9 */
[----:B------:R2:W-:Y:S02]  /*ea00*/  LDGSTS.E.BYPASS.LTC128B.128.ZFILL [R243+0xd100], [R190.64], P2 ;  /* 0x0d100000bef37fae */ /* 0x0005e40009141d46 */
[----:B--2---:R-:W-:Y:S05]  /*ea10*/  IADD3 R190, P0, R0, R194, RZ ;  /* 0x000000c200be7210 */ /* 0x004fea0007f1e0ff */
[----:B------:R-:W-:Y:S05]  /*ea20*/  IMAD.X R191, R2, 0x1, R186, P0 ;  /* 0x0000000102bf7824 */ /* 0x000fea00000e06ba */
[----:B------:R2:W-:Y:S02]  /*ea30*/  LDGSTS.E.BYPASS.LTC128B.128 [R243+0x10100], [R190.64], !P5 ;  /* 0x10100000bef37fae */ /* 0x0005e4000e901d46 */
[----:B--2---:R-:W-:Y:S05]  /*ea40*/  IADD3 R190, P0, R0, R195, RZ ;  /* 0x000000c300be7210 */ /* 0x004fea0007f1e0ff */
[----:B------:R-:W-:Y:S01]  /*ea50*/  IMAD.X R191, R2, 0x1, R187, P0 ;  /* 0x0000000102bf7824 */ /* 0x000fe200000e06bb */
[----:B---3--:R-:W-:Y:S02]  /*ea60*/  IADD3 R192, P0, R0, R196, RZ ;  /* 0x000000c400c07210 */ /* 0x008fe40007f1e0ff */
[----:B------:R2:W3:Y:S03]  /*ea70*/  SHFL.IDX PT, R0, R184, 0x2, 0x181f ;  /* 0x00581f00b8007f89 */ /* 0x0004e600000e0000 */
[----:B------:R-:W-:Y:S01]  /*ea80*/  IMAD.X R193, R2, 0x1, R188, P0 ;  /* 0x0000000102c17824 */ /* 0x000fe200000e06bc */
[----:B------:R2:W-:Y:S04]  /*ea90*/  LDGSTS.E.BYPASS.LTC128B.128 [R243+0x13100], [R190.64], !P4 ;  /* 0x13100000bef37fae */ /* 0x0005e8000e101d46 */
[----:B------:R2:W-:Y:S03]  /*eaa0*/  LDGSTS.E.BYPASS.LTC128B.128 [R243+0x16100], [R192.64], !P3 ;  /* 0x16100000c0f37fae */ /* 0x0005e6000d901d46 */
.L_x_1546:
[C---:B--2---:R-:W-:Y:S02]  /*eab0*/  IADD3 R192, -R244.reuse, 0x10, RZ ;  /* 0x00000010f4c07810 */ /* 0x044fe40007ffe1ff */
[----:B------:R-:W-:Y:S02]  /*eac0*/  ISETP.NE.U32.AND P2, PT, R244, RZ, PT ;  /* 0x000000fff400720c */ /* 0x000fe40003f45070 */
[----:B------:R-:W-:Y:S04]  /*ead0*/  LOP3.LUT R192, R192, 0xf, RZ, 0xc0, !PT ;  /* 0x0000000fc0c07812 */ /* 0x000fe800078ec0ff */
[----:B---3--:R-:W-:Y:S04]  /*eae0*/  IADD3 R192, P1, P0, R192, R0, R189 ;  /* 0x00000000c0c07210 */ /* 0x008fe8000783e0bd */
[----:B------:R-:W-:Y:S02]  /*eaf0*/  IADD3.X R193, RZ, R172, R185, P1, P0 ;  /* 0x000000acffc17210 */ /* 0x000fe40000fe04b9 */
[----:B------:R-:W-:Y:S03]  /*eb00*/  IADD3 R190, P0, R0, R194, RZ ;  /* 0x000000c200be7210 */ /* 0x000fe60007f1e0ff */
[----:B------:R-:W-:Y:S01]  /*eb10*/  @!PT LDS RZ, [RZ] ;  /* 0x00000000fffff984 */ /* 0x000fe20000000800 */
[----:B------:R-:W-:Y:S01]  /*eb20*/  @!PT LDS RZ, [RZ] ;  /* 0x00000000fffff984 */ /* 0x000fe20000000800 */
[----:B------:R-:W-:Y:S01]  /*eb30*/  @!PT LDS RZ, [RZ] ;  /* 0x00000000fffff984 */ /* 0x000fe20000000800 */
[----:B------:R2:W-:Y:S02]  /*eb40*/  LDGSTS.E.BYPASS.LTC128B.128.ZFILL [R243+0xe100], [R192.64], P2 ;  /* 0x0e100000c0f37fae */ /* 0x0005e40009141d46 */
        /* <DEDUP_REMOVED lines=8> */
.L_x_1491:
[----:B------:R-:W-:Y:S05]  /*ebd0*/  BSYNC B0 ;  /* 0x0000000000007941 */ /* 0x000fea0003800000 */
.L_x_1490:
        /* <DEDUP_REMOVED lines=50> */
[----:B-1----:R-:W1:Y:S04]  /*ef00*/  SHFL.BFLY PT, R173, R172, 0x2, 0x1f ;  /* 0x0c401f00acad7f89 */ /* 0x002e6800000e0000 */
[----:B------:R-:W2:Y:S01]  /*ef10*/  SHFL.BFLY PT, R0, R184, 0x2, 0x1f ;  /* 0x0c401f00b8007f89 */ /* 0x000ea200000e0000 */
[----:B-1----:R-:W-:Y:S02]  /*ef20*/  FMNMX.FTZ R173, R172, R173, !PT ;  /* 0x000000adacad7209 */ /* 0x002fe40007810000 */
[----:B--2---:R-:W-:Y:S03]  /*ef30*/  FMNMX.FTZ R172, R184, R0, !PT ;  /* 0x00000000b8ac7209 */ /* 0x004fe60007810000 */
[----:B------:R-:W1:Y:S04]  /*ef40*/  SHFL.BFLY PT, R2, R173, 0x1, 0x1f ;  /* 0x0c201f00ad027f89 */ /* 0x000e6800000e0000 */
[----:B------:R2:W3:Y:S01]  /*ef50*/  SHFL.BFLY PT, R0, R172, 0x1, 0x1f ;  /* 0x0c201f00ac007f89 */ /* 0x0004e200000e0000 */
[----:B-1----:R-:W-:Y:S04]  /*ef60*/  FMNMX.FTZ R173, R173, R2, !PT ;  /* 0x00000002adad7209 */ /* 0x002fe80007810000 */
.L_x_1547:
[----:B---3--:R-:W-:Y:S01]  /*ef70*/  FMNMX.FTZ R3, R0, R172, !PT ;  /* 0x000000ac00037209 */ /* 0x008fe20007810000 */
[C---:B------:R-:W-:Y:S01]  /*ef80*/  FADD.FTZ R2, -R173.reuse, R174 ;  /* 0x000000aead027221 */ /* 0x040fe20000010100 */
[----:B------:R-:W-:Y:S01]  /*ef90*/  WARPSYNC 0xffffffff ;  /* 0xffffffff00007948 */ /* 0x000fe20003800000 */
[----:B------:R-:W-:Y:S01]  /*efa0*/  FMUL.FTZ R174, R173, c[0x0][0x2d0] ;  /* 0x0000b400adae7a20 */ /* 0x000fe20000410000 */
[----:B------:R-:W1:Y:S01]  /*efb0*/  LDSM.16.MT88.4 R188, [R232] ;  /* 0x00000000e8bc783b */ /* 0x000e620000004200 */
[----:B------:R-:W-:Y:S01]  /*efc0*/  FADD.FTZ R0, -R3, R175 ;  /* 0x000000af03007221 */ /* 0x000fe20000010100 */
[----:B------:R-:W-:Y:S01]  /*efd0*/  ISETP.GT.AND P0, PT, R247, RZ, PT ;  /* 0x000000fff700720c */ /* 0x000fe20003f04270 */
[----:B------:R-:W-:Y:S02]  /*efe0*/  FMUL.FTZ R175, R3, c[0x0][0x2d0] ;  /* 0x0000b40003af7a20 */ /* 0x000fe40000410000 */
[----:B------:R-:W-:Y:S02]  /*eff0*/  FMUL.FTZ R2, R2, c[0x0][0x2d0] ;  /* 0x0000b40002027a20 */ /* 0x000fe40000410000 */
[----:B------:R-:W-:Y:S01]  /*f000*/  FMUL.FTZ R0, R0, c[0x0][0x2d0] ;  /* 0x0000b40000007a20 */ /* 0x000fe20000410000 */
[----:B------:R-:W3:Y:S01]  /*f010*/  LDL.LU R199, [R1+0x4] ;  /* 0x0000040001c77983 */ /* 0x000ee20000300800 */
[--C-:B------:R-:W-:Y:S02]  /*f020*/  FFMA.FTZ R4, R4, c[0x0][0x2d0], -R174.reuse ;  /* 0x0000b40004047a23 */ /* 0x100fe400000108ae */
[--C-:B------:R-:W-:Y:S01]  /*f030*/  FFMA.FTZ R5, R5, c[0x0][0x2d0], -R174.reuse ;  /* 0x0000b40005057a23 */ /* 0x100fe200000108ae */
[----:B------:R-:W4:Y:S01]  /*f040*/  MUFU.EX2 R2, R2 ;  /* 0x0000000200027308 */ /* 0x000f220000000800 */
[--C-:B------:R-:W-:Y:S01]  /*f050*/  FFMA.FTZ R6, R6, c[0x0][0x2d0], -R175.reuse ;  /* 0x0000b40006067a23 */ /* 0x100fe200000108af */
[----:B------:R-:W5:Y:S01]  /*f060*/  LDL.LU R197, [R1+0x8] ;  /* 0x0000080001c57983 */ /* 0x000f620000300800 */
        /* <DEDUP_REMOVED lines=22> */
[----:B--2---:R-:W-:Y:S01]  /*f1d0*/  MUFU.EX2 R172, R6 ;  /* 0x0000000600ac7308 */ /* 0x004fe20000000800 */
        /* <DEDUP_REMOVED lines=27> */
[--C-:B------:R-:W-:Y:S02]  /*f390*/  FFMA.FTZ R46, R46, c[0x0][0x2d0], -R175.reuse ;  /* 0x0000b4002e2e7a23 */ /* 0x100fe400000108af */
[--C-:B------:R-:W-:Y:S01]  /*f3a0*/  FFMA.FTZ R47, R47, c[0x0][0x2d0], -R175.reuse ;  /* 0x0000b4002f2f7a23 */ /* 0x100fe200000108af */
[----:B------:R-:W1:Y:S01]  /*f3b0*/  MUFU.EX2 R203, R11 ;  /* 0x0000000b00cb7308 */ /* 0x000e620000000800 */
[----:B------:R-:W-:Y:S01]  /*f3c0*/  FFMA.FTZ R50, R50, c[0x0][0x2d0], -R175 ;  /* 0x0000b40032327a23 */ /* 0x000fe200000108af */
[----:B------:R-:W-:Y:S08]  /*f3d0*/  MOV R175, R3 ;  /* 0x0000000300af7202 */ /* 0x000ff00000000f00 */
[----:B------:R-:W-:Y:S10]  /*f3e0*/  MUFU.EX2 R212, R16 ;  /* 0x0000001000d47308 */ /* 0x000ff40000000800 */
[----:B------:R-:W1:Y:S10]  /*f3f0*/  MUFU.EX2 R213, R17 ;  /* 0x0000001100d57308 */ /* 0x000e740000000800 */
[----:B------:R-:W-:Y:S10]  /*f400*/  MUFU.EX2 R210, R18 ;  /* 0x0000001200d27308 */ /* 0x000ff40000000800 */
[----:B------:R1:W-:Y:S10]  /*f410*/  MUFU.EX2 R211, R19 ;  /* 0x0000001300d37308 */ /* 0x0003f40000000800 */
[----:B------:R-:W-:Y:S10]  /*f420*/  MUFU.EX2 R208, R21 ;  /* 0x0000001500d07308 */ /* 0x000ff40000000800 */
[----:B------:R-:W-:Y:S01]  /*f430*/  MUFU.EX2 R206, R23 ;  /* 0x0000001700ce7308 */ /* 0x000fe20000000800 */
[----:B-1----:R-:W-:Y:S09]  /*f440*/  LDSM.16.MT88.4 R16, [R235+0x800] ;  /* 0x00080000eb10783b */ /* 0x002ff20000004200 */
[----:B------:R-:W-:Y:S10]  /*f450*/  MUFU.EX2 R207, R24 ;  /* 0x0000001800cf7308 */ /* 0x000ff40000000800 */
[----:B------:R-:W-:Y:S10]  /*f460*/  MUFU.EX2 R209, R25 ;  /* 0x0000001900d17308 */ /* 0x000ff40000000800 */
[----:B------:R-:W-:Y:S10]  /*f470*/  MUFU.EX2 R205, R26 ;  /* 0x0000001a00cd7308 */ /* 0x000ff40000000800 */
[----:B------:R1:W-:Y:S10]  /*f480*/  MUFU.EX2 R204, R27 ;  /* 0x0000001b00cc7308 */ /* 0x0003f40000000800 */
[----:B------:R2:W-:Y:S10]  /*f490*/  MUFU.EX2 R198, R14 ;  /* 0x0000000e00c67308 */ /* 0x0005f40000000800 */
[----:B------:R-:W-:Y:S01]  /*f4a0*/  MUFU.EX2 R174, R174 ;  /* 0x000000ae00ae7308 */ /* 0x000fe20000000800 */
[----:B-1----:R-:W-:Y:S09]  /*f4b0*/  LDSM.16.MT88.4 R24, [R235+0x1000] ;  /* 0x00100000eb18783b */ /* 0x002ff20000004200 */
[----:B------:R-:W-:Y:S10]  /*f4c0*/  MUFU.EX2 R51, R51 ;  /* 0x0000003300337308 */ /* 0x000ff40000000800 */
[----:B------:R-:W-:Y:S10]  /*f4d0*/  MUFU.EX2 R200, R13 ;  /* 0x0000000d00c87308 */ /* 0x000ff40000000800 */
[----:B------:R-:W1:Y:S10]  /*f4e0*/  MUFU.EX2 R196, R15 ;  /* 0x0000000f00c47308 */ /* 0x000e740000000800 */
[----:B------:R-:W-:Y:S10]  /*f4f0*/  MUFU.EX2 R49, R41 ;  /* 0x0000002900317308 */ /* 0x000ff40000000800 */
[----:B------:R-:W-:Y:S10]  /*f500*/  MUFU.EX2 R41, R38 ;  /* 0x0000002600297308 */ /* 0x000ff40000000800 */
[----:B------:R-:W-:Y:S10]  /*f510*/  MUFU.EX2 R42, R42 ;  /* 0x0000002a002a7308 */ /* 0x000ff40000000800 */
[----:B------:R-:W-:Y:S10]  /*f520*/  MUFU.EX2 R43, R43 ;  /* 0x0000002b002b7308 */ /* 0x000ff40000000800 */
[----:B------:R-:W-:Y:S10]  /*f530*/  MUFU.EX2 R38, R45 ;  /* 0x0000002d00267308 */ /* 0x000ff40000000800 */
[----:B------:R-:W-:Y:S10]  /*f540*/  MUFU.EX2 R46, R46 ;  /* 0x0000002e002e7308 */ /* 0x000ff40000000800 */
[----:B------:R-:W-:Y:S10]  /*f550*/  MUFU.EX2 R47, R47 ;  /* 0x0000002f002f7308 */ /* 0x000ff40000000800 */
[----:B------:R-:W-:Y:S01]  /*f560*/  MUFU.EX2 R50, R50 ;  /* 0x0000003200327308 */ /* 0x000fe20000000800 */
[C---:B----4-:R-:W-:Y:S01]  /*f570*/  FMUL.FTZ R4, R2.reuse, R176 ;  /* 0x000000b002047220 */ /* 0x050fe20000410000 */
[----:B------:R-:W-:Y:S01]  /*f580*/  F2FP.BF16.PACK_AB R184, R193, R192 ;  /* 0x000000c0c1b8723e */ /* 0x000fe200000010ff */
[----:B------:R-:W-:Y:S01]  /*f590*/  FMUL.FTZ R5, R2, R177 ;  /* 0x000000b102057220 */ /* 0x000fe20000410000 */
[----:B--2---:R-:W-:Y:S01]  /*f5a0*/  F2FP.BF16.PACK_AB R186, R202, R195 ;  /* 0x000000c3caba723e */ /* 0x004fe200000010ff */
[----:B------:R-:W-:Y:S01]  /*f5b0*/  FMUL.FTZ R6, R0, R178 ;  /* 0x000000b200067220 */ /* 0x000fe20000410000 */
[----:B------:R-:W-:Y:S01]  /*f5c0*/  F2FP.BF16.PACK_AB R185, R194, R172 ;  /* 0x000000acc2b9723e */ /* 0x000fe200000010ff */
[----:B------:R-:W-:Y:S01]  /*f5d0*/  FMUL.FTZ R7, R0, R179 ;  /* 0x000000b300077220 */ /* 0x000fe20000410000 */
[----:B------:R-:W-:Y:S01]  /*f5e0*/  F2FP.BF16.PACK_AB R187, R203, R201 ;  /* 0x000000c9cbbb723e */ /* 0x000fe200000010ff */
[----:B------:R-:W2:Y:S01]  /*f5f0*/  LDSM.16.MT88.4 R176, [R233] ;  /* 0x00000000e9b0783b */ /* 0x000ea20000004200 */
[C---:B------:R-:W-:Y:S01]  /*f600*/  FMUL.FTZ R8, R2.reuse, R180 ;  /* 0x000000b402087220 */ /* 0x040fe20000410000 */
[----:B------:R-:W-:Y:S01]  /*f610*/  F2FP.BF16.PACK_AB R14, R213, R212 ;  /* 0x000000d4d50e723e */ /* 0x000fe200000010ff */
[----:B------:R-:W-:Y:S01]  /*f620*/  FMUL.FTZ R9, R2, R181 ;  /* 0x000000b502097220 */ /* 0x000fe20000410000 */
[----:B-1----:R-:W-:Y:S01]  /*f630*/  F2FP.BF16.PACK_AB R13, R196, R198 ;  /* 0x000000c6c40d723e */ /* 0x002fe200000010ff */
[C---:B------:R-:W-:Y:S01]  /*f640*/  FMUL.FTZ R10, R0.reuse, R182 ;  /* 0x000000b6000a7220 */ /* 0x040fe20000410000 */
[C---:B------:R-:W-:Y:S01]  /*f650*/  HMMA.16816.F32.BF16 R4, R184.reuse, R188, R4 ;  /* 0x000000bcb804723c */ /* 0x040fe20000041804 */
[----:B------:R-:W-:Y:S04]  /*f660*/  MUFU.EX2 R189, R31 ;  /* 0x0000001f00bd7308 */ /* 0x000fe80000000800 */
[----:B------:R-:W-:Y:S01]  /*f670*/  FMUL.FTZ R11, R0, R183 ;  /* 0x000000b7000b7220 */ /* 0x000fe20000410000 */
[----:B------:R-:W-:Y:S01]  /*f680*/  F2FP.BF16.PACK_AB R15, R211, R210 ;  /* 0x000000d2d30f723e */ /* 0x000fe200000010ff */
[----:B------:R-:W-:Y:S01]  /*f690*/  LDSM.16.MT88.4 R180, [R233+0x800] ;  /* 0x00080000e9b4783b */ /* 0x000fe20000004200 */
[C---:B------:R-:W-:Y:S03]  /*f6a0*/  FMUL.FTZ R132, R2.reuse, R132 ;  /* 0x0000008402847220 */ /* 0x040fe60000410000 */
[----:B------:R-:W1:Y:S01]  /*f6b0*/  MUFU.EX2 R188, R12 ;  /* 0x0000000c00bc7308 */ /* 0x000e620000000800 */
[C---:B------:R-:W-:Y:S03]  /*f6c0*/  HMMA.16816.F32.BF16 R8, R184.reuse, R190, R8 ;  /* 0x000000beb808723c */ /* 0x040fe60000041808 */
[----:B------:R-:W-:Y:S02]  /*f6d0*/  FMUL.FTZ R133, R2, R133 ;  /* 0x0000008502857220 */ /* 0x000fe40000410000 */
[C---:B------:R-:W-:Y:S02]  /*f6e0*/  FMUL.FTZ R134, R0.reuse, R134 ;  /* 0x0000008600867220 */ /* 0x040fe40000410000 */
[----:B------:R-:W-:Y:S02]  /*f6f0*/  FMUL.FTZ R135, R0, R135 ;  /* 0x0000008700877220 */ /* 0x000fe40000410000 */
[----:B------:R-:W-:Y:S03]  /*f700*/  MUFU.EX2 R191, R28 ;  /* 0x0000001c00bf7308 */ /* 0x000fe60000000800 */
[C---:B------:R-:W-:Y:S02]  /*f710*/  FMUL.FTZ R136, R2.reuse, R136 ;  /* 0x0000008802887220 */ /* 0x040fe40000410000 */
[----:B------:R-:W-:Y:S02]  /*f720*/  FMUL.FTZ R137, R2, R137 ;  /* 0x0000008902897220 */ /* 0x000fe40000410000 */
[C---:B------:R-:W-:Y:S02]  /*f730*/  FMUL.FTZ R138, R0.reuse, R138 ;  /* 0x0000008a008a7220 */ /* 0x040fe40000410000 */
[----:B------:R-:W-:Y:S01]  /*f740*/  FMUL.FTZ R139, R0, R139 ;  /* 0x0000008b008b7220 */ /* 0x000fe20000410000 */
[----:B------:R-:W-:Y:S01]  /*f750*/  MUFU.EX2 R190, R30 ;  /* 0x0000001e00be7308 */ /* 0x000fe20000000800 */
[C---:B------:R-:W-:Y:S01]  /*f760*/  FMUL.FTZ R140, R2.reuse, R140 ;  /* 0x0000008c028c7220 */ /* 0x040fe20000410000 */
[C---:B--2---:R-:W-:Y:S03]  /*f770*/  HMMA.16816.F32.BF16 R132, R184.reuse, R176, R132 ;  /* 0x000000b0b884723c */ /* 0x044fe60000041884 */
[----:B------:R-:W-:Y:S01]  /*f780*/  FMUL.FTZ R141, R2, R141 ;  /* 0x0000008d028d7220 */ /* 0x000fe20000410000 */
[----:B-1----:R-:W-:Y:S01]  /*f790*/  F2FP.BF16.PACK_AB R12, R200, R188 ;  /* 0x000000bcc80c723e */ /* 0x002fe200000010ff */
[C---:B------:R-:W-:Y:S02]  /*f7a0*/  FMUL.FTZ R142, R0.reuse, R142 ;  /* 0x0000008e008e7220 */ /* 0x040fe40000410000 */
[----:B------:R-:W-:Y:S01]  /*f7b0*/  FMUL.FTZ R143, R0, R143 ;  /* 0x0000008f008f7220 */ /* 0x000fe20000410000 */
[C---:B------:R-:W-:Y:S01]  /*f7c0*/  HMMA.16816.F32.BF16 R136, R184.reuse, R178, R136 ;  /* 0x000000b2b888723c */ /* 0x040fe20000041888 */
[----:B------:R-:W1:Y:S03]  /*f7d0*/  LDSM.16.MT88.4 R176, [R235] ;  /* 0x00000000ebb0783b */ /* 0x000e660000004200 */
        /* <DEDUP_REMOVED lines=23> */
[----:B------:R-:W1:Y:S03]  /*f950*/  LDSM.16.MT88.4 R176, [R234] ;  /* 0x00000000eab0783b */ /* 0x000e660000004200 */
        /* <DEDUP_REMOVED lines=99> */
[----:B---3--:R-:W-:Y:S02]  /*ff90*/  FFMA.FTZ R2, R2, R199, R192 ;  /* 0x000000c702027223 */ /* 0x008fe400000100c0 */
[----:B------:R-:W2:Y:S01]  /*ffa0*/  MUFU.EX2 R199, R20 ;  /* 0x0000001400c77308 */ /* 0x000ea20000000800 */
[----:B-----5:R-:W-:Y:S02]  /*ffb0*/  FFMA.FTZ R172, R0, R197, R172 ;  /* 0x000000c500ac7223 */ /* 0x020fe400000100ac */
[----:B------:R-:W-:Y:S02]  /*ffc0*/  FADD.FTZ R0, R193, R2 ;  /* 0x00000002c1007221 */ /* 0x000fe40000010000 */
[----:B------:R-:W-:Y:S02]  /*ffd0*/  FADD.FTZ R2, R194, R172 ;  /* 0x000000acc2027221 */ /* 0x000fe40000010000 */
[----:B------:R-:W-:Y:S02]  /*ffe0*/  FADD.FTZ R0, R195, R0 ;  /* 0x00000000c3007221 */ /* 0x000fe40000010000 */
[----:B------:R-:W-:Y:S01]  /*fff0*/  FADD.FTZ R2, R201, R2 ;  /* 0x00000002c9027221 */ /* 0x000fe20000010000 */
[----:B------:R3:W4:Y:S01]  /*10000*/  MUFU.EX2 R197, R22 ;  /* 0x0000001600c57308 */ /* 0x0007220000000800 */
[----:B------:R-:W-:Y:S09]  /*10010*/  FADD.FTZ R0, R202, R0 ;  /* 0x00000000ca007221 */ /* 0x000ff20000010000 */
[----:B------:R5:W2:Y:S01]  /*10020*/  MUFU.EX2 R192, R29 ;  /* 0x0000001d00c07308 */ /* 0x000aa20000000800 */
[C---:B-1----:R-:W-:Y:S09]  /*10030*/  HMMA.16816.F32.BF16 R60, R184.reuse, R176, R60 ;  /* 0x000000b0b83c723c */ /* 0x042ff2000004183c */
[----:B------:R-:W-:Y:S01]  /*10040*/  MUFU.EX2 R194, R33 ;  /* 0x0000002100c27308 */ /* 0x000fe20000000800 */
[----:B---3--:R-:W-:Y:S01]  /*10050*/  LDSM.16.MT88.4 R20, [R233+0x1000] ;  /* 0x00100000e914783b */ /* 0x008fe20000004200 */
[C---:B------:R-:W-:Y:S08]  /*10060*/  HMMA.16816.F32.BF16 R64, R184.reuse, R178, R64 ;  /* 0x000000b2b840723c */ /* 0x040ff00000041840 */
[----:B------:R1:W-:Y:S01]  /*10070*/  MUFU.EX2 R193, R32 ;  /* 0x0000002000c17308 */ /* 0x0003e20000000800 */
[----:B------:R-:W3:Y:S08]  /*10080*/  LDSM.16.MT88.4 R176, [R232+0x6000] ;  /* 0x00600000e8b0783b */ /* 0x000ef00000004200 */
[----:B-----5:R-:W-:Y:S01]  /*10090*/  LDSM.16.MT88.4 R28, [R235+0x1800] ;  /* 0x00180000eb1c783b */ /* 0x020fe20000004200 */
[----:B------:R-:W-:Y:S10]  /*100a0*/  MUFU.EX2 R172, R40 ;  /* 0x0000002800ac7308 */ /* 0x000ff40000000800 */
[----:B------:R-:W-:Y:S01]  /*100b0*/  MUFU.EX2 R40, R39 ;  /* 0x0000002700287308 */ /* 0x000fe20000000800 */
[----:B-1----:R-:W-:Y:S02]  /*100c0*/  FADD.FTZ R32, R203, R2 ;  /* 0x00000002cb207221 */ /* 0x002fe40000010000 */
[----:B------:R-:W-:Y:S02]  /*100d0*/  FADD.FTZ R2, R188, R0 ;  /* 0x00000000bc027221 */ /* 0x000fe40000010000 */
[----:B------:R-:W-:Y:S02]  /*100e0*/  FADD.FTZ R0, R198, R32 ;  /* 0x00000020c6007221 */ /* 0x000fe40000010000 */
[----:B------:R-:W-:Y:S03]  /*100f0*/  FADD.FTZ R2, R200, R2 ;  /* 0x00000002c8027221 */ /* 0x000fe60000010000 */
[----:B------:R-:W-:Y:S01]  /*10100*/  MUFU.EX2 R39, R48 ;  /* 0x0000003000277308 */ /* 0x000fe20000000800 */
[----:B------:R-:W-:Y:S02]  /*10110*/  FADD.FTZ R0, R196, R0 ;  /* 0x00000000c4007221 */ /* 0x000fe40000010000 */
[----:B------:R-:W-:Y:S02]  /*10120*/  FADD.FTZ R2, R212, R2 ;  /* 0x00000002d4027221 */ /* 0x000fe40000010000 */
[----:B------:R-:W-:Y:S02]  /*10130*/  FADD.FTZ R0, R210, R0 ;  /* 0x00000000d2007221 */ /* 0x000fe40000010000 */
[----:B------:R-:W-:Y:S02]  /*10140*/  FADD.FTZ R2, R213, R2 ;  /* 0x00000002d5027221 */ /* 0x000fe40000010000 */
[----:B------:R-:W-:Y:S01]  /*10150*/  FADD.FTZ R0, R211, R0 ;  /* 0x00000000d3007221 */ /* 0x000fe20000010000 */
        /* <DEDUP_REMOVED lines=24> */
[----:B------:R-:W3:Y:S10]  /*102e0*/  MUFU.EX2 R187, R34 ;  /* 0x0000002200bb7308 */ /* 0x000ef40000000800 */
[----:B------:R5:W1:Y:S10]  /*102f0*/  MUFU.EX2 R186, R35 ;  /* 0x0000002300ba7308 */ /* 0x000a740000000800 */
[----:B------:R2:W2:Y:S10]  /*10300*/  MUFU.EX2 R184, R36 ;  /* 0x0000002400b87308 */ /* 0x0004b40000000800 */
[----:B------:R-:W3:Y:S01]  /*10310*/  MUFU.EX2 R185, R37 ;  /* 0x0000002500b97308 */ /* 0x000ee20000000800 */
[----:B-----5:R-:W-:Y:S01]  /*10320*/  LDSM.16.MT88.4 R32, [R234+0x2000] ;  /* 0x00200000ea20783b */ /* 0x020fe20000004200 */
[C---:B-1----:R-:W-:Y:S08]  /*10330*/  HMMA.16816.F32.BF16 R4, R12.reuse, R176, R4 ;  /* 0x000000b00c04723c */ /* 0x042ff00000041804 */
[----:B------:R-:W1:Y:S01]  /*10340*/  MUFU.EX2 R37, R44 ;  /* 0x0000002c00257308 */ /* 0x000e620000000800 */
[----:B--2---:R-:W-:Y:S03]  /*10350*/  FADD.FTZ R36, R199, R2 ;  /* 0x00000002c7247221 */ /* 0x004fe60000010000 */
[----:B----4-:R-:W-:Y:S01]  /*10360*/  FADD.FTZ R2, R197, R0 ;  /* 0x00000000c5027221 */ /* 0x010fe20000010000 */
[C---:B------:R-:W-:Y:S01]  /*10370*/  HMMA.16816.F32.BF16 R8, R12.reuse, R178, R8 ;  /* 0x000000b20c08723c */ /* 0x040fe20000041808 */
[----:B------:R-:W2:Y:S02]  /*10380*/  LDSM.16.MT88.4 R176, [R234+0x800] ;  /* 0x00080000eab0783b */ /* 0x000ea40000004200 */
[----:B------:R-:W-:Y:S02]  /*10390*/  FADD.FTZ R2, R206, R2 ;  /* 0x00000002ce027221 */ /* 0x000fe40000010000 */
[----:B------:R-:W-:Y:S03]  /*103a0*/  FADD.FTZ R0, R208, R36 ;  /* 0x00000024d0007221 */ /* 0x000fe60000010000 */
        /* <DEDUP_REMOVED lines=14> */
[----:B---3--:R-:W-:Y:S01]  /*10490*/  FADD.FTZ R2, R187, R2 ;  /* 0x00000002bb027221 */ /* 0x008fe20000010000 */
        /* <DEDUP_REMOVED lines=8> */
[----:B------:R-:W-:Y:S04]  /*10520*/  FADD.FTZ R2, R42, R2 ;  /* 0x000000022a027221 */ /* 0x000fe80000010000 */
[----:B------:R-:W-:Y:S04]  /*10530*/  FADD.FTZ R0, R184, R0 ;  /* 0x00000000b8007221 */ /* 0x000fe80000010000 */
[----:B------:R-:W-:Y:S04]  /*10540*/  FADD.FTZ R0, R185, R0 ;  /* 0x00000000b9007221 */ /* 0x000fe80000010000 */
[----:B------:R-:W-:Y:S01]  /*10550*/  FADD.FTZ R0, R172, R0 ;  /* 0x00000000ac007221 */ /* 0x000fe20000010000 */
[C---:B----4-:R-:W-:Y:S03]  /*10560*/  HMMA.16816.F32.BF16 R156, R12.reuse, R16, R156 ;  /* 0x000000100c9c723c */ /* 0x050fe6000004189c */
[----:B------:R-:W-:Y:S05]  /*10570*/  FADD.FTZ R0, R49, R0 ;  /* 0x0000000031007221 */ /* 0x000fea0000010000 */
[C---:B------:R-:W-:Y:S01]  /*10580*/  HMMA.16816.F32.BF16 R160, R12.reuse, R18, R160 ;  /* 0x000000120ca0723c */ /* 0x040fe200000418a0 */
[----:B------:R-:W3:Y:S07]  /*10590*/  LDSM.16.MT88.4 R16, [R235+0x3800] ;  /* 0x00380000eb10783b */ /* 0x000eee0000004200 */
[C---:B--2---:R-:W-:Y:S08]  /*105a0*/  HMMA.16816.F32.BF16 R164, R12.reuse, R176, R164 ;  /* 0x000000b00ca4723c */ /* 0x044ff000000418a4 */
[C---:B------:R-:W-:Y:S01]  /*105b0*/  HMMA.16816.F32.BF16 R168, R12.reuse, R178, R168 ;  /* 0x000000b20ca8723c */ /* 0x040fe200000418a8 */
[----:B------:R-:W2:Y:S07]  /*105c0*/  LDSM.16.MT88.4 R176, [R234+0x3800] ;  /* 0x00380000eab0783b */ /* 0x000eae0000004200 */
[C---:B---3--:R-:W-:Y:S08]  /*105d0*/  HMMA.16816.F32.BF16 R52, R12.reuse, R16, R52 ;  /* 0x000000100c34723c */ /* 0x048ff00000041834 */
        /* <DEDUP_REMOVED lines=27> */
[----:B------:R-:W-:Y:S07]  /*10790*/  HMMA.16816.F32.BF16 R128, R12, R178, R128 ;  /* 0x000000b20c80723c */ /* 0x000fee0000041880 */
[----:B------:R-:W-:Y:S02]  /*107a0*/  F2FP.BF16.PACK_AB R12, R208, R199 ;  /* 0x000000c7d00c723e */ /* 0x000fe400000010ff */
[----:B------:R-:W-:Y:S03]  /*107b0*/  F2FP.BF16.PACK_AB R14, R209, R207 ;  /* 0x000000cfd10e723e */ /* 0x000fe600000010ff */
[----:B------:R-:W-:Y:S02]  /*107c0*/  F2FP.BF16.PACK_AB R13, R206, R197 ;  /* 0x000000c5ce0d723e */ /* 0x000fe400000010ff */
[----:B------:R-:W-:Y:S07]  /*107d0*/  F2FP.BF16.PACK_AB R15, R204, R205 ;  /* 0x000000cdcc0f723e */ /* 0x000fee00000010ff */
[C---:B---3--:R-:W-:Y:S08]  /*107e0*/  HMMA.16816.F32.BF16 R4, R12.reuse, R16, R4 ;  /* 0x000000100c04723c */ /* 0x048ff00000041804 */
        /* <DEDUP_REMOVED lines=45> */
[----:B------:R-:W-:Y:S01]  /*10ac0*/  HMMA.16816.F32.BF16 R128, R12, R18, R128 ;  /* 0x000000120c80723c */ /* 0x000fe20000041880 */
[----:B------:R-:W2:Y:S06]  /*10ad0*/  LDSM.16.MT88.4 R16, [R234+0x1800] ;  /* 0x00180000ea10783b */ /* 0x000eac0000004200 */
[----:B------:R-:W-:Y:S02]  /*10ae0*/  F2FP.BF16.PACK_AB R12, R192, R191 ;  /* 0x000000bfc00c723e */ /* 0x000fe400000010ff */
[----:B------:R-:W-:Y:S03]  /*10af0*/  F2FP.BF16.PACK_AB R14, R194, R193 ;  /* 0x000000c1c20e723e */ /* 0x000fe600000010ff */
[----:B------:R-:W-:Y:S02]  /*10b00*/  F2FP.BF16.PACK_AB R13, R189, R190 ;  /* 0x000000bebd0d723e */ /* 0x000fe400000010ff */
[----:B------:R-:W-:Y:S07]  /*10b10*/  F2FP.BF16.PACK_AB R15, R186, R187 ;  /* 0x000000bbba0f723e */ /* 0x000fee00000010ff */
[C---:B---3--:R-:W-:Y:S08]  /*10b20*/  HMMA.16816.F32.BF16 R4, R12.reuse, R20, R4 ;  /* 0x000000140c04723c */ /* 0x048ff00000041804 */
[C---:B------:R-:W-:Y:S01]  /*10b30*/  HMMA.16816.F32.BF16 R8, R12.reuse, R22, R8 ;  /* 0x000000160c08723c */ /* 0x040fe20000041808 */
[----:B------:R-:W3:Y:S07]  /*10b40*/  LDSM.16.MT88.4 R20, [R232+0x4800] ;  /* 0x00480000e814783b */ /* 0x000eee0000004200 */
[C---:B----4-:R-:W-:Y:S08]  /*10b50*/  HMMA.16816.F32.BF16 R132, R12.reuse, R24, R132 ;  /* 0x000000180c84723c */ /* 0x050ff00000041884 */
[C---:B------:R-:W-:Y:S01]  /*10b60*/  HMMA.16816.F32.BF16 R136, R12.reuse, R26, R136 ;  /* 0x0000001a0c88723c */ /* 0x040fe20000041888 */
[----:B------:R-:W4:Y:S07]  /*10b70*/  LDSM.16.MT88.4 R24, [R233+0x4800] ;  /* 0x00480000e918783b */ /* 0x000f2e0000004200 */
[C---:B------:R-:W-:Y:S08]  /*10b80*/  HMMA.16816.F32.BF16 R140, R12.reuse, R28, R140 ;  /* 0x0000001c0c8c723c */ /* 0x040ff0000004188c */
[C---:B------:R-:W-:Y:S01]  /*10b90*/  HMMA.16816.F32.BF16 R144, R12.reuse, R30, R144 ;  /* 0x0000001e0c90723c */ /* 0x040fe20000041890 */
[----:B------:R-:W5:Y:S07]  /*10ba0*/  LDSM.16.MT88.4 R28, [R235+0x4800] ;  /* 0x00480000eb1c783b */ /* 0x000f6e0000004200 */
        /* <DEDUP_REMOVED lines=66> */
[----:B------:R-:W-:Y:S07]  /*10fd0*/  LDSM.16.MT88.4 R28, [R233+0xb000] ;  /* 0x00b00000e91c783b */ /* 0x000fee0000004200 */
[C---:B--2---:R-:W-:Y:S08]  /*10fe0*/  HMMA.16816.F32.BF16 R68, R12.reuse, R16, R68 ;  /* 0x000000100c44723c */ /* 0x044ff00000041844 */
[C---:B------:R-:W-:Y:S01]  /*10ff0*/  HMMA.16816.F32.BF16 R72, R12.reuse, R18, R72 ;  /* 0x000000120c48723c */ /* 0x040fe20000041848 */
[----:B------:R-:W2:Y:S07]  /*11000*/  LDSM.16.MT88.4 R16, [R232+0xb000] ;  /* 0x00b00000e810783b */ /* 0x000eae0000004200 */
[C---:B------:R-:W-:Y:S08]  /*11010*/  HMMA.16816.F32.BF16 R76, R12.reuse, R32, R76 ;  /* 0x000000200c4c723c */ /* 0x040ff0000004184c */
[C---:B------:R-:W-:Y:S01]  /*11020*/  HMMA.16816.F32.BF16 R80, R12.reuse, R34, R80 ;  /* 0x000000220c50723c */ /* 0x040fe20000041850 */
[----:B------:R-:W5:Y:S07]  /*11030*/  LDSM.16.MT88.4 R32, [R235+0xb000] ;  /* 0x00b00000eb20783b */ /* 0x000f6e0000004200 */
        /* <DEDUP_REMOVED lines=12> */
[C---:B-----5:R-:W-:Y:S08]  /*11100*/  HMMA.16816.F32.BF16 R116, R12.reuse, R32, R116 ;  /* 0x000000200c74723c */ /* 0x060ff00000041874 */
[C---:B------:R-:W-:Y:S01]  /*11110*/  HMMA.16816.F32.BF16 R120, R12.reuse, R34, R120 ;  /* 0x000000220c78723c */ /* 0x040fe20000041878 */
[----:B------:R-:W-:Y:S07]  /*11120*/  LDSM.16.MT88.4 R32, [R233+0x5800] ;  /* 0x00580000e920783b */ /* 0x000fee0000004200 */
[C---:B---3--:R-:W-:Y:S08]  /*11130*/  HMMA.16816.F32.BF16 R124, R12.reuse, R20, R124 ;  /* 0x000000140c7c723c */ /* 0x048ff0000004187c */
[----:B------:R-:W-:Y:S01]  /*11140*/  HMMA.16816.F32.BF16 R128, R12, R22, R128 ;  /* 0x000000160c80723c */ /* 0x000fe20000041880 */
[----:B------:R-:W3:Y:S06]  /*11150*/  LDSM.16.MT88.4 R20, [R235+0x2800] ;  /* 0x00280000eb14783b */ /* 0x000eec0000004200 */
[----:B-1----:R-:W-:Y:S02]  /*11160*/  F2FP.BF16.PACK_AB R12, R38, R37 ;  /* 0x00000025260c723e */ /* 0x002fe400000010ff */
[----:B------:R-:W-:Y:S03]  /*11170*/  F2FP.BF16.PACK_AB R14, R174, R39 ;  /* 0x00000027ae0e723e */ /* 0x000fe600000010ff */
[----:B------:R-:W-:Y:S02]  /*11180*/  F2FP.BF16.PACK_AB R13, R47, R46 ;  /* 0x0000002e2f0d723e */ /* 0x000fe400000010ff */
[----:B------:R-:W-:Y:S07]  /*11190*/  F2FP.BF16.PACK_AB R15, R51, R50 ;  /* 0x00000032330f723e */ /* 0x000fee00000010ff */
        /* <DEDUP_REMOVED lines=12> */
[----:B------:R-:W5:Y:S07]  /*11260*/  LDSM.16.MT88.4 R24, [R235+0x8800] ;  /* 0x00880000eb18783b */ /* 0x000f6e0000004200 */
[C---:B------:R-:W-:Y:S08]  /*11270*/  HMMA.16816.F32.BF16 R156, R12.reuse, R28, R156 ;  /* 0x0000001c0c9c723c */ /* 0x040ff0000004189c */
[C---:B------:R-:W-:Y:S01]  /*11280*/  HMMA.16816.F32.BF16 R160, R12.reuse, R30, R160 ;  /* 0x0000001e0ca0723c */ /* 0x040fe200000418a0 */
[----:B------:R-:W2:Y:S07]  /*11290*/  LDSM.16.MT88.4 R28, [R234+0x8800] ;  /* 0x00880000ea1c783b */ /* 0x000eae0000004200 */
[C---:B------:R-:W-:Y:S08]  /*112a0*/  HMMA.16816.F32.BF16 R164, R12.reuse, R32, R164 ;  /* 0x000000200ca4723c */ /* 0x040ff000000418a4 */
[C---:B------:R-:W-:Y:S08]  /*112b0*/  HMMA.16816.F32.BF16 R168, R12.reuse, R34, R168 ;  /* 0x000000220ca8723c */ /* 0x040ff000000418a8 */
        /* <DEDUP_REMOVED lines=10> */
[C---:B------:R-:W-:Y:S08]  /*11360*/  HMMA.16816.F32.BF16 R80, R12.reuse, R22, R80 ;  /* 0x000000160c50723c */ /* 0x040ff00000041850 */
[C---:B-----5:R-:W-:Y:S08]  /*11370*/  HMMA.16816.F32.BF16 R84, R12.reuse, R24, R84 ;  /* 0x000000180c54723c */ /* 0x060ff00000041854 */
[C---:B------:R-:W-:Y:S08]  /*11380*/  HMMA.16816.F32.BF16 R88, R12.reuse, R26, R88 ;  /* 0x0000001a0c58723c */ /* 0x040ff00000041858 */
[C---:B------:R-:W-:Y:S08]  /*11390*/  HMMA.16816.F32.BF16 R92, R12.reuse, R28, R92 ;  /* 0x0000001c0c5c723c */ /* 0x040ff0000004185c */
[C---:B------:R-:W-:Y:S08]  /*113a0*/  HMMA.16816.F32.BF16 R96, R12.reuse, R30, R96 ;  /* 0x0000001e0c60723c */ /* 0x040ff00000041860 */
[C---:B-1----:R-:W-:Y:S08]  /*113b0*/  HMMA.16816.F32.BF16 R100, R12.reuse, R4, R100 ;  /* 0x000000040c64723c */ /* 0x042ff00000041864 */
[C---:B------:R-:W-:Y:S01]  /*113c0*/  HMMA.16816.F32.BF16 R104, R12.reuse, R6, R104 ;  /* 0x000000060c68723c */ /* 0x040fe20000041868 */
[----:B------:R-:W1:Y:S07]  /*113d0*/  LDSM.16.MT88.4 R4, [R234+0xb800] ;  /* 0x00b80000ea04783b */ /* 0x000e6e0000004200 */
[C---:B----4-:R-:W-:Y:S08]  /*113e0*/  HMMA.16816.F32.BF16 R108, R12.reuse, R8, R108 ;  /* 0x000000080c6c723c */ /* 0x050ff0000004186c */
[C---:B------:R-:W-:Y:S08]  /*113f0*/  HMMA.16816.F32.BF16 R112, R12.reuse, R10, R112 ;  /* 0x0000000a0c70723c */ /* 0x040ff00000041870 */
[C---:B--2---:R-:W-:Y:S08]  /*11400*/  HMMA.16816.F32.BF16 R116, R12.reuse, R16, R116 ;  /* 0x000000100c74723c */ /* 0x044ff00000041874 */
[C---:B------:R-:W-:Y:S08]  /*11410*/  HMMA.16816.F32.BF16 R120, R12.reuse, R18, R120 ;  /* 0x000000120c78723c */ /* 0x040ff00000041878 */
[C---:B-1----:R-:W-:Y:S07]  /*11420*/  HMMA.16816.F32.BF16 R124, R12.reuse, R4, R124 ;  /* 0x000000040c7c723c */ /* 0x042fee000004187c */
[----:B------:R-:W-:Y:S01]  /*11430*/  FADD.FTZ R4, R43, R2 ;  /* 0x000000022b047221 */ /* 0x000fe20000010000 */
[----:B------:R-:W-:Y:S04]  /*11440*/  HMMA.16816.F32.BF16 R128, R12, R6, R128 ;  /* 0x000000060c80723c */ /* 0x000fe80000041880 */
[----:B------:R-:W-:Y:S02]  /*11450*/  FADD.FTZ R2, R37, R0 ;  /* 0x0000000025027221 */ /* 0x000fe40000010000 */
[----:B------:R-:W-:Y:S01]  /*11460*/  FADD.FTZ R0, R46, R4 ;  /* 0x000000042e007221 */ /* 0x000fe20000010000 */
[----:B------:R-:W-:Y:S01]  /*11470*/  MOV R12, R3 ;  /* 0x00000003000c7202 */ /* 0x000fe20000000f00 */
[----:B------:R-:W-:Y:S04]  /*11480*/  FADD.FTZ R2, R38, R2 ;  /* 0x0000000226027221 */ /* 0x000fe80000010000 */
[----:B------:R-:W-:Y:S02]  /*11490*/  FADD.FTZ R0, R47, R0 ;  /* 0x000000002f007221 */ /* 0x000fe40000010000 */
[----:B------:R-:W-:Y:S02]  /*114a0*/  FADD.FTZ R4, R39, R2 ;  /* 0x0000000227047221 */ /* 0x000fe40000010000 */
[----:B------:R-:W-:Y:S01]  /*114b0*/  FADD.FTZ R2, R50, R0 ;  /* 0x0000000032027221 */ /* 0x000fe20000010000 */
[----:B------:R-:W-:Y:S01]  /*114c0*/  IADD3 R0, R247, -0x1, RZ ;  /* 0xfffffffff7007810 */ /* 0x000fe20007ffe0ff */
[----:B------:R-:W-:Y:S01]  /*114d0*/  FADD.FTZ R4, R174, R4 ;  /* 0x00000004ae047221 */ /* 0x000fe20000010000 */
[----:B------:R-:W-:Y:S01]  /*114e0*/  MOV R174, R173 ;  /* 0x000000ad00ae7202 */ /* 0x000fe20000000f00 */
[----:B------:R-:W-:Y:S01]  /*114f0*/  FADD.FTZ R2, R51, R2 ;  /* 0x0000000233027221 */ /* 0x000fe20000010000 */
[----:B------:R-:W-:Y:S02]  /*11500*/  MOV R247, R0 ;  /* 0x0000000000f77202 */ /* 0x000fe40000000f00 */
[----:B------:R1:W-:Y:S04]  /*11510*/  STL [R1+0x4], R4 ;  /* 0x0000040401007387 */ /* 0x0003e80000100800 */
[----:B------:R1:W-:Y:S02]  /*11520*/  STL [R1+0x8], R2 ;  /* 0x0000080201007387 */ /* 0x0003e40000100800 */
[----:B-1----:R-:W-:-:S05]  /*11530*/  @P0 BRA `(.L_x_1495) ;  /* 0xffffb5a000000947 */ /* 0x002fca000383ffff */
.L_x_1488:
[----:B------:R-:W-:Y:S05]  /*11540*/  BRA.DIV ~URZ, `(.L_x_1496) ;  /* 0x000058e27f007947 */ /* 0x000fea000b800000 */
[----:B------:R-:W2:Y:S04]  /*11550*/  LDL R0, [R1+0x4] ;  /* 0x0000040001007983 */ /* 0x000ea80000100800 */
[----:B--2---:R1:W2:Y:S02]  /*11560*/  SHFL.BFLY PT, R4, R0, 0x2, 0x1f ;  /* 0x0c401f0000047f89 */ /* 0x0042a400000e0000 */
.L_x_1548:
        /* <DEDUP_REMOVED lines=9> */
.L_x_1549:
        /* <DEDUP_REMOVED lines=75> */
[----:B------:R-:W-:Y:S02]  /*11ab0*/  FMUL.FTZ R129, R2, R129 ;  /* 0x0000008102817220 */ /* 0x000fe40000410000 */
[----:B------:R4:W5:Y:S01]  /*11ac0*/  @P0 MUFU.LG2 R2, R3 ;  /* 0x0000000300020308 */ /* 0x0009620000000c00 */
[----:B-1-3--:R-:W-:Y:S02]  /*11ad0*/  @P1 FMUL.FTZ R5, R4, 0.69314718246459960938 ;  /* 0x3f31721804051820 */ /* 0x00afe40000410000 */
[----:B------:R-:W-:Y:S02]  /*11ae0*/  @P1 FMUL.FTZ R4, R6, c[0x0][0x2d0] ;  /* 0x0000b40006041a20 */ /* 0x000fe40000410000 */
[----:B--2---:R-:W-:Y:S02]  /*11af0*/  FMUL.FTZ R178, R0, R178 ;  /* 0x000000b200b27220 */ /* 0x004fe40000410000 */
[----:B------:R-:W-:Y:S02]  /*11b00*/  @P1 FFMA.FTZ R172, R4, R173, R5 ;  /* 0x000000ad04ac1223 */ /* 0x000fe40000010005 */
[----:B------:R-:W-:-:S02]  /*11b10*/  FMUL.FTZ R179, R0, R179 ;  /* 0x000000b300b37220 */ /* 0x000fc40000410000 */
[C---:B------:R-:W-:Y:S02]  /*11b20*/  FMUL.FTZ R182, R0.reuse, R182 ;  /* 0x000000b600b67220 */ /* 0x040fe40000410000 */
[C---:B------:R-:W-:Y:S02]  /*11b30*/  FMUL.FTZ R61, R0.reuse, R183 ;  /* 0x000000b7003d7220 */ /* 0x040fe40000410000 */
[----:B------:R-:W-:Y:S01]  /*11b40*/  FMUL.FTZ R134, R0, R134 ;  /* 0x0000008600867220 */ /* 0x000fe20000410000 */
[----:B----4-:R-:W-:Y:S01]  /*11b50*/  @P0 MOV R3, 0x3f317218 ;  /* 0x3f31721800030802 */ /* 0x010fe20000000f00 */
[----:B-----5:R-:W-:Y:S02]  /*11b60*/  @P0 FMUL.FTZ R2, R2, 0.69314718246459960938 ;  /* 0x3f31721802020820 */ /* 0x020fe40000410000 */
[----:B------:R-:W-:Y:S02]  /*11b70*/  FMUL.FTZ R135, R0, R135 ;  /* 0x0000008700877220 */ /* 0x000fe40000410000 */
[----:B------:R-:W-:-:S02]  /*11b80*/  @P0 FMUL.FTZ R3, R3, c[0x0][0x2d0] ;  /* 0x0000b40003030a20 */ /* 0x000fc40000410000 */
        /* <DEDUP_REMOVED lines=57> */
[----:B------:R-:W-:Y:S01]  /*11f20*/  FMUL.FTZ R131, R0, R131 ;  /* 0x0000008300837220 */ /* 0x000fe20000410000 */
[----:B------:R-:W-:Y:S01]  /*11f30*/  PRMT R0, R52, 0x7610, R0 ;  /* 0x0000761034007816 */ /* 0x000fe20000000000 */
[----:B------:R-:W-:Y:S02]  /*11f40*/  @P0 FFMA.FTZ R65, R3, R12, R2 ;  /* 0x0000000c03410223 */ /* 0x000fe40000010002 */
.L_x_1457:
[----:B-1----:R1:W5:Y:S01]  /*11f50*/  LDL R52, [R1+0x54] ;  /* 0x0000540001347983 */ /* 0x0023620000100800 */
[----:B------:R-:W-:Y:S03]  /*11f60*/  BSSY B0, `(.L_x_1498) ;  /* 0x0000012000007945 */ /* 0x000fe60003800000 */
[----:B------:R-:W2:Y:S02]  /*11f70*/  S2R R69, SR_TID.X ;  /* 0x0000000000457919 */ /* 0x000ea40000002100 */
[----:B--2---:R-:W-:-:S13]  /*11f80*/  LOP3.LUT P0, RZ, R69, 0xff, RZ, 0xc0, !PT ;  /* 0x000000ff45ff7812 */ /* 0x004fda000780c0ff */
[----:B------:R-:W-:Y:S05]  /*11f90*/  @P0 BRA `(.L_x_1499) ;  /* 0x000000e000000947 */ /* 0x000fea0003800000 */
[----:B-1----:R-:W1:Y:S01]  /*11fa0*/  S2R R12, SR_LANEID ;  /* 0x00000000000c7919 */ /* 0x002e620000000000 */
        /* <DEDUP_REMOVED lines=13> */
.L_x_1499:
[----:B-1----:R-:W-:Y:S05]  /*12080*/  BSYNC B0 ;  /* 0x0000000000007941 */ /* 0x002fea0003800000 */
.L_x_1498:
        /* <DEDUP_REMOVED lines=145> */
[----:B-1----:R-:W-:Y:S01]  /*129a0*/  SHF.R.S32.HI R67, RZ, 0x1f, R69 ;  /* 0x0000001fff437819 */ /* 0x002fe20000011445 */
[----:B------:R-:W-:Y:S01]  /*129b0*/  IMAD.MOV.U32 R250, RZ, RZ, RZ ;  /* 0x000000fffffa7224 */ /* 0x000fe200078e00ff */
[----:B------:R-:W-:Y:S01]  /*129c0*/  MOV R2, 0x12a20 ;  /* 0x00012a2000027802 */ /* 0x000fe20000000f00 */
[----:B------:R-:W-:Y:S01]  /*129d0*/  IMAD.MOV.U32 R3, RZ, RZ, 0x1f ;  /* 0x0000001fff037424 */ /* 0x000fe200078e00ff */
[----:B------:R-:W-:-:S04]  /*129e0*/  LEA.HI R67, R67, R69, RZ, 0x7 ;  /* 0x0000004543437211 */ /* 0x000fc800078f38ff */
[----:B------:R-:W-:-:S05]  /*129f0*/  SHF.R.S32.HI R67, RZ, 0x7, R67 ;  /* 0x00000007ff437819 */ /* 0x000fca0000011443 */
[----:B------:R-:W-:Y:S02]  /*12a00*/  IMAD.MOV.U32 R249, RZ, RZ, R67 ;  /* 0x000000fffff97224 */ /* 0x000fe400078e0043 */
[----:B------:R-:W-:Y:S05]  /*12a10*/  CALL.REL.NOINC `($__internal_8_$__cuda_sm70_shflsync_idx_p) ;  /* 0x000049b000007944 */ /* 0x000fea0003c00000 */
.L_x_1502:
        /* <DEDUP_REMOVED lines=8> */
[----:B------:R-:W1:Y:S01]  /*12aa0*/  S2R R16, SR_TID.X ;  /* 0x0000000000107919 */ /* 0x000e620000002100 */
[----:B------:R-:W-:Y:S02]  /*12ab0*/  ULDC UR5, c[0x0][0x4e8] ;  /* 0x00013a0000057ab9 */ /* 0x000fe40000000800 */
[----:B------:R-:W-:Y:S02]  /*12ac0*/  ULDC UR4, c[0x0][0x388] ;  /* 0x0000e20000047ab9 */ /* 0x000fe40000000800 */
[----:B------:R-:W-:Y:S01]  /*12ad0*/  UIMAD UR4, UR5, UR4, URZ ;  /* 0x00000004050472a4 */ /* 0x000fe2000f8e023f */
[----:B------:R-:W-:Y:S01]  /*12ae0*/  IADD3 R80, R245, 0xc0, RZ ;  /* 0x000000c0f5507810 */ /* 0x000fe20007ffe0ff */
[----:B------:R-:W-:Y:S01]  /*12af0*/  BSSY B0, `(.L_x_1503) ;  /* 0x0000071000007945 */ /* 0x000fe20003800000 */
[----:B------:R-:W-:-:S02]  /*12b00*/  SHF.R.S32.HI R82, RZ, 0x1f, R251 ;  /* 0x0000001fff527819 */ /* 0x000fc400000114fb */
[----:B------:R-:W-:Y:S02]  /*12b10*/  SHF.R.S32.HI R80, RZ, 0x1f, R80 ;  /* 0x0000001fff507819 */ /* 0x000fe40000011450 */
[----:B------:R-:W-:Y:S02]  /*12b20*/  SHF.R.S32.HI R83, RZ, 0x1f, R252 ;  /* 0x0000001fff537819 */ /* 0x000fe400000114fc */
[----:B------:R-:W-:Y:S02]  /*12b30*/  SHF.R.S32.HI R84, RZ, 0x1f, R245 ;  /* 0x0000001fff547819 */ /* 0x000fe400000114f5 */
[----:B----4-:R-:W-:Y:S01]  /*12b40*/  SHF.R.S32.HI R5, RZ, 0x1f, R10 ;  /* 0x0000001fff057819 */ /* 0x010fe2000001140a */
[----:B--2---:R-:W-:-:S04]  /*12b50*/  IMAD.IADD R4, R2, 0x1, R15 ;  /* 0x0000000102047824 */ /* 0x004fc800078e020f */
[----:B------:R-:W-:Y:S02]  /*12b60*/  IMAD R6, R5, c[0x0][0x490], RZ ;  /* 0x0001240005067a24 */ /* 0x000fe400078e02ff */
[----:B------:R-:W-:Y:S01]  /*12b70*/  @P0 IMAD.HI.U32 R7, R4, c[0x0][0x4ec], RZ ;  /* 0x00013b0004070a27 */ /* 0x000fe200078e00ff */
[----:B------:R-:W-:-:S03]  /*12b80*/  MOV R0, R4 ;  /* 0x0000000400007202 */ /* 0x000fc60000000f00 */
[----:B------:R-:W-:Y:S01]  /*12b90*/  IMAD.WIDE.U32 R2, R10, c[0x0][0x490], RZ ;  /* 0x000124000a027a25 */ /* 0x000fe200078e00ff */
[----:B------:R-:W-:-:S03]  /*12ba0*/  @P0 SHF.R.U32.HI R0, RZ, c[0x0][0x4f0], R7 ;  /* 0x00013c00ff000a19 */ /* 0x000fc60000011607 */
[----:B------:R-:W-:Y:S01]  /*12bb0*/  IMAD R6, R10, c[0x0][0x494], R6 ;  /* 0x000125000a067a24 */ /* 0x000fe200078e0206 */
[----:B------:R-:W-:Y:S01]  /*12bc0*/  SHF.R.S32.HI R11, RZ, 0x1f, R12 ;  /* 0x0000001fff0b7819 */ /* 0x000fe2000001140c */
[----:B------:R-:W-:Y:S02]  /*12bd0*/  IMAD.MOV R8, RZ, RZ, -R0 ;  /* 0x000000ffff087224 */ /* 0x000fe400078e0a00 */
[----:B------:R-:W-:Y:S02]  /*12be0*/  IMAD.IADD R3, R3, 0x1, R6 ;  /* 0x0000000103037824 */ /* 0x000fe400078e0206 */
[----:B------:R-:W-:Y:S02]  /*12bf0*/  IMAD R9, R11, c[0x0][0x498], RZ ;  /* 0x000126000b097a24 */ /* 0x000fe400078e02ff */
[----:B------:R-:W-:-:S04]  /*12c00*/  IMAD.WIDE.U32 R6, R12, c[0x0][0x498], R2 ;  /* 0x000126000c067a25 */ /* 0x000fc800078e0002 */
[----:B------:R-:W-:Y:S01]  /*12c10*/  IMAD R2, R8, c[0x0][0x4e8], R4 ;  /* 0x00013a0008027a24 */ /* 0x000fe200078e0204 */
[----:B------:R-:W-:Y:S01]  /*12c20*/  IADD3 R4, P1, R0, R6, RZ ;  /* 0x0000000600047210 */ /* 0x000fe20007f3e0ff */
[----:B------:R-:W-:Y:S01]  /*12c30*/  IMAD R3, R12, c[0x0][0x49c], R9 ;  /* 0x000127000c037a24 */ /* 0x000fe200078e0209 */
[----:B------:R-:W-:Y:S02]  /*12c40*/  SHF.R.S32.HI R8, RZ, 0x1f, R0 ;  /* 0x0000001fff087819 */ /* 0x000fe40000011400 */
[----:B------:R-:W-:Y:S01]  /*12c50*/  SHF.R.S32.HI R6, RZ, 0x1f, R2 ;  /* 0x0000001fff067819 */ /* 0x000fe20000011402 */
[----:B------:R-:W-:Y:S01]  /*12c60*/  IMAD R0, R5, c[0x0][0x3e8], RZ ;  /* 0x0000fa0005007a24 */ /* 0x000fe200078e02ff */
[----:B------:R-:W-:Y:S02]  /*12c70*/  IADD3.X R5, R8, R7, R3, P1, !PT ;  /* 0x0000000708057210 */ /* 0x000fe40000ffe403 */
[----:B---3--:R-:W-:Y:S01]  /*12c80*/  IADD3 R8, R14, R15, RZ ;  /* 0x0000000f0e087210 */ /* 0x008fe20007ffe0ff */
[----:B------:R-:W-:-:S02]  /*12c90*/  IMAD R3, R6, c[0x0][0x488], RZ ;  /* 0x0001220006037a24 */ /* 0x000fc400078e02ff */
[C---:B------:R-:W-:Y:S02]  /*12ca0*/  IMAD R9, R10.reuse, c[0x0][0x3ec], R0 ;  /* 0x0000fb000a097a24 */ /* 0x040fe400078e0200 */
        /* <DEDUP_REMOVED lines=9> */
[----:B-1----:R-:W-:Y:S01]  /*12d40*/  SHF.R.S32.HI R14, RZ, 0x1f, R16 ;  /* 0x0000001fff0e7819 */ /* 0x002fe20000011410 */
[----:B------:R-:W-:Y:S01]  /*12d50*/  IMAD.MOV.U32 R2, RZ, RZ, R6 ;  /* 0x000000ffff027224 */ /* 0x000fe200078e0006 */
[----:B------:R-:W-:Y:S01]  /*12d60*/  LEA.HI.X R5, R4, c[0x0][0x454], R5, 0x2, P0 ;  /* 0x0001150004057a11 */ /* 0x000fe200000f1405 */
[----:B------:R-:W-:Y:S01]  /*12d70*/  IMAD R6, R11, c[0x0][0x3f0], RZ ;  /* 0x0000fc000b067a24 */ /* 0x000fe200078e02ff */
[----:B------:R-:W-:Y:S01]  /*12d80*/  LEA.HI R14, R14, R16, RZ, 0x5 ;  /* 0x000000100e0e7211 */ /* 0x000fe200078f28ff */
[----:B------:R-:W-:Y:S02]  /*12d90*/  SHFL.IDX PT, R4, R9, 0x1, 0x1c1f ;  /* 0x003c1f0009047f89 */ /* 0x000fe400000e0000 */
[----:B------:R-:W-:Y:S01]  /*12da0*/  IMAD R10, R12, c[0x0][0x3f4], R6 ;  /* 0x0000fd000c0a7a24 */ /* 0x000fe200078e0206 */
[----:B------:R-:W-:Y:S01]  /*12db0*/  LOP3.LUT R14, R14, 0xffffffe0, RZ, 0xc0, !PT ;  /* 0xffffffe00e0e7812 */ /* 0x000fe200078ec0ff */
[----:B------:R1:W-:Y:S01]  /*12dc0*/  SHFL.IDX PT, R6, R9, RZ, 0x1c1f ;  /* 0x001c1fff09067589 */ /* 0x0003e200000e0000 */
[----:B------:R-:W-:-:S03]  /*12dd0*/  IMAD.MOV R11, RZ, RZ, -R0 ;  /* 0x000000ffff0b7224 */ /* 0x000fc600078e0a00 */
[----:B------:R-:W2:Y:S01]  /*12de0*/  SHFL.IDX PT, R7, R5, RZ, 0x1c1f ;  /* 0x001c1fff05077589 */ /* 0x000ea200000e0000 */
[----:B------:R-:W-:-:S03]  /*12df0*/  IADD3 R14, -R14, R16, RZ ;  /* 0x000000100e0e7210 */ /* 0x000fc60007ffe1ff */
[----:B------:R-:W3:Y:S01]  /*12e00*/  SHFL.IDX PT, R5, R5, 0x1, 0x1c1f ;  /* 0x003c1f0005057f89 */ /* 0x000ee200000e0000 */
[----:B------:R-:W-:Y:S01]  /*12e10*/  LOP3.LUT P0, RZ, R14, 0x3, RZ, 0xc0, !PT ;  /* 0x000000030eff7812 */ /* 0x000fe2000780c0ff */
[----:B------:R-:W-:Y:S02]  /*12e20*/  IMAD R8, R11, c[0x0][0x4e8], R8 ;  /* 0x00013a000b087a24 */ /* 0x000fe400078e0208 */
[----:B-1----:R-:W-:-:S05]  /*12e30*/  IMAD.IADD R9, R13, 0x1, R15 ;  /* 0x000000010d097824 */ /* 0x002fca00078e020f */
[C---:B------:R-:W-:Y:S02]  /*12e40*/  IADD3 R11, R9.reuse, 0x8, RZ ;  /* 0x00000008090b7810 */ /* 0x040fe40007ffe0ff */
[----:B------:R-:W-:Y:S02]  /*12e50*/  ISETP.GE.OR P1, PT, R9, UR4, P0 ;  /* 0x0000000409007c0c */ /* 0x000fe40008726670 */
[----:B------:R-:W-:Y:S01]  /*12e60*/  ISETP.GE.OR P0, PT, R11, UR4, P0 ;  /* 0x000000040b007c0c */ /* 0x000fe20008706670 */
[----:B------:R-:W-:Y:S01]  /*12e70*/  IMAD.WIDE.U32 R2, R12, c[0x0][0x3f0], R2 ;  /* 0x0000fc000c027a25 */ /* 0x000fe200078e0002 */
[----:B------:R-:W-:-:S03]  /*12e80*/  SHF.R.S32.HI R12, RZ, 0x1f, R0 ;  /* 0x0000001fff0c7819 */ /* 0x000fc60000011400 */
[----:B------:R-:W-:Y:S02]  /*12e90*/  IMAD.IADD R3, R3, 0x1, R10 ;  /* 0x0000000103037824 */ /* 0x000fe400078e020a */
[----:B------:R-:W-:-:S04]  /*12ea0*/  IMAD R10, R12, c[0x0][0x3e0], RZ ;  /* 0x0000f8000c0a7a24 */ /* 0x000fc800078e02ff */
[----:B--2---:R1:W-:Y:S01]  /*12eb0*/  @!P1 ST.E [R6.64], R172 ;  /* 0x000000ac06009985 */ /* 0x0043e2000c101906 */
[----:B------:R-:W-:-:S03]  /*12ec0*/  IMAD R9, R0, c[0x0][0x3e4], R10 ;  /* 0x0000f90000097a24 */ /* 0x000fc600078e020a */
[----:B---3--:R1:W-:Y:S01]  /*12ed0*/  @!P0 ST.E [R4.64], R65 ;  /* 0x0000004104008985 */ /* 0x0083e2000c101906 */
[----:B------:R-:W-:Y:S01]  /*12ee0*/  IMAD.WIDE.U32 R2, R0, c[0x0][0x3e0], R2 ;  /* 0x0000f80000027a25 */ /* 0x000fe200078e0002 */
[----:B------:R-:W-:Y:S02]  /*12ef0*/  SHF.R.S32.HI R0, RZ, 0x1f, R8 ;  /* 0x0000001fff007819 */ /* 0x000fe40000011408 */
[----:B------:R1:W2:Y:S04]  /*12f00*/  LDS.128 R44, [R243+0x1080] ;  /* 0x00108000f32c7984 */ /* 0x0002a80000000c00 */
        /* <DEDUP_REMOVED lines=11> */
[----:B------:R-:W-:Y:S01]  /*12fc0*/  SHF.R.S32.HI R13, RZ, 0x1f, R16 ;  /* 0x0000001fff0d7819 */ /* 0x000fe20000011410 */
[----:B------:R-:W-:Y:S01]  /*12fd0*/  IMAD R0, R0, c[0x0][0x3d8], RZ ;  /* 0x0000f60000007a24 */ /* 0x000fe200078e02ff */
[----:B------:R-:W-:-:S02]  /*12fe0*/  IADD3 R3, R3, R9, RZ ;  /* 0x0000000903037210 */ /* 0x000fc40007ffe0ff */
[----:B------:R-:W-:Y:S01]  /*12ff0*/  LEA.HI R13, R13, R16, RZ, 0x3 ;  /* 0x000000100d0d7211 */ /* 0x000fe200078f18ff */
[C---:B------:R-:W-:Y:S02]  /*13000*/  IMAD R0, R8.reuse, c[0x0][0x3dc], R0 ;  /* 0x0000f70008007a24 */ /* 0x040fe400078e0200 */
[----:B------:R-:W-:Y:S01]  /*13010*/  IMAD.WIDE.U32 R2, R8, c[0x0][0x3d8], R2 ;  /* 0x0000f60008027a25 */ /* 0x000fe200078e0002 */
[----:B------:R-:W-:-:S03]  /*13020*/  SHF.R.S32.HI R13, RZ, 0x3, R13 ;  /* 0x00000003ff0d7819 */ /* 0x000fc6000001140d */
[----:B------:R-:W-:Y:S01]  /*13030*/  IMAD.IADD R0, R3, 0x1, R0 ;  /* 0x0000000103007824 */ /* 0x000fe200078e0200 */
[C---:B------:R-:W-:Y:S02]  /*13040*/  LEA R14, P0, R2.reuse, c[0x0][0x380], 0x1 ;  /* 0x0000e000020e7a11 */ /* 0x040fe400078008ff */
[----:B------:R-:W-:Y:S02]  /*13050*/  IADD3 R13, R13, R15, RZ ;  /* 0x0000000f0d0d7210 */ /* 0x000fe40007ffe0ff */
[----:B------:R-:W-:Y:S02]  /*13060*/  LEA.HI.X R12, R2, c[0x0][0x384], R0, 0x1, P0 ;  /* 0x0000e100020c7a11 */ /* 0x000fe400000f0c00 */
[----:B------:R-:W-:Y:S01]  /*13070*/  ISETP.GE.AND P0, PT, R13, UR4, PT ;  /* 0x000000040d007c0c */ /* 0x000fe2000bf06270 */
[----:B------:R1:W1:Y:S01]  /*13080*/  SHFL.IDX PT, R0, R14, RZ, 0x181f ;  /* 0x00181fff0e007589 */ /* 0x00026200000e0000 */
[----:B------:R-:W-:-:S03]  /*13090*/  IADD3 R15, R245, 0xc0, RZ ;  /* 0x000000c0f50f7810 */ /* 0x000fc60007ffe0ff */
[----:B------:R1:W1:Y:S08]  /*130a0*/  SHFL.IDX PT, R2, R12, RZ, 0x181f ;  /* 0x00181fff0c027589 */ /* 0x00027000000e0000 */
[----:B------:R-:W-:Y:S05]  /*130b0*/  @P0 BRA `(.L_x_1504) ;  /* 0x0000014000000947 */ /* 0x000fea0003800000 */
[----:B--234-:R-:W2:Y:S01]  /*130c0*/  LDS.128 R28, [R243+0x80] ;  /* 0x00008000f31c7984 */ /* 0x01cea20000000c00 */
[----:B------:R-:W-:Y:S02]  /*130d0*/  ISETP.GE.AND P3, PT, R245, c[0x0][0x3c8], PT ;  /* 0x0000f200f5007a0c */ /* 0x000fe40003f66270 */
[----:B------:R-:W-:Y:S01]  /*130e0*/  ISETP.GE.AND P2, PT, R252, c[0x0][0x3c8], PT ;  /* 0x0000f200fc007a0c */ /* 0x000fe20003f46270 */
[----:B------:R-:W3:Y:S01]  /*130f0*/  LDS.128 R24, [R243+0x4080] ;  /* 0x00408000f3187984 */ /* 0x000ee20000000c00 */
[----:B------:R-:W-:-:S02]  /*13100*/  ISETP.GE.AND P1, PT, R251, c[0x0][0x3c8], PT ;  /* 0x0000f200fb007a0c */ /* 0x000fc40003f26270 */
[----:B------:R-:W-:Y:S01]  /*13110*/  ISETP.GE.AND P0, PT, R15, c[0x0][0x3c8], PT ;  /* 0x0000f2000f007a0c */ /* 0x000fe20003f06270 */
[----:B------:R-:W4:Y:S04]  /*13120*/  LDS.128 R20, [R243+0x8080] ;  /* 0x00808000f3147984 */ /* 0x000f280000000c00 */
[----:B------:R-:W5:Y:S02]  /*13130*/  LDS.128 R16, [R243+0xc080] ;  /* 0x00c08000f3107984 */ /* 0x000f640000000c00 */
[CC--:B-1----:R-:W-:Y:S02]  /*13140*/  @!P3 LEA R10, P4, R245.reuse, R0.reuse, 0x1 ;  /* 0x00000000f50ab211 */ /* 0x0c2fe400078808ff */
[----:B------:R-:W-:Y:S02]  /*13150*/  @!P2 LEA R8, P6, R252, R0, 0x1 ;  /* 0x00000000fc08a211 */ /* 0x000fe400078c08ff */
[----:B------:R-:W-:-:S02]  /*13160*/  @!P3 LEA.HI.X R11, R245, R2, R84, 0x1, P4 ;  /* 0x00000002f50bb211 */ /* 0x000fc400020f0c54 */
[-C--:B------:R-:W-:Y:S02]  /*13170*/  @!P1 LEA R6, P5, R251, R0.reuse, 0x1 ;  /* 0x00000000fb069211 */ /* 0x080fe400078a08ff */
[----:B------:R-:W-:Y:S02]  /*13180*/  @!P0 LEA R4, P4, R15, R0, 0x1 ;  /* 0x000000000f048211 */ /* 0x000fe400078808ff */
[-C--:B------:R-:W-:Y:S02]  /*13190*/  @!P2 LEA.HI.X R9, R252, R2.reuse, R83, 0x1, P6 ;  /* 0x00000002fc09a211 */ /* 0x080fe400030f0c53 */
[-C--:B------:R-:W-:Y:S02]  /*131a0*/  @!P1 LEA.HI.X R7, R251, R2.reuse, R82, 0x1, P5 ;  /* 0x00000002fb079211 */ /* 0x080fe400028f0c52 */
[----:B------:R-:W-:Y:S01]  /*131b0*/  @!P0 LEA.HI.X R5, R15, R2, R80, 0x1, P4 ;  /* 0x000000020f058211 */ /* 0x000fe200020f0c50 */
[----:B--2---:R1:W-:Y:S04]  /*131c0*/  @!P3 ST.E.128 [R10.64], R28 ;  /* 0x0000001c0a00b985 */ /* 0x0043e8000c101d06 */
[----:B---3--:R1:W-:Y:S04]  /*131d0*/  @!P2 ST.E.128 [R8.64], R24 ;  /* 0x000000180800a985 */ /* 0x0083e8000c101d06 */
[----:B----4-:R1:W-:Y:S04]  /*131e0*/  @!P1 ST.E.128 [R6.64], R20 ;  /* 0x0000001406009985 */ /* 0x0103e8000c101d06 */
[----:B-----5:R1:W-:Y:S02]  /*131f0*/  @!P0 ST.E.128 [R4.64], R16 ;  /* 0x0000001004008985 */ /* 0x0203e4000c101d06 */
.L_x_1504:
[----:B--234-:R-:W-:Y:S05]  /*13200*/  BSYNC B0 ;  /* 0x0000000000007941 */ /* 0x01cfea0003800000 */
.L_x_1503:
[----:B------:R-:W-:Y:S01]  /*13210*/  IADD3 R3, R13, 0x20, RZ ;  /* 0x000000200d037810 */ /* 0x000fe20007ffe0ff */
[----:B-1----:R1:W2:Y:S01]  /*13220*/  SHFL.IDX PT, R2, R12, 0x1, 0x181f ;  /* 0x00381f000c027f89 */ /* 0x0022a200000e0000 */
[----:B------:R-:W-:Y:S02]  /*13230*/  BSSY B0, `(.L_x_1505) ;  /* 0x0000014000007945 */ /* 0x000fe40003800000 */
[----:B------:R-:W-:Y:S01]  /*13240*/  ISETP.GE.AND P0, PT, R3, UR4, PT ;  /* 0x0000000403007c0c */ /* 0x000fe2000bf06270 */
[----:B------:R1:W3:-:S12]  /*13250*/  SHFL.IDX PT, R0, R14, 0x1, 0x181f ;  /* 0x00381f000e007f89 */ /* 0x0002d800000e0000 */
[----:B------:R-:W-:Y:S05]  /*13260*/  @P0 BRA `(.L_x_1506) ;  /* 0x0000010000000947 */ /* 0x000fea0003800000 */
[----:B------:R-:W-:Y:S02]  /*13270*/  ISETP.GE.AND P3, PT, R245, c[0x0][0x3c8], PT ;  /* 0x0000f200f5007a0c */ /* 0x000fe40003f66270 */
[----:B------:R-:W-:Y:S02]  /*13280*/  ISETP.GE.AND P2, PT, R252, c[0x0][0x3c8], PT ;  /* 0x0000f200fc007a0c */ /* 0x000fe40003f46270 */
[----:B------:R-:W-:Y:S02]  /*13290*/  ISETP.GE.AND P1, PT, R251, c[0x0][0x3c8], PT ;  /* 0x0000f200fb007a0c */ /* 0x000fe40003f26270 */
[----:B------:R-:W-:-:S07]  /*132a0*/  ISETP.GE.AND P0, PT, R15, c[0x0][0x3c8], PT ;  /* 0x0000f2000f007a0c */ /* 0x000fce0003f06270 */
[CC--:B---3--:R-:W-:Y:S02]  /*132b0*/  @!P3 LEA R10, P4, R245.reuse, R0.reuse, 0x1 ;  /* 0x00000000f50ab211 */ /* 0x0c8fe400078808ff */
[C---:B------:R-:W-:Y:S02]  /*132c0*/  @!P2 LEA R8, P6, R252.reuse, R0, 0x1 ;  /* 0x00000000fc08a211 */ /* 0x040fe400078c08ff */
[----:B--2---:R-:W-:Y:S02]  /*132d0*/  @!P3 LEA.HI.X R11, R245, R2, R84, 0x1, P4 ;  /* 0x00000002f50bb211 */ /* 0x004fe400020f0c54 */
        /* <DEDUP_REMOVED lines=9> */
.L_x_1506:
[----:B------:R-:W-:Y:S05]  /*13370*/  BSYNC B0 ;  /* 0x0000000000007941 */ /* 0x000fea0003800000 */
.L_x_1505:
[----:B------:R-:W-:Y:S01]  /*13380*/  IADD3 R3, R13, 0x40, RZ ;  /* 0x000000400d037810 */ /* 0x000fe20007ffe0ff */
[----:B--2---:R2:W4:Y:S01]  /*13390*/  SHFL.IDX PT, R2, R12, 0x2, 0x181f ;  /* 0x00581f000c027f89 */ /* 0x00452200000e0000 */
[----:B------:R-:W-:Y:S02]  /*133a0*/  BSSY B0, `(.L_x_1507) ;  /* 0x0000014000007945 */ /* 0x000fe40003800000 */
[----:B------:R-:W-:Y:S01]  /*133b0*/  ISETP.GE.AND P0, PT, R3, UR4, PT ;  /* 0x0000000403007c0c */ /* 0x000fe2000bf06270 */
[----:B---3--:R2:W3:-:S12]  /*133c0*/  SHFL.IDX PT, R0, R14, 0x2, 0x181f ;  /* 0x00581f000e007f89 */ /* 0x0084d800000e0000 */
[----:B------:R-:W-:Y:S05]  /*133d0*/  @P0 BRA `(.L_x_1508) ;  /* 0x0000010000000947 */ /* 0x000fea0003800000 */
[----:B------:R-:W-:Y:S02]  /*133e0*/  ISETP.GE.AND P3, PT, R245, c[0x0][0x3c8], PT ;  /* 0x0000f200f5007a0c */ /* 0x000fe40003f66270 */
[----:B------:R-:W-:Y:S02]  /*133f0*/  ISETP.GE.AND P2, PT, R252, c[0x0][0x3c8], PT ;  /* 0x0000f200fc007a0c */ /* 0x000fe40003f46270 */
[----:B------:R-:W-:Y:S02]  /*13400*/  ISETP.GE.AND P1, PT, R251, c[0x0][0x3c8], PT ;  /* 0x0000f200fb007a0c */ /* 0x000fe40003f26270 */
[----:B------:R-:W-:-:S07]  /*13410*/  ISETP.GE.AND P0, PT, R15, c[0x0][0x3c8], PT ;  /* 0x0000f2000f007a0c */ /* 0x000fce0003f06270 */
[CC--:B---3--:R-:W-:Y:S02]  /*13420*/  @!P3 LEA R10, P4, R245.reuse, R0.reuse, 0x1 ;  /* 0x00000000f50ab211 */ /* 0x0c8fe400078808ff */
[C---:B------:R-:W-:Y:S02]  /*13430*/  @!P2 LEA R8, P6, R252.reuse, R0, 0x1 ;  /* 0x00000000fc08a211 */ /* 0x040fe400078c08ff */
[----:B----4-:R-:W-:Y:S02]  /*13440*/  @!P3 LEA.HI.X R11, R245, R2, R84, 0x1, P4 ;  /* 0x00000002f50bb211 */ /* 0x010fe400020f0c54 */
        /* <DEDUP_REMOVED lines=9> */
.L_x_1508:
[----:B------:R-:W-:Y:S05]  /*134e0*/  BSYNC B0 ;  /* 0x0000000000007941 */ /* 0x000fea0003800000 */
.L_x_1507:
[----:B------:R-:W-:Y:S01]  /*134f0*/  IADD3 R3, R13, 0x60, RZ ;  /* 0x000000600d037810 */ /* 0x000fe20007ffe0ff */
[----:B----4-:R4:W1:Y:S03]  /*13500*/  SHFL.IDX PT, R2, R12, 0x3, 0x181f ;  /* 0x00781f000c027f89 */ /* 0x01086600000e0000 */
[----:B------:R-:W-:Y:S01]  /*13510*/  ISETP.GE.AND P0, PT, R3, UR4, PT ;  /* 0x0000000403007c0c */ /* 0x000fe2000bf06270 */
[----:B---3--:R4:W3:-:S12]  /*13520*/  SHFL.IDX PT, R0, R14, 0x3, 0x181f ;  /* 0x00781f000e007f89 */ /* 0x0088d800000e0000 */
[----:B------:R-:W-:Y:S05]  /*13530*/  @P0 BRA `(.L_x_1509) ;  /* 0x00000d9000000947 */ /* 0x000fea0003800000 */
[----:B------:R-:W-:Y:S02]  /*13540*/  ISETP.GE.AND P2, PT, R245, c[0x0][0x3c8], PT ;  /* 0x0000f200f5007a0c */ /* 0x000fe40003f46270 */
[----:B------:R-:W-:Y:S02]  /*13550*/  ISETP.GE.AND P1, PT, R252, c[0x0][0x3c8], PT ;  /* 0x0000f200fc007a0c */ /* 0x000fe40003f26270 */
[----:B------:R-:W-:-:S09]  /*13560*/  ISETP.GE.AND P0, PT, R251, c[0x0][0x3c8], PT ;  /* 0x0000f200fb007a0c */ /* 0x000fd20003f06270 */
[-C--:B---3--:R-:W-:Y:S02]  /*13570*/  @!P2 LEA R8, P5, R245, R0.reuse, 0x1 ;  /* 0x00000000f508a211 */ /* 0x088fe400078a08ff */
[CC--:B------:R-:W-:Y:S02]  /*13580*/  @!P1 LEA R6, P4, R252.reuse, R0.reuse, 0x1 ;  /* 0x00000000fc069211 */ /* 0x0c0fe400078808ff */
[----:B------:R-:W-:Y:S02]  /*13590*/  @!P0 LEA R4, P3, R251, R0, 0x1 ;  /* 0x00000000fb048211 */ /* 0x000fe400078608ff */
[-C--:B-1----:R-:W-:Y:S02]  /*135a0*/  @!P2 LEA.HI.X R9, R245, R2.reuse, R84, 0x1, P5 ;  /* 0x00000002f509a211 */ /* 0x082fe400028f0c54 */
[-C--:B------:R-:W-:Y:S02]  /*135b0*/  @!P1 LEA.HI.X R7, R252, R2.reuse, R83, 0x1, P4 ;  /* 0x00000002fc079211 */ /* 0x080fe400020f0c53 */
[----:B------:R-:W-:Y:S01]  /*135c0*/  @!P0 LEA.HI.X R5, R251, R2, R82, 0x1, P3 ;  /* 0x00000002fb058211 */ /* 0x000fe200018f0c52 */
[----:B------:R1:W-:Y:S04]  /*135d0*/  @!P2 ST.E.128 [R8.64], R72 ;  /* 0x000000480800a985 */ /* 0x0003e8000c101d06 */
[----:B------:R1:W-:Y:S04]  /*135e0*/  @!P1 ST.E.128 [R6.64], R68 ;  /* 0x0000004406009985 */ /* 0x0003e8000c101d06 */
[----:B------:R1:W-:Y:S01]  /*135f0*/  @!P0 ST.E.128 [R4.64], R64 ;  /* 0x0000004004008985 */ /* 0x0003e2000c101d06 */
[----:B------:R-:W-:-:S13]  /*13600*/  ISETP.GE.AND P0, PT, R15, c[0x0][0x3c8], PT ;  /* 0x0000f2000f007a0c */ /* 0x000fda0003f06270 */
[----:B------:R-:W-:Y:S05]  /*13610*/  @P0 BRA `(.L_x_1509) ;  /* 0x00000cb000000947 */ /* 0x000fea0003800000 */
[----:B-1----:R-:W-:-:S04]  /*13620*/  LEA R4, P0, R15, R0, 0x1 ;  /* 0x000000000f047211 */ /* 0x002fc800078008ff */
[----:B------:R-:W-:-:S05]  /*13630*/  LEA.HI.X R5, R15, R2, R80, 0x1, P0 ;  /* 0x000000020f057211 */ /* 0x000fca00000f0c50 */
[----:B------:R1:W-:Y:S01]  /*13640*/  ST.E.128 [R4.64], R76 ;  /* 0x0000004c04007985 */ /* 0x0003e2000c101d06 */
[----:B------:R-:W-:Y:S05]  /*13650*/  BRA `(.L_x_1509) ;  /* 0x00000c7000007947 */ /* 0x000fea0003800000 */
.L_x_1501:
[----:B------:R-:W2:Y:S04]  /*13660*/  LDL R2, [R1+0x48] ;  /* 0x0000480001027983 */ /* 0x000ea80000100800 */
[----:B------:R-:W3:Y:S04]  /*13670*/  LDL R0, [R1+0x44] ;  /* 0x0000440001007983 */ /* 0x000ee80000100800 */
[----:B------:R-:W4:Y:S04]  /*13680*/  LDL R4, [R1+0x40] ;  /* 0x0000400001047983 */ /* 0x000f280000100800 */
[----:B------:R-:W1:Y:S01]  /*13690*/  S2R R3, SR_TID.X ;  /* 0x0000000000037919 */ /* 0x000e620000002100 */
[----:B------:R-:W-:Y:S01]  /*136a0*/  BSSY B0, `(.L_x_1510) ;  /* 0x0000026000007945 */ /* 0x000fe20003800000 */
[----:B-1----:R-:W-:Y:S01]  /*136b0*/  ISETP.GE.AND P0, PT, R3, 0x80, PT ;  /* 0x000000800300780c */ /* 0x002fe20003f06270 */
        /* <DEDUP_REMOVED lines=36> */
.L_x_1511:
[----:B------:R-:W-:Y:S05]  /*13900*/  BSYNC B0 ;  /* 0x0000000000007941 */ /* 0x000fea0003800000 */
.L_x_1510:
[----:B------:R-:W2:Y:S01]  /*13910*/  LDL R2, [R1+0x10] ;  /* 0x0000100001027983 */ /* 0x000ea20000100800 */
[----:B-1----:R-:W-:Y:S01]  /*13920*/  MOV R0, c[0x0][0x4e8] ;  /* 0x00013a0000007a02 */ /* 0x002fe20000000f00 */
[----:B------:R-:W-:-:S03]  /*13930*/  IMAD R6, R10, c[0x0][0x3f0], RZ ;  /* 0x0000fc000a067a24 */ /* 0x000fc600078e02ff */
[----:B------:R-:W-:Y:S01]  /*13940*/  ISETP.NE.AND P0, PT, R0, 0x1, PT ;  /* 0x000000010000780c */ /* 0x000fe20003f05270 */
[----:B------:R-:W-:Y:S02]  /*13950*/  IMAD R0, R9, c[0x0][0x3e8], RZ ;  /* 0x0000fa0009007a24 */ /* 0x000fe400078e02ff */
[----:B------:R-:W-:Y:S02]  /*13960*/  IMAD R8, R11, c[0x0][0x3f4], R6 ;  /* 0x0000fd000b087a24 */ /* 0x000fe400078e0206 */
[----:B------:R-:W-:Y:S01]  /*13970*/  IMAD R5, R12, c[0x0][0x3ec], R0 ;  /* 0x0000fb000c057a24 */ /* 0x000fe200078e0200 */
[----:B--2---:R-:W-:Y:S01]  /*13980*/  IADD3 R4, R2, R13, RZ ;  /* 0x0000000d02047210 */ /* 0x004fe20007ffe0ff */
        /* <DEDUP_REMOVED lines=22> */
[----:B------:R1:W2:Y:S02]  /*13af0*/  SHFL.IDX PT, R4, R5, RZ, 0x181f ;  /* 0x00181fff05047589 */ /* 0x0002a400000e0000 */
.L_x_1550:
[----:B------:R-:W-:Y:S05]  /*13b00*/  BRA.DIV ~URZ, `(.L_x_1513) ;  /* 0x000035027f007947 */ /* 0x000fea000b800000 */
[----:B------:R3:W4:Y:S02]  /*13b10*/  SHFL.IDX PT, R0, R13, RZ, 0x181f ;  /* 0x00181fff0d007589 */ /* 0x00072400000e0000 */
.L_x_1551:
[----:B------:R-:W5:Y:S04]  /*13b20*/  LDL.LU R3, [R1+0x40] ;  /* 0x0000400001037983 */ /* 0x000f680000300800 */
[----:B------:R-:W1:Y:S01]  /*13b30*/  S2R R6, SR_TID.X ;  /* 0x0000000000067919 */ /* 0x000e620000002100 */
[----:B------:R-:W-:-:S04]  /*13b40*/  IMAD.MOV.U32 R14, RZ, RZ, c[0x0][0x4e8] ;  /* 0x00013a00ff0e7624 */ /* 0x000fc800078e00ff */
[----:B------:R-:W-:Y:S01]  /*13b50*/  IMAD R14, R14, c[0x0][0x388], RZ ;  /* 0x0000e2000e0e7a24 */ /* 0x000fe200078e02ff */
[----:B-1----:R-:W-:-:S04]  /*13b60*/  SHF.R.S32.HI R2, RZ, 0x1f, R6 ;  /* 0x0000001fff027819 */ /* 0x002fc80000011406 */
[----:B------:R-:W-:-:S04]  /*13b70*/  LEA.HI R2, R2, R6, RZ, 0x3 ;  /* 0x0000000602027211 */ /* 0x000fc800078f18ff */
[----:B------:R-:W-:Y:S01]  /*13b80*/  SHF.R.S32.HI R2, RZ, 0x3, R2 ;  /* 0x00000003ff027819 */ /* 0x000fe20000011402 */
[----:B------:R-:W-:Y:S04]  /*13b90*/  BSSY B0, `(.L_x_1514) ;  /* 0x000001a000007945 */ /* 0x000fe80003800000 */
[----:B-----5:R-:W-:-:S05]  /*13ba0*/  IMAD.IADD R12, R2, 0x1, R3 ;  /* 0x00000001020c7824 */ /* 0x020fca00078e0203 */
[----:B------:R-:W-:-:S13]  /*13bb0*/  ISETP.GE.AND P0, PT, R12, R14, PT ;  /* 0x0000000e0c00720c */ /* 0x000fda0003f06270 */
[----:B------:R-:W-:Y:S05]  /*13bc0*/  @P0 BRA `(.L_x_1515) ;  /* 0x0000016000000947 */ /* 0x000fea0003800000 */
[C---:B------:R-:W-:Y:S02]  /*13bd0*/  ISETP.GE.AND P3, PT, R245.reuse, c[0x0][0x3c8], PT ;  /* 0x0000f200f5007a0c */ /* 0x040fe40003f66270 */
[----:B------:R-:W-:Y:S02]  /*13be0*/  ISETP.GE.AND P2, PT, R252, c[0x0][0x3c8], PT ;  /* 0x0000f200fc007a0c */ /* 0x000fe40003f46270 */
[----:B------:R-:W-:Y:S02]  /*13bf0*/  IADD3 R15, R245, 0xc0, RZ ;  /* 0x000000c0f50f7810 */ /* 0x000fe40007ffe0ff */
[----:B------:R-:W-:Y:S02]  /*13c00*/  ISETP.GE.AND P1, PT, R251, c[0x0][0x3c8], PT ;  /* 0x0000f200fb007a0c */ /* 0x000fe40003f26270 */
[----:B------:R-:W-:Y:S02]  /*13c10*/  ISETP.GE.AND P0, PT, R15, c[0x0][0x3c8], PT ;  /* 0x0000f2000f007a0c */ /* 0x000fe40003f06270 */
[----:B------:R-:W-:-:S02]  /*13c20*/  SHF.R.S32.HI R2, RZ, 0x1f, R245 ;  /* 0x0000001fff027819 */ /* 0x000fc400000114f5 */
[C---:B------:R-:W-:Y:S02]  /*13c30*/  IADD3 R16, R245.reuse, 0xc0, RZ ;  /* 0x000000c0f5107810 */ /* 0x040fe40007ffe0ff */
[CC--:B----4-:R-:W-:Y:S02]  /*13c40*/  @!P3 LEA R10, P4, R245.reuse, R0.reuse, 0x1 ;  /* 0x00000000f50ab211 */ /* 0x0d0fe400078808ff */
[----:B------:R-:W-:Y:S02]  /*13c50*/  @!P2 LEA R8, P6, R252, R0, 0x1 ;  /* 0x00000000fc08a211 */ /* 0x000fe400078c08ff */
[----:B--2---:R-:W-:Y:S02]  /*13c60*/  @!P3 LEA.HI.X R11, R245, R4, R2, 0x1, P4 ;  /* 0x00000004f50bb211 */ /* 0x004fe400020f0c02 */
[----:B------:R-:W-:Y:S02]  /*13c70*/  SHF.R.S32.HI R2, RZ, 0x1f, R252 ;  /* 0x0000001fff027819 */ /* 0x000fe400000114fc */
[----:B------:R-:W-:Y:S01]  /*13c80*/  @!P1 LEA R6, P5, R251, R0, 0x1 ;  /* 0x00000000fb069211 */ /* 0x000fe200078a08ff */
[----:B------:R1:W-:Y:S01]  /*13c90*/  @!P3 ST.E.128 [R10.64], RZ ;  /* 0x000000ff0a00b985 */ /* 0x0003e2000c101d06 */
[----:B------:R-:W-:-:S02]  /*13ca0*/  SHF.R.S32.HI R17, RZ, 0x1f, R251 ;  /* 0x0000001fff117819 */ /* 0x000fc400000114fb */
[----:B------:R-:W-:Y:S02]  /*13cb0*/  @!P2 LEA.HI.X R9, R252, R4, R2, 0x1, P6 ;  /* 0x00000004fc09a211 */ /* 0x000fe400030f0c02 */
[----:B------:R-:W-:Y:S02]  /*13cc0*/  SHF.R.S32.HI R16, RZ, 0x1f, R16 ;  /* 0x0000001fff107819 */ /* 0x000fe40000011410 */
[----:B------:R-:W-:Y:S01]  /*13cd0*/  @!P0 LEA R2, P4, R15, R0, 0x1 ;  /* 0x000000000f028211 */ /* 0x000fe200078808ff */
[----:B------:R1:W-:Y:S01]  /*13ce0*/  @!P2 ST.E.128 [R8.64], RZ ;  /* 0x000000ff0800a985 */ /* 0x0003e2000c101d06 */
[-C--:B------:R-:W-:Y:S02]  /*13cf0*/  @!P1 LEA.HI.X R7, R251, R4.reuse, R17, 0x1, P5 ;  /* 0x00000004fb079211 */ /* 0x080fe400028f0c11 */
[----:B------:R-:W-:-:S03]  /*13d00*/  @!P0 LEA.HI.X R3, R15, R4, R16, 0x1, P4 ;  /* 0x000000040f038211 */ /* 0x000fc600020f0c10 */
[----:B------:R1:W-:Y:S04]  /*13d10*/  @!P1 ST.E.128 [R6.64], RZ ;  /* 0x000000ff06009985 */ /* 0x0003e8000c101d06 */
[----:B------:R1:W-:Y:S02]  /*13d20*/  @!P0 ST.E.128 [R2.64], RZ ;  /* 0x000000ff02008985 */ /* 0x0003e4000c101d06 */
.L_x_1515:
[----:B------:R-:W-:Y:S05]  /*13d30*/  BSYNC B0 ;  /* 0x0000000000007941 */ /* 0x000fea0003800000 */
.L_x_1514:
[----:B------:R-:W-:Y:S05]  /*13d40*/  BRA.DIV ~URZ, `(.L_x_1516) ;  /* 0x000033327f007947 */ /* 0x000fea000b800000 */
[----:B--2---:R2:W1:Y:S04]  /*13d50*/  SHFL.IDX PT, R4, R5, 0x1, 0x181f ;  /* 0x00381f0005047f89 */ /* 0x00446800000e0000 */
[----:B----4-:R2:W4:Y:S02]  /*13d60*/  SHFL.IDX PT, R0, R13, 0x1, 0x181f ;  /* 0x00381f000d007f89 */ /* 0x01052400000e0000 */
.L_x_1552:
[----:B-1----:R-:W-:Y:S01]  /*13d70*/  IADD3 R2, R12, 0x20, RZ ;  /* 0x000000200c027810 */ /* 0x002fe20007ffe0ff */
[----:B------:R-:W-:Y:S03]  /*13d80*/  BSSY B0, `(.L_x_1517) ;  /* 0x0000019000007945 */ /* 0x000fe60003800000 */
[----:B------:R-:W-:-:S13]  /*13d90*/  ISETP.GE.AND P0, PT, R2, R14, PT ;  /* 0x0000000e0200720c */ /* 0x000fda0003f06270 */
[----:B------:R-:W-:Y:S05]  /*13da0*/  @P0 BRA `(.L_x_1518) ;  /* 0x0000016000000947 */ /* 0x000fea0003800000 */
[C---:B------:R-:W-:Y:S02]  /*13db0*/  ISETP.GE.AND P3, PT, R245.reuse, c[0x0][0x3c8], PT ;  /* 0x0000f200f5007a0c */ /* 0x040fe40003f66270 */
[----:B------:R-:W-:Y:S02]  /*13dc0*/  IADD3 R15, R245, 0xc0, RZ ;  /* 0x000000c0f50f7810 */ /* 0x000fe40007ffe0ff */
[----:B------:R-:W-:Y:S02]  /*13dd0*/  ISETP.GE.AND P2, PT, R252, c[0x0][0x3c8], PT ;  /* 0x0000f200fc007a0c */ /* 0x000fe40003f46270 */
[----:B------:R-:W-:Y:S02]  /*13de0*/  ISETP.GE.AND P1, PT, R251, c[0x0][0x3c8], PT ;  /* 0x0000f200fb007a0c */ /* 0x000fe40003f26270 */
[----:B------:R-:W-:Y:S02]  /*13df0*/  ISETP.GE.AND P0, PT, R15, c[0x0][0x3c8], PT ;  /* 0x0000f2000f007a0c */ /* 0x000fe40003f06270 */
[----:B------:R-:W-:-:S02]  /*13e00*/  SHF.R.S32.HI R3, RZ, 0x1f, R245 ;  /* 0x0000001fff037819 */ /* 0x000fc400000114f5 */
[C---:B------:R-:W-:Y:S02]  /*13e10*/  IADD3 R16, R245.reuse, 0xc0, RZ ;  /* 0x000000c0f5107810 */ /* 0x040fe40007ffe0ff */
[C---:B----4-:R-:W-:Y:S02]  /*13e20*/  @!P3 LEA R10, P4, R245.reuse, R0, 0x1 ;  /* 0x00000000f50ab211 */ /* 0x050fe400078808ff */
[----:B------:R-:W-:Y:S02]  /*13e30*/  SHF.R.S32.HI R17, RZ, 0x1f, R251 ;  /* 0x0000001fff117819 */ /* 0x000fe400000114fb */
[----:B------:R-:W-:Y:S02]  /*13e40*/  @!P3 LEA.HI.X R11, R245, R4, R3, 0x1, P4 ;  /* 0x00000004f50bb211 */ /* 0x000fe400020f0c03 */
[-C--:B------:R-:W-:Y:S02]  /*13e50*/  @!P2 LEA R8, P6, R252, R0.reuse, 0x1 ;  /* 0x00000000fc08a211 */ /* 0x080fe400078c08ff */
[----:B------:R-:W-:Y:S01]  /*13e60*/  SHF.R.S32.HI R3, RZ, 0x1f, R252 ;  /* 0x0000001fff037819 */ /* 0x000fe200000114fc */
[----:B------:R1:W-:Y:S01]  /*13e70*/  @!P3 ST.E.128 [R10.64], RZ ;  /* 0x000000ff0a00b985 */ /* 0x0003e2000c101d06 */
[----:B------:R-:W-:-:S02]  /*13e80*/  @!P1 LEA R6, P5, R251, R0, 0x1 ;  /* 0x00000000fb069211 */ /* 0x000fc400078a08ff */
[----:B------:R-:W-:Y:S02]  /*13e90*/  SHF.R.S32.HI R16, RZ, 0x1f, R16 ;  /* 0x0000001fff107819 */ /* 0x000fe40000011410 */
[----:B------:R-:W-:Y:S02]  /*13ea0*/  @!P0 LEA R2, P4, R15, R0, 0x1 ;  /* 0x000000000f028211 */ /* 0x000fe400078808ff */
[-C--:B------:R-:W-:Y:S02]  /*13eb0*/  @!P2 LEA.HI.X R9, R252, R4.reuse, R3, 0x1, P6 ;  /* 0x00000004fc09a211 */ /* 0x080fe400030f0c03 */
[-C--:B------:R-:W-:Y:S02]  /*13ec0*/  @!P1 LEA.HI.X R7, R251, R4.reuse, R17, 0x1, P5 ;  /* 0x00000004fb079211 */ /* 0x080fe400028f0c11 */
[----:B------:R-:W-:Y:S01]  /*13ed0*/  @!P0 LEA.HI.X R3, R15, R4, R16, 0x1, P4 ;  /* 0x000000040f038211 */ /* 0x000fe200020f0c10 */
[----:B------:R1:W-:Y:S04]  /*13ee0*/  @!P2 ST.E.128 [R8.64], RZ ;  /* 0x000000ff0800a985 */ /* 0x0003e8000c101d06 */
[----:B------:R1:W-:Y:S04]  /*13ef0*/  @!P1 ST.E.128 [R6.64], RZ ;  /* 0x000000ff06009985 */ /* 0x0003e8000c101d06 */
[----:B------:R1:W-:Y:S02]  /*13f00*/  @!P0 ST.E.128 [R2.64], RZ ;  /* 0x000000ff02008985 */ /* 0x0003e4000c101d06 */
.L_x_1518:
[----:B------:R-:W-:Y:S05]  /*13f10*/  BSYNC B0 ;  /* 0x0000000000007941 */ /* 0x000fea0003800000 */
.L_x_1517:
[----:B------:R-:W-:Y:S05]  /*13f20*/  BRA.DIV ~URZ, `(.L_x_1519) ;  /* 0x000032227f007947 */ /* 0x000fea000b800000 */
[----:B------:R1:W2:Y:S02]  /*13f30*/  SHFL.IDX PT, R4, R5, 0x2, 0x181f ;  /* 0x00581f0005047f89 */ /* 0x0002a400000e0000 */
.L_x_1553:
[----:B------:R-:W-:Y:S05]  /*13f40*/  BRA.DIV ~URZ, `(.L_x_1520) ;  /* 0x000032727f007947 */ /* 0x000fea000b800000 */
[----:B----4-:R4:W1:Y:S02]  /*13f50*/  SHFL.IDX PT, R0, R13, 0x2, 0x181f ;  /* 0x00581f000d007f89 */ /* 0x01086400000e0000 */
.L_x_1554:
        /* <DEDUP_REMOVED lines=11> */
[C---:B------:R-:W-:Y:S02]  /*14010*/  @!P3 LEA R10, P4, R245.reuse, R0, 0x1 ;  /* 0x00000000f50ab211 */ /* 0x040fe400078808ff */
[----:B------:R-:W-:Y:S02]  /*14020*/  SHF.R.S32.HI R17, RZ, 0x1f, R251 ;  /* 0x0000001fff117819 */ /* 0x000fe400000114fb */
[----:B--2---:R-:W-:Y:S02]  /*14030*/  @!P3 LEA.HI.X R11, R245, R4, R3, 0x1, P4 ;  /* 0x00000004f50bb211 */ /* 0x004fe400020f0c03 */
        /* <DEDUP_REMOVED lines=12> */
.L_x_1522:
[----:B------:R-:W-:Y:S05]  /*14100*/  BSYNC B0 ;  /* 0x0000000000007941 */ /* 0x000fea0003800000 */
.L_x_1521:
[----:B------:R-:W-:Y:S05]  /*14110*/  BRA.DIV ~URZ, `(.L_x_1523) ;  /* 0x000031127f007947 */ /* 0x000fea000b800000 */
[----:B--2---:R2:W1:Y:S04]  /*14120*/  SHFL.IDX PT, R4, R5, 0x3, 0x181f ;  /* 0x00781f0005047f89 */ /* 0x00446800000e0000 */
[----:B------:R2:W3:Y:S02]  /*14130*/  SHFL.IDX PT, R0, R13, 0x3, 0x181f ;  /* 0x00781f000d007f89 */ /* 0x0004e400000e0000 */
.L_x_1555:
[----:B-1----:R-:W-:-:S04]  /*14140*/  IADD3 R2, R12, 0x60, RZ ;  /* 0x000000600c027810 */ /* 0x002fc80007ffe0ff */
[----:B------:R-:W-:-:S13]  /*14150*/  ISETP.GE.AND P0, PT, R2, R14, PT ;  /* 0x0000000e0200720c */ /* 0x000fda0003f06270 */
[----:B------:R-:W-:Y:S05]  /*14160*/  @P0 BRA `(.L_x_1509) ;  /* 0x0000016000000947 */ /* 0x000fea0003800000 */
[C---:B------:R-:W-:Y:S02]  /*14170*/  ISETP.GE.AND P3, PT, R245.reuse, c[0x0][0x3c8], PT ;  /* 0x0000f200f5007a0c */ /* 0x040fe40003f66270 */
[----:B--2---:R-:W-:Y:S02]  /*14180*/  IADD3 R5, R245, 0xc0, RZ ;  /* 0x000000c0f5057810 */ /* 0x004fe40007ffe0ff */
[----:B------:R-:W-:Y:S02]  /*14190*/  ISETP.GE.AND P2, PT, R252, c[0x0][0x3c8], PT ;  /* 0x0000f200fc007a0c */ /* 0x000fe40003f46270 */
[----:B------:R-:W-:Y:S02]  /*141a0*/  ISETP.GE.AND P1, PT, R251, c[0x0][0x3c8], PT ;  /* 0x0000f200fb007a0c */ /* 0x000fe40003f26270 */
[----:B------:R-:W-:Y:S02]  /*141b0*/  ISETP.GE.AND P0, PT, R5, c[0x0][0x3c8], PT ;  /* 0x0000f20005007a0c */ /* 0x000fe40003f06270 */
[----:B------:R-:W-:-:S02]  /*141c0*/  SHF.R.S32.HI R3, RZ, 0x1f, R245 ;  /* 0x0000001fff037819 */ /* 0x000fc400000114f5 */
[C---:B---34-:R-:W-:Y:S02]  /*141d0*/  IADD3 R13, R245.reuse, 0xc0, RZ ;  /* 0x000000c0f50d7810 */ /* 0x058fe40007ffe0ff */
[C---:B------:R-:W-:Y:S02]  /*141e0*/  @!P3 LEA R10, P4, R245.reuse, R0, 0x1 ;  /* 0x00000000f50ab211 */ /* 0x040fe400078808ff */
        /* <DEDUP_REMOVED lines=14> */
.L_x_1509:
[----:B------:R-:W-:Y:S05]  /*142d0*/  BSYNC B1 ;  /* 0x0000000000017941 */ /* 0x000fea0003800000 */
.L_x_1500:
[----:B---3--:R-:W3:Y:S02]  /*142e0*/  LDL R0, [R1+0x78] ;  /* 0x0000780001007983 */ /* 0x008ee40000100800 */
        /* <DEDUP_REMOVED lines=8> */
[----:B---3--:R3:W2:Y:S02]  /*14370*/  SHFL.IDX PT, R0, R81, RZ, 0x1f ;  /* 0x00001fff51007589 */ /* 0x0086a400000e0000 */
.L_x_1556:
[----:B-1----:R-:W1:Y:S01]  /*14380*/  S2R R2, SR_TID.X ;  /* 0x0000000000027919 */ /* 0x002e620000002100 */
[----:B------:R-:W-:Y:S03]  /*14390*/  WARPSYNC 0xffffffff ;  /* 0xffffffff00007948 */ /* 0x000fe60003800000 */
[----:B------:R-:W-:Y:S06]  /*143a0*/  BAR.SYNC.DEFER_BLOCKING 0x4, 0x100 ;  /* 0x0104000000007b1d */ /* 0x000fec0000010000 */
[----:B--2---:R2:W-:Y:S01]  /*143b0*/  STL [R1+0x54], R0 ;  /* 0x0000540001007387 */ /* 0x0045e20000100800 */
[----:B-1----:R-:W-:-:S13]  /*143c0*/  LOP3.LUT P0, RZ, R2, 0xff, RZ, 0xc0, !PT ;  /* 0x000000ff02ff7812 */ /* 0x002fda000780c0ff */
[----:B------:R2:W-:Y:S04]  /*143d0*/  @!P0 STS [0x28100], R81 ;  /* 0x02810051ff008388 */ /* 0x0005e80000000800 */
[----:B------:R-:W-:Y:S06]  /*143e0*/  BAR.ARV 0x5, 0x100 ;  /* 0x0144000000007b1d */ /* 0x000fec0000002000 */
.L_x_1524:
[----:B--23--:R-:W2:Y:S02]  /*143f0*/  LDL R0, [R1+0x54] ;  /* 0x0000540001007983 */ /* 0x00cea40000100800 */
[----:B--2---:R-:W-:-:S13]  /*14400*/  ISETP.GE.AND P0, PT, R0, c[0x0][0x538], PT ;  /* 0x00014e0000007a0c */ /* 0x004fda0003f06270 */
[----:B-1--4-:R-:W-:Y:S01]  /*14410*/  @P0 CALL.REL.NOINC `(.L_x_1526) ;  /* 0x0000001000000944 */ /* 0x012fe20003c00000 */
[----:B------:R-:W-:Y:S05]  /*14420*/  BRA `(.L_x_1527) ;  /* 0xfffec48000007947 */ /* 0x000fea000383ffff */
.L_x_1526:
[----:B------:R-:W-:Y:S05]  /*14430*/  EXIT ;  /* 0x000000000000794d */ /* 0x000fea0003800000 */
.L_x_1458:
[----:B------:R-:W-:Y:S01]  /*14440*/  IMAD.MOV.U32 R249, RZ, RZ, R5 ;  /* 0x000000fffff97224 */ /* 0x000fe200078e0005 */
[----:B------:R-:W-:Y:S01]  /*14450*/  MOV R250, RZ ;  /* 0x000000ff00fa7202 */ /* 0x000fe20000000f00 */
[----:B------:R-:W-:Y:S01]  /*14460*/  IMAD.MOV.U32 R3, RZ, RZ, 0x181f ;  /* 0x0000181fff037424 */ /* 0x000fe200078e00ff */
[----:B------:R-:W-:Y:S02]  /*14470*/  MOV R2, 0x14490 ;  /* 0x0001449000027802 */ /* 0x000fe40000000f00 */
[----:B-----5:R-:W-:Y:S05]  /*14480*/  CALL.REL.NOINC `($__internal_8_$__cuda_sm70_shflsync_idx_p) ;  /* 0x00002f4000007944 */ /* 0x020fea0003c00000 */
[----:B------:R-:W-:Y:S01]  /*14490*/  MOV R4, R250 ;  /* 0x000000fa00047202 */ /* 0x000fe20000000f00 */
[----:B-1---5:R-:W-:Y:S05]  /*144a0*/  BRA `(.L_x_1528) ;  /* 0xfffed07000007947 */ /* 0x022fea000383ffff */
.L_x_1459:
[----:B------:R-:W-:Y:S01]  /*144b0*/  IMAD.MOV.U32 R249, RZ, RZ, R13 ;  /* 0x000000fffff97224 */ /* 0x000fe200078e000d */
[----:B------:R-:W-:Y:S01]  /*144c0*/  MOV R250, RZ ;  /* 0x000000ff00fa7202 */ /* 0x000fe20000000f00 */
[----:B------:R-:W-:Y:S01]  /*144d0*/  IMAD.MOV.U32 R3, RZ, RZ, 0x181f ;  /* 0x0000181fff037424 */ /* 0x000fe200078e00ff */
[----:B------:R-:W-:Y:S02]  /*144e0*/  MOV R2, 0x14500 ;  /* 0x0001450000027802 */ /* 0x000fe40000000f00 */
[----:B-12--5:R-:W-:Y:S05]  /*144f0*/  CALL.REL.NOINC `($__internal_8_$__cuda_sm70_shflsync_idx_p) ;  /* 0x00002ed000007944 */ /* 0x026fea0003c00000 */
[----:B-----5:R-:W-:Y:S01]  /*14500*/  MOV R0, R250 ;  /* 0x000000fa00007202 */ /* 0x020fe20000000f00 */
[----:B-1----:R-:W-:Y:S05]  /*14510*/  BRA `(.L_x_1529) ;  /* 0xfffed02000007947 */ /* 0x002fea000383ffff */
.L_x_1462:
[----:B------:R-:W-:Y:S01]  /*14520*/  IMAD.MOV.U32 R249, RZ, RZ, R5 ;  /* 0x000000fffff97224 */ /* 0x000fe200078e0005 */
[----:B------:R-:W-:Y:S01]  /*14530*/  MOV R250, 0x1 ;  /* 0x0000000100fa7802 */ /* 0x000fe20000000f00 */
[----:B-1----:R-:W-:Y:S01]  /*14540*/  IMAD.MOV.U32 R3, RZ, RZ, 0x181f ;  /* 0x0000181fff037424 */ /* 0x002fe200078e00ff */
[----:B------:R-:W-:-:S02]  /*14550*/  MOV R2, 0x14570 ;  /* 0x0001457000027802 */ /* 0x000fc40000000f00 */
[----:B--2-45:R-:W-:Y:S05]  /*14560*/  CALL.REL.NOINC `($__internal_8_$__cuda_sm70_shflsync_idx_p) ;  /* 0x00002e6000007944 */ /* 0x034fea0003c00000 */
[----:B------:R-:W-:Y:S01]  /*14570*/  IMAD.MOV.U32 R4, RZ, RZ, R250 ;  /* 0x000000ffff047224 */ /* 0x000fe200078e00fa */
[----:B------:R-:W-:Y:S01]  /*14580*/  MOV R250, 0x1 ;  /* 0x0000000100fa7802 */ /* 0x000fe20000000f00 */
[----:B------:R-:W-:Y:S01]  /*14590*/  IMAD.MOV.U32 R249, RZ, RZ, R13 ;  /* 0x000000fffff97224 */ /* 0x000fe200078e000d */
[----:B------:R-:W-:-:S02]  /*145a0*/  MOV R3, 0x181f ;  /* 0x0000181f00037802 */ /* 0x000fc40000000f00 */
[----:B------:R-:W-:Y:S02]  /*145b0*/  MOV R2, 0x145d0 ;  /* 0x000145d000027802 */ /* 0x000fe40000000f00 */
[----:B-1---5:R-:W-:Y:S05]  /*145c0*/  CALL.REL.NOINC `($__internal_8_$__cuda_sm70_shflsync_idx_p) ;  /* 0x00002e0000007944 */ /* 0x022fea0003c00000 */
[----:B-----5:R-:W-:Y:S01]  /*145d0*/  MOV R0, R250 ;  /* 0x000000fa00007202 */ /* 0x020fe20000000f00 */
[----:B-1----:R-:W-:Y:S05]  /*145e0*/  BRA `(.L_x_1530) ;  /* 0xfffed19000007947 */ /* 0x002fea000383ffff */
.L_x_1465:
[----:B------:R-:W-:Y:S01]  /*145f0*/  IMAD.MOV.U32 R249, RZ, RZ, R5 ;  /* 0x000000fffff97224 */ /* 0x000fe200078e0005 */
[----:B------:R-:W-:Y:S01]  /*14600*/  MOV R250, 0x2 ;  /* 0x0000000200fa7802 */ /* 0x000fe20000000f00 */
[----:B-1----:R-:W-:Y:S01]  /*14610*/  IMAD.MOV.U32 R3, RZ, RZ, 0x181f ;  /* 0x0000181fff037424 */ /* 0x002fe200078e00ff */
[----:B------:R-:W-:Y:S02]  /*14620*/  MOV R2, 0x14640 ;  /* 0x0001464000027802 */ /* 0x000fe40000000f00 */
[----:B--2345:R-:W-:Y:S05]  /*14630*/  CALL.REL.NOINC `($__internal_8_$__cuda_sm70_shflsync_idx_p) ;  /* 0x00002d9000007944 */ /* 0x03cfea0003c00000 */
[----:B------:R-:W-:Y:S01]  /*14640*/  MOV R4, R250 ;  /* 0x000000fa00047202 */ /* 0x000fe20000000f00 */
[----:B-1---5:R-:W-:Y:S05]  /*14650*/  BRA `(.L_x_1531) ;  /* 0xfffed2e000007947 */ /* 0x022fea000383ffff */
.L_x_1466:
[----:B------:R-:W-:Y:S01]  /*14660*/  IMAD.MOV.U32 R249, RZ, RZ, R13 ;  /* 0x000000fffff97224 */ /* 0x000fe200078e000d */
[----:B------:R-:W-:Y:S01]  /*14670*/  MOV R250, 0x2 ;  /* 0x0000000200fa7802 */ /* 0x000fe20000000f00 */
[----:B-1----:R-:W-:Y:S01]  /*14680*/  IMAD.MOV.U32 R3, RZ, RZ, 0x181f ;  /* 0x0000181fff037424 */ /* 0x002fe200078e00ff */
[----:B------:R-:W-:Y:S02]  /*14690*/  MOV R2, 0x146b0 ;  /* 0x000146b000027802 */ /* 0x000fe40000000f00 */
[----:B--2345:R-:W-:Y:S05]  /*146a0*/  CALL.REL.NOINC `($__internal_8_$__cuda_sm70_shflsync_idx_p) ;  /* 0x00002d2000007944 */ /* 0x03cfea0003c00000 */
[----:B-----5:R-:W-:Y:S01]  /*146b0*/  MOV R0, R250 ;  /* 0x000000fa00007202 */ /* 0x020fe20000000f00 */
[----:B-1----:R-:W-:Y:S05]  /*146c0*/  BRA `(.L_x_1532) ;  /* 0xfffed29000007947 */ /* 0x002fea000383ffff */
.L_x_1469:
[----:B------:R-:W-:Y:S01]  /*146d0*/  IMAD.MOV.U32 R249, RZ, RZ, R5 ;  /* 0x000000fffff97224 */ /* 0x000fe200078e0005 */
[----:B------:R-:W-:Y:S01]  /*146e0*/  MOV R250, 0x3 ;  /* 0x0000000300fa7802 */ /* 0x000fe20000000f00 */
[----:B-1----:R-:W-:Y:S01]  /*146f0*/  IMAD.MOV.U32 R3, RZ, RZ, 0x181f ;  /* 0x0000181fff037424 */ /* 0x002fe200078e00ff */
[----:B------:R-:W-:-:S02]  /*14700*/  MOV R2, 0x14720 ;  /* 0x0001472000027802 */ /* 0x000fc40000000f00 */
[----:B--2345:R-:W-:Y:S05]  /*14710*/  CALL.REL.NOINC `($__internal_8_$__cuda_sm70_shflsync_idx_p) ;  /* 0x00002cb000007944 */ /* 0x03cfea0003c00000 */
        /* <DEDUP_REMOVED lines=8> */
.L_x_1472:
[----:B------:R-:W-:Y:S01]  /*147a0*/  IMAD.MOV.U32 R249, RZ, RZ, R22 ;  /* 0x000000fffff97224 */ /* 0x000fe200078e0016 */
[----:B------:R-:W-:Y:S01]  /*147b0*/  MOV R250, RZ ;  /* 0x000000ff00fa7202 */ /* 0x000fe20000000f00 */
[----:B------:R-:W-:Y:S01]  /*147c0*/  IMAD.MOV.U32 R3, RZ, RZ, 0x181f ;  /* 0x0000181fff037424 */ /* 0x000fe200078e00ff */
[----:B------:R-:W-:Y:S02]  /*147d0*/  MOV R2, 0x147f0 ;  /* 0x000147f000027802 */ /* 0x000fe40000000f00 */
[----:B------:R-:W-:Y:S05]  /*147e0*/  CALL.REL.NOINC `($__internal_8_$__cuda_sm70_shflsync_idx_p) ;  /* 0x00002be000007944 */ /* 0x000fea0003c00000 */
[----:B------:R-:W-:Y:S01]  /*147f0*/  MOV R4, R250 ;  /* 0x000000fa00047202 */ /* 0x000fe20000000f00 */
[----:B-1---5:R-:W-:Y:S05]  /*14800*/  BRA `(.L_x_1534) ;  /* 0xfffef7d000007947 */ /* 0x022fea000383ffff */
.L_x_1473:
[----:B------:R-:W-:Y:S01]  /*14810*/  IMAD.MOV.U32 R249, RZ, RZ, R23 ;  /* 0x000000fffff97224 */ /* 0x000fe200078e0017 */
[----:B------:R-:W-:Y:S01]  /*14820*/  MOV R250, RZ ;  /* 0x000000ff00fa7202 */ /* 0x000fe20000000f00 */
[----:B------:R-:W-:Y:S01]  /*14830*/  IMAD.MOV.U32 R3, RZ, RZ, 0x181f ;  /* 0x0000181fff037424 */ /* 0x000fe200078e00ff */
[----:B------:R-:W-:Y:S02]  /*14840*/  MOV R2, 0x14860 ;  /* 0x0001486000027802 */ /* 0x000fe40000000f00 */
[----:B-12---:R-:W-:Y:S05]  /*14850*/  CALL.REL.NOINC `($__internal_8_$__cuda_sm70_shflsync_idx_p) ;  /* 0x00002b7000007944 */ /* 0x006fea0003c00000 */
[C---:B------:R-:W-:Y:S01]  /*14860*/  IADD3 R10, P1, R250.reuse, R150, RZ ;  /* 0x00000096fa0a7210 */ /* 0x040fe20007f3e0ff */
[----:B------:R-:W-:Y:S01]  /*14870*/  IMAD.MOV.U32 R249, RZ, RZ, R22 ;  /* 0x000000fffff97224 */ /* 0x000fe200078e0016 */
[----:B------:R-:W-:-:S02]  /*14880*/  IADD3 R8, P0, R250, R151, RZ ;  /* 0x00000097fa087210 */ /* 0x000fc40007f1e0ff */
[C---:B-----5:R-:W-:Y:S01]  /*14890*/  IADD3 R0, R245.reuse, 0xc0, RZ ;  /* 0x000000c0f5007810 */ /* 0x060fe20007ffe0ff */
[C---:B------:R-:W-:Y:S01]  /*148a0*/  IMAD.X R11, R4.reuse, 0x1, R144, P1 ;  /* 0x00000001040b7824 */ /* 0x040fe200008e0690 */
[----:B------:R-:W-:Y:S01]  /*148b0*/  ISETP.GE.AND P3, PT, R245, c[0x0][0x1d4], PT ;  /* 0x00007500f5007a0c */ /* 0x000fe20003f66270 */
[----:B------:R-:W-:Y:S01]  /*148c0*/  IMAD.X R9, R4, 0x1, R145, P0 ;  /* 0x0000000104097824 */ /* 0x000fe200000e0691 */
[----:B------:R-:W-:Y:S02]  /*148d0*/  ISETP.GE.AND P2, PT, R252, c[0x0][0x1d4], PT ;  /* 0x00007500fc007a0c */ /* 0x000fe40003f46270 */
[----:B------:R-:W-:Y:S02]  /*148e0*/  ISETP.GE.AND P1, PT, R251, c[0x0][0x1d4], PT ;  /* 0x00007500fb007a0c */ /* 0x000fe40003f26270 */
[----:B------:R-:W-:Y:S02]  /*148f0*/  ISETP.GE.AND P0, PT, R0, c[0x0][0x1d4], PT ;  /* 0x0000750000007a0c */ /* 0x000fe40003f06270 */
[----:B------:R-:W-:-:S02]  /*14900*/  IADD3 R6, P5, R250, R152, RZ ;  /* 0x00000098fa067210 */ /* 0x000fc40007fbe0ff */
[----:B------:R-:W-:Y:S01]  /*14910*/  IADD3 R2, P4, R250, R153, RZ ;  /* 0x00000099fa027210 */ /* 0x000fe20007f9e0ff */
[----:B------:R-:W-:Y:S01]  /*14920*/  IMAD.MOV.U32 R250, RZ, RZ, 0x1 ;  /* 0x00000001fffa7424 */ /* 0x000fe200078e00ff */
[----:B------:R-:W-:Y:S01]  /*14930*/  SEL R5, RZ, 0x10, P3 ;  /* 0x00000010ff057807 */ /* 0x000fe20001800000 */
[C---:B------:R-:W-:Y:S01]  /*14940*/  IMAD.X R7, R4.reuse, 0x1, R146, P5 ;  /* 0x0000000104077824 */ /* 0x040fe200028e0692 */
[----:B------:R-:W-:Y:S01]  /*14950*/  @!PT LDS RZ, [RZ] ;  /* 0x00000000fffff984 */ /* 0x000fe20000000800 */
[----:B------:R-:W-:Y:S01]  /*14960*/  @!PT LDS RZ, [RZ] ;  /* 0x00000000fffff984 */ /* 0x000fe20000000800 */
[----:B------:R-:W-:Y:S01]  /*14970*/  @!PT LDS RZ, [RZ] ;  /* 0x00000000fffff984 */ /* 0x000fe20000000800 */
[----:B------:R2:W-:Y:S01]  /*14980*/  LDGSTS.E.BYPASS.LTC128B.128 [R243+0xc100], [R10.64], !P3 ;  /* 0x0c1000000af37fae */ /* 0x0005e2000d901d46 */
[----:B------:R-:W-:Y:S01]  /*14990*/  IMAD.X R3, R4, 0x1, R147, P4 ;  /* 0x0000000104037824 */ /* 0x000fe200020e0693 */
[----:B------:R-:W-:Y:S02]  /*149a0*/  SEL R14, RZ, 0x10, P2 ;  /* 0x00000010ff0e7807 */ /* 0x000fe40001000000 */
[----:B------:R2:W-:Y:S01]  /*149b0*/  LDGSTS.E.BYPASS.LTC128B.128 [R243+0xf100], [R8.64], !P2 ;  /* 0x0f10000008f37fae */ /* 0x0005e2000d101d46 */
[----:B------:R-:W-:Y:S02]  /*149c0*/  SEL R13, RZ, 0x10, P1 ;  /* 0x00000010ff0d7807 */ /* 0x000fe40000800000 */
[----:B------:R-:W-:Y:S01]  /*149d0*/  SEL R12, RZ, 0x10, P0 ;  /* 0x00000010ff0c7807 */ /* 0x000fe20000000000 */
[----:B------:R2:W-:Y:S04]  /*149e0*/  LDGSTS.E.BYPASS.LTC128B.128 [R243+0x12100], [R6.64], !P1 ;  /* 0x1210000006f37fae */ /* 0x0005e8000c901d46 */
[----:B------:R3:W-:Y:S02]  /*149f0*/  LDGSTS.E.BYPASS.LTC128B.128 [R243+0x15100], [R2.64], !P0 ;  /* 0x1510000002f37fae */ /* 0x0007e4000c101d46 */
[----:B---3--:R-:W-:Y:S01]  /*14a00*/  IMAD.MOV.U32 R3, RZ, RZ, 0x181f ;  /* 0x0000181fff037424 */ /* 0x008fe200078e00ff */
[----:B------:R-:W-:-:S02]  /*14a10*/  MOV R2, 0x14a30 ;  /* 0x00014a3000027802 */ /* 0x000fc40000000f00 */
[----:B-12---:R-:W-:Y:S05]  /*14a20*/  CALL.REL.NOINC `($__internal_8_$__cuda_sm70_shflsync_idx_p) ;  /* 0x000029a000007944 */ /* 0x006fea0003c00000 */
[----:B-----5:R-:W-:Y:S01]  /*14a30*/  IMAD.MOV.U32 R0, RZ, RZ, R250 ;  /* 0x000000ffff007224 */ /* 0x020fe200078e00fa */
[----:B------:R-:W-:Y:S01]  /*14a40*/  MOV R250, 0x1 ;  /* 0x0000000100fa7802 */ /* 0x000fe20000000f00 */
[----:B------:R-:W-:Y:S01]  /*14a50*/  IMAD.MOV.U32 R249, RZ, RZ, R23 ;  /* 0x000000fffff97224 */ /* 0x000fe200078e0017 */
[----:B------:R-:W-:-:S02]  /*14a60*/  MOV R3, 0x181f ;  /* 0x0000181f00037802 */ /* 0x000fc40000000f00 */
[----:B------:R-:W-:Y:S02]  /*14a70*/  MOV R2, 0x14a90 ;  /* 0x00014a9000027802 */ /* 0x000fe40000000f00 */
[----:B-1----:R-:W-:Y:S05]  /*14a80*/  CALL.REL.NOINC `($__internal_8_$__cuda_sm70_shflsync_idx_p) ;  /* 0x0000294000007944 */ /* 0x002fea0003c00000 */
[----:B------:R-:W-:Y:S01]  /*14a90*/  IADD3 R10, -R5, 0x10, RZ ;  /* 0x00000010050a7810 */ /* 0x000fe20007ffe1ff */
[----:B------:R-:W-:Y:S01]  /*14aa0*/  IMAD.MOV.U32 R249, RZ, RZ, R22 ;  /* 0x000000fffff97224 */ /* 0x000fe200078e0016 */
[----:B------:R-:W-:Y:S02]  /*14ab0*/  IADD3 R6, -R13, 0x10, RZ ;  /* 0x000000100d067810 */ /* 0x000fe40007ffe1ff */
[----:B------:R-:W-:Y:S02]  /*14ac0*/  IADD3 R2, -R14, 0x10, RZ ;  /* 0x000000100e027810 */ /* 0x000fe40007ffe1ff */
[----:B------:R-:W-:Y:S02]  /*14ad0*/  LOP3.LUT R10, R10, 0xf, RZ, 0xc0, !PT ;  /* 0x0000000f0a0a7812 */ /* 0x000fe400078ec0ff */
[----:B------:R-:W-:Y:S02]  /*14ae0*/  IADD3 R3, -R12, 0x10, RZ ;  /* 0x000000100c037810 */ /* 0x000fe40007ffe1ff */
[----:B------:R-:W-:-:S02]  /*14af0*/  LOP3.LUT R6, R6, 0xf, RZ, 0xc0, !PT ;  /* 0x0000000f06067812 */ /* 0x000fc400078ec0ff */
[----:B------:R-:W-:Y:S02]  /*14b00*/  LOP3.LUT R2, R2, 0xf, RZ, 0xc0, !PT ;  /* 0x0000000f02027812 */ /* 0x000fe400078ec0ff */
[-C--:B------:R-:W-:Y:S02]  /*14b10*/  IADD3 R10, P1, P0, R10, R250.reuse, R150 ;  /* 0x000000fa0a0a7210 */ /* 0x080fe4000783e096 */
[----:B------:R-:W-:Y:S02]  /*14b20*/  LOP3.LUT R3, R3, 0xf, RZ, 0xc0, !PT ;  /* 0x0000000f03037812 */ /* 0x000fe400078ec0ff */
[-C--:B------:R-:W-:Y:S02]  /*14b30*/  IADD3 R6, P3, P2, R6, R250.reuse, R152 ;  /* 0x000000fa06067210 */ /* 0x080fe40007a7e098 */
[----:B------:R-:W-:Y:S02]  /*14b40*/  IADD3 R8, P5, P4, R2, R250, R151 ;  /* 0x000000fa02087210 */ /* 0x000fe40007cbe097 */
[----:B-----5:R-:W-:-:S02]  /*14b50*/  IADD3.X R11, RZ, R0, R144, P1, P0 ;  /* 0x00000000ff0b7210 */ /* 0x020fc40000fe0490 */
[----:B------:R-:W-:Y:S01]  /*14b60*/  IADD3 R2, P1, P0, R3, R250, R153 ;  /* 0x000000fa03027210 */ /* 0x000fe2000783e099 */
[----:B------:R-:W-:Y:S01]  /*14b70*/  IMAD.MOV.U32 R250, RZ, RZ, 0x2 ;  /* 0x00000002fffa7424 */ /* 0x000fe200078e00ff */
[-C--:B------:R-:W-:Y:S02]  /*14b80*/  IADD3.X R7, RZ, R0.reuse, R146, P3, P2 ;  /* 0x00000000ff077210 */ /* 0x080fe40001fe4492 */
[----:B------:R-:W-:Y:S02]  /*14b90*/  ISETP.NE.U32.AND P3, PT, R5, RZ, PT ;  /* 0x000000ff0500720c */ /* 0x000fe40003f65070 */
[----:B------:R-:W-:Y:S02]  /*14ba0*/  ISETP.NE.U32.AND P2, PT, R14, RZ, PT ;  /* 0x000000ff0e00720c */ /* 0x000fe40003f45070 */
[----:B------:R-:W-:Y:S02]  /*14bb0*/  IADD3.X R3, RZ, R0, R147, P1, P0 ;  /* 0x00000000ff037210 */ /* 0x000fe40000fe0493 */
[----:B------:R-:W-:-:S02]  /*14bc0*/  ISETP.NE.U32.AND P1, PT, R13, RZ, PT ;  /* 0x000000ff0d00720c */ /* 0x000fc40003f25070 */
[----:B------:R-:W-:Y:S02]  /*14bd0*/  ISETP.NE.U32.AND P0, PT, R12, RZ, PT ;  /* 0x000000ff0c00720c */ /* 0x000fe40003f05070 */
[----:B------:R-:W-:-:S03]  /*14be0*/  IADD3.X R9, RZ, R0, R145, P5, P4 ;  /* 0x00000000ff097210 */ /* 0x000fc60002fe8491 */
[----:B------:R-:W-:Y:S01]  /*14bf0*/  @!PT LDS RZ, [RZ] ;  /* 0x00000000fffff984 */ /* 0x000fe20000000800 */
[----:B------:R-:W-:Y:S01]  /*14c00*/  @!PT LDS RZ, [RZ] ;  /* 0x00000000fffff984 */ /* 0x000fe20000000800 */
[----:B------:R-:W-:Y:S01]  /*14c10*/  @!PT LDS RZ, [RZ] ;  /* 0x00000000fffff984 */ /* 0x000fe20000000800 */
[----:B------:R2:W-:Y:S04]  /*14c20*/  LDGSTS.E.BYPASS.LTC128B.128.ZFILL [R243+0xd100], [R10.64], P3 ;  /* 0x0d1000000af37fae */ /* 0x0005e80009941d46 */
[----:B------:R2:W-:Y:S04]  /*14c30*/  LDGSTS.E.BYPASS.LTC128B.128.ZFILL [R243+0x10100], [R8.64], P2 ;  /* 0x1010000008f37fae */ /* 0x0005e80009141d46 */
[----:B------:R2:W-:Y:S04]  /*14c40*/  LDGSTS.E.BYPASS.LTC128B.128.ZFILL [R243+0x13100], [R6.64], P1 ;  /* 0x1310000006f37fae */ /* 0x0005e80008941d46 */
[----:B------:R3:W-:Y:S02]  /*14c50*/  LDGSTS.E.BYPASS.LTC128B.128.ZFILL [R243+0x16100], [R2.64], P0 ;  /* 0x1610000002f37fae */ /* 0x0007e40008141d46 */
[----:B---3--:R-:W-:Y:S01]  /*14c60*/  IMAD.MOV.U32 R3, RZ, RZ, 0x181f ;  /* 0x0000181fff037424 */ /* 0x008fe200078e00ff */
[----:B------:R-:W-:-:S02]  /*14c70*/  MOV R2, 0x14c90 ;  /* 0x00014c9000027802 */ /* 0x000fc40000000f00 */
[----:B-12---:R-:W-:Y:S05]  /*14c80*/  CALL.REL.NOINC `($__internal_8_$__cuda_sm70_shflsync_idx_p) ;  /* 0x0000274000007944 */ /* 0x006fea0003c00000 */
        /* <DEDUP_REMOVED lines=8> */
.L_x_1474:
[----:B------:R-:W-:Y:S01]  /*14d10*/  IMAD.MOV.U32 R249, RZ, RZ, R4 ;  /* 0x000000fffff97224 */ /* 0x000fe200078e0004 */
[----:B------:R-:W-:Y:S01]  /*14d20*/  MOV R250, RZ ;  /* 0x000000ff00fa7202 */ /* 0x000fe20000000f00 */
[----:B------:R-:W-:Y:S01]  /*14d30*/  IMAD.MOV.U32 R3, RZ, RZ, 0x1c1f ;  /* 0x00001c1fff037424 */ /* 0x000fe200078e00ff */
[----:B------:R-:W-:Y:S02]  /*14d40*/  MOV R2, 0x14d60 ;  /* 0x00014d6000027802 */ /* 0x000fe40000000f00 */
[----:B------:R-:W-:Y:S05]  /*14d50*/  CALL.REL.NOINC `($__internal_8_$__cuda_sm70_shflsync_idx_p) ;  /* 0x0000267000007944 */ /* 0x000fea0003c00000 */
[----:B-----5:R-:W-:Y:S01]  /*14d60*/  MOV R0, R250 ;  /* 0x000000fa00007202 */ /* 0x020fe20000000f00 */
[----:B-1----:R-:W-:Y:S05]  /*14d70*/  BRA `(.L_x_1536) ;  /* 0xfffef78000007947 */ /* 0x002fea000383ffff */
.L_x_1475:
[----:B------:R-:W-:Y:S01]  /*14d80*/  IMAD.MOV.U32 R249, RZ, RZ, R4 ;  /* 0x000000fffff97224 */ /* 0x000fe200078e0004 */
[----:B------:R-:W-:Y:S01]  /*14d90*/  MOV R250, 0x1 ;  /* 0x0000000100fa7802 */ /* 0x000fe20000000f00 */
[----:B------:R-:W-:Y:S01]  /*14da0*/  IMAD.MOV.U32 R3, RZ, RZ, 0x1c1f ;  /* 0x00001c1fff037424 */ /* 0x000fe200078e00ff */
[----:B------:R-:W-:Y:S02]  /*14db0*/  MOV R2, 0x14dd0 ;  /* 0x00014dd000027802 */ /* 0x000fe40000000f00 */
[----:B-12---:R-:W-:Y:S05]  /*14dc0*/  CALL.REL.NOINC `($__internal_8_$__cuda_sm70_shflsync_idx_p) ;  /* 0x0000260000007944 */ /* 0x006fea0003c00000 */
[----:B------:R-:W2:Y:S01]  /*14dd0*/  LDL R2, [R1] ;  /* 0x0000000001027983 */ /* 0x000ea20000100800 */
[----:B-----5:R-:W-:Y:S01]  /*14de0*/  IMAD.IADD R0, R5, 0x1, R250 ;  /* 0x0000000105007824 */ /* 0x020fe200078e02fa */
[----:B------:R-:W-:-:S04]  /*14df0*/  FMNMX.FTZ R173, R8, R9, !PT ;  /* 0x0000000908ad7209 */ /* 0x000fc80007810000 */
[----:B------:R-:W-:Y:S02]  /*14e00*/  IMNMX R0, R6, R0, PT ;  /* 0x0000000006007217 */ /* 0x000fe40003800200 */
[----:B------:R-:W-:Y:S02]  /*14e10*/  FMNMX.FTZ R173, R16, R173, !PT ;  /* 0x000000ad10ad7209 */ /* 0x000fe40007810000 */
[C---:B------:R-:W-:Y:S02]  /*14e20*/  ISETP.GT.AND P1, PT, R0.reuse, RZ, PT ;  /* 0x000000ff0000720c */ /* 0x040fe40003f24270 */
[C---:B------:R-:W-:Y:S02]  /*14e30*/  ISETP.GT.AND P0, PT, R0.reuse, 0x1, PT ;  /* 0x000000010000780c */ /* 0x040fe40003f04270 */
[----:B------:R-:W-:Y:S02]  /*14e40*/  ISETP.GT.AND P2, PT, R0, 0x8, PT ;  /* 0x000000080000780c */ /* 0x000fe40003f44270 */
[----:B------:R-:W-:-:S02]  /*14e50*/  FSEL R6, R54, -INF , P1 ;  /* 0xff80000036067808 */ /* 0x000fc40000800000 */
[----:B------:R-:W-:Y:S02]  /*14e60*/  FSEL R7, R55, -INF , P0 ;  /* 0xff80000037077808 */ /* 0x000fe40000000000 */
        /* <DEDUP_REMOVED lines=71> */
[----:B------:R-:W-:Y:S02]  /*152e0*/  ISETP.GT.AND P0, PT, R0, 0x51, PT ;  /* 0x000000510000780c */ /* 0x000fe40003f04270 */
[----:B------:R-:W-:Y:S02]  /*152f0*/  FSEL R3, R26, -INF , P1 ;  /* 0xff8000001a037808 */ /* 0x000fe40000800000 */
[----:B------:R-:W-:Y:S02]  /*15300*/  FMNMX.FTZ R4, R224, R4, !PT ;  /* 0x00000004e0047209 */ /* 0x000fe40007810000 */
[----:B------:R-:W-:Y:S01]  /*15310*/  ISETP.GT.AND P1, PT, R0, 0x58, PT ;  /* 0x000000580000780c */ /* 0x000fe20003f24270 */
[----:B------:R-:W-:Y:S01]  /*15320*/  STL [R1+0x8], R3 ;  /* 0x0000080301007387 */ /* 0x000fe20000100800 */
[----:B------:R-:W-:Y:S02]  /*15330*/  FMNMX.FTZ R4, R3, R4, !PT ;  /* 0x0000000403047209 */ /* 0x000fe40007810000 */
[----:B------:R-:W-:-:S02]  /*15340*/  FSEL R250, R58, -INF , P1 ;  /* 0xff8000003afa7808 */ /* 0x000fc40000800000 */
[----:B--2---:R-:W-:Y:S02]  /*15350*/  FMNMX.FTZ R173, R2, R173, !PT ;  /* 0x000000ad02ad7209 */ /* 0x004fe40007810000 */
[----:B------:R-:W-:Y:S02]  /*15360*/  FSEL R2, R27, -INF , P0 ;  /* 0xff8000001b027808 */ /* 0x000fe40000000000 */
[----:B------:R-:W-:Y:S02]  /*15370*/  FMNMX.FTZ R173, R247, R173, !PT ;  /* 0x000000adf7ad7209 */ /* 0x000fe40007810000 */
[----:B------:R-:W-:Y:S01]  /*15380*/  ISETP.GT.AND P0, PT, R0, 0x59, PT ;  /* 0x000000590000780c */ /* 0x000fe20003f04270 */
[----:B------:R2:W-:Y:S01]  /*15390*/  STL [R1+0x4], R2 ;  /* 0x0000040201007387 */ /* 0x0005e20000100800 */
[----:B------:R-:W-:Y:S01]  /*153a0*/  FMNMX.FTZ R173, R244, R173, !PT ;  /* 0x000000adf4ad7209 */ /* 0x000fe20007810000 */
[----:B------:R-:W-:Y:S01]  /*153b0*/  IMAD.MOV.U32 R0, RZ, RZ, 0x2 ;  /* 0x00000002ff007424 */ /* 0x000fe200078e00ff */
[----:B------:R-:W-:-:S02]  /*153c0*/  FMNMX.FTZ R4, R2, R4, !PT ;  /* 0x0000000402047209 */ /* 0x000fc40007810000 */
[----:B------:R-:W-:Y:S02]  /*153d0*/  FMNMX.FTZ R173, R238, R173, !PT ;  /* 0x000000adeead7209 */ /* 0x000fe40007810000 */
[----:B------:R-:W-:Y:S02]  /*153e0*/  FSEL R249, R59, -INF , P0 ;  /* 0xff8000003bf97808 */ /* 0x000fe40000000000 */
[----:B------:R-:W-:Y:S01]  /*153f0*/  FMNMX.FTZ R4, R250, R4, !PT ;  /* 0x00000004fa047209 */ /* 0x000fe20007810000 */
[----:B------:R-:W-:-:S03]  /*15400*/  IMAD.MOV.U32 R172, RZ, RZ, R173 ;  /* 0x000000ffffac7224 */ /* 0x000fc600078e00ad */
[----:B------:R-:W-:Y:S02]  /*15410*/  FMNMX.FTZ R4, R249, R4, !PT ;  /* 0x00000004f9047209 */ /* 0x000fe40007810000 */
[----:B--2---:R-:W-:Y:S02]  /*15420*/  MOV R2, 0x15440 ;  /* 0x0001544000027802 */ /* 0x004fe40000000f00 */
[----:B-1----:R-:W-:Y:S05]  /*15430*/  CALL.REL.NOINC `($__internal_7_$__cuda_sm70_shflsync_bfly_p) ;  /* 0x00001f3000007944 */ /* 0x002fea0003c00000 */
[----:B------:R-:W-:Y:S01]  /*15440*/  FMNMX.FTZ R173, R173, R0, !PT ;  /* 0x00000000adad7209 */ /* 0x000fe20007810000 */
[----:B------:R-:W-:Y:S01]  /*15450*/  IMAD.MOV.U32 R0, RZ, RZ, 0x1 ;  /* 0x00000001ff007424 */ /* 0x000fe200078e00ff */
[----:B------:R-:W-:-:S03]  /*15460*/  MOV R2, 0x15490 ;  /* 0x0001549000027802 */ /* 0x000fc60000000f00 */
[----:B------:R-:W-:Y:S02]  /*15470*/  IMAD.MOV.U32 R172, RZ, RZ, R173 ;  /* 0x000000ffffac7224 */ /* 0x000fe400078e00ad */
[----:B------:R-:W-:Y:S05]  /*15480*/  CALL.REL.NOINC `($__internal_7_$__cuda_sm70_shflsync_bfly_p) ;  /* 0x00001ee000007944 */ /* 0x000fea0003c00000 */
[----:B------:R-:W-:Y:S01]  /*15490*/  FMNMX.FTZ R173, R173, R0, !PT ;  /* 0x00000000adad7209 */ /* 0x000fe20007810000 */
[----:B------:R-:W-:Y:S01]  /*154a0*/  IMAD.MOV.U32 R172, RZ, RZ, R4 ;  /* 0x000000ffffac7224 */ /* 0x000fe200078e0004 */
[----:B------:R-:W-:Y:S01]  /*154b0*/  MOV R2, 0x154e0 ;  /* 0x000154e000027802 */ /* 0x000fe20000000f00 */
[----:B------:R-:W-:Y:S02]  /*154c0*/  IMAD.MOV.U32 R0, RZ, RZ, 0x2 ;  /* 0x00000002ff007424 */ /* 0x000fe400078e00ff */
[----:B------:R-:W-:Y:S05]  /*154d0*/  CALL.REL.NOINC `($__internal_7_$__cuda_sm70_shflsync_bfly_p) ;  /* 0x00001e9000007944 */ /* 0x000fea0003c00000 */
[----:B------:R-:W-:Y:S01]  /*154e0*/  FMNMX.FTZ R4, R4, R0, !PT ;  /* 0x0000000004047209 */ /* 0x000fe20007810000 */
[----:B------:R-:W-:Y:S01]  /*154f0*/  IMAD.MOV.U32 R0, RZ, RZ, 0x1 ;  /* 0x00000001ff007424 */ /* 0x000fe200078e00ff */
[----:B------:R-:W-:-:S03]  /*15500*/  MOV R2, 0x15530 ;  /* 0x0001553000027802 */ /* 0x000fc60000000f00 */
[----:B------:R-:W-:Y:S02]  /*15510*/  IMAD.MOV.U32 R172, RZ, RZ, R4 ;  /* 0x000000ffffac7224 */ /* 0x000fe400078e0004 */
[----:B------:R-:W-:Y:S05]  /*15520*/  CALL.REL.NOINC `($__internal_7_$__cuda_sm70_shflsync_bfly_p) ;  /* 0x00001e4000007944 */ /* 0x000fea0003c00000 */
[----:B------:R-:W-:Y:S01]  /*15530*/  MOV R12, R0 ;  /* 0x00000000000c7202 */ /* 0x000fe20000000f00 */
[----:B------:R-:W-:Y:S05]  /*15540*/  BRA `(.L_x_1537) ;  /* 0xfffef9a000007947 */ /* 0x000fea000383ffff */
.L_x_1479:
[----:B------:R-:W-:Y:S01]  /*15550*/  MOV R250, RZ ;  /* 0x000000ff00fa7202 */ /* 0x000fe20000000f00 */
[----:B------:R-:W-:Y:S01]  /*15560*/  IMAD.MOV.U32 R249, RZ, RZ, R5 ;  /* 0x000000fffff97224 */ /* 0x000fe200078e0005 */
[----:B------:R-:W-:Y:S01]  /*15570*/  MOV R2, 0x155a0 ;  /* 0x000155a000027802 */ /* 0x000fe20000000f00 */
[----:B------:R-:W-:Y:S02]  /*15580*/  IMAD.MOV.U32 R3, RZ, RZ, 0x181f ;  /* 0x0000181fff037424 */ /* 0x000fe400078e00ff */
[----:B-1----:R-:W-:Y:S05]  /*15590*/  CALL.REL.NOINC `($__internal_8_$__cuda_sm70_shflsync_idx_p) ;  /* 0x00001e3000007944 */ /* 0x002fea0003c00000 */
[----:B------:R-:W-:Y:S01]  /*155a0*/  MOV R4, R250 ;  /* 0x000000fa00047202 */ /* 0x000fe20000000f00 */
[----:B-1---5:R-:W-:-:S05]  /*155b0*/  BRA `(.L_x_1538) ;  /* 0xffff258000007947 */ /* 0x022fca000383ffff */
.L_x_1480:
[----:B------:R-:W-:Y:S01]  /*155c0*/  MOV R250, RZ ;  /* 0x000000ff00fa7202 */ /* 0x000fe20000000f00 */
[----:B------:R-:W-:Y:S01]  /*155d0*/  IMAD.MOV.U32 R249, RZ, RZ, R6 ;  /* 0x000000fffff97224 */ /* 0x000fe200078e0006 */
[----:B------:R-:W-:Y:S01]  /*155e0*/  MOV R2, 0x15610 ;  /* 0x0001561000027802 */ /* 0x000fe20000000f00 */
[----:B------:R-:W-:Y:S02]  /*155f0*/  IMAD.MOV.U32 R3, RZ, RZ, 0x181f ;  /* 0x0000181fff037424 */ /* 0x000fe400078e00ff */
[----:B-123--:R-:W-:Y:S05]  /*15600*/  CALL.REL.NOINC `($__internal_8_$__cuda_sm70_shflsync_idx_p) ;  /* 0x00001dc000007944 */ /* 0x00efea0003c00000 */
[----:B------:R-:W-:Y:S01]  /*15610*/  ISETP.GE.AND P3, PT, R245, c[0x0][0x1d4], PT ;  /* 0x00007500f5007a0c */ /* 0x000fe20003f66270 */
[----:B------:R-:W-:Y:S01]  /*15620*/  IMAD.MOV.U32 R249, RZ, RZ, R5 ;  /* 0x000000fffff97224 */ /* 0x000fe200078e0005 */
[----:B------:R-:W-:Y:S02]  /*15630*/  IADD3 R20, P0, R250, R28, RZ ;  /* 0x0000001cfa147210 */ /* 0x000fe40007f1e0ff */
[----:B------:R-:W-:Y:S02]  /*15640*/  ISETP.GE.AND P2, PT, R252, c[0x0][0x1d4], PT ;  /* 0x00007500fc007a0c */ /* 0x000fe40003f46270 */
[----:B------:R-:W-:Y:S01]  /*15650*/  ISETP.GE.AND P1, PT, R251, c[0x0][0x1d4], PT ;  /* 0x00007500fb007a0c */ /* 0x000fe20003f26270 */
[----:B------:R-:W-:Y:S01]  /*15660*/  IMAD.X R21, R4, 0x1, R7, P0 ;  /* 0x0000000104157824 */ /* 0x000fe200000e0607 */
[----:B------:R-:W-:Y:S02]  /*15670*/  IADD3 R2, P0, R250, R29, RZ ;  /* 0x0000001dfa027210 */ /* 0x000fe40007f1e0ff */
[----:B-----5:R-:W-:Y:S02]  /*15680*/  IADD3 R0, R245, 0xc0, RZ ;  /* 0x000000c0f5007810 */ /* 0x020fe40007ffe0ff */
[----:B------:R-:W-:Y:S01]  /*15690*/  SEL R15, RZ, 0x10, P3 ;  /* 0x00000010ff0f7807 */ /* 0x000fe20001800000 */
[----:B------:R-:W-:Y:S01]  /*156a0*/  @!PT LDS RZ, [RZ] ;  /* 0x00000000fffff984 */ /* 0x000fe20000000800 */
[----:B------:R-:W-:Y:S01]  /*156b0*/  @!PT LDS RZ, [RZ] ;  /* 0x00000000fffff984 */ /* 0x000fe20000000800 */
[----:B------:R-:W-:Y:S01]  /*156c0*/  @!PT LDS RZ, [RZ] ;  /* 0x00000000fffff984 */ /* 0x000fe20000000800 */
[----:B------:R2:W-:Y:S01]  /*156d0*/  LDGSTS.E.BYPASS.LTC128B.128 [R243+0x100], [R20.64], !P3 ;  /* 0x0010000014f37fae */ /* 0x0005e2000d901d46 */
[----:B------:R-:W-:Y:S01]  /*156e0*/  SEL R23, RZ, 0x10, P1 ;  /* 0x00000010ff177807 */ /* 0x000fe20000800000 */
[----:B------:R-:W-:Y:S05]  /*156f0*/  IMAD.X R3, R4, 0x1, R12, P0 ;  /* 0x0000000104037824 */ /* 0x000fea00000e060c */
[----:B------:R3:W-:Y:S01]  /*15700*/  LDGSTS.E.BYPASS.LTC128B.128 [R243+0x3100], [R2.64], !P2 ;  /* 0x0310000002f37fae */ /* 0x0007e2000d101d46 */
[----:B--2---:R-:W-:Y:S02]  /*15710*/  SEL R20, RZ, 0x10, P2 ;  /* 0x00000010ff147807 */ /* 0x004fe40001000000 */
[----:B---3--:R-:W-:Y:S05]  /*15720*/  IADD3 R2, P0, R250, R30, RZ ;  /* 0x0000001efa027210 */ /* 0x008fea0007f1e0ff */
[----:B------:R-:W-:Y:S05]  /*15730*/  IMAD.X R3, R4, 0x1, R13, P0 ;  /* 0x0000000104037824 */ /* 0x000fea00000e060d */
[----:B------:R2:W-:Y:S02]  /*15740*/  LDGSTS.E.BYPASS.LTC128B.128 [R243+0x6100], [R2.64], !P1 ;  /* 0x0610000002f37fae */ /* 0x0005e4000c901d46 */
[----:B--2---:R-:W-:Y:S01]  /*15750*/  IADD3 R2, P0, R250, R31, RZ ;  /* 0x0000001ffa027210 */ /* 0x004fe20007f1e0ff */
[----:B------:R-:W-:Y:S04]  /*15760*/  IMAD.MOV.U32 R250, RZ, RZ, 0x1 ;  /* 0x00000001fffa7424 */ /* 0x000fe800078e00ff */
[----:B------:R-:W-:Y:S01]  /*15770*/  IMAD.X R3, R4, 0x1, R14, P0 ;  /* 0x0000000104037824 */ /* 0x000fe200000e060e */
[----:B------:R-:W-:Y:S04]  /*15780*/  ISETP.GE.AND P0, PT, R0, c[0x0][0x1d4], PT ;  /* 0x0000750000007a0c */ /* 0x000fe80003f06270 */
[----:B------:R-:W-:Y:S09]  /*15790*/  SEL R22, RZ, 0x10, P0 ;  /* 0x00000010ff167807 */ /* 0x000ff20000000000 */
[----:B------:R2:W-:Y:S02]  /*157a0*/  LDGSTS.E.BYPASS.LTC128B.128 [R243+0x9100], [R2.64], !P0 ;  /* 0x0910000002f37fae */ /* 0x0005e4000c101d46 */
[----:B--2---:R-:W-:Y:S01]  /*157b0*/  MOV R2, 0x157e0 ;  /* 0x000157e000027802 */ /* 0x004fe20000000f00 */
[----:B------:R-:W-:Y:S02]  /*157c0*/  IMAD.MOV.U32 R3, RZ, RZ, 0x181f ;  /* 0x0000181fff037424 */ /* 0x000fe400078e00ff */
[----:B-1----:R-:W-:Y:S05]  /*157d0*/  CALL.REL.NOINC `($__internal_8_$__cuda_sm70_shflsync_idx_p) ;  /* 0x00001bf000007944 */ /* 0x002fea0003c00000 */
[----:B------:R-:W-:Y:S01]  /*157e0*/  MOV R3, 0x181f ;  /* 0x0000181f00037802 */ /* 0x000fe20000000f00 */
[----:B-----5:R-:W-:Y:S01]  /*157f0*/  IMAD.MOV.U32 R0, RZ, RZ, R250 ;  /* 0x000000ffff007224 */ /* 0x020fe200078e00fa */
[----:B------:R-:W-:Y:S01]  /*15800*/  MOV R250, 0x1 ;  /* 0x0000000100fa7802 */ /* 0x000fe20000000f00 */
[----:B------:R-:W-:Y:S01]  /*15810*/  IMAD.MOV.U32 R249, RZ, RZ, R6 ;  /* 0x000000fffff97224 */ /* 0x000fe200078e0006 */
[----:B------:R-:W-:Y:S02]  /*15820*/  MOV R2, 0x15840 ;  /* 0x0001584000027802 */ /* 0x000fe40000000f00 */
[----:B-1----:R-:W-:Y:S05]  /*15830*/  CALL.REL.NOINC `($__internal_8_$__cuda_sm70_shflsync_idx_p) ;  /* 0x00001b9000007944 */ /* 0x002fea0003c00000 */
[C---:B------:R-:W-:Y:S01]  /*15840*/  IADD3 R2, -R15.reuse, 0x10, RZ ;  /* 0x000000100f027810 */ /* 0x040fe20007ffe1ff */
[----:B------:R-:W-:Y:S01]  /*15850*/  IMAD.MOV.U32 R249, RZ, RZ, R5 ;  /* 0x000000fffff97224 */ /* 0x000fe200078e0005 */
[----:B------:R-:W-:Y:S02]  /*15860*/  ISETP.NE.U32.AND P2, PT, R15, RZ, PT ;  /* 0x000000ff0f00720c */ /* 0x000fe40003f45070 */
[----:B------:R-:W-:Y:S04]  /*15870*/  LOP3.LUT R2, R2, 0xf, RZ, 0xc0, !PT ;  /* 0x0000000f02027812 */ /* 0x000fe800078ec0ff */
[----:B------:R-:W-:Y:S04]  /*15880*/  IADD3 R2, P1, P0, R2, R250, R28 ;  /* 0x000000fa02027210 */ /* 0x000fe8000783e01c */
[----:B-----5:R-:W-:Y:S05]  /*15890*/  IADD3.X R3, RZ, R0, R7, P1, P0 ;  /* 0x00000000ff037210 */ /* 0x020fea0000fe0407 */
[----:B------:R-:W-:Y:S01]  /*158a0*/  @!PT LDS RZ, [RZ] ;  /* 0x00000000fffff984 */ /* 0x000fe20000000800 */
[----:B------:R-:W-:Y:S01]  /*158b0*/  @!PT LDS RZ, [RZ] ;  /* 0x00000000fffff984 */ /* 0x000fe20000000800 */
[----:B------:R-:W-:Y:S01]  /*158c0*/  @!PT LDS RZ, [RZ] ;  /* 0x00000000fffff984 */ /* 0x000fe20000000800 */
[----:B------:R2:W-:Y:S01]  /*158d0*/  LDGSTS.E.BYPASS.LTC128B.128.ZFILL [R243+0x1100], [R2.64], P2 ;  /* 0x0110000002f37fae */ /* 0x0005e20009141d46 */
[C---:B------:R-:W-:Y:S02]  /*158e0*/  ISETP.NE.U32.AND P2, PT, R20.reuse, RZ, PT ;  /* 0x000000ff1400720c */ /* 0x040fe40003f45070 */
[----:B--2---:R-:W-:Y:S04]  /*158f0*/  IADD3 R2, -R20, 0x10, RZ ;  /* 0x0000001014027810 */ /* 0x004fe80007ffe1ff */
[----:B------:R-:W-:Y:S04]  /*15900*/  LOP3.LUT R2, R2, 0xf, RZ, 0xc0, !PT ;  /* 0x0000000f02027812 */ /* 0x000fe800078ec0ff */
[----:B------:R-:W-:Y:S04]  /*15910*/  IADD3 R2, P1, P0, R2, R250, R29 ;  /* 0x000000fa02027210 */ /* 0x000fe8000783e01d */
[----:B------:R-:W-:Y:S05]  /*15920*/  IADD3.X R3, RZ, R0, R12, P1, P0 ;  /* 0x00000000ff037210 */ /* 0x000fea0000fe040c */
        /* <DEDUP_REMOVED lines=10> */
[----:B------:R-:W-:Y:S01]  /*159d0*/  IADD3 R2, P1, P0, R2, R250, R31 ;  /* 0x000000fa02027210 */ /* 0x000fe2000783e01f */
[----:B------:R-:W-:Y:S03]  /*159e0*/  IMAD.MOV.U32 R250, RZ, RZ, 0x2 ;  /* 0x00000002fffa7424 */ /* 0x000fe600078e00ff */
[----:B------:R-:W-:Y:S05]  /*159f0*/  IADD3.X R3, RZ, R0, R14, P1, P0 ;  /* 0x00000000ff037210 */ /* 0x000fea0000fe040e */
[----:B------:R2:W-:Y:S02]  /*15a00*/  LDGSTS.E.BYPASS.LTC128B.128.ZFILL [R243+0xa100], [R2.64], P2 ;  /* 0x0a10000002f37fae */ /* 0x0005e40009141d46 */
[----:B--2---:R-:W-:Y:S01]  /*15a10*/  MOV R2, 0x15a40 ;  /* 0x00015a4000027802 */ /* 0x004fe20000000f00 */
[----:B------:R-:W-:Y:S02]  /*15a20*/  IMAD.MOV.U32 R3, RZ, RZ, 0x181f ;  /* 0x0000181fff037424 */ /* 0x000fe400078e00ff */
[----:B-1----:R-:W-:Y:S05]  /*15a30*/  CALL.REL.NOINC `($__internal_8_$__cuda_sm70_shflsync_idx_p) ;  /* 0x0000199000007944 */ /* 0x002fea0003c00000 */
[----:B------:R-:W-:Y:S01]  /*15a40*/  MOV R3, 0x181f ;  /* 0x0000181f00037802 */ /* 0x000fe20000000f00 */
[----:B------:R-:W-:Y:S01]  /*15a50*/  IMAD.MOV.U32 R4, RZ, RZ, R250 ;  /* 0x000000ffff047224 */ /* 0x000fe200078e00fa */
[----:B------:R-:W-:Y:S01]  /*15a60*/  MOV R250, 0x2 ;  /* 0x0000000200fa7802 */ /* 0x000fe20000000f00 */
[----:B------:R-:W-:Y:S01]  /*15a70*/  IMAD.MOV.U32 R249, RZ, RZ, R6 ;  /* 0x000000fffff97224 */ /* 0x000fe200078e0006 */
[----:B------:R-:W-:Y:S02]  /*15a80*/  MOV R2, 0x15aa0 ;  /* 0x00015aa000027802 */ /* 0x000fe40000000f00 */
[----:B-1---5:R-:W-:Y:S05]  /*15a90*/  CALL.REL.NOINC `($__internal_8_$__cuda_sm70_shflsync_idx_p) ;  /* 0x0000193000007944 */ /* 0x022fea0003c00000 */
[----:B-----5:R-:W-:Y:S01]  /*15aa0*/  MOV R0, R250 ;  /* 0x000000fa00007202 */ /* 0x020fe20000000f00 */
[----:B-1----:R-:W-:-:S05]  /*15ab0*/  BRA `(.L_x_1539) ;  /* 0xffff22f000007947 */ /* 0x002fca000383ffff */
.L_x_1483:
[----:B------:R-:W-:Y:S01]  /*15ac0*/  MOV R250, RZ ;  /* 0x000000ff00fa7202 */ /* 0x000fe20000000f00 */
[----:B------:R-:W-:Y:S01]  /*15ad0*/  IMAD.MOV.U32 R249, RZ, RZ, R173 ;  /* 0x000000fffff97224 */ /* 0x000fe200078e00ad */
[----:B------:R-:W-:Y:S01]  /*15ae0*/  MOV R2, 0x15b10 ;  /* 0x00015b1000027802 */ /* 0x000fe20000000f00 */
[----:B------:R-:W-:Y:S02]  /*15af0*/  IMAD.MOV.U32 R3, RZ, RZ, 0x181f ;  /* 0x0000181fff037424 */ /* 0x000fe400078e00ff */
[----:B------:R-:W-:Y:S05]  /*15b00*/  CALL.REL.NOINC `($__internal_8_$__cuda_sm70_shflsync_idx_p) ;  /* 0x000018c000007944 */ /* 0x000fea0003c00000 */
[----:B------:R-:W-:Y:S01]  /*15b10*/  MOV R172, R250 ;  /* 0x000000fa00ac7202 */ /* 0x000fe20000000f00 */
[----:B-1---5:R-:W-:-:S05]  /*15b20*/  BRA `(.L_x_1540) ;  /* 0xffff3a1000007947 */ /* 0x022fca000383ffff */
.L_x_1484:
[----:B------:R-:W-:Y:S01]  /*15b30*/  MOV R250, RZ ;  /* 0x000000ff00fa7202 */ /* 0x000fe20000000f00 */
[----:B------:R-:W-:Y:S01]  /*15b40*/  IMAD.MOV.U32 R249, RZ, RZ, R184 ;  /* 0x000000fffff97224 */ /* 0x000fe200078e00b8 */
[----:B------:R-:W-:Y:S01]  /*15b50*/  MOV R2, 0x15b80 ;  /* 0x00015b8000027802 */ /* 0x000fe20000000f00 */
[----:B------:R-:W-:Y:S02]  /*15b60*/  IMAD.MOV.U32 R3, RZ, RZ, 0x181f ;  /* 0x0000181fff037424 */ /* 0x000fe400078e00ff */
[----:B-12---:R-:W-:Y:S05]  /*15b70*/  CALL.REL.NOINC `($__internal_8_$__cuda_sm70_shflsync_idx_p) ;  /* 0x0000185000007944 */ /* 0x006fea0003c00000 */
        /* <DEDUP_REMOVED lines=75> */
.L_x_1485:
[----:B------:R-:W-:Y:S01]  /*16030*/  MOV R250, RZ ;  /* 0x000000ff00fa7202 */ /* 0x000fe20000000f00 */
[----:B------:R-:W-:Y:S01]  /*16040*/  IMAD.MOV.U32 R249, RZ, RZ, R172 ;  /* 0x000000fffff97224 */ /* 0x000fe200078e00ac */
[----:B------:R-:W-:Y:S01]  /*16050*/  MOV R2, 0x16080 ;  /* 0x0001608000027802 */ /* 0x000fe20000000f00 */
[----:B------:R-:W-:Y:S02]  /*16060*/  IMAD.MOV.U32 R3, RZ, RZ, 0x1c1f ;  /* 0x00001c1fff037424 */ /* 0x000fe400078e00ff */
[----:B------:R-:W-:Y:S05]  /*16070*/  CALL.REL.NOINC `($__internal_8_$__cuda_sm70_shflsync_idx_p) ;  /* 0x0000135000007944 */ /* 0x000fea0003c00000 */
[----:B-----5:R-:W-:Y:S01]  /*16080*/  MOV R0, R250 ;  /* 0x000000fa00007202 */ /* 0x020fe20000000f00 */
[----:B-1----:R-:W-:-:S05]  /*16090*/  BRA `(.L_x_1542) ;  /* 0xffff39e000007947 */ /* 0x002fca000383ffff */
.L_x_1486:
[----:B------:R-:W-:Y:S01]  /*160a0*/  MOV R250, 0x1 ;  /* 0x0000000100fa7802 */ /* 0x000fe20000000f00 */
[----:B------:R-:W-:Y:S01]  /*160b0*/  IMAD.MOV.U32 R249, RZ, RZ, R172 ;  /* 0x000000fffff97224 */ /* 0x000fe200078e00ac */
[----:B------:R-:W-:Y:S01]  /*160c0*/  MOV R2, 0x160f0 ;  /* 0x000160f000027802 */ /* 0x000fe20000000f00 */
[----:B------:R-:W-:Y:S02]  /*160d0*/  IMAD.MOV.U32 R3, RZ, RZ, 0x1c1f ;  /* 0x00001c1fff037424 */ /* 0x000fe400078e00ff */
[----:B-1----:R-:W-:Y:S05]  /*160e0*/  CALL.REL.NOINC `($__internal_8_$__cuda_sm70_shflsync_idx_p) ;  /* 0x000012e000007944 */ /* 0x002fea0003c00000 */
        /* <DEDUP_REMOVED lines=99> */
[----:B-1----:R-:W-:Y:S05]  /*16720*/  CALL.REL.NOINC `($__internal_7_$__cuda_sm70_shflsync_bfly_p) ;  /* 0x00000c4000007944 */ /* 0x002fea0003c00000 */
[----:B------:R-:W-:Y:S01]  /*16730*/  FMNMX.FTZ R172, R172, R0, !PT ;  /* 0x00000000acac7209 */ /* 0x000fe20007810000 */
[----:B------:R-:W-:Y:S01]  /*16740*/  IMAD.MOV.U32 R0, RZ, RZ, 0x1 ;  /* 0x00000001ff007424 */ /* 0x000fe200078e00ff */
[----:B------:R-:W-:Y:S02]  /*16750*/  MOV R2, 0x16770 ;  /* 0x0001677000027802 */ /* 0x000fe40000000f00 */
        /* <DEDUP_REMOVED lines=8> */
[----:B------:R-:W-:Y:S02]  /*167e0*/  MOV R2, 0x16800 ;  /* 0x0001680000027802 */ /* 0x000fe40000000f00 */
[----:B------:R-:W-:Y:S05]  /*167f0*/  CALL.REL.NOINC `($__internal_7_$__cuda_sm70_shflsync_bfly_p) ;  /* 0x00000b7000007944 */ /* 0x000fea0003c00000 */
[----:B------:R-:W-:-:S05]  /*16800*/  BRA `(.L_x_1543) ;  /* 0xffff3c2000007947 */ /* 0x000fca000383ffff */
.L_x_1489:
[----:B-1--4-:R-:W-:Y:S01]  /*16810*/  MOV R250, RZ ;  /* 0x000000ff00fa7202 */ /* 0x012fe20000000f00 */
[----:B------:R-:W-:Y:S01]  /*16820*/  IMAD.MOV.U32 R249, RZ, RZ, R12 ;  /* 0x000000fffff97224 */ /* 0x000fe200078e000c */
[----:B------:R-:W-:Y:S01]  /*16830*/  MOV R2, 0x16860 ;  /* 0x0001686000027802 */ /* 0x000fe20000000f00 */
[----:B------:R-:W-:Y:S02]  /*16840*/  IMAD.MOV.U32 R3, RZ, RZ, 0x181f ;  /* 0x0000181fff037424 */ /* 0x000fe400078e00ff */
[----:B------:R-:W-:Y:S05]  /*16850*/  CALL.REL.NOINC `($__internal_8_$__cuda_sm70_shflsync_idx_p) ;  /* 0x00000b7000007944 */ /* 0x000fea0003c00000 */
[----:B------:R-:W-:Y:S01]  /*16860*/  MOV R2, R250 ;  /* 0x000000fa00027202 */ /* 0x000fe20000000f00 */
[----:B-1---5:R-:W-:-:S05]  /*16870*/  BRA `(.L_x_1544) ;  /* 0xffff668000007947 */ /* 0x022fca000383ffff */
.L_x_1492:
[----:B------:R-:W-:Y:S01]  /*16880*/  MOV R250, RZ ;  /* 0x000000ff00fa7202 */ /* 0x000fe20000000f00 */
[----:B------:R-:W-:Y:S01]  /*16890*/  IMAD.MOV.U32 R249, RZ, RZ, R173 ;  /* 0x000000fffff97224 */ /* 0x000fe200078e00ad */
[----:B------:R-:W-:Y:S01]  /*168a0*/  MOV R2, 0x168d0 ;  /* 0x000168d000027802 */ /* 0x000fe20000000f00 */
[----:B------:R-:W-:Y:S02]  /*168b0*/  IMAD.MOV.U32 R3, RZ, RZ, 0x181f ;  /* 0x0000181fff037424 */ /* 0x000fe400078e00ff */
[----:B------:R-:W-:Y:S05]  /*168c0*/  CALL.REL.NOINC `($__internal_8_$__cuda_sm70_shflsync_idx_p) ;  /* 0x00000b0000007944 */ /* 0x000fea0003c00000 */
[----:B------:R-:W-:Y:S01]  /*168d0*/  MOV R172, R250 ;  /* 0x000000fa00ac7202 */ /* 0x000fe20000000f00 */
[----:B-1---5:R-:W-:-:S05]  /*168e0*/  BRA `(.L_x_1545) ;  /* 0xffff7f9000007947 */ /* 0x022fca000383ffff */
.L_x_1493:
[----:B------:R-:W-:Y:S01]  /*168f0*/  MOV R250, RZ ;  /* 0x000000ff00fa7202 */ /* 0x000fe20000000f00 */
[----:B------:R-:W-:Y:S01]  /*16900*/  IMAD.MOV.U32 R249, RZ, RZ, R184 ;  /* 0x000000fffff97224 */ /* 0x000fe200078e00b8 */
[----:B------:R-:W-:Y:S01]  /*16910*/  MOV R2, 0x16940 ;  /* 0x0001694000027802 */ /* 0x000fe20000000f00 */
[----:B------:R-:W-:Y:S02]  /*16920*/  IMAD.MOV.U32 R3, RZ, RZ, 0x181f ;  /* 0x0000181fff037424 */ /* 0x000fe400078e00ff */
[----:B-12---:R-:W-:Y:S05]  /*16930*/  CALL.REL.NOINC `($__internal_8_$__cuda_sm70_shflsync_idx_p) ;  /* 0x00000a9000007944 */ /* 0x006fea0003c00000 */
[----:B------:R-:W-:Y:S01]  /*16940*/  IADD3 R2, -R244, 0x10, RZ ;  /* 0x00000010f4027810 */ /* 0x000fe20007ffe1ff */
[----:B------:R-:W-:Y:S03]  /*16950*/  IMAD.MOV.U32 R249, RZ, RZ, R173 ;  /* 0x000000fffff97224 */ /* 0x000fe600078e00ad */
        /* <DEDUP_REMOVED lines=8> */
[----:B------:R2:W-:Y:S02]  /*169e0*/  LDGSTS.E.BYPASS.LTC128B.128.ZFILL [R243+0xc100], [R2.64], P0 ;  /* 0x0c10000002f37fae */ /* 0x0005e40008141d46 */
[----:B--2---:R-:W-:Y:S05]  /*169f0*/  IADD3 R2, P0, R250, R194, RZ ;  /* 0x000000c2fa027210 */ /* 0x004fea0007f1e0ff */
[----:B------:R-:W-:Y:S01]  /*16a00*/  IMAD.X R3, R172, 0x1, R186, P0 ;  /* 0x00000001ac037824 */ /* 0x000fe200000e06ba */
[----:B------:R-:W-:Y:S04]  /*16a10*/  IADD3 R190, P0, R250, R195, RZ ;  /* 0x000000c3fabe7210 */ /* 0x000fe80007f1e0ff */
[----:B------:R2:W-:Y:S01]  /*16a20*/  LDGSTS.E.BYPASS.LTC128B.128 [R243+0xf100], [R2.64], !P5 ;  /* 0x0f10000002f37fae */ /* 0x0005e2000e901d46 */
[----:B------:R-:W-:Y:S05]  /*16a30*/  IMAD.X R191, R172, 0x1, R187, P0 ;  /* 0x00000001acbf7824 */ /* 0x000fea00000e06bb */
[----:B------:R3:W-:Y:S01]  /*16a40*/  LDGSTS.E.BYPASS.LTC128B.128 [R243+0x12100], [R190.64], !P4 ;  /* 0x12100000bef37fae */ /* 0x0007e2000e101d46 */
[----:B--2---:R-:W-:Y:S01]  /*16a50*/  IADD3 R2, P0, R250, R196, RZ ;  /* 0x000000c4fa027210 */ /* 0x004fe20007f1e0ff */
[----:B------:R-:W-:Y:S04]  /*16a60*/  IMAD.MOV.U32 R250, RZ, RZ, 0x1 ;  /* 0x00000001fffa7424 */ /* 0x000fe800078e00ff */
[----:B------:R-:W-:Y:S05]  /*16a70*/  IMAD.X R3, R172, 0x1, R188, P0 ;  /* 0x00000001ac037824 */ /* 0x000fea00000e06bc */
[----:B------:R2:W-:Y:S02]  /*16a80*/  LDGSTS.E.BYPASS.LTC128B.128 [R243+0x15100], [R2.64], !P3 ;  /* 0x1510000002f37fae */ /* 0x0005e4000d901d46 */
[----:B--2---:R-:W-:Y:S01]  /*16a90*/  MOV R2, 0x16ac0 ;  /* 0x00016ac000027802 */ /* 0x004fe20000000f00 */
[----:B------:R-:W-:Y:S02]  /*16aa0*/  IMAD.MOV.U32 R3, RZ, RZ, 0x181f ;  /* 0x0000181fff037424 */ /* 0x000fe400078e00ff */
[----:B-1-3-5:R-:W-:Y:S05]  /*16ab0*/  CALL.REL.NOINC `($__internal_8_$__cuda_sm70_shflsync_idx_p) ;  /* 0x0000091000007944 */ /* 0x02afea0003c00000 */
[----:B------:R-:W-:Y:S01]  /*16ac0*/  MOV R3, 0x181f ;  /* 0x0000181f00037802 */ /* 0x000fe20000000f00 */
[----:B-----5:R-:W-:Y:S01]  /*16ad0*/  IMAD.MOV.U32 R0, RZ, RZ, R250 ;  /* 0x000000ffff007224 */ /* 0x020fe200078e00fa */
[----:B------:R-:W-:Y:S01]  /*16ae0*/  MOV R250, 0x1 ;  /* 0x0000000100fa7802 */ /* 0x000fe20000000f00 */
[----:B------:R-:W-:Y:S01]  /*16af0*/  IMAD.MOV.U32 R249, RZ, RZ, R184 ;  /* 0x000000fffff97224 */ /* 0x000fe200078e00b8 */
[----:B------:R-:W-:Y:S02]  /*16b00*/  MOV R2, 0x16b20 ;  /* 0x00016b2000027802 */ /* 0x000fe40000000f00 */
[----:B-1----:R-:W-:Y:S05]  /*16b10*/  CALL.REL.NOINC `($__internal_8_$__cuda_sm70_shflsync_idx_p) ;  /* 0x000008b000007944 */ /* 0x002fea0003c00000 */
[----:B------:R-:W-:Y:S01]  /*16b20*/  IADD3 R2, -R244, 0x10, RZ ;  /* 0x00000010f4027810 */ /* 0x000fe20007ffe1ff */
[----:B------:R-:W-:Y:S03]  /*16b30*/  IMAD.MOV.U32 R249, RZ, RZ, R173 ;  /* 0x000000fffff97224 */ /* 0x000fe600078e00ad */
[----:B------:R-:W-:Y:S04]  /*16b40*/  LOP3.LUT R2, R2, 0xf, RZ, 0xc0, !PT ;  /* 0x0000000f02027812 */ /* 0x000fe800078ec0ff */
[----:B------:R-:W-:Y:S04]  /*16b50*/  IADD3 R2, P1, P0, R2, R250, R189 ;  /* 0x000000fa02027210 */ /* 0x000fe8000783e0bd */
[----:B-----5:R-:W-:Y:S02]  /*16b60*/  IADD3.X R3, RZ, R0, R185, P1, P0 ;  /* 0x00000000ff037210 */ /* 0x020fe40000fe04b9 */
        /* <DEDUP_REMOVED lines=18> */
[----:B-1-3--:R-:W-:Y:S05]  /*16c90*/  CALL.REL.NOINC `($__internal_8_$__cuda_sm70_shflsync_idx_p) ;  /* 0x0000073000007944 */ /* 0x00afea0003c00000 */
        /* <DEDUP_REMOVED lines=8> */
.L_x_1494:
[----:B------:R-:W-:Y:S02]  /*16d20*/  MOV R0, 0x2 ;  /* 0x0000000200007802 */ /* 0x000fe40000000f00 */
        /* <DEDUP_REMOVED lines=16> */
.L_x_1496:
[----:B------:R1:W5:Y:S01]  /*16e30*/  LDL R172, [R1+0x4] ;  /* 0x0000040001ac7983 */ /* 0x0003620000100800 */
[----:B------:R-:W-:-:S02]  /*16e40*/  MOV R0, 0x2 ;  /* 0x0000000200007802 */ /* 0x000fc40000000f00 */
[----:B------:R-:W-:Y:S02]  /*16e50*/  MOV R2, 0x16e70 ;  /* 0x00016e7000027802 */ /* 0x000fe40000000f00 */
[----:B-1---5:R-:W-:Y:S05]  /*16e60*/  CALL.REL.NOINC `($__internal_7_$__cuda_sm70_shflsync_bfly_p) ;  /* 0x0000050000007944 */ /* 0x022fea0003c00000 */
[----:B------:R-:W-:Y:S01]  /*16e70*/  MOV R4, R0 ;  /* 0x0000000000047202 */ /* 0x000fe20000000f00 */
[----:B------:R-:W-:Y:S05]  /*16e80*/  BRA `(.L_x_1548) ;  /* 0xffffa6e000007947 */ /* 0x000fea000383ffff */
.L_x_1497:
[----:B------:R-:W-:Y:S01]  /*16e90*/  IMAD.MOV.U32 R172, RZ, RZ, R4 ;  /* 0x000000ffffac7224 */ /* 0x000fe200078e0004 */
[----:B------:R-:W-:Y:S02]  /*16ea0*/  MOV R0, 0x1 ;  /* 0x0000000100007802 */ /* 0x000fe40000000f00 */
[----:B------:R-:W-:Y:S02]  /*16eb0*/  MOV R2, 0x16ed0 ;  /* 0x00016ed000027802 */ /* 0x000fe40000000f00 */
[----:B------:R-:W-:Y:S05]  /*16ec0*/  CALL.REL.NOINC `($__internal_7_$__cuda_sm70_shflsync_bfly_p) ;  /* 0x000004a000007944 */ /* 0x000fea0003c00000 */
[----:B------:R1:W5:Y:S01]  /*16ed0*/  LDL R172, [R1+0x8] ;  /* 0x0000080001ac7983 */ /* 0x0003620000100800 */
[----:B------:R-:W-:Y:S01]  /*16ee0*/  FADD.FTZ R4, R4, R0 ;  /* 0x0000000004047221 */ /* 0x000fe20000010000 */
[----:B------:R-:W-:Y:S02]  /*16ef0*/  MOV R0, 0x2 ;  /* 0x0000000200007802 */ /* 0x000fe40000000f00 */
[----:B------:R-:W-:Y:S02]  /*16f00*/  MOV R2, 0x16f20 ;  /* 0x00016f2000027802 */ /* 0x000fe40000000f00 */
[----:B-1---5:R-:W-:Y:S05]  /*16f10*/  CALL.REL.NOINC `($__internal_7_$__cuda_sm70_shflsync_bfly_p) ;  /* 0x0000045000007944 */ /* 0x022fea0003c00000 */
[----:B------:R-:W2:Y:S02]  /*16f20*/  LDL.LU R2, [R1+0x8] ;  /* 0x0000080001027983 */ /* 0x000ea40000300800 */
[----:B--2---:R-:W-:Y:S01]  /*16f30*/  FADD.FTZ R5, R2, R0 ;  /* 0x0000000002057221 */ /* 0x004fe20000010000 */
[----:B------:R-:W-:-:S02]  /*16f40*/  MOV R0, 0x1 ;  /* 0x0000000100007802 */ /* 0x000fc40000000f00 */
[----:B------:R-:W-:Y:S02]  /*16f50*/  MOV R2, 0x16f80 ;  /* 0x00016f8000027802 */ /* 0x000fe40000000f00 */
[----:B------:R-:W-:Y:S02]  /*16f60*/  MOV R172, R5 ;  /* 0x0000000500ac7202 */ /* 0x000fe40000000f00 */
[----:B------:R-:W-:Y:S05]  /*16f70*/  CALL.REL.NOINC `($__internal_7_$__cuda_sm70_shflsync_bfly_p) ;  /* 0x000003f000007944 */ /* 0x000fea0003c00000 */
[----:B------:R-:W-:Y:S01]  /*16f80*/  MOV R3, R0 ;  /* 0x0000000000037202 */ /* 0x000fe20000000f00 */
[----:B------:R-:W-:Y:S05]  /*16f90*/  BRA `(.L_x_1549) ;  /* 0xffffa66000007947 */ /* 0x000fea000383ffff */
.L_x_1512:
[----:B------:R-:W-:Y:S01]  /*16fa0*/  IMAD.MOV.U32 R249, RZ, RZ, R5 ;  /* 0x000000fffff97224 */ /* 0x000fe200078e0005 */
[----:B------:R-:W-:Y:S01]  /*16fb0*/  MOV R250, RZ ;  /* 0x000000ff00fa7202 */ /* 0x000fe20000000f00 */
[----:B------:R-:W-:Y:S01]  /*16fc0*/  IMAD.MOV.U32 R3, RZ, RZ, 0x181f ;  /* 0x0000181fff037424 */ /* 0x000fe200078e00ff */
[----:B------:R-:W-:Y:S02]  /*16fd0*/  MOV R2, 0x16ff0 ;  /* 0x00016ff000027802 */ /* 0x000fe40000000f00 */
[----:B------:R-:W-:Y:S05]  /*16fe0*/  CALL.REL.NOINC `($__internal_8_$__cuda_sm70_shflsync_idx_p) ;  /* 0x000003e000007944 */ /* 0x000fea0003c00000 */
[----:B------:R-:W-:Y:S01]  /*16ff0*/  MOV R4, R250 ;  /* 0x000000fa00047202 */ /* 0x000fe20000000f00 */
[----:B-1---5:R-:W-:Y:S05]  /*17000*/  BRA `(.L_x_1550) ;  /* 0xffffcaf000007947 */ /* 0x022fea000383ffff */
.L_x_1513:
[----:B------:R-:W-:Y:S01]  /*17010*/  IMAD.MOV.U32 R249, RZ, RZ, R13 ;  /* 0x000000fffff97224 */ /* 0x000fe200078e000d */
[----:B------:R-:W-:Y:S01]  /*17020*/  MOV R250, RZ ;  /* 0x000000ff00fa7202 */ /* 0x000fe20000000f00 */
[----:B------:R-:W-:Y:S01]  /*17030*/  IMAD.MOV.U32 R3, RZ, RZ, 0x181f ;  /* 0x0000181fff037424 */ /* 0x000fe200078e00ff */
[----:B------:R-:W-:-:S02]  /*17040*/  MOV R2, 0x17060 ;  /* 0x0001706000027802 */ /* 0x000fc40000000f00 */
[----:B-12---:R-:W-:Y:S05]  /*17050*/  CALL.REL.NOINC `($__internal_8_$__cuda_sm70_shflsync_idx_p) ;  /* 0x0000037000007944 */ /* 0x006fea0003c00000 */
[----:B-----5:R-:W-:Y:S01]  /*17060*/  MOV R0, R250 ;  /* 0x000000fa00007202 */ /* 0x020fe20000000f00 */
[----:B-1----:R-:W-:Y:S05]  /*17070*/  BRA `(.L_x_1551) ;  /* 0xffffcaa000007947 */ /* 0x002fea000383ffff */
.L_x_1516:
[----:B------:R-:W-:Y:S01]  /*17080*/  IMAD.MOV.U32 R249, RZ, RZ, R5 ;  /* 0x000000fffff97224 */ /* 0x000fe200078e0005 */
[----:B------:R-:W-:Y:S01]  /*17090*/  MOV R250, 0x1 ;  /* 0x0000000100fa7802 */ /* 0x000fe20000000f00 */
[----:B-1----:R-:W-:Y:S01]  /*170a0*/  IMAD.MOV.U32 R3, RZ, RZ, 0x181f ;  /* 0x0000181fff037424 */ /* 0x002fe200078e00ff */
[----:B------:R-:W-:-:S02]  /*170b0*/  MOV R2, 0x170d0 ;  /* 0x000170d000027802 */ /* 0x000fc40000000f00 */
[----:B--234-:R-:W-:Y:S05]  /*170c0*/  CALL.REL.NOINC `($__internal_8_$__cuda_sm70_shflsync_idx_p) ;  /* 0x0000030000007944 */ /* 0x01cfea0003c00000 */
        /* <DEDUP_REMOVED lines=8> */
.L_x_1519:
[----:B------:R-:W-:Y:S01]  /*17150*/  IMAD.MOV.U32 R249, RZ, RZ, R5 ;  /* 0x000000fffff97224 */ /* 0x000fe200078e0005 */
[----:B------:R-:W-:Y:S01]  /*17160*/  MOV R250, 0x2 ;  /* 0x0000000200fa7802 */ /* 0x000fe20000000f00 */
[----:B-1----:R-:W-:Y:S01]  /*17170*/  IMAD.MOV.U32 R3, RZ, RZ, 0x181f ;  /* 0x0000181fff037424 */ /* 0x002fe200078e00ff */
[----:B------:R-:W-:Y:S02]  /*17180*/  MOV R2, 0x171a0 ;  /* 0x000171a000027802 */ /* 0x000fe40000000f00 */
[----:B--234-:R-:W-:Y:S05]  /*17190*/  CALL.REL.NOINC `($__internal_8_$__cuda_sm70_shflsync_idx_p) ;  /* 0x0000023000007944 */ /* 0x01cfea0003c00000 */
[----:B------:R-:W-:Y:S01]  /*171a0*/  MOV R4, R250 ;  /* 0x000000fa00047202 */ /* 0x000fe20000000f00 */
[----:B-1---5:R-:W-:Y:S05]  /*171b0*/  BRA `(.L_x_1553) ;  /* 0xffffcd8000007947 */ /* 0x022fea000383ffff */
.L_x_1520:
[----:B------:R-:W-:Y:S01]  /*171c0*/  IMAD.MOV.U32 R249, RZ, RZ, R13 ;  /* 0x000000fffff97224 */ /* 0x000fe200078e000d */
[----:B------:R-:W-:Y:S01]  /*171d0*/  MOV R250, 0x2 ;  /* 0x0000000200fa7802 */ /* 0x000fe20000000f00 */
[----:B-1----:R-:W-:Y:S01]  /*171e0*/  IMAD.MOV.U32 R3, RZ, RZ, 0x181f ;  /* 0x0000181fff037424 */ /* 0x002fe200078e00ff */
[----:B------:R-:W-:Y:S02]  /*171f0*/  MOV R2, 0x17210 ;  /* 0x0001721000027802 */ /* 0x000fe40000000f00 */
[----:B--234-:R-:W-:Y:S05]  /*17200*/  CALL.REL.NOINC `($__internal_8_$__cuda_sm70_shflsync_idx_p) ;  /* 0x000001c000007944 */ /* 0x01cfea0003c00000 */
[----:B-----5:R-:W-:Y:S01]  /*17210*/  MOV R0, R250 ;  /* 0x000000fa00007202 */ /* 0x020fe20000000f00 */
[----:B-1----:R-:W-:Y:S05]  /*17220*/  BRA `(.L_x_1554) ;  /* 0xffffcd3000007947 */ /* 0x002fea000383ffff */
.L_x_1523:
        /* <DEDUP_REMOVED lines=13> */
.L_x_1525:
[----:B------:R-:W-:Y:S01]  /*17300*/  IMAD.MOV.U32 R249, RZ, RZ, R81 ;  /* 0x000000fffff97224 */ /* 0x000fe200078e0051 */
[----:B------:R-:W-:Y:S01]  /*17310*/  MOV R250, RZ ;  /* 0x000000ff00fa7202 */ /* 0x000fe20000000f00 */
[----:B-1----:R-:W-:Y:S01]  /*17320*/  IMAD.MOV.U32 R3, RZ, RZ, 0x1f ;  /* 0x0000001fff037424 */ /* 0x002fe200078e00ff */
[----:B------:R-:W-:Y:S02]  /*17330*/  MOV R2, 0x17350 ;  /* 0x0001735000027802 */ /* 0x000fe40000000f00 */
[----:B--234-:R-:W-:Y:S05]  /*17340*/  CALL.REL.NOINC `($__internal_8_$__cuda_sm70_shflsync_idx_p) ;  /* 0x0000008000007944 */ /* 0x01cfea0003c00000 */
[----:B-----5:R-:W-:Y:S01]  /*17350*/  MOV R0, R250 ;  /* 0x000000fa00007202 */ /* 0x020fe20000000f00 */
[----:B-1----:R-:W-:Y:S05]  /*17360*/  BRA `(.L_x_1556) ;  /* 0xffffd01000007947 */ /* 0x002fea000383ffff */
        .weak           $__internal_7_$__cuda_sm70_shflsync_bfly_p
        .type           $__internal_7_$__cuda_sm70_shflsync_bfly_p,@function
        .size           $__internal_7_$__cuda_sm70_shflsync_bfly_p,($__internal_8_$__cuda_sm70_shflsync_idx_p - $__internal_7_$__cuda_sm70_shflsync_bfly_p)
$__internal_7_$__cuda_sm70_shflsync_bfly_p:
[----:B------:R-:W-:Y:S02]  /*17370*/  MOV R185, 0xffffffff ;  /* 0xffffffff00b97802 */ /* 0x000fe40000000f00 */
[----:B------:R-:W-:Y:S02]  /*17380*/  MOV R3, 0x1f ;  /* 0x0000001f00037802 */ /* 0x000fe40000000f00 */
[----:B------:R-:W-:Y:S04]  /*17390*/  WARPSYNC R185 ;  /* 0x000000b900007348 */ /* 0x000fe80003800000 */
[----:B------:R1:W2:Y:S02]  /*173a0*/  SHFL.BFLY PT, R0, R172, R0, R3 ;  /* 0x0c000000ac007389 */ /* 0x0002a400000e0003 */
[----:B-1----:R-:W-:-:S04]  /*173b0*/  MOV R3, 0x0 ;  /* 0x0000000000037802 */ /* 0x002fc80000000f00 */
[----:B--2---:R-:W-:Y:S05]  /*173c0*/  RET.REL.NODEC R2 `(_ZN7cutlass13device_kernelIN5flash19enable_sm80_to_sm89INS1_16FlashAttnFwdSm80INS1_25CollectiveMainloopFwdSm80ILi8ELi1ELb0EN4cute5tupleIJNS5_1CILi128EEENS7_ILi96EEENS7_ILi256EEEEEELi256ENS_10bfloat16_tEfNS_4arch4Sm80ELb1ELb0ELb0ELb0ELb1ELb0ELb1ELb0EEENS1_21CollectiveEpilogueFwdINS6_IJS8_SA_S9_EEENS6_IJNS7_ILi1EEESI_SI_EEESC_SE_Li256ELb0ELb1ELb0ELb0EEENS1_30DynamicPersistentTileSchedulerILi256ELi256ELb0ELb1ELb0EEEEEEEEEvNT_6ParamsE) ;  /* 0xfffe8c3002007950 */ /* 0x004fea0003c3ffff */
        .weak           $__internal_8_$__cuda_sm70_shflsync_idx_p
        .type           $__internal_8_$__cuda_sm70_shflsync_idx_p,@function
        .size           $__internal_8_$__cuda_sm70_shflsync_idx_p,(.L_x_1789 - $__internal_8_$__cuda_sm70_shflsync_idx_p)
$__internal_8_$__cuda_sm70_shflsync_idx_p:
[----:B------:R1:W-:Y:S02]  /*173d0*/  STL [R1+0x80], R0 ;  /* 0x0000800001007387 */ /* 0x0003e40000100800 */
[----:B-1----:R-:W-:-:S04]  /*173e0*/  MOV R0, 0xffffffff ;  /* 0xffffffff00007802 */ /* 0x002fc80000000f00 */
[----:B------:R-:W-:Y:S04]  /*173f0*/  WARPSYNC R0 ;  /* 0x0000000000007348 */ /* 0x000fe80003800000 */
[----:B------:R1:W2:Y:S04]  /*17400*/  SHFL.IDX PT, R250, R249, R250, R3 ;  /* 0x000000faf9fa7389 */ /* 0x0002a800000e0003 */
[----:B-1----:R1:W5:Y:S01]  /*17410*/  LDL.LU R0, [R1+0x80] ;  /* 0x0000800001007983 */ /* 0x0023620000300800 */
[----:B------:R-:W-:-:S04]  /*17420*/  MOV R3, 0x0 ;  /* 0x0000000000037802 */ /* 0x000fc80000000f00 */
[----:B--2---:R-:W-:Y:S05]  /*17430*/  RET.REL.NODEC R2 `(_ZN7cutlass13device_kernelIN5flash19enable_sm80_to_sm89INS1_16FlashAttnFwdSm80INS1_25CollectiveMainloopFwdSm80ILi8ELi1ELb0EN4cute5tupleIJNS5_1CILi128EEENS7_ILi96EEENS7_ILi256EEEEEELi256ENS_10bfloat16_tEfNS_4arch4Sm80ELb1ELb0ELb0ELb0ELb1ELb0ELb1ELb0EEENS1_21CollectiveEpilogueFwdINS6_IJS8_SA_S9_EEENS6_IJNS7_ILi1EEESI_SI_EEESC_SE_Li256ELb0ELb1ELb0ELb0EEENS1_30DynamicPersistentTileSchedulerILi256ELi256ELb0ELb1ELb0EEEEEEEEEvNT_6ParamsE) ;  /* 0xfffe8bc002007950 */ /* 0x004fea0003c3ffff */
.L_x_1557:
        /* <DEDUP_REMOVED lines=12> */
.L_x_1789:


//--------------------- .text._ZN7cutlass13device_kernelIN5flash19enable_sm80_to_sm89INS1_16FlashAttnFwdSm80INS1_25CollectiveMainloopFwdSm80ILi8ELi1ELb0EN4cute5tupleIJNS5_1CILi128EEENS7_ILi96EEENS7_ILi256EEEEEELi256ENS_10bfloat16_tEfNS_4arch4Sm80ELb1ELb0ELb0ELb1ELb1ELb0ELb1ELb0EEENS1_21CollectiveEpilogueFwdINS6_IJS8_SA_S9_EEENS6_IJNS7_ILi1EEESI_SI_EEESC_SE_Li256ELb1ELb1ELb0ELb0EEENS1_19SingleTileSchedulerILb1ELb0ELb1ELi128EEEEEEEEEvNT_6ParamsE --------------------------
	.section	.text._ZN7cutlass13device_kernelIN5flash19enable_sm80_to_sm89INS1_16FlashAttnFwdSm80INS1_25CollectiveMainloopFwdSm80ILi8ELi1ELb0EN4cute5tupleIJNS5_1CILi128EEENS7_ILi96EEENS7_ILi256EEEEEELi256ENS_10bfloat16_tEfNS_4arch4Sm80ELb1ELb0ELb0ELb1ELb1ELb0ELb1ELb0EEENS1_21CollectiveEpilogueFwdINS6_IJS8_SA_S9_EEENS6_IJNS7_ILi1EEESI_SI_EEESC_SE_Li256ELb1ELb1ELb0ELb0EEENS1_19SingleTileSchedulerILb1ELb0ELb1ELi128EEEEEEEEEvNT_6ParamsE,"ax",@progbits
	.sectioninfo	@"SHI_REGISTERS=255"
	.align	128
.text._ZN7cutlass13device_kernelIN5flash19enable_sm80_to_sm89INS1_16FlashAttnFwdSm80INS1_25CollectiveMainloopFwdSm80ILi8ELi1ELb0EN4cute5tupleIJNS5_1CILi128EEENS7_ILi96EEENS7_ILi256EEEEEELi256ENS_10bfloat16_tEfNS_4arch4Sm80ELb1ELb0ELb0ELb1ELb1ELb0ELb1ELb0EEENS1_21CollectiveEpilogueFwdINS6_IJS8_SA_S9_EEENS6_IJNS7_ILi1EEESI_SI_EEESC_SE_Li256ELb1ELb1ELb0ELb0EEENS1_19SingleTileSchedulerILb1ELb0ELb1ELi128EEEEEEEEEvNT_6ParamsE:
        .type           _ZN7cutlass13device_kernelIN5flash19enable_sm80_to_sm89INS1_16FlashAttnFwdSm80INS1_25CollectiveMainloopFwdSm80ILi8ELi1ELb0EN4cute5tupleIJNS5_1CILi128EEENS7_ILi96EEENS7_ILi256EEEEEELi256ENS_10bfloat16_tEfNS_4arch4Sm80ELb1ELb0ELb0ELb1ELb1ELb0ELb1ELb0EEENS1_21CollectiveEpilogueFwdINS6_IJS8_SA_S9_EEENS6_IJNS7_ILi1EEESI_SI_EEESC_SE_Li256ELb1ELb1ELb0ELb0EEENS1_19SingleTileSchedulerILb1ELb0ELb1ELi128EEEEEEEEEvNT_6ParamsE,@function
        .size           _ZN7cutlass13device_kernelIN5flash19enable_sm80_to_sm89INS1_16FlashAttnFwdSm80INS1_25CollectiveMainloopFwdSm80ILi8ELi1ELb0EN4cute5tupleIJNS5_1CILi128EEENS7_ILi96EEENS7_ILi256EEEEEELi256ENS_10bfloat16_tEfNS_4arch4Sm80ELb1ELb0ELb0ELb1ELb1ELb0ELb1ELb0EEENS1_21CollectiveEpilogueFwdINS6_IJS8_SA_S9_EEENS6_IJNS7_ILi1EEESI_SI_EEESC_SE_Li256ELb1ELb1ELb0ELb0EEENS1_19SingleTileSchedulerILb1ELb0ELb1ELi128EEEEEEEEEvNT_6ParamsE,(.L_x_1792 - _ZN7cutlass13device_kernelIN5flash19enable_sm80_to_sm89INS1_16FlashAttnFwdSm80INS1_25CollectiveMainloopFwdSm80ILi8ELi1ELb0EN4cute5tupleIJNS5_1CILi128EEENS7_ILi96EEENS7_ILi256EEEEEELi256ENS_10bfloat16_tEfNS_4arch4Sm80ELb1ELb0ELb0ELb1ELb1ELb0ELb1ELb0EEENS1_21CollectiveEpilogueFwdINS6_IJS8_SA_S9_EEENS6_IJNS7_ILi1EEESI_SI_EEESC_SE_Li256ELb1ELb1ELb0ELb0EEENS1_19SingleTileSchedulerILb1ELb0ELb1ELi128EEEEEEEEEvNT_6ParamsE)
        .other          _ZN7cutlass13device_kernelIN5flash19enable_sm80_to_sm89INS1_16FlashAttnFwdSm80INS1_25CollectiveMainloopFwdSm80ILi8ELi1ELb0EN4cute5tupleIJNS5_1CILi128EEENS7_ILi96EEENS7_ILi256EEEEEELi256ENS_10bfloat16_tEfNS_4arch4Sm80ELb1ELb0ELb0ELb1ELb1ELb0ELb1ELb0EEENS1_21CollectiveEpilogueFwdINS6_IJS8_SA_S9_EEENS6_IJNS7_ILi1EEESI_SI_EEESC_SE_Li256ELb1ELb1ELb0ELb0EEENS1_19SingleTileSchedulerILb1ELb0ELb1ELi128EEEEEEEEEvNT_6ParamsE,@"STO_CUDA_ENTRY STV_DEFAULT"
_ZN7cutlass13device_kernelIN5flash19enable_sm80_to_sm89INS1_16FlashAttnFwdSm80INS1_25CollectiveMainloopFwdSm80ILi8ELi1ELb0EN4cute5tupleIJNS5_1CILi128EEENS7_ILi96EEENS7_ILi256EEEEEELi256ENS_10bfloat16_tEfNS_4arch4Sm80ELb1ELb0ELb0ELb1ELb1ELb0ELb1ELb0EEENS1_21CollectiveEpilogueFwdINS6_IJS8_SA_S9_EEENS6_IJNS7_ILi1EEESI_SI_EEESC_SE_Li256ELb1ELb1ELb0ELb0EEENS1_19SingleTileSchedulerILb1ELb0ELb1ELi128EEEEEEEEEvNT_6ParamsE:
        /* <DEDUP_REMOVED lines=21> */
.L_x_1559:
        /* <DEDUP_REMOVED lines=13> */
.L_x_1561:
[----:B------:R-:W-:Y:S02]  /*0220*/  ULDC UR5, c[0x0][0x54c] ;  /* 0x0001530000057ab9 */ /* 0x000fe40000000800 */
.L_x_1560:
[----:B------:R-:W-:Y:S02]  /*0230*/  ULDC UR4, c[0x0][0x548] ;  /* 0x0001520000047ab9 */ /* 0x000fe40000000800 */
[----:B------:R-:W-:-:S02]  /*0240*/  USHF.L.U32 UR11, UR10, 0x7, URZ ;  /* 0x000000070a0b7899 */ /* 0x000fc4000800063f */
[----:B------:R-:W-:-:S04]  /*0250*/  UIMAD UR4, UR5, UR4, URZ ;  /* 0x00000004050472a4 */ /* 0x000fc8000f8e023f */
[----:B------:R-:W-:-:S04]  /*0260*/  UISETP.GE.AND UP0, UPT, UR11, UR4, UPT ;  /* 0x000000040b00728c */ /* 0x000fc8000bf06270 */
[----:B------:R-:W-:Y:S01]  /*0270*/  USEL UR14, UR14, 0xffffffff, !UP0 ;  /* 0xffffffff0e0e7887 */ /* 0x000fe2000c000000 */
[----:B------:R-:W-:Y:S05]  /*0280*/  BRA `(.L_x_1562) ;  /* 0x000001b000007947 */ /* 0x000fea0003800000 */
.L_x_1558:
        /* <DEDUP_REMOVED lines=8> */
.L_x_1563:
        /* <DEDUP_REMOVED lines=13> */
.L_x_1565:
[----:B------:R-:W-:Y:S02]  /*03e0*/  ULDC UR5, c[0x0][0x54c] ;  /* 0x0001530000057ab9 */ /* 0x000fe40000000800 */
.L_x_1564:
[----:B------:R-:W-:Y:S02]  /*03f0*/  ULDC UR4, c[0x0][0x548] ;  /* 0x0001520000047ab9 */ /* 0x000fe40000000800 */
[----:B------:R-:W-:-:S02]  /*0400*/  USHF.L.U32 UR11, UR10, 0x7, URZ ;  /* 0x000000070a0b7899 */ /* 0x000fc4000800063f */
[----:B------:R-:W-:-:S04]  /*0410*/  UIMAD UR4, UR5, UR4, URZ ;  /* 0x00000004050472a4 */ /* 0x000fc8000f8e023f */
[----:B------:R-:W-:-:S04]  /*0420*/  UISETP.GE.AND UP0, UPT, UR11, UR4, UPT ;  /* 0x000000040b00728c */ /* 0x000fc8000bf06270 */
[----:B------:R-:W-:-:S06]  /*0430*/  USEL UR14, UR14, 0xffffffff, !UP0 ;  /* 0xffffffff0e0e7887 */ /* 0x000fcc000c000000 */
.L_x_1562:
        /* <DEDUP_REMOVED lines=47> */
.L_x_1566:
        /* <DEDUP_REMOVED lines=10> */
.L_x_1567:
        /* <DEDUP_REMOVED lines=12> */
.L_x_1568:
        /* <DEDUP_REMOVED lines=8> */
[----:B------:R-:W-:Y:S01]  /*0910*/  UIADD3 UR6, UR7, 0x5f, URZ ;  /* 0x0000005f07067890 */ /* 0x000fe2000fffe03f */
[----:B------:R-:W-:Y:S01]  /*0920*/  IMAD.MOV.U32 R128, RZ, RZ, RZ ;  /* 0x000000ffff807224 */ /* 0x000fe200078e00ff */
[----:B------:R-:W-:Y:S01]  /*0930*/  MOV R126, RZ ;  /* 0x000000ff007e7202 */ /* 0x000fe20000000f00 */
[----:B------:R-:W-:Y:S01]  /*0940*/  CS2R R8, SRZ ;  /* 0x0000000000087805 */ /* 0x000fe2000001ff00 */
[----:B------:R-:W-:Y:S01]  /*0950*/  IMAD.MOV.U32 R124, RZ, RZ, RZ ;  /* 0x000000ffff7c7224 */ /* 0x000fe200078e00ff */
[----:B------:R-:W-:Y:S01]  /*0960*/  @UP1 UIADD3 UR20, UR11, 0x7f, URZ ;  /* 0x0000007f0b141890 */ /* 0x000fe2000fffe03f */
[----:B------:R-:W-:Y:S01]  /*0970*/  MOV R122, RZ ;  /* 0x000000ff007a7202 */ /* 0x000fe20000000f00 */
[----:B------:R-:W-:Y:S01]  /*0980*/  CS2R R12, SRZ ;  /* 0x00000000000c7805 */ /* 0x000fe2000001ff00 */
[----:B------:R-:W-:Y:S01]  /*0990*/  IMAD.MOV.U32 R120, RZ, RZ, RZ ;  /* 0x000000ffff787224 */ /* 0x000fe200078e00ff */
[----:B------:R-:W-:Y:S01]  /*09a0*/  UIMAD.WIDE.U32 UR20, UR20, UR4, URZ ;  /* 0x00000004141472a5 */ /* 0x000fe2000f8e003f */
[----:B------:R-:W-:Y:S01]  /*09b0*/  MOV R118, RZ ;  /* 0x000000ff00767202 */ /* 0x000fe20000000f00 */
[----:B------:R-:W-:Y:S01]  /*09c0*/  UIADD3 UR4, UR11, 0x7f, URZ ;  /* 0x0000007f0b047890 */ /* 0x000fe2000fffe03f */
[----:B------:R-:W-:Y:S01]  /*09d0*/  CS2R R16, SRZ ;  /* 0x0000000000107805 */ /* 0x000fe2000001ff00 */
[----:B------:R-:W-:Y:S01]  /*09e0*/  @UP1 USHF.R.U32.HI UR4, URZ, UR5, UR21 ;  /* 0x000000053f041299 */ /* 0x000fe20008011615 */
[----:B------:R-:W-:Y:S01]  /*09f0*/  IMAD.MOV.U32 R116, RZ, RZ, RZ ;  /* 0x000000ffff747224 */ /* 0x000fe200078e00ff */
[----:B---3--:R-:W-:Y:S01]  /*0a00*/  UIADD3 UR5, UR7, 0x60, -UR13 ;  /* 0x0000006007057890 */ /* 0x008fe2000fffe80d */
[----:B------:R-:W-:Y:S01]  /*0a10*/  MOV R114, RZ ;  /* 0x000000ff00727202 */ /* 0x000fe20000000f00 */
[----:B------:R-:W-:Y:S01]  /*0a20*/  UIMAD.WIDE UR20, UR6, 0x2aaaaaab, URZ ;  /* 0x2aaaaaab061478a5 */ /* 0x000fe2000f8e023f */
[----:B------:R-:W-:Y:S01]  /*0a30*/  CS2R R18, SRZ ;  /* 0x0000000000127805 */ /* 0x000fe2000001ff00 */
[----:B------:R-:W-:Y:S01]  /*0a40*/  UIADD3 UR4, UR5, UR4, URZ ;  /* 0x0000000405047290 */ /* 0x000fe2000fffe03f */
[----:B------:R-:W-:Y:S01]  /*0a50*/  IMAD.MOV.U32 R112, RZ, RZ, RZ ;  /* 0x000000ffff707224 */ /* 0x000fe200078e00ff */
[----:B------:R-:W-:Y:S01]  /*0a60*/  MOV R110, RZ ;  /* 0x000000ff006e7202 */ /* 0x000fe20000000f00 */
[----:B------:R-:W-:Y:S01]  /*0a70*/  CS2R R20, SRZ ;  /* 0x0000000000147805 */ /* 0x000fe2000001ff00 */
[----:B------:R-:W-:Y:S01]  /*0a80*/  UIMAD.WIDE UR4, UR4, 0x2aaaaaab, URZ ;  /* 0x2aaaaaab040478a5 */ /* 0x000fe2000f8e023f */
[----:B------:R-:W-:Y:S01]  /*0a90*/  IMAD.MOV.U32 R108, RZ, RZ, RZ ;  /* 0x000000ffff6c7224 */ /* 0x000fe200078e00ff */
[----:B------:R-:W-:Y:S01]  /*0aa0*/  UMOV UR19, UR21 ;  /* 0x0000001500137c82 */ /* 0x000fe20008000000 */
[----:B------:R-:W-:Y:S01]  /*0ab0*/  CS2R R106, SRZ ;  /* 0x00000000006a7805 */ /* 0x000fe2000001ff00 */
[----:B------:R-:W-:Y:S01]  /*0ac0*/  USHF.R.U32.HI UR6, URZ, 0x1f, UR19 ;  /* 0x0000001f3f067899 */ /* 0x000fe20008011613 */
[----:B------:R-:W-:Y:S01]  /*0ad0*/  MOV R104, RZ ;  /* 0x000000ff00687202 */ /* 0x000fe20000000f00 */
[----:B------:R-:W-:Y:S01]  /*0ae0*/  USHF.R.U32.HI UR4, URZ, 0x1f, UR5 ;  /* 0x0000001f3f047899 */ /* 0x000fe20008011605 */
[----:B------:R-:W-:Y:S01]  /*0af0*/  CS2R R102, SRZ ;  /* 0x0000000000667805 */ /* 0x000fe2000001ff00 */
[----:B------:R-:W-:Y:S01]  /*0b00*/  ULEA.HI.SX32 UR6, UR19, UR6, 0x1c ;  /* 0x0000000613067291 */ /* 0x000fe2000f8fe23f */
[----:B------:R-:W-:Y:S01]  /*0b10*/  IMAD.MOV.U32 R23, RZ, RZ, RZ ;  /* 0x000000ffff177224 */ /* 0x000fe200078e00ff */
[----:B------:R-:W-:Y:S01]  /*0b20*/  ULEA.HI.SX32 UR4, UR5, UR4, 0x1c ;  /* 0x0000000405047291 */ /* 0x000fe2000f8fe23f */
[----:B------:R-:W-:Y:S01]  /*0b30*/  MOV R100, RZ ;  /* 0x000000ff00647202 */ /* 0x000fe20000000f00 */
[----:B------:R-:W-:Y:S01]  /*0b40*/  CS2R R98, SRZ ;  /* 0x0000000000627805 */ /* 0x000fe2000001ff00 */
[----:B------:R-:W-:Y:S01]  /*0b50*/  CS2R R24, SRZ ;  /* 0x0000000000187805 */ /* 0x000fe2000001ff00 */
[----:B------:R-:W-:Y:S01]  /*0b60*/  UISETP.LT.AND UP0, UPT, UR6, UR4, UPT ;  /* 0x000000040600728c */ /* 0x000fe2000bf01270 */
[----:B------:R-:W-:Y:S01]  /*0b70*/  IMAD.MOV.U32 R96, RZ, RZ, RZ ;  /* 0x000000ffff607224 */ /* 0x000fe200078e00ff */
[----:B------:R-:W-:Y:S01]  /*0b80*/  CS2R R94, SRZ ;  /* 0x00000000005e7805 */ /* 0x000fe2000001ff00 */
[----:B------:R-:W-:Y:S01]  /*0b90*/  MOV R92, RZ ;  /* 0x000000ff005c7202 */ /* 0x000fe20000000f00 */
[----:B------:R-:W-:Y:S01]  /*0ba0*/  USEL UR6, UR6, UR4, UP0 ;  /* 0x0000000406067287 */ /* 0x000fe20008000000 */
[----:B------:R-:W-:Y:S01]  /*0bb0*/  CS2R R90, SRZ ;  /* 0x00000000005a7805 */ /* 0x000fe2000001ff00 */
[----:B------:R-:W-:Y:S01]  /*0bc0*/  CS2R R26, SRZ ;  /* 0x00000000001a7805 */ /* 0x000fe2000001ff00 */
[----:B------:R-:W-:Y:S01]  /*0bd0*/  IMAD.MOV.U32 R88, RZ, RZ, RZ ;  /* 0x000000ffff587224 */ /* 0x000fe200078e00ff */
[----:B------:R-:W-:Y:S01]  /*0be0*/  UISETP.GE.AND UP0, UPT, UR6, 0x1, UPT ;  /* 0x000000010600788c */ /* 0x000fe2000bf06270 */
[----:B------:R-:W-:Y:S01]  /*0bf0*/  CS2R R86, SRZ ;  /* 0x0000000000567805 */ /* 0x000fe2000001ff00 */
[----:B------:R-:W-:Y:S01]  /*0c00*/  MOV R84, RZ ;  /* 0x000000ff00547202 */ /* 0x000fe20000000f00 */
[----:B------:R-:W-:Y:S01]  /*0c10*/  CS2R R82, SRZ ;  /* 0x0000000000527805 */ /* 0x000fe2000001ff00 */
[----:B------:R-:W-:Y:S01]  /*0c20*/  CS2R R28, SRZ ;  /* 0x00000000001c7805 */ /* 0x000fe2000001ff00 */
[----:B------:R-:W-:Y:S01]  /*0c30*/  IMAD.MOV.U32 R80, RZ, RZ, RZ ;  /* 0x000000ffff507224 */ /* 0x000fe200078e00ff */
[----:B------:R-:W-:Y:S01]  /*0c40*/  PLOP3.LUT P0, PT, PT, PT, UP0, 0x80, 0x0 ;  /* 0x000000000000781c */ /* 0x000fe20003f0f008 */
        /* <DEDUP_REMOVED lines=38> */
[----:B------:R-:W-:Y:S01]  /*0eb0*/  IMAD.MOV.U32 R136, RZ, RZ, RZ ;  /* 0x000000ffff887224 */ /* 0x000fe200078e00ff */
[----:B------:R-:W-:Y:S01]  /*0ec0*/  CS2R R134, SRZ ;  /* 0x0000000000867805 */ /* 0x000fe2000001ff00 */
[----:B------:R-:W-:Y:S01]  /*0ed0*/  CS2R R132, SRZ ;  /* 0x0000000000847805 */ /* 0x000fe2000001ff00 */
[----:B------:R-:W-:Y:S01]  /*0ee0*/  CS2R R182, SRZ ;  /* 0x0000000000b67805 */ /* 0x000fe2000001ff00 */
[----:B------:R-:W-:Y:S01]  /*0ef0*/  MOV R7, RZ ;  /* 0x000000ff00077202 */ /* 0x000fe20000000f00 */
[----:B------:R-:W-:Y:S01]  /*0f00*/  IMAD.MOV.U32 R180, RZ, RZ, RZ ;  /* 0x000000ffffb47224 */ /* 0x000fe200078e00ff */
[----:B------:R-:W-:Y:S01]  /*0f10*/  CS2R R178, SRZ ;  /* 0x0000000000b27805 */ /* 0x000fe2000001ff00 */
[----:B------:R-:W-:Y:S01]  /*0f20*/  MOV R44, RZ ;  /* 0x000000ff002c7202 */ /* 0x000fe20000000f00 */
        /* <DEDUP_REMOVED lines=15> */
[----:B------:R-:W-:Y:S01]  /*1020*/  UIMAD UR15, UR15, UR4, URZ ;  /* 0x000000040f0f72a4 */ /* 0x000fe2000f8e023f */
[----:B------:R-:W-:Y:S01]  /*1030*/  PLOP3.LUT P1, PT, PT, PT, UP1, 0x80, 0x0 ;  /* 0x000000000000781c */ /* 0x000fe20003f2f018 */
[----:B------:R-:W-:Y:S01]  /*1040*/  UIMAD.WIDE.U32 UR20, UR18, UR4, URZ ;  /* 0x00000004121472a5 */ /* 0x000fe2000f8e003f */
[----:B------:R-:W-:Y:S01]  /*1050*/  PLOP3.LUT P0, PT, PT, PT, UP1, 0x80, 0x0 ;  /* 0x000000000000781c */ /* 0x000fe20003f0f018 */
[----:B------:R-:W-:Y:S01]  /*1060*/  UIMAD UR15, UR18, UR5, UR15 ;  /* 0x00000005120f72a4 */ /* 0x000fe2000f8e020f */
[----:B------:R-:W-:Y:S01]  /*1070*/  LEA.HI R16, R148, R149, RZ, 0x4 ;  /* 0x0000009594107211 */ /* 0x000fe200078f20ff */
[----:B------:R-:W-:Y:S01]  /*1080*/  USHF.R.S32.HI UR18, URZ, 0x1f, UR14 ;  /* 0x0000001f3f127899 */ /* 0x000fe2000801140e */
[----:B------:R-:W-:Y:S01]  /*1090*/  BSSY B0, `(.L_x_1570) ;  /* 0x0000061000007945 */ /* 0x000fe20003800000 */
[----:B------:R-:W-:-:S02]  /*10a0*/  ULDC.64 UR4, c[0x0][0x1b8] ;  /* 0x00006e0000047ab9 */ /* 0x000fc40000000a00 */
[----:B------:R-:W-:Y:S02]  /*10b0*/  UIADD3 UR21, UR21, UR15, URZ ;  /* 0x0000000f15157290 */ /* 0x000fe4000fffe03f */
[----:B------:R-:W-:Y:S02]  /*10c0*/  UIMAD UR15, UR8, UR4, URZ ;  /* 0x00000004080f72a4 */ /* 0x000fe4000f8e023f */
[----:B------:R-:W-:Y:S02]  /*10d0*/  UIMAD.WIDE.U32 UR20, UR9, UR4, UR20 ;  /* 0x00000004091472a5 */ /* 0x000fe4000f8e0014 */
[----:B------:R-:W-:Y:S02]  /*10e0*/  UIMAD UR15, UR9, UR5, UR15 ;  /* 0x00000005090f72a4 */ /* 0x000fe4000f8e020f */
[----:B------:R-:W-:Y:S02]  /*10f0*/  USEL UR18, UR18, URZ, !UP2 ;  /* 0x0000003f12127287 */ /* 0x000fe4000d000000 */
[----:B------:R-:W-:-:S02]  /*1100*/  ULDC.64 UR4, c[0x0][0x1c0] ;  /* 0x0000700000047ab9 */ /* 0x000fc40000000a00 */
[----:B------:R-:W-:Y:S01]  /*1110*/  USEL UR19, UR14, URZ, !UP2 ;  /* 0x0000003f0e137287 */ /* 0x000fe2000d000000 */
[----:B-1----:R-:W-:Y:S01]  /*1120*/  LEA.HI R2, R148, R149, RZ, 0x3 ;  /* 0x0000009594027211 */ /* 0x002fe200078f18ff */
[----:B------:R-:W-:Y:S02]  /*1130*/  UIMAD UR18, UR18, UR4, URZ ;  /* 0x00000004121272a4 */ /* 0x000fe4000f8e023f */
[----:B------:R-:W-:Y:S01]  /*1140*/  UIADD3 UR21, UR21, UR15, URZ ;  /* 0x0000000f15157290 */ /* 0x000fe2000fffe03f */
[----:B------:R-:W-:Y:S01]  /*1150*/  LOP3.LUT R0, R2, 0xfffffff8, RZ, 0xc0, !PT ;  /* 0xfffffff802007812 */ /* 0x000fe200078ec0ff */
[----:B------:R-:W-:Y:S01]  /*1160*/  UIMAD UR5, UR19, UR5, UR18 ;  /* 0x00000005130572a4 */ /* 0x000fe2000f8e0212 */
[----:B------:R-:W-:Y:S01]  /*1170*/  SHF.R.S32.HI R24, RZ, 0x3, R2 ;  /* 0x00000003ff187819 */ /* 0x000fe20000011402 */
[----:B------:R-:W-:Y:S02]  /*1180*/  UIMAD.WIDE.U32 UR20, UR19, UR4, UR20 ;  /* 0x00000004131472a5 */ /* 0x000fe4000f8e0014 */
[----:B------:R-:W-:Y:S01]  /*1190*/  IMAD.IADD R40, R149, 0x1, -R0 ;  /* 0x0000000195287824 */ /* 0x000fe200078e0a00 */
[----:B------:R-:W-:Y:S01]  /*11a0*/  ULDC UR4, c[0x0][0x2c4] ;  /* 0x0000b10000047ab9 */ /* 0x000fe20000000800 */
[----:B------:R-:W-:Y:S01]  /*11b0*/  IADD3 R13, R24, UR11, RZ ;  /* 0x0000000b180d7c10 */ /* 0x000fe2000fffe0ff */
[----:B------:R-:W-:Y:S01]  /*11c0*/  UIADD3 UR5, UR21, UR5, URZ ;  /* 0x0000000515057290 */ /* 0x000fe2000fffe03f */
[----:B------:R-:W-:Y:S01]  /*11d0*/  IMAD R159, R40, 0x20, R24 ;  /* 0x00000020289f7824 */ /* 0x000fe200078e0218 */
[----:B------:R-:W-:Y:S01]  /*11e0*/  UIMAD UR4, UR13, UR4, URZ ;  /* 0x000000040d0472a4 */ /* 0x000fe2000f8e023f */
[----:B------:R-:W-:-:S02]  /*11f0*/  IMAD.U32 R3, RZ, RZ, UR21 ;  /* 0x00000015ff037e24 */ /* 0x000fc4000f8e00ff */
[----:B------:R-:W-:Y:S01]  /*1200*/  IMAD.SHL.U32 R157, R40, 0x8, RZ ;  /* 0x00000008289d7824 */ /* 0x000fe200078e00ff */
[----:B------:R-:W-:Y:S01]  /*1210*/  IADD3 R4, R159, UR11, RZ ;  /* 0x0000000b9f047c10 */ /* 0x000fe2000fffe0ff */
[----:B------:R-:W-:Y:S01]  /*1220*/  IMAD.U32 R3, RZ, RZ, UR5 ;  /* 0x00000005ff037e24 */ /* 0x000fe2000f8e00ff */
[----:B------:R1:W-:Y:S02]  /*1230*/  STL [R1+0x4c], R159 ;  /* 0x00004c9f01007387 */ /* 0x0003e40000100800 */
[C---:B------:R-:W-:Y:S01]  /*1240*/  IADD3 R42, R157.reuse, 0x40, RZ ;  /* 0x000000409d2a7810 */ /* 0x040fe20007ffe0ff */
[----:B------:R-:W-:Y:S01]  /*1250*/  @P1 IMAD.HI.U32 R2, R4, c[0x0][0x2c8], RZ ;  /* 0x0000b20004021a27 */ /* 0x000fe200078e00ff */
[----:B------:R1:W-:Y:S01]  /*1260*/  STL [R1+0x44], R157 ;  /* 0x0000449d01007387 */ /* 0x0003e20000100800 */
[C---:B------:R-:W-:Y:S02]  /*1270*/  IADD3 R64, R157.reuse, 0x80, RZ ;  /* 0x000000809d407810 */ /* 0x040fe40007ffe0ff */
[----:B------:R-:W-:Y:S01]  /*1280*/  IMAD.MOV.U32 R0, RZ, RZ, R4 ;  /* 0x000000ffff007224 */ /* 0x000fe200078e0004 */
[----:B------:R-:W-:Y:S01]  /*1290*/  @P0 SHF.R.U32.HI R0, RZ, c[0x0][0x2cc], R2 ;  /* 0x0000b300ff000a19 */ /* 0x000fe20000011602 */
[----:B------:R-:W-:Y:S01]  /*12a0*/  IMAD.U32 R2, RZ, RZ, UR20 ;  /* 0x00000014ff027e24 */ /* 0x000fe2000f8e00ff */
[----:B------:R-:W-:-:S02]  /*12b0*/  IADD3 R41, R157, 0xc0, RZ ;  /* 0x000000c09d297810 */ /* 0x000fc40007ffe0ff */
[--C-:B------:R-:W-:Y:S01]  /*12c0*/  SHF.R.S32.HI R6, RZ, 0x1f, R0.reuse ;  /* 0x0000001fff067819 */ /* 0x100fe20000011400 */
[----:B------:R-:W-:Y:S01]  /*12d0*/  IMAD.MOV R5, RZ, RZ, -R0 ;  /* 0x000000ffff057224 */ /* 0x000fe200078e0a00 */
[----:B------:R-:W-:Y:S01]  /*12e0*/  ISETP.GE.AND P4, PT, R157, c[0x0][0x198], PT ;  /* 0x000066009d007a0c */ /* 0x000fe20003f86270 */
[----:B------:R-:W-:Y:S01]  /*12f0*/  IMAD.WIDE.U32 R2, R0, c[0x0][0x1b0], R2 ;  /* 0x00006c0000027a25 */ /* 0x000fe200078e0002 */
[----:B------:R-:W-:Y:S02]  /*1300*/  ISETP.GE.AND P3, PT, R42, c[0x0][0x198], PT ;  /* 0x000066002a007a0c */ /* 0x000fe40003f66270 */
[----:B------:R-:W-:Y:S01]  /*1310*/  ISETP.GE.AND P6, PT, R64, c[0x0][0x198], PT ;  /* 0x0000660040007a0c */ /* 0x000fe20003fc6270 */
[----:B------:R-:W-:Y:S01]  /*1320*/  IMAD R4, R5, c[0x0][0x2c4], R4 ;  /* 0x0000b10005047a24 */ /* 0x000fe200078e0204 */
[----:B------:R-:W-:Y:S01]  /*1330*/  ISETP.GE.AND P5, PT, R41, c[0x0][0x198], PT ;  /* 0x0000660029007a0c */ /* 0x000fe20003fa6270 */
[----:B------:R-:W-:-:S04]  /*1340*/  IMAD R5, R6, c[0x0][0x1b0], RZ ;  /* 0x00006c0006057a24 */ /* 0x000fc800078e02ff */
[----:B------:R-:W-:Y:S01]  /*1350*/  IMAD R6, R0, c[0x0][0x1b4], R5 ;  /* 0x00006d0000067a24 */ /* 0x000fe200078e0205 */
[----:B------:R-:W-:-:S03]  /*1360*/  SHF.R.S32.HI R5, RZ, 0x1f, R4 ;  /* 0x0000001fff057819 */ /* 0x000fc60000011404 */
[----:B------:R-:W-:Y:S02]  /*1370*/  IMAD.IADD R3, R3, 0x1, R6 ;  /* 0x0000000103037824 */ /* 0x000fe400078e0206 */
[----:B------:R-:W-:Y:S02]  /*1380*/  IMAD R0, R5, c[0x0][0x1a8], RZ ;  /* 0x00006a0005007a24 */ /* 0x000fe400078e02ff */
[----:B------:R-:W-:-:S04]  /*1390*/  IMAD.WIDE.U32 R2, R4, c[0x0][0x1a8], R2 ;  /* 0x00006a0004027a25 */ /* 0x000fc800078e0002 */
[----:B------:R-:W-:Y:S01]  /*13a0*/  IMAD R5, R4, c[0x0][0x1ac], R0 ;  /* 0x00006b0004057a24 */ /* 0x000fe200078e0200 */
[----:B------:R-:W-:Y:S02]  /*13b0*/  LOP3.LUT R0, R16, 0xfffffff0, RZ, 0xc0, !PT ;  /* 0xfffffff010007812 */ /* 0x000fe400078ec0ff */
[----:B------:R-:W-:Y:S01]  /*13c0*/  LEA R15, P0, R2, c[0x0][0x160], 0x1 ;  /* 0x00005800020f7a11 */ /* 0x000fe200078008ff */
[----:B------:R-:W-:Y:S02]  /*13d0*/  IMAD.IADD R4, R3, 0x1, R5 ;  /* 0x0000000103047824 */ /* 0x000fe400078e0205 */
[----:B------:R-:W-:Y:S02]  /*13e0*/  IMAD.IADD R3, R149, 0x1, -R0 ;  /* 0x0000000195037824 */ /* 0x000fe400078e0a00 */
[----:B------:R-:W-:Y:S01]  /*13f0*/  IMAD.SHL.U32 R0, R24, 0x40, RZ ;  /* 0x0000004018007824 */ /* 0x000fe200078e00ff */
[----:B------:R-:W-:Y:S02]  /*1400*/  LEA.HI.X R14, R2, c[0x0][0x164], R4, 0x1, P0 ;  /* 0x00005900020e7a11 */ /* 0x000fe400000f0c04 */
[----:B------:R-:W-:Y:S01]  /*1410*/  SHF.R.S32.HI R2, RZ, 0x1f, R3 ;  /* 0x0000001fff027819 */ /* 0x000fe20000011403 */
[----:B------:R1:W3:Y:S01]  /*1420*/  SHFL.IDX PT, R4, R15, RZ, 0x181f ;  /* 0x00181fff0f047589 */ /* 0x0002e200000e0000 */
[----:B------:R-:W-:-:S02]  /*1430*/  LOP3.LUT R0, R0, 0x1c0, RZ, 0xc0, !PT ;  /* 0x000001c000007812 */ /* 0x000fc400078ec0ff */
[----:B------:R-:W-:Y:S01]  /*1440*/  LEA.HI R19, R2, R3, RZ, 0x3 ;  /* 0x0000000302137211 */ /* 0x000fe200078f18ff */
[----:B------:R1:W4:Y:S01]  /*1450*/  SHFL.IDX PT, R5, R14, RZ, 0x181f ;  /* 0x00181fff0e057589 */ /* 0x00032200000e0000 */
[----:B------:R-:W-:Y:S02]  /*1460*/  ISETP.GE.AND P0, PT, R13, UR4, PT ;  /* 0x000000040d007c0c */ /* 0x000fe4000bf06270 */
[----:B------:R-:W-:Y:S02]  /*1470*/  LOP3.LUT R6, R19, 0xfffffff8, RZ, 0xc0, !PT ;  /* 0xfffffff813067812 */ /* 0x000fe400078ec0ff */
[----:B------:R-:W-:Y:S02]  /*1480*/  SHF.R.U32.HI R2, RZ, 0x3, R0 ;  /* 0x00000003ff027819 */ /* 0x000fe40000011600 */
[----:B------:R-:W-:Y:S01]  /*1490*/  LOP3.LUT R0, R0, 0x38, R157, 0xf8, !PT ;  /* 0x0000003800007812 */ /* 0x000fe200078ef89d */
[----:B------:R-:W-:Y:S02]  /*14a0*/  IMAD.IADD R18, R3, 0x1, -R6 ;  /* 0x0000000103127824 */ /* 0x000fe400078e0a06 */
[----:B------:R-:W-:Y:S01]  /*14b0*/  IMAD.MOV.U32 R3, RZ, RZ, 0x10 ;  /* 0x00000010ff037424 */ /* 0x000fe200078e00ff */
[----:B------:R-:W-:Y:S01]  /*14c0*/  LOP3.LUT R2, R0, R2, RZ, 0x3c, !PT ;  /* 0x0000000200027212 */ /* 0x000fe200078e3cff */
[----:B------:R-:W-:Y:S01]  /*14d0*/  IMAD.MOV.U32 R6, RZ, RZ, 0x20 ;  /* 0x00000020ff067424 */ /* 0x000fe200078e00ff */
[----:B--2---:R2:W5:Y:S01]  /*14e0*/  @P2 R2UR UR19, R7 ;  /* 0x00000000071323c2 */ /* 0x00456200000e0000 */
[----:B------:R-:W-:Y:S01]  /*14f0*/  R2P PR, R18, 0x6 ;  /* 0x0000000612007804 */ /* 0x000fe20000000000 */
[----:B-----5:R-:W-:-:S04]  /*1500*/  @!UP0 UMOV UR19, UR14 ;  /* 0x0000000e00138c82 */ /* 0x020fc80008000000 */
[----:B------:R-:W-:Y:S02]  /*1510*/  SEL R3, R3, 0xfffffff0, !P1 ;  /* 0xfffffff003037807 */ /* 0x000fe40004800000 */
[----:B--2---:R-:W-:-:S05]  /*1520*/  LEA.HI R7, R148, R149, RZ, 0x6 ;  /* 0x0000009594077211 */ /* 0x004fca00078f30ff */
[----:B------:R-:W-:-:S05]  /*1530*/  IMAD.SHL.U32 R0, R7, 0x8, RZ ;  /* 0x0000000807007824 */ /* 0x000fca00078e00ff */
[----:B------:R-:W-:Y:S02]  /*1540*/  LOP3.LUT R251, R2, 0xfffffe00, R0, 0xf8, !PT ;  /* 0xfffffe0002fb7812 */ /* 0x000fe400078ef800 */
[----:B------:R-:W-:Y:S01]  /*1550*/  SEL R2, R6, 0xffffffe0, !P2 ;  /* 0xffffffe006027807 */ /* 0x000fe20005000000 */
[----:B------:R-:W-:Y:S05]  /*1560*/  @P0 BRA `(.L_x_1571) ;  /* 0x0000013000000947 */ /* 0x000fea0003800000 */
[----:B-1-34-:R-:W-:Y:S01]  /*1570*/  SHF.R.S32.HI R7, RZ, 0x1f, R42 ;  /* 0x0000001fff077819 */ /* 0x01afe2000001142a */
[----:B------:R-:W-:Y:S01]  /*1580*/  IMAD.WIDE R10, R157, 0x2, R4 ;  /* 0x000000029d0a7825 */ /* 0x000fe200078e0204 */
[----:B------:R-:W-:Y:S02]  /*1590*/  SHF.R.S32.HI R6, RZ, 0x1f, R64 ;  /* 0x0000001fff067819 */ /* 0x000fe40000011440 */
[----:B------:R-:W-:Y:S02]  /*15a0*/  SHF.R.S32.HI R0, RZ, 0x1f, R41 ;  /* 0x0000001fff007819 */ /* 0x000fe40000011429 */
[----:B------:R-:W-:Y:S02]  /*15b0*/  LEA.HI R7, R7, R42, RZ, 0x3 ;  /* 0x0000002a07077211 */ /* 0x000fe400078f18ff */
[----:B------:R-:W-:-:S02]  /*15c0*/  LEA.HI R6, R6, R64, RZ, 0x3 ;  /* 0x0000004006067211 */ /* 0x000fc400078f18ff */
[----:B------:R-:W-:Y:S02]  /*15d0*/  LEA.HI R0, R0, R41, RZ, 0x3 ;  /* 0x0000002900007211 */ /* 0x000fe400078f18ff */
[----:B------:R-:W-:Y:S02]  /*15e0*/  LOP3.LUT R7, R7, 0xfffffff8, RZ, 0xc0, !PT ;  /* 0xfffffff807077812 */ /* 0x000fe400078ec0ff */
[----:B------:R-:W-:Y:S02]  /*15f0*/  LOP3.LUT R6, R6, 0xfffffff8, RZ, 0xc0, !PT ;  /* 0xfffffff806067812 */ /* 0x000fe400078ec0ff */
[----:B------:R-:W-:Y:S01]  /*1600*/  LOP3.LUT R12, R0, 0xfffffff8, RZ, 0xc0, !PT ;  /* 0xfffffff8000c7812 */ /* 0x000fe200078ec0ff */
[----:B------:R-:W-:Y:S02]  /*1610*/  IMAD.SHL.U32 R0, R251, 0x2, RZ ;  /* 0x00000002fb007824 */ /* 0x000fe400078e00ff */
[----:B------:R-:W-:-:S03]  /*1620*/  IMAD.WIDE R8, R7, 0x2, R4 ;  /* 0x0000000207087825 */ /* 0x000fc600078e0204 */
[----:B------:R-:W-:Y:S01]  /*1630*/  @!PT LDS RZ, [RZ] ;  /* 0x00000000fffff984 */ /* 0x000fe20000000800 */
[----:B------:R1:W-:Y:S01]  /*1640*/  LDGSTS.E.BYPASS.LTC128B.128 [R0+0x18100], [R10.64], !P4 ;  /* 0x181000000a007fae */ /* 0x0003e2000e101d50 */
[----:B------:R-:W-:-:S03]  /*1650*/  IMAD.WIDE R6, R6, 0x2, R4 ;  /* 0x0000000206067825 */ /* 0x000fc600078e0204 */
[----:B------:R1:W-:Y:S01]  /*1660*/  LDGSTS.E.BYPASS.LTC128B.128 [R0+0x1c100], [R8.64], !P3 ;  /* 0x1c10000008007fae */ /* 0x0003e2000d901d50 */
[----:B------:R-:W-:-:S03]  /*1670*/  IMAD.WIDE R4, R12, 0x2, R4 ;  /* 0x000000020c047825 */ /* 0x000fc600078e0204 */
[----:B------:R1:W-:Y:S04]  /*1680*/  LDGSTS.E.BYPASS.LTC128B.128 [R0+0x20100], [R6.64], !P6 ;  /* 0x2010000006007fae */ /* 0x0003e8000f101d50 */
[----:B------:R1:W-:Y:S02]  /*1690*/  LDGSTS.E.BYPASS.LTC128B.128 [R0+0x24100], [R4.64], !P5 ;  /* 0x2410000004007fae */ /* 0x0003e4000e901d50 */
.L_x_1571:
[----:B-1-34-:R-:W-:Y:S05]  /*16a0*/  BSYNC B0 ;  /* 0x0000000000007941 */ /* 0x01afea0003800000 */
.L_x_1570:
[----:B------:R-:W-:Y:S01]  /*16b0*/  IADD3 R0, R13, 0x20, RZ ;  /* 0x000000200d007810 */ /* 0x000fe20007ffe0ff */
[----:B------:R1:W2:Y:S01]  /*16c0*/  SHFL.IDX PT, R5, R14, 0x1, 0x181f ;  /* 0x00381f000e057f89 */ /* 0x0002a200000e0000 */
[----:B------:R-:W-:Y:S02]  /*16d0*/  BSSY B0, `(.L_x_1572) ;  /* 0x0000017000007945 */ /* 0x000fe40003800000 */
[----:B------:R-:W-:Y:S01]  /*16e0*/  ISETP.GE.AND P0, PT, R0, UR4, PT ;  /* 0x0000000400007c0c */ /* 0x000fe2000bf06270 */
        /* <DEDUP_REMOVED lines=21> */
.L_x_1573:
[----:B------:R-:W-:Y:S05]  /*1840*/  BSYNC B0 ;  /* 0x0000000000007941 */ /* 0x000fea0003800000 */
.L_x_1572:
[----:B--2---:R-:W-:Y:S01]  /*1850*/  IADD3 R0, R13, 0x40, RZ ;  /* 0x000000400d007810 */ /* 0x004fe20007ffe0ff */
[----:B------:R2:W4:Y:S01]  /*1860*/  SHFL.IDX PT, R5, R14, 0x2, 0x181f ;  /* 0x00581f000e057f89 */ /* 0x00052200000e0000 */
[----:B------:R-:W-:Y:S02]  /*1870*/  BSSY B0, `(.L_x_1574) ;  /* 0x0000017000007945 */ /* 0x000fe40003800000 */
[----:B------:R-:W-:Y:S01]  /*1880*/  ISETP.GE.AND P0, PT, R0, UR4, PT ;  /* 0x0000000400007c0c */ /* 0x000fe2000bf06270 */
[----:B---3--:R2:W3:-:S12]  /*1890*/  SHFL.IDX PT, R4, R15, 0x2, 0x181f ;  /* 0x00581f000f047f89 */ /* 0x0084d800000e0000 */
[----:B------:R-:W-:Y:S05]  /*18a0*/  @P0 BRA `(.L_x_1575) ;  /* 0x0000013000000947 */ /* 0x000fea0003800000 */
[----:B------:R-:W-:Y:S01]  /*18b0*/  SHF.R.S32.HI R7, RZ, 0x1f, R42 ;  /* 0x0000001fff077819 */ /* 0x000fe2000001142a */
[----:B---34-:R-:W-:Y:S01]  /*18c0*/  IMAD.WIDE R10, R157, 0x2, R4 ;  /* 0x000000029d0a7825 */ /* 0x018fe200078e0204 */
        /* <DEDUP_REMOVED lines=17> */
.L_x_1575:
[----:B------:R-:W-:Y:S05]  /*19e0*/  BSYNC B0 ;  /* 0x0000000000007941 */ /* 0x000fea0003800000 */
.L_x_1574:
[----:B------:R-:W-:Y:S01]  /*19f0*/  IMAD.MOV.U32 R160, RZ, RZ, c[0x0][0x2b8] ;  /* 0x0000ae00ffa07624 */ /* 0x000fe200078e00ff */
[----:B------:R-:W-:Y:S01]  /*1a00*/  UMOV UR15, 0x60 ;  /* 0x00000060000f7882 */ /* 0x000fe20000000000 */
[----:B---3--:R-:W-:Y:S01]  /*1a10*/  SHFL.IDX PT, R4, R15, 0x3, 0x181f ;  /* 0x00781f000f047f89 */ /* 0x008fe200000e0000 */
[----:B------:R-:W-:Y:S01]  /*1a20*/  UIMAD UR15, UR6, UR15, -0x60 ;  /* 0xffffffa0060f74a4 */ /* 0x000fe2000f8e020f */
[----:B------:R-:W-:Y:S01]  /*1a30*/  IADD3 R6, R13, 0x60, RZ ;  /* 0x000000600d067810 */ /* 0x000fe20007ffe0ff */
[----:B------:R-:W-:Y:S01]  /*1a40*/  IMAD.SHL.U32 R251, R251, 0x2, RZ ;  /* 0x00000002fbfb7824 */ /* 0x000fe200078e00ff */
[----:B------:R-:W-:Y:S01]  /*1a50*/  ISETP.NE.AND P2, PT, R160, 0x1, PT ;  /* 0x00000001a000780c */ /* 0x000fe20003f45270 */
[----:B----4-:R-:W3:Y:S01]  /*1a60*/  SHFL.IDX PT, R5, R14, 0x3, 0x181f ;  /* 0x00781f000e057f89 */ /* 0x010ee200000e0000 */
[----:B------:R-:W-:Y:S01]  /*1a70*/  ISETP.GE.AND P0, PT, R6, UR4, PT ;  /* 0x0000000406007c0c */ /* 0x000fe2000bf06270 */
[----:B------:R-:W-:Y:S01]  /*1a80*/  USHF.R.S32.HI UR18, URZ, 0x1f, UR19 ;  /* 0x0000001f3f127899 */ /* 0x000fe20008011413 */
[----:B------:R-:W-:Y:S01]  /*1a90*/  IADD3 R0, R159, UR15, RZ ;  /* 0x0000000f9f007c10 */ /* 0x000fe2000fffe0ff */
[----:B------:R-:W-:Y:S01]  /*1aa0*/  ULDC.64 UR4, c[0x0][0x2b0] ;  /* 0x0000ac0000047ab9 */ /* 0x000fe20000000a00 */
[----:B------:R-:W-:Y:S01]  /*1ab0*/  SHF.R.S32.HI R12, RZ, 0x1f, R41 ;  /* 0x0000001fff0c7819 */ /* 0x000fe20000011429 */
[----:B------:R-:W-:Y:S01]  /*1ac0*/  UIMAD UR18, UR18, UR4, URZ ;  /* 0x00000004121272a4 */ /* 0x000fe2000f8e023f */
[C---:B------:R-:W-:Y:S01]  /*1ad0*/  IADD3 R11, R0.reuse, UR12, RZ ;  /* 0x0000000c000b7c10 */ /* 0x040fe2000fffe0ff */
[----:B------:R-:W-:Y:S01]  /*1ae0*/  UIMAD.WIDE.U32 UR20, UR19, UR4, URZ ;  /* 0x00000004131472a5 */ /* 0x000fe2000f8e003f */
[----:B------:R-:W-:Y:S01]  /*1af0*/  ISETP.GE.AND P1, PT, R0, UR7, PT ;  /* 0x0000000700007c0c */ /* 0x000fe2000bf26270 */
[----:B------:R-:W-:Y:S01]  /*1b00*/  UIMAD UR18, UR19, UR5, UR18 ;  /* 0x00000005131272a4 */ /* 0x000fe2000f8e0212 */
[----:B------:R-:W-:Y:S01]  /*1b10*/  SHF.R.S32.HI R0, RZ, 0x1f, R42 ;  /* 0x0000001fff007819 */ /* 0x000fe2000001142a */
[----:B------:R-:W-:Y:S01]  /*1b20*/  @P2 IMAD.HI.U32 R6, R11, c[0x0][0x2bc], RZ ;  /* 0x0000af000b062a27 */ /* 0x000fe200078e00ff */
[----:B------:R-:W-:Y:S01]  /*1b30*/  LEA.HI R12, R12, R41, RZ, 0x3 ;  /* 0x000000290c0c7211 */ /* 0x000fe200078f18ff */
[----:B------:R-:W-:Y:S01]  /*1b40*/  UIADD3 UR18, UR21, UR18, URZ ;  /* 0x0000001215127290 */ /* 0x000fe2000fffe03f */
[----:B------:R-:W-:Y:S01]  /*1b50*/  LEA.HI R0, R0, R42, RZ, 0x3 ;  /* 0x0000002a00007211 */ /* 0x000fe200078f18ff */
[----:B------:R-:W-:Y:S01]  /*1b60*/  IMAD.MOV.U32 R10, RZ, RZ, R11 ;  /* 0x000000ffff0a7224 */ /* 0x000fe200078e000b */
[----:B------:R-:W-:Y:S01]  /*1b70*/  @P2 SHF.R.U32.HI R10, RZ, c[0x0][0x2c0], R6 ;  /* 0x0000b000ff0a2a19 */ /* 0x000fe20000011606 */
[----:B------:R-:W-:Y:S01]  /*1b80*/  IMAD.MOV.U32 R20, RZ, RZ, RZ ;  /* 0x000000ffff147224 */ /* 0x000fe200078e00ff */
[----:B------:R-:W-:Y:S01]  /*1b90*/  SHF.R.S32.HI R6, RZ, 0x1f, R64 ;  /* 0x0000001fff067819 */ /* 0x000fe20000011440 */
[----:B------:R-:W-:Y:S01]  /*1ba0*/  ULDC.64 UR4, c[0x0][0x1e8] ;  /* 0x00007a0000047ab9 */ /* 0x000fe20000000a00 */
[----:B------:R-:W-:-:S02]  /*1bb0*/  LOP3.LUT R155, R0, 0xfffffff8, RZ, 0xc0, !PT ;  /* 0xfffffff8009b7812 */ /* 0x000fc400078ec0ff */
[----:B------:R-:W-:Y:S01]  /*1bc0*/  LEA.HI R6, R6, R64, RZ, 0x3 ;  /* 0x0000004006067211 */ /* 0x000fe200078f18ff */
[--C-:B---3--:R-:W-:Y:S01]  /*1bd0*/  @!P0 IMAD.WIDE R8, R157, 0x2, R4.reuse ;  /* 0x000000029d088825 */ /* 0x108fe200078e0204 */
[----:B------:R-:W-:Y:S02]  /*1be0*/  LOP3.LUT R151, R12, 0xfffffff8, RZ, 0xc0, !PT ;  /* 0xfffffff80c977812 */ /* 0x000fe400078ec0ff */
[----:B------:R-:W-:Y:S01]  /*1bf0*/  ISETP.GT.OR P1, PT, R159, 0x5f, P1 ;  /* 0x0000005f9f00780c */ /* 0x000fe20000f24670 */
[----:B------:R-:W-:Y:S01]  /*1c00*/  UIMAD UR19, UR8, UR4, URZ ;  /* 0x00000004081372a4 */ /* 0x000fe2000f8e023f */
[----:B------:R-:W-:Y:S01]  /*1c10*/  LOP3.LUT R153, R6, 0xfffffff8, RZ, 0xc0, !PT ;  /* 0xfffffff806997812 */ /* 0x000fe200078ec0ff */
[----:B------:R-:W-:Y:S01]  /*1c20*/  @!P0 IMAD.WIDE R6, R155, 0x2, R4 ;  /* 0x000000029b068825 */ /* 0x000fe200078e0204 */
[----:B------:R-:W-:Y:S01]  /*1c30*/  @!PT LDS RZ, [RZ] ;  /* 0x00000000fffff984 */ /* 0x000fe20000000800 */
[----:B------:R3:W-:Y:S04]  /*1c40*/  @!P0 LDGSTS.E.BYPASS.LTC128B.128 [R251+0x1b100], [R8.64], !P4 ;  /* 0x1b10000008fb8fae */ /* 0x0007e8000e101d50 */
[----:B------:R4:W-:Y:S01]  /*1c50*/  @!P0 LDGSTS.E.BYPASS.LTC128B.128 [R251+0x1f100], [R6.64], !P3 ;  /* 0x1f10000006fb8fae */ /* 0x0009e2000d901d50 */
[----:B------:R-:W-:-:S03]  /*1c60*/  UIMAD.WIDE.U32 UR22, UR9, UR4, URZ ;  /* 0x00000004091672a5 */ /* 0x000fc6000f8e003f */
[----:B------:R-:W-:Y:S01]  /*1c70*/  STL [R1+0x64], R155 ;  /* 0x0000649b01007387 */ /* 0x000fe20000100800 */
[C---:B------:R-:W-:Y:S01]  /*1c80*/  @!P1 IADD3 R0, P2, R10.reuse, UR20, RZ ;  /* 0x000000140a009c10 */ /* 0x040fe2000ff5e0ff */
[----:B------:R-:W-:Y:S02]  /*1c90*/  UIMAD UR19, UR9, UR5, UR19 ;  /* 0x00000005091372a4 */ /* 0x000fe4000f8e0213 */
[----:B------:R-:W-:Y:S01]  /*1ca0*/  STL [R1+0x60], R153 ;  /* 0x0000609901007387 */ /* 0x000fe20000100800 */
[----:B------:R-:W-:Y:S01]  /*1cb0*/  ULDC.64 UR4, c[0x0][0x210] ;  /* 0x0000840000047ab9 */ /* 0x000fe20000000a00 */
[----:B---3--:R-:W-:Y:S01]  /*1cc0*/  @!P0 IMAD.WIDE R8, R153, 0x2, R4 ;  /* 0x0000000299088825 */ /* 0x008fe200078e0204 */
[----:B----4-:R-:W-:-:S03]  /*1cd0*/  @!P1 LEA.HI.X.SX32 R7, R10, UR18, 0x1, P2 ;  /* 0x000000120a079c11 */ /* 0x010fc600090f0eff */
[----:B------:R-:W-:Y:S01]  /*1ce0*/  @!P0 IMAD.WIDE R4, R151, 0x2, R4 ;  /* 0x0000000297048825 */ /* 0x000fe200078e0204 */
[----:B------:R3:W-:Y:S01]  /*1cf0*/  @!P0 LDGSTS.E.BYPASS.LTC128B.128 [R251+0x23100], [R8.64], !P6 ;  /* 0x2310000008fb8fae */ /* 0x0007e2000f101d50 */
[----:B------:R-:W-:-:S03]  /*1d00*/  @!P1 LEA R6, P2, R0, c[0x0][0x2a0], 0x2 ;  /* 0x0000a80000069a11 */ /* 0x000fc600078410ff */
[----:B------:R4:W-:Y:S01]  /*1d10*/  @!P0 LDGSTS.E.BYPASS.LTC128B.128 [R251+0x27100], [R4.64], !P5 ;  /* 0x2710000004fb8fae */ /* 0x0009e2000e901d50 */
[----:B------:R-:W-:-:S03]  /*1d20*/  @!P1 LEA.HI.X R7, R0, c[0x0][0x2a4], R7, 0x2, P2 ;  /* 0x0000a90000079a11 */ /* 0x000fc600010f1407 */
[----:B------:R-:W0:Y:S04]  /*1d30*/  LDGDEPBAR ;  /* 0x00000000000079af */ /* 0x000e280000000000 */
[----:B------:R-:W-:Y:S01]  /*1d40*/  BAR.SYNC.DEFER_BLOCKING 0x0 ;  /* 0x0000000000007b1d */ /* 0x000fe20000010000 */
[----:B------:R-:W-:-:S05]  /*1d50*/  UIADD3 UR19, UR23, UR19, URZ ;  /* 0x0000001317137290 */ /* 0x000fca000fffe03f */
[----:B------:R-:W-:Y:S04]  /*1d60*/  STL [R1+0x48], R151 ;  /* 0x0000489701007387 */ /* 0x000fe80000100800 */
[----:B--2---:R5:W2:Y:S01]  /*1d70*/  @!P1 LDG.E R20, [R6.64] ;  /* 0x0000001006149981 */ /* 0x004aa2000c1e1900 */
[----:B------:R-:W-:Y:S01]  /*1d80*/  IMAD.MOV R0, RZ, RZ, -R10 ;  /* 0x000000ffff007224 */ /* 0x000fe200078e0a0a */
[----:B------:R-:W-:Y:S01]  /*1d90*/  SHF.R.S32.HI R10, RZ, 0x4, R16 ;  /* 0x00000004ff0a7819 */ /* 0x000fe20000011410 */
[----:B---3--:R-:W-:Y:S01]  /*1da0*/  IMAD.SHL.U32 R9, R24, 0x8, RZ ;  /* 0x0000000818097824 */ /* 0x008fe200078e00ff */
[----:B------:R-:W-:Y:S01]  /*1db0*/  UIMAD UR8, UR8, UR4, URZ ;  /* 0x00000004080872a4 */ /* 0x000fe2000f8e023f */
[----:B------:R-:W-:Y:S01]  /*1dc0*/  IMAD R21, R0, c[0x0][0x2b8], R11 ;  /* 0x0000ae0000157a24 */ /* 0x000fe200078e020b */
[----:B------:R-:W-:Y:S01]  /*1dd0*/  LEA.HI R8, R16, R10, RZ, 0x1 ;  /* 0x0000000a10087211 */ /* 0x000fe200078f08ff */
[----:B------:R-:W-:Y:S01]  /*1de0*/  IMAD.SHL.U32 R0, R40, 0x40, RZ ;  /* 0x0000004028007824 */ /* 0x000fe200078e00ff */
[----:B------:R-:W-:Y:S01]  /*1df0*/  UIMAD.WIDE.U32 UR24, UR9, UR4, URZ ;  /* 0x00000004091872a5 */ /* 0x000fe2000f8e003f */
[----:B----4-:R-:W-:Y:S01]  /*1e00*/  IMAD.WIDE.U32 R4, R21, c[0x0][0x1e0], RZ ;  /* 0x0000780015047a25 */ /* 0x010fe200078e00ff */
[----:B------:R-:W-:Y:S01]  /*1e10*/  LOP3.LUT R8, R8, 0xfffffffe, RZ, 0xc0, !PT ;  /* 0xfffffffe08087812 */ /* 0x000fe200078ec0ff */
[----:B------:R-:W-:Y:S01]  /*1e20*/  UIMAD UR8, UR9, UR5, UR8 ;  /* 0x00000005090872a4 */ /* 0x000fe2000f8e0208 */
[----:B------:R-:W-:Y:S01]  /*1e30*/  LOP3.LUT R0, R0, 0x1c0, RZ, 0xc0, !PT ;  /* 0x000001c000007812 */ /* 0x000fe200078ec0ff */
[----:B------:R-:W-:Y:S01]  /*1e40*/  UIADD3 UR4, UR6, -0x1, URZ ;  /* 0xffffffff06047890 */ /* 0x000fe2000fffe03f */
[----:B------:R-:W-:Y:S01]  /*1e50*/  LOP3.LUT P1, RZ, R40, 0x2, RZ, 0xc0, !PT ;  /* 0x0000000228ff7812 */ /* 0x000fe2000782c0ff */
[----:B------:R-:W-:Y:S01]  /*1e60*/  IMAD.IADD R17, R10, 0x1, -R8 ;  /* 0x000000010a117824 */ /* 0x000fe200078e0a08 */
[----:B------:R-:W-:Y:S01]  /*1e70*/  LOP3.LUT R9, R0, 0x8, R9, 0xf8, !PT ;  /* 0x0000000800097812 */ /* 0x000fe200078ef809 */
[----:B------:R-:W-:Y:S01]  /*1e80*/  UIADD3 UR8, UR25, UR8, URZ ;  /* 0x0000000819087290 */ /* 0x000fe2000fffe03f */
[----:B------:R-:W-:Y:S01]  /*1e90*/  SHF.R.U32.HI R0, RZ, 0x3, R0 ;  /* 0x00000003ff007819 */ /* 0x000fe20000011600 */
[----:B------:R-:W-:Y:S01]  /*1ea0*/  UIMAD UR4, UR4, -0x60, UR7 ;  /* 0xffffffa0040478a4 */ /* 0x000fe2000f8e0207 */
[----:B------:R-:W-:Y:S01]  /*1eb0*/  STL [R1+0x2c], R21 ;  /* 0x00002c1501007387 */ /* 0x000fe20000100800 */
[----:B------:R-:W-:Y:S01]  /*1ec0*/  ISETP.GE.AND P2, PT, R157, c[0x0][0x1d4], PT ;  /* 0x000075009d007a0c */ /* 0x000fe20003f46270 */
[----:B------:R-:W-:Y:S01]  /*1ed0*/  UISETP.GE.AND UP0, UPT, UR6, 0x2, UPT ;  /* 0x000000020600788c */ /* 0x000fe2000bf06270 */
[----:B------:R-:W-:-:S02]  /*1ee0*/  LOP3.LUT R11, R9, R0, RZ, 0x3c, !PT ;  /* 0x00000000090b7212 */ /* 0x000fc400078e3cff */
[----:B-----5:R-:W-:Y:S02]  /*1ef0*/  SHF.R.S32.HI R6, RZ, 0x1f, R21 ;  /* 0x0000001fff067819 */ /* 0x020fe40000011415 */
[----:B------:R-:W-:Y:S02]  /*1f00*/  IADD3 R24, -R24, UR4, RZ ;  /* 0x0000000418187c10 */ /* 0x000fe4000fffe1ff */
[----:B------:R-:W-:Y:S01]  /*1f10*/  ISETP.GE.AND P5, PT, R42, c[0x0][0x1d4], PT ;  /* 0x000075002a007a0c */ /* 0x000fe20003fa6270 */
[----:B------:R-:W-:Y:S01]  /*1f20*/  IMAD R7, R6, c[0x0][0x1e0], RZ ;  /* 0x0000780006077a24 */ /* 0x000fe200078e02ff */
[----:B------:R-:W-:Y:S01]  /*1f30*/  ISETP.GE.AND P4, PT, R64, c[0x0][0x1d4], PT ;  /* 0x0000750040007a0c */ /* 0x000fe20003f86270 */
[----:B------:R-:W-:Y:S01]  /*1f40*/  IMAD R0, R6, c[0x0][0x208], RZ ;  /* 0x0000820006007a24 */ /* 0x000fe200078e02ff */
[----:B------:R-:W-:Y:S01]  /*1f50*/  ISETP.GE.AND P6, PT, R41, c[0x0][0x1d4], PT ;  /* 0x0000750029007a0c */ /* 0x000fe20003fc6270 */
[C---:B------:R-:W-:Y:S01]  /*1f60*/  IMAD R7, R21.reuse, c[0x0][0x1e4], R7 ;  /* 0x0000790015077a24 */ /* 0x040fe200078e0207 */
[----:B------:R-:W-:Y:S01]  /*1f70*/  LEA.HI R147, R148, R149, RZ, 0x5 ;  /* 0x0000009594937211 */ /* 0x000fe200078f28ff */
[----:B------:R-:W-:Y:S01]  /*1f80*/  IMAD R0, R21, c[0x0][0x20c], R0 ;  /* 0x0000830015007a24 */ /* 0x000fe200078e0200 */
[----:B------:R-:W-:Y:S01]  /*1f90*/  SHF.R.S32.HI R158, RZ, 0x1f, R157 ;  /* 0x0000001fff9e7819 */ /* 0x000fe2000001149d */
[----:B------:R-:W-:Y:S01]  /*1fa0*/  IMAD.IADD R5, R5, 0x1, R7 ;  /* 0x0000000105057824 */ /* 0x000fe200078e0207 */
[----:B------:R-:W-:-:S02]  /*1fb0*/  SHF.R.S32.HI R146, RZ, 0x5, R147 ;  /* 0x00000005ff927819 */ /* 0x000fc40000011493 */
[----:B------:R-:W-:Y:S02]  /*1fc0*/  SHF.R.S32.HI R156, RZ, 0x1f, R155 ;  /* 0x0000001fff9c7819 */ /* 0x000fe4000001149b */
[----:B------:R-:W-:Y:S02]  /*1fd0*/  SHF.R.S32.HI R154, RZ, 0x1f, R153 ;  /* 0x0000001fff9a7819 */ /* 0x000fe40000011499 */
[----:B------:R-:W-:Y:S02]  /*1fe0*/  SHF.R.S32.HI R152, RZ, 0x1f, R151 ;  /* 0x0000001fff987819 */ /* 0x000fe40000011497 */
[----:B------:R-:W-:Y:S02]  /*1ff0*/  SEL R150, RZ, 0x10, P6 ;  /* 0x00000010ff967807 */ /* 0x000fe40003000000 */
[----:B------:R-:W-:Y:S02]  /*2000*/  IADD3 R252, R251, 0x100, RZ ;  /* 0x00000100fbfc7810 */ /* 0x000fe40007ffe0ff */
[----:B--2---:R-:W-:Y:S01]  /*2010*/  SHF.R.S32.HI R9, RZ, 0x1f, R20 ;  /* 0x0000001fff097819 */ /* 0x004fe20000011414 */
[----:B------:R-:W-:Y:S01]  /*2020*/  IMAD.WIDE.U32 R6, R20, c[0x0][0x1f0], R4 ;  /* 0x00007c0014067a25 */ /* 0x000fe200078e0004 */
[----:B------:R-:W-:Y:S03]  /*2030*/  STL [R1+0x28], R20 ;  /* 0x0000281401007387 */ /* 0x000fe60000100800 */
[----:B------:R-:W-:Y:S01]  /*2040*/  IMAD R8, R9, c[0x0][0x1f0], RZ ;  /* 0x00007c0009087a24 */ /* 0x000fe200078e02ff */
[----:B------:R-:W-:Y:S01]  /*2050*/  IADD3 R6, P0, R6, UR22, RZ ;  /* 0x0000001606067c10 */ /* 0x000fe2000ff1e0ff */
[----:B------:R-:W-:Y:S01]  /*2060*/  IMAD.WIDE.U32 R4, R21, c[0x0][0x208], RZ ;  /* 0x0000820015047a25 */ /* 0x000fe200078e00ff */
[----:B------:R-:W-:Y:S03]  /*2070*/  STL [R1+0x74], R158 ;  /* 0x0000749e01007387 */ /* 0x000fe60000100800 */
[----:B------:R-:W-:Y:S01]  /*2080*/  IMAD R8, R20, c[0x0][0x1f4], R8 ;  /* 0x00007d0014087a24 */ /* 0x000fe200078e0208 */
[----:B------:R-:W-:Y:S01]  /*2090*/  STL [R1+0x6c], R156 ;  /* 0x00006c9c01007387 */ /* 0x000fe20000100800 */
[----:B------:R-:W-:-:S02]  /*20a0*/  IMAD.IADD R5, R5, 0x1, R0 ;  /* 0x0000000105057824 */ /* 0x000fc400078e0200 */
[----:B------:R-:W-:Y:S01]  /*20b0*/  IMAD R0, R17, 0x200, R11 ;  /* 0x0000020011007824 */ /* 0x000fe200078e020b */
[----:B------:R-:W-:Y:S01]  /*20c0*/  IADD3.X R7, R7, UR19, R8, P0, !PT ;  /* 0x0000001307077c10 */ /* 0x000fe200087fe408 */
[----:B------:R-:W-:Y:S01]  /*20d0*/  STL [R1+0x70], R154 ;  /* 0x0000709a01007387 */ /* 0x000fe20000100800 */
[----:B------:R-:W-:Y:S01]  /*20e0*/  LEA R10, P0, R6, c[0x0][0x1c8], 0x1 ;  /* 0x00007200060a7a11 */ /* 0x000fe200078008ff */
[----:B------:R-:W-:Y:S02]  /*20f0*/  IMAD.SHL.U32 R216, R0, 0x2, RZ ;  /* 0x0000000200d87824 */ /* 0x000fe400078e00ff */
[----:B------:R-:W-:Y:S01]  /*2100*/  IMAD R0, R9, c[0x0][0x218], RZ ;  /* 0x0000860009007a24 */ /* 0x000fe200078e02ff */
[----:B-1----:R-:W-:Y:S01]  /*2110*/  LEA.HI.X R14, R6, c[0x0][0x1cc], R7, 0x1, P0 ;  /* 0x00007300060e7a11 */ /* 0x002fe200000f0c07 */
[----:B------:R-:W-:Y:S01]  /*2120*/  IMAD.WIDE.U32 R6, R20, c[0x0][0x218], R4 ;  /* 0x0000860014067a25 */ /* 0x000fe200078e0004 */
[C---:B------:R-:W-:Y:S01]  /*2130*/  IADD3 R9, R216.reuse, 0xc100, RZ ;  /* 0x0000c100d8097810 */ /* 0x040fe20007ffe0ff */
[----:B------:R-:W-:Y:S01]  /*2140*/  SHFL.IDX PT, R4, R10, RZ, 0x181f ;  /* 0x00181fff0a047589 */ /* 0x000fe200000e0000 */
[----:B------:R-:W-:Y:S01]  /*2150*/  IADD3 R227, R216, 0xc120, RZ ;  /* 0x0000c120d8e37810 */ /* 0x000fe20007ffe0ff */
[----:B------:R-:W-:Y:S01]  /*2160*/  IMAD R8, R20, c[0x0][0x21c], R0 ;  /* 0x0000870014087a24 */ /* 0x000fe200078e0200 */
[----:B------:R-:W-:Y:S01]  /*2170*/  IADD3 R0, P0, R6, UR24, RZ ;  /* 0x0000001806007c10 */ /* 0x000fe2000ff1e0ff */
[----:B------:R-:W1:Y:S01]  /*2180*/  SHFL.IDX PT, R5, R14, RZ, 0x181f ;  /* 0x00181fff0e057589 */ /* 0x000e6200000e0000 */
[----:B------:R-:W-:Y:S01]  /*2190*/  @P1 IADD3 R227, R9, -0x20, RZ ;  /* 0xffffffe009e31810 */ /* 0x000fe20007ffe0ff */
[----:B------:R-:W-:Y:S01]  /*21a0*/  IMAD.U32 R9, RZ, RZ, UR9 ;  /* 0x00000009ff097e24 */ /* 0x000fe2000f8e00ff */
[----:B------:R-:W-:Y:S01]  /*21b0*/  IADD3.X R8, R7, UR8, R8, P0, !PT ;  /* 0x0000000807087c10 */ /* 0x000fe200087fe408 */
[----:B------:R-:W-:Y:S01]  /*21c0*/  IMAD R7, R21, c[0x0][0x1e0], RZ ;  /* 0x0000780015077a24 */ /* 0x000fe200078e02ff */
[----:B------:R-:W-:Y:S01]  /*21d0*/  LEA R6, P0, R0, c[0x0][0x1f8], 0x1 ;  /* 0x00007e0000067a11 */ /* 0x000fe200078008ff */
[----:B------:R-:W-:Y:S01]  /*21e0*/  STL [R1+0x50], R152 ;  /* 0x0000509801007387 */ /* 0x000fe20000100800 */
[----:B------:R-:W-:Y:S01]  /*21f0*/  IADD3 R250, R227, 0x800, RZ ;  /* 0x00000800e3fa7810 */ /* 0x000fe20007ffe0ff */
[----:B------:R-:W-:Y:S01]  /*2200*/  IMAD R7, R20, c[0x0][0x1f0], R7 ;  /* 0x00007c0014077a24 */ /* 0x000fe200078e0207 */
[----:B------:R-:W-:Y:S01]  /*2210*/  LEA.HI.X R0, R0, c[0x0][0x1fc], R8, 0x1, P0 ;  /* 0x00007f0000007a11 */ /* 0x000fe200000f0c08 */
[----:B------:R-:W2:Y:S01]  /*2220*/  SHFL.IDX PT, R15, R6, RZ, 0x181f ;  /* 0x00181fff060f7589 */ /* 0x000ea200000e0000 */
[----:B------:R-:W-:Y:S01]  /*2230*/  ISETP.GE.AND P0, PT, R24, 0x1, PT ;  /* 0x000000011800780c */ /* 0x000fe20003f06270 */
[----:B------:R-:W-:Y:S01]  /*2240*/  IMAD R16, R9, c[0x0][0x1e8], R7 ;  /* 0x00007a0009107a24 */ /* 0x000fe200078e0207 */
[C---:B------:R-:W-:Y:S01]  /*2250*/  IADD3 R249, R227.reuse, 0x1000, RZ ;  /* 0x00001000e3f97810 */ /* 0x040fe20007ffe0ff */
[----:B------:R-:W3:Y:S01]  /*2260*/  SHFL.IDX PT, R32, R0, RZ, 0x181f ;  /* 0x00181fff00207589 */ /* 0x000ee200000e0000 */
[----:B------:R-:W-:-:S02]  /*2270*/  IADD3 R248, R227, 0x1800, RZ ;  /* 0x00001800e3f87810 */ /* 0x000fc40007ffe0ff */
[C---:B------:R-:W-:Y:S01]  /*2280*/  IADD3 R247, R227.reuse, 0x2000, RZ ;  /* 0x00002000e3f77810 */ /* 0x040fe20007ffe0ff */
[----:B------:R-:W4:Y:S01]  /*2290*/  SHFL.IDX PT, R20, R6, 0x1, 0x181f ;  /* 0x00381f0006147f89 */ /* 0x000f2200000e0000 */
[C---:B------:R-:W-:Y:S02]  /*22a0*/  IADD3 R246, R227.reuse, 0x2800, RZ ;  /* 0x00002800e3f67810 */ /* 0x040fe40007ffe0ff */
[C---:B------:R-:W-:Y:S01]  /*22b0*/  IADD3 R245, R227.reuse, 0x3000, RZ ;  /* 0x00003000e3f57810 */ /* 0x040fe20007ffe0ff */
[----:B------:R-:W5:Y:S01]  /*22c0*/  SHFL.IDX PT, R33, R0, 0x1, 0x181f ;  /* 0x00381f0000217f89 */ /* 0x000f6200000e0000 */
[----:B------:R-:W-:Y:S01]  /*22d0*/  IADD3 R244, R227, 0x3800, RZ ;  /* 0x00003800e3f47810 */ /* 0x000fe20007ffe0ff */
[----:B-1----:R-:W-:Y:S01]  /*22e0*/  @P0 IMAD.WIDE R12, R157, 0x2, R4 ;  /* 0x000000029d0c0825 */ /* 0x002fe200078e0204 */
[C---:B------:R-:W-:Y:S01]  /*22f0*/  IADD3 R243, R227.reuse, 0x4000, RZ ;  /* 0x00004000e3f37810 */ /* 0x040fe20007ffe0ff */
[----:B------:R1:W2:Y:S01]  /*2300*/  SHFL.IDX PT, R21, R6, 0x2, 0x181f ;  /* 0x00581f0006157f89 */ /* 0x0002a200000e0000 */
[----:B------:R-:W-:-:S02]  /*2310*/  IADD3 R242, R227, 0x4800, RZ ;  /* 0x00004800e3f27810 */ /* 0x000fc40007ffe0ff */
[C---:B------:R-:W-:Y:S01]  /*2320*/  IADD3 R241, R227.reuse, 0x5000, RZ ;  /* 0x00005000e3f17810 */ /* 0x040fe20007ffe0ff */
[----:B------:R2:W-:Y:S01]  /*2330*/  SHFL.IDX PT, R8, R10, 0x1, 0x181f ;  /* 0x00381f000a087f89 */ /* 0x0005e200000e0000 */
[C---:B------:R-:W-:Y:S02]  /*2340*/  IADD3 R240, R227.reuse, 0x5800, RZ ;  /* 0x00005800e3f07810 */ /* 0x040fe40007ffe0ff */
[C---:B------:R-:W-:Y:S01]  /*2350*/  IADD3 R239, R227.reuse, 0x6000, RZ ;  /* 0x00006000e3ef7810 */ /* 0x040fe20007ffe0ff */
[----:B------:R-:W3:Y:S01]  /*2360*/  SHFL.IDX PT, R9, R14, 0x1, 0x181f ;  /* 0x00381f000e097f89 */ /* 0x000ee200000e0000 */
[C---:B------:R-:W-:Y:S02]  /*2370*/  IADD3 R238, R227.reuse, 0x6800, RZ ;  /* 0x00006800e3ee7810 */ /* 0x040fe40007ffe0ff */
[C---:B------:R-:W-:Y:S01]  /*2380*/  IADD3 R237, R227.reuse, 0x7000, RZ ;  /* 0x00007000e3ed7810 */ /* 0x040fe20007ffe0ff */
[----:B------:R3:W4:Y:S01]  /*2390*/  SHFL.IDX PT, R25, R0, 0x2, 0x181f ;  /* 0x00581f0000197f89 */ /* 0x00072200000e0000 */
[----:B------:R-:W-:-:S02]  /*23a0*/  IADD3 R236, R227, 0x7800, RZ ;  /* 0x00007800e3ec7810 */ /* 0x000fc40007ffe0ff */
[C---:B------:R-:W-:Y:S01]  /*23b0*/  IADD3 R235, R227.reuse, 0x8000, RZ ;  /* 0x00008000e3eb7810 */ /* 0x040fe20007ffe0ff */
[----:B------:R4:W-:Y:S01]  /*23c0*/  @P0 LDGSTS.E.BYPASS.LTC128B.128 [R251+0xc100], [R12.64], !P2 ;  /* 0x0c1000000cfb0fae */ /* 0x0009e2000d101d50 */
[C---:B------:R-:W-:Y:S02]  /*23d0*/  IADD3 R234, R227.reuse, 0x8800, RZ ;  /* 0x00008800e3ea7810 */ /* 0x040fe40007ffe0ff */
[C---:B------:R-:W-:Y:S02]  /*23e0*/  IADD3 R233, R227.reuse, 0x9000, RZ ;  /* 0x00009000e3e97810 */ /* 0x040fe40007ffe0ff */
[----:B------:R-:W-:Y:S01]  /*23f0*/  IADD3 R232, R227, 0x9800, RZ ;  /* 0x00009800e3e87810 */ /* 0x000fe20007ffe0ff */
[--C-:B-1----:R-:W-:Y:S01]  /*2400*/  @P0 IMAD.WIDE R6, R153, 0x2, R4.reuse ;  /* 0x0000000299060825 */ /* 0x102fe200078e0204 */
[C---:B------:R-:W-:Y:S02]  /*2410*/  IADD3 R231, R227.reuse, 0xa000, RZ ;  /* 0x0000a000e3e77810 */ /* 0x040fe40007ffe0ff */
[----:B------:R-:W-:Y:S01]  /*2420*/  IADD3 R230, R227, 0xa800, RZ ;  /* 0x0000a800e3e67810 */ /* 0x000fe20007ffe0ff */
[----:B--2---:R-:W-:Y:S01]  /*2430*/  @P0 IMAD.WIDE R10, R155, 0x2, R4 ;  /* 0x000000029b0a0825 */ /* 0x004fe200078e0204 */
[----:B------:R-:W-:-:S02]  /*2440*/  IADD3 R229, R227, 0xb000, RZ ;  /* 0x0000b000e3e57810 */ /* 0x000fc40007ffe0ff */
[----:B------:R-:W-:Y:S01]  /*2450*/  IADD3 R228, R227, 0xb800, RZ ;  /* 0x0000b800e3e47810 */ /* 0x000fe20007ffe0ff */
[----:B------:R-:W-:Y:S01]  /*2460*/  @P0 IMAD.WIDE R4, R151, 0x2, R4 ;  /* 0x0000000297040825 */ /* 0x000fe200078e0204 */
[----:B------:R1:W-:Y:S03]  /*2470*/  @P0 LDGSTS.E.BYPASS.LTC128B.128 [R251+0xf100], [R10.64], !P5 ;  /* 0x0f1000000afb0fae */ /* 0x0003e6000e901d50 */
[----:B---3--:R-:W-:Y:S01]  /*2480*/  IMAD.SHL.U32 R0, R18, 0x40, RZ ;  /* 0x0000004012007824 */ /* 0x008fe200078e00ff */
[----:B------:R2:W-:Y:S04]  /*2490*/  @P0 LDGSTS.E.BYPASS.LTC128B.128 [R251+0x12100], [R6.64], !P4 ;  /* 0x1210000006fb0fae */ /* 0x0005e8000e101d50 */
[----:B------:R3:W-:Y:S01]  /*24a0*/  @P0 LDGSTS.E.BYPASS.LTC128B.128 [R251+0x15100], [R4.64], !P6 ;  /* 0x1510000004fb0fae */ /* 0x0007e2000f101d50 */
[----:B------:R-:W-:Y:S01]  /*24b0*/  ISETP.GE.AND P0, PT, R24, 0x21, PT ;  /* 0x000000211800780c */ /* 0x000fe20003f06270 */
[----:B----4-:R-:W-:Y:S01]  /*24c0*/  IMAD.WIDE R12, R157, 0x2, RZ ;  /* 0x000000029d0c7825 */ /* 0x010fe200078e02ff */
[----:B------:R-:W-:-:S04]  /*24d0*/  LOP3.LUT R0, R0, 0x1c0, RZ, 0xc0, !PT ;  /* 0x000001c000007812 */ /* 0x000fc800078ec0ff */
[----:B------:R-:W-:-:S05]  /*24e0*/  IADD3 R38, P1, R15, R12, RZ ;  /* 0x0000000c0f267210 */ /* 0x000fca0007f3e0ff */
[----:B------:R-:W-:Y:S01]  /*24f0*/  IMAD.X R39, R32, 0x1, R13, P1 ;  /* 0x0000000120277824 */ /* 0x000fe200008e060d */
[----:B------:R-:W-:-:S05]  /*2500*/  IADD3 R36, P1, R12, R20, RZ ;  /* 0x000000140c247210 */ /* 0x000fca0007f3e0ff */
[----:B-----5:R-:W-:Y:S01]  /*2510*/  IMAD.X R37, R13, 0x1, R33, P1 ;  /* 0x000000010d257824 */ /* 0x020fe200008e0621 */
[----:B------:R-:W-:Y:S01]  /*2520*/  IADD3 R34, P1, R12, R21, RZ ;  /* 0x000000150c227210 */ /* 0x000fe20007f3e0ff */
[----:B-1----:R-:W-:Y:S01]  /*2530*/  @P0 IMAD.WIDE R10, R157, 0x2, R8 ;  /* 0x000000029d0a0825 */ /* 0x002fe200078e0208 */
[----:B--2---:R-:W-:Y:S01]  /*2540*/  LEA R6, R16, c[0x0][0x1c8], 0x1 ;  /* 0x0000720010067a11 */ /* 0x004fe200078e08ff */
[----:B------:R-:W-:Y:S02]  /*2550*/  SHFL.IDX PT, R7, R14, 0x2, 0x181f ;  /* 0x00581f000e077f89 */ /* 0x000fe400000e0000 */
[----:B------:R-:W-:Y:S02]  /*2560*/  IMAD.X R35, R13, 0x1, R25, P1 ;  /* 0x000000010d237824 */ /* 0x000fe400008e0619 */
[--C-:B---3--:R-:W-:Y:S01]  /*2570*/  @P0 IMAD.WIDE R4, R155, 0x2, R8.reuse ;  /* 0x000000029b040825 */ /* 0x108fe200078e0208 */
[----:B------:R1:W-:Y:S03]  /*2580*/  @P0 LDGSTS.E.BYPASS.LTC128B.128 [R251+0xd100], [R10.64], !P2 ;  /* 0x0d1000000afb0fae */ /* 0x0003e6000d101d50 */
[--C-:B------:R-:W-:Y:S01]  /*2590*/  @P0 IMAD.WIDE R12, R153, 0x2, R8.reuse ;  /* 0x00000002990c0825 */ /* 0x100fe200078e0208 */
[----:B------:R-:W1:Y:S03]  /*25a0*/  SHFL.IDX PT, R6, R6, 0x2, 0x181f ;  /* 0x00581f0006067f89 */ /* 0x000e6600000e0000 */
[----:B------:R-:W-:Y:S01]  /*25b0*/  @P0 IMAD.WIDE R8, R151, 0x2, R8 ;  /* 0x0000000297080825 */ /* 0x000fe200078e0208 */
[----:B------:R2:W-:Y:S04]  /*25c0*/  @P0 LDGSTS.E.BYPASS.LTC128B.128 [R251+0x10100], [R4.64], !P5 ;  /* 0x1010000004fb0fae */ /* 0x0005e8000e901d50 */
[----:B------:R3:W-:Y:S04]  /*25d0*/  @P0 LDGSTS.E.BYPASS.LTC128B.128 [R251+0x13100], [R12.64], !P4 ;  /* 0x131000000cfb0fae */ /* 0x0007e8000e101d50 */
[----:B------:R4:W-:Y:S01]  /*25e0*/  @P0 LDGSTS.E.BYPASS.LTC128B.128 [R251+0x16100], [R8.64], !P6 ;  /* 0x1610000008fb0fae */ /* 0x0009e2000f101d50 */
[----:B------:R-:W-:-:S13]  /*25f0*/  ISETP.GT.AND P0, PT, R24, 0x40, PT ;  /* 0x000000401800780c */ /* 0x000fda0003f04270 */
[----:B-1----:R-:W-:-:S05]  /*2600*/  @P0 IMAD.WIDE R10, R157, 0x2, R6 ;  /* 0x000000029d0a0825 */ /* 0x002fca00078e0206 */
[----:B------:R1:W-:Y:S01]  /*2610*/  @P0 LDGSTS.E.BYPASS.LTC128B.128 [R251+0xe100], [R10.64], !P2 ;  /* 0x0e1000000afb0fae */ /* 0x0003e2000d101d50 */
[----:B--2---:R-:W-:-:S05]  /*2620*/  IMAD.WIDE R4, R155, 0x2, RZ ;  /* 0x000000029b047825 */ /* 0x004fca00078e02ff */
[----:B------:R-:W-:Y:S01]  /*2630*/  IADD3 R30, P1, R15, R4, RZ ;  /* 0x000000040f1e7210 */ /* 0x000fe20007f3e0ff */
[----:B----4-:R-:W-:-:S04]  /*2640*/  IMAD.SHL.U32 R8, R17, 0x8, RZ ;  /* 0x0000000811087824 */ /* 0x010fc800078e00ff */
[----:B------:R-:W-:Y:S01]  /*2650*/  IMAD.X R31, R32, 0x1, R5, P1 ;  /* 0x00000001201f7824 */ /* 0x000fe200008e0605 */
[----:B------:R-:W-:Y:S02]  /*2660*/  IADD3 R28, P1, R4, R20, RZ ;  /* 0x00000014041c7210 */ /* 0x000fe40007f3e0ff */
[----:B---3--:R-:W-:Y:S01]  /*2670*/  LOP3.LUT R12, R0, 0x8, R8, 0xf8, !PT ;  /* 0x00000008000c7812 */ /* 0x008fe200078ef808 */
[----:B------:R-:W-:Y:S01]  /*2680*/  @P0 IMAD.WIDE R8, R155, 0x2, R6 ;  /* 0x000000029b080825 */ /* 0x000fe200078e0206 */
[----:B------:R-:W-:-:S03]  /*2690*/  SHF.R.U32.HI R0, RZ, 0x3, R0 ;  /* 0x00000003ff007819 */ /* 0x000fc60000011600 */
[----:B------:R-:W-:Y:S01]  /*26a0*/  IMAD.X R29, R5, 0x1, R33, P1 ;  /* 0x00000001051d7824 */ /* 0x000fe200008e0621 */
[----:B------:R2:W-:Y:S01]  /*26b0*/  @P0 LDGSTS.E.BYPASS.LTC128B.128 [R251+0x11100], [R8.64], !P5 ;  /* 0x1110000008fb0fae */ /* 0x0005e2000e901d50 */
[----:B------:R-:W-:Y:S02]  /*26c0*/  IADD3 R26, P1, R4, R21, RZ ;  /* 0x00000015041a7210 */ /* 0x000fe40007f3e0ff */
[----:B------:R-:W-:Y:S01]  /*26d0*/  LOP3.LUT R145, R12, R0, RZ, 0x3c, !PT ;  /* 0x000000000c917212 */ /* 0x000fe200078e3cff */
[----:B------:R-:W-:Y:S02]  /*26e0*/  IMAD.SHL.U32 R0, R19, 0x40, RZ ;  /* 0x0000004013007824 */ /* 0x000fe400078e00ff */
[----:B------:R-:W-:Y:S02]  /*26f0*/  IMAD.X R27, R5, 0x1, R25, P1 ;  /* 0x00000001051b7824 */ /* 0x000fe400008e0619 */
[----:B------:R-:W-:Y:S01]  /*2700*/  IMAD.WIDE R4, R153, 0x2, RZ ;  /* 0x0000000299047825 */ /* 0x000fe200078e02ff */
[----:B------:R-:W-:-:S04]  /*2710*/  LOP3.LUT R144, R0, 0xfffffe00, RZ, 0xc0, !PT ;  /* 0xfffffe0000907812 */ /* 0x000fc800078ec0ff */
[----:B------:R-:W-:Y:S01]  /*2720*/  IADD3 R16, P1, R4, R20, RZ ;  /* 0x0000001404107210 */ /* 0x000fe20007f3e0ff */
[----:B------:R-:W-:-:S04]  /*2730*/  IMAD R0, R146, 0x400, R144 ;  /* 0x0000040092007824 */ /* 0x000fc800078e0290 */
[----:B------:R-:W-:Y:S02]  /*2740*/  IMAD.X R17, R5, 0x1, R33, P1 ;  /* 0x0000000105117824 */ /* 0x000fe400008e0621 */
[----:B------:R-:W-:-:S04]  /*2750*/  IMAD.IADD R0, R145, 0x1, R0 ;  /* 0x0000000191007824 */ /* 0x000fc800078e0200 */
[----:B------:R-:W-:Y:S02]  /*2760*/  IMAD.SHL.U32 R223, R0, 0x2, RZ ;  /* 0x0000000200df7824 */ /* 0x000fe400078e00ff */
[----:B------:R-:W-:Y:S02]  /*2770*/  IMAD.MOV.U32 R0, RZ, RZ, 0x40 ;  /* 0x00000040ff007424 */ /* 0x000fe400078e00ff */
[----:B--2---:R-:W-:-:S04]  /*2780*/  @P0 IMAD.WIDE R8, R153, 0x2, R6 ;  /* 0x0000000299080825 */ /* 0x004fc800078e0206 */
[----:B------:R-:W-:Y:S01]  /*2790*/  @P0 IMAD.WIDE R6, R151, 0x2, R6 ;  /* 0x0000000297060825 */ /* 0x000fe200078e0206 */
[----:B------:R1:W-:Y:S03]  /*27a0*/  @P0 LDGSTS.E.BYPASS.LTC128B.128 [R251+0x14100], [R8.64], !P4 ;  /* 0x1410000008fb0fae */ /* 0x0003e6000e101d50 */
[--C-:B------:R-:W-:Y:S01]  /*27b0*/  IMAD R224, R3, 0x2, R223.reuse ;  /* 0x0000000203e07824 */ /* 0x100fe200078e02df */
[----:B------:R2:W-:Y:S01]  /*27c0*/  @P0 LDGSTS.E.BYPASS.LTC128B.128 [R251+0x17100], [R6.64], !P6 ;  /* 0x1710000006fb0fae */ /* 0x0005e2000f101d50 */
[----:B------:R-:W-:Y:S01]  /*27d0*/  IADD3 R18, P0, R15, R4, RZ ;  /* 0x000000040f127210 */ /* 0x000fe20007f1e0ff */
[C---:B------:R-:W-:Y:S02]  /*27e0*/  IMAD R226, R2.reuse, 0x2, R223 ;  /* 0x0000000202e27824 */ /* 0x040fe400078e02df */
[----:B------:R-:W0:Y:S01]  /*27f0*/  LDGDEPBAR ;  /* 0x00000000000079af */ /* 0x000e220000000000 */
[----:B------:R-:W-:-:S02]  /*2800*/  IMAD R225, R2, 0x2, R224 ;  /* 0x0000000202e17824 */ /* 0x000fc400078e02e0 */
[----:B------:R-:W-:Y:S01]  /*2810*/  IMAD.X R19, R32, 0x1, R5, P0 ;  /* 0x0000000120137824 */ /* 0x000fe200000e0605 */
[----:B------:R-:W-:-:S05]  /*2820*/  IADD3 R22, P0, R4, R21, RZ ;  /* 0x0000001504167210 */ /* 0x000fca0007f1e0ff */
[----:B------:R-:W-:Y:S02]  /*2830*/  IMAD.X R23, R5, 0x1, R25, P0 ;  /* 0x0000000105177824 */ /* 0x000fe400000e0619 */
[----:B--2---:R-:W-:Y:S01]  /*2840*/  IMAD.WIDE R6, R151, 0x2, RZ ;  /* 0x0000000297067825 */ /* 0x004fe200078e02ff */
        /* <DEDUP_REMOVED lines=8> */
[C---:B------:R-:W-:Y:S01]  /*28d0*/  IMAD.X R13, R7.reuse, 0x1, R33, P1 ;  /* 0x00000001070d7824 */ /* 0x040fe200008e0621 */
[----:B------:R-:W-:Y:S01]  /*28e0*/  ISETP.GE.AND P1, PT, R42, c[0x0][0x1d4], PT ;  /* 0x000075002a007a0c */ /* 0x000fe20003f26270 */
[----:B------:R-:W-:Y:S01]  /*28f0*/  IMAD.X R21, R7, 0x1, R25, P0 ;  /* 0x0000000107157824 */ /* 0x000fe200000e0619 */
[----:B------:R-:W-:-:S02]  /*2900*/  ISETP.LT.OR P0, PT, R24, 0x1, P3 ;  /* 0x000000011800780c */ /* 0x000fc40001f01670 */
[----:B------:R-:W-:Y:S01]  /*2910*/  ISETP.GE.AND P3, PT, R64, c[0x0][0x1d4], PT ;  /* 0x0000750040007a0c */ /* 0x000fe20003f66270 */
[----:B------:R-:W-:Y:S04]  /*2920*/  LDSM.16.M88.4 R4, [R223+0x18100] ;  /* 0x01810000df04783b */ /* 0x000fe80000000200 */
[----:B-1----:R-:W-:Y:S04]  /*2930*/  LDSM.16.M88.4 R8, [R224+0x18100] ;  /* 0x01810000e008783b */ /* 0x002fe80000000200 */
[----:B------:R-:W1:Y:S04]  /*2940*/  LDSM.16.M88.4 R44, [R216+0xc100] ;  /* 0x00c10000d82c783b */ /* 0x000e680000000200 */
[----:B------:R-:W-:Y:S04]  /*2950*/  LDSM.16.M88.4 R48, [R216+0xc900] ;  /* 0x00c90000d830783b */ /* 0x000fe80000000200 */
[----:B------:R-:W-:Y:S04]  /*2960*/  LDSM.16.M88.4 R56, [R216+0xd100] ;  /* 0x00d10000d838783b */ /* 0x000fe80000000200 */
[----:B------:R-:W-:Y:S04]  /*2970*/  LDSM.16.M88.4 R60, [R216+0xd900] ;  /* 0x00d90000d83c783b */ /* 0x000fe80000000200 */
[----:B------:R-:W-:Y:S04]  /*2980*/  LDSM.16.M88.4 R68, [R216+0xe100] ;  /* 0x00e10000d844783b */ /* 0x000fe80000000200 */
[----:B------:R-:W2:Y:S04]  /*2990*/  LDSM.16.M88.4 R80, [R216+0xe900] ;  /* 0x00e90000d850783b */ /* 0x000ea80000000200 */
[----:B------:R-:W3:Y:S04]  /*29a0*/  LDSM.16.M88.4 R76, [R227] ;  /* 0x00000000e34c783b */ /* 0x000ee80000000200 */
[----:B------:R-:W-:Y:S04]  /*29b0*/  LDSM.16.M88.4 R72, [R227+0x800] ;  /* 0x00080000e348783b */ /* 0x000fe80000000200 */
[----:B------:R-:W-:Y:S04]  /*29c0*/  LDSM.16.M88.4 R92, [R227+0x1000] ;  /* 0x00100000e35c783b */ /* 0x000fe80000000200 */
[----:B------:R-:W-:Y:S04]  /*29d0*/  LDSM.16.M88.4 R112, [R227+0x1800] ;  /* 0x00180000e370783b */ /* 0x000fe80000000200 */
[----:B------:R-:W4:Y:S01]  /*29e0*/  LDSM.16.M88.4 R116, [R227+0x2000] ;  /* 0x00200000e374783b */ /* 0x000f220000000200 */
[C---:B-1----:R-:W-:Y:S03]  /*29f0*/  HMMA.16816.F32.BF16 R52, R4.reuse, R44, RZ ;  /* 0x0000002c0434723c */ /* 0x042fe600000418ff */
[----:B------:R-:W1:Y:S04]  /*2a00*/  LDSM.16.M88.4 R120, [R227+0x2800] ;  /* 0x00280000e378783b */ /* 0x000e680000000200 */
[----:B------:R-:W-:Y:S01]  /*2a10*/  @!PT LDS RZ, [RZ] ;  /* 0x00000000fffff984 */ /* 0x000fe20000000800 */
[----:B------:R-:W-:Y:S01]  /*2a20*/  @!PT LDS RZ, [RZ] ;  /* 0x00000000fffff984 */ /* 0x000fe20000000800 */
[----:B------:R-:W-:Y:S01]  /*2a30*/  @!PT LDS RZ, [RZ] ;  /* 0x00000000fffff984 */ /* 0x000fe20000000800 */
[----:B------:R5:W-:Y:S01]  /*2a40*/  LDGSTS.E.BYPASS.LTC128B.128 [R251+0x100], [R38.64], !P0 ;  /* 0x0010000026fb7fae */ /* 0x000be2000c101d50 */
[C---:B------:R-:W-:Y:S01]  /*2a50*/  ISETP.LT.OR P0, PT, R24.reuse, 0x1, P1 ;  /* 0x000000011800780c */ /* 0x040fe20000f01670 */
[C---:B--2---:R-:W-:Y:S11]  /*2a60*/  HMMA.16816.F32.BF16 R108, R4.reuse, R80, RZ ;  /* 0x00000050046c723c */ /* 0x044ff600000418ff */
[----:B------:R-:W-:Y:S01]  /*2a70*/  @!UPT UIADD3 URZ, URZ, URZ, URZ ;  /* 0x0000003f3f3ff290 */ /* 0x000fe2000fffe03f */
[----:B------:R2:W-:Y:S01]  /*2a80*/  LDGSTS.E.BYPASS.LTC128B.128 [R251+0x3100], [R30.64], !P0 ;  /* 0x031000001efb7fae */ /* 0x0005e2000c101d50 */
[C---:B------:R-:W-:Y:S02]  /*2a90*/  ISETP.LT.OR P0, PT, R24.reuse, 0x1, P3 ;  /* 0x000000011800780c */ /* 0x040fe40001f01670 */
[----:B------:R-:W-:Y:S01]  /*2aa0*/  ISETP.GE.AND P3, PT, R41, c[0x0][0x1d4], PT ;  /* 0x0000750029007a0c */ /* 0x000fe20003f66270 */
[----:B------:R-:W-:Y:S10]  /*2ab0*/  HMMA.16816.F32.BF16 R104, R4, R82, RZ ;  /* 0x000000520468723c */ /* 0x000ff400000418ff */
[----:B------:R1:W-:Y:S01]  /*2ac0*/  LDGSTS.E.BYPASS.LTC128B.128 [R251+0x6100], [R18.64], !P0 ;  /* 0x0610000012fb7fae */ /* 0x0003e2000c101d50 */
[----:B------:R-:W-:Y:S01]  /*2ad0*/  ISETP.LT.OR P0, PT, R24, 0x1, P3 ;  /* 0x000000011800780c */ /* 0x000fe20001f01670 */
[----:B---3--:R-:W-:Y:S11]  /*2ae0*/  HMMA.16816.F32.BF16 R100, R8, R76, R52 ;  /* 0x0000004c0864723c */ /* 0x008ff60000041834 */
[----:B------:R-:W-:Y:S01]  /*2af0*/  @!UPT UIADD3 URZ, URZ, URZ, URZ ;  /* 0x0000003f3f3ff290 */ /* 0x000fe2000fffe03f */
[----:B------:R3:W-:Y:S01]  /*2b00*/  LDGSTS.E.BYPASS.LTC128B.128 [R251+0x9100], [R14.64], !P0 ;  /* 0x091000000efb7fae */ /* 0x0007e2000c101d50 */
[----:B------:R-:W-:-:S04]  /*2b10*/  ISETP.GE.AND P0, PT, R157, c[0x0][0x1d4], PT ;  /* 0x000075009d007a0c */ /* 0x000fc80003f06270 */
[C---:B------:R-:W-:Y:S11]  /*2b20*/  ISETP.LT.OR P0, PT, R24.reuse, 0x21, P0 ;  /* 0x000000211800780c */ /* 0x040ff60000701670 */
[----:B------:R-:W-:Y:S02]  /*2b30*/  @!UPT UIADD3 URZ, URZ, URZ, URZ ;  /* 0x0000003f3f3ff290 */ /* 0x000fe4000fffe03f */
[----:B------:R5:W-:Y:S01]  /*2b40*/  LDGSTS.E.BYPASS.LTC128B.128 [R251+0x1100], [R36.64], !P0 ;  /* 0x0110000024fb7fae */ /* 0x000be2000c101d50 */
[----:B------:R-:W-:Y:S11]  /*2b50*/  ISETP.LT.OR P0, PT, R24, 0x21, P1 ;  /* 0x000000211800780c */ /* 0x000ff60000f01670 */
[----:B------:R-:W-:Y:S02]  /*2b60*/  @!UPT UIADD3 URZ, URZ, URZ, URZ ;  /* 0x0000003f3f3ff290 */ /* 0x000fe4000fffe03f */
[----:B------:R2:W-:Y:S01]  /*2b70*/  LDGSTS.E.BYPASS.LTC128B.128 [R251+0x4100], [R28.64], !P0 ;  /* 0x041000001cfb7fae */ /* 0x0005e2000c101d50 */
[----:B------:R-:W-:-:S04]  /*2b80*/  ISETP.GE.AND P0, PT, R64, c[0x0][0x1d4], PT ;  /* 0x0000750040007a0c */ /* 0x000fc80003f06270 */
[C---:B------:R-:W-:Y:S01]  /*2b90*/  ISETP.LT.OR P0, PT, R24.reuse, 0x21, P0 ;  /* 0x000000211800780c */ /* 0x040fe20000701670 */
[C---:B-----5:R-:W-:Y:S11]  /*2ba0*/  HMMA.16816.F32.BF16 R36, R4.reuse, R68, RZ ;  /* 0x000000440424723c */ /* 0x060ff600000418ff */
[----:B------:R-:W-:Y:S01]  /*2bb0*/  @!UPT UIADD3 URZ, URZ, URZ, URZ ;  /* 0x0000003f3f3ff290 */ /* 0x000fe2000fffe03f */
[----:B------:R1:W-:Y:S01]  /*2bc0*/  LDGSTS.E.BYPASS.LTC128B.128 [R251+0x7100], [R16.64], !P0 ;  /* 0x0710000010fb7fae */ /* 0x0003e2000c101d50 */
[----:B------:R-:W-:Y:S01]  /*2bd0*/  ISETP.LT.OR P0, PT, R24, 0x21, P3 ;  /* 0x000000211800780c */ /* 0x000fe20001f01670 */
[----:B--2---:R-:W-:Y:S11]  /*2be0*/  HMMA.16816.F32.BF16 R28, R4, R48, RZ ;  /* 0x00000030041c723c */ /* 0x004ff600000418ff */
[----:B------:R-:W-:Y:S01]  /*2bf0*/  @!UPT UIADD3 URZ, URZ, URZ, URZ ;  /* 0x0000003f3f3ff290 */ /* 0x000fe2000fffe03f */
[----:B------:R3:W-:Y:S01]  /*2c00*/  LDGSTS.E.BYPASS.LTC128B.128 [R251+0xa100], [R12.64], !P0 ;  /* 0x0a1000000cfb7fae */ /* 0x0007e2000c101d50 */
[----:B------:R-:W-:-:S04]  /*2c10*/  ISETP.GE.AND P0, PT, R157, c[0x0][0x1d4], PT ;  /* 0x000075009d007a0c */ /* 0x000fc80003f06270 */
[C---:B------:R-:W-:Y:S01]  /*2c20*/  ISETP.LT.OR P0, PT, R24.reuse, 0x41, P0 ;  /* 0x000000411800780c */ /* 0x040fe20000701670 */
[----:B----4-:R-:W-:Y:S08]  /*2c30*/  HMMA.16816.F32.BF16 R36, R8, R116, R36 ;  /* 0x000000740824723c */ /* 0x010ff00000041824 */
[----:B-1----:R-:W-:Y:S04]  /*2c40*/  HMMA.16816.F32.BF16 R16, R4, R50, RZ ;  /* 0x000000320410723c */ /* 0x002fe800000418ff */
[----:B------:R1:W-:Y:S01]  /*2c50*/  LDGSTS.E.BYPASS.LTC128B.128 [R251+0x2100], [R34.64], !P0 ;  /* 0x0210000022fb7fae */ /* 0x0003e2000c101d50 */
[----:B------:R-:W-:-:S02]  /*2c60*/  ISETP.LT.OR P0, PT, R24, 0x41, P1 ;  /* 0x000000411800780c */ /* 0x000fc40000f01670 */
[----:B------:R-:W-:Y:S01]  /*2c70*/  ISETP.GE.AND P1, PT, R64, c[0x0][0x1d4], PT ;  /* 0x0000750040007a0c */ /* 0x000fe20003f26270 */
[----:B------:R-:W-:Y:S03]  /*2c80*/  HMMA.16816.F32.BF16 R48, R4, R58, RZ ;  /* 0x0000003a0430723c */ /* 0x000fe600000418ff */
[----:B------:R-:W-:-:S05]  /*2c90*/  ISETP.LT.OR P1, PT, R24, 0x41, P1 ;  /* 0x000000411800780c */ /* 0x000fca0000f21670 */
[----:B---3--:R-:W-:Y:S02]  /*2ca0*/  HMMA.16816.F32.BF16 R12, R4, R56, RZ ;  /* 0x00000038040c723c */ /* 0x008fe400000418ff */
[----:B------:R2:W-:Y:S01]  /*2cb0*/  LDGSTS.E.BYPASS.LTC128B.128 [R251+0x5100], [R26.64], !P0 ;  /* 0x051000001afb7fae */ /* 0x0005e2000c101d50 */
[----:B------:R-:W-:-:S04]  /*2cc0*/  LOP3.LUT P0, RZ, R40, 0x4, RZ, 0xc0, !PT ;  /* 0x0000000428ff7812 */ /* 0x000fc8000780c0ff */
[----:B------:R-:W-:Y:S01]  /*2cd0*/  SEL R0, R0, 0xffffffc0, !P0 ;  /* 0xffffffc000007807 */ /* 0x000fe20004000000 */
[C---:B------:R-:W-:Y:S01]  /*2ce0*/  HMMA.16816.F32.BF16 R40, R4.reuse, R62, RZ ;  /* 0x0000003e0428723c */ /* 0x040fe200000418ff */
[----:B------:R-:W-:Y:S01]  /*2cf0*/  ISETP.LT.OR P0, PT, R24, 0x41, P3 ;  /* 0x000000411800780c */ /* 0x000fe20001f01670 */
[----:B------:R3:W-:Y:S01]  /*2d00*/  LDGSTS.E.BYPASS.LTC128B.128 [R251+0x8100], [R22.64], !P1 ;  /* 0x0810000016fb7fae */ /* 0x0007e2000c901d50 */
[----:B------:R-:W-:Y:S01]  /*2d10*/  ISETP.GT.AND P3, PT, R159, 0x5f, PT ;  /* 0x0000005f9f00780c */ /* 0x000fe20003f64270 */
[----:B------:R-:W-:Y:S02]  /*2d20*/  IMAD.IADD R222, R216, 0x1, R0 ;  /* 0x00000001d8de7824 */ /* 0x000fe400078e0200 */
[----:B------:R-:W-:Y:S02]  /*2d30*/  IMAD.IADD R221, R0, 0x1, R227 ;  /* 0x0000000100dd7824 */ /* 0x000fe400078e02e3 */
[C---:B-1----:R-:W-:Y:S06]  /*2d40*/  HMMA.16816.F32.BF16 R32, R4.reuse, R46, RZ ;  /* 0x0000002e0420723c */ /* 0x042fec00000418ff */
[----:B------:R3:W-:Y:S01]  /*2d50*/  LDGSTS.E.BYPASS.LTC128B.128 [R251+0xb100], [R20.64], !P0 ;  /* 0x0b10000014fb7fae */ /* 0x0007e2000c101d50 */
[----:B------:R-:W-:Y:S01]  /*2d60*/  PLOP3.LUT P0, PT, PT, PT, UP0, 0x40, 0x0 ;  /* 0x000000000000781c */ /* 0x000fe20003f0e808 */
[C---:B------:R-:W-:Y:S02]  /*2d70*/  HMMA.16816.F32.BF16 R44, R4.reuse, R60, RZ ;  /* 0x0000003c042c723c */ /* 0x040fe400000418ff */
[----:B------:R-:W-:Y:S04]  /*2d80*/  LDSM.16.M88.4 R64, [R222+0xc100] ;  /* 0x00c10000de40783b */ /* 0x000fe80000000200 */
[----:B------:R-:W-:Y:S02]  /*2d90*/  LDSM.16.M88.4 R60, [R222+0xd100] ;  /* 0x00d10000de3c783b */ /* 0x000fe40000000200 */
[----:B------:R-:W-:Y:S02]  /*2da0*/  HMMA.16816.F32.BF16 R56, R4, R70, RZ ;  /* 0x000000460438723c */ /* 0x000fe400000418ff */
[----:B------:R-:W1:Y:S04]  /*2db0*/  LDSM.16.M88.4 R4, [R226+0x18100] ;  /* 0x01810000e204783b */ /* 0x000e680000000200 */
[----:B--2---:R-:W-:Y:S02]  /*2dc0*/  LDSM.16.M88.4 R24, [R222+0xe900] ;  /* 0x00e90000de18783b */ /* 0x004fe40000000200 */
[C---:B------:R-:W-:Y:S02]  /*2dd0*/  HMMA.16816.F32.BF16 R96, R8.reuse, R78, R32 ;  /* 0x0000004e0860723c */ /* 0x040fe40000041820 */
[----:B------:R-:W-:Y:S04]  /*2de0*/  LDSM.16.M88.4 R128, [R227+0xb800] ;  /* 0x00b80000e380783b */ /* 0x000fe80000000200 */
[----:B------:R-:W-:Y:S02]  /*2df0*/  LDSM.16.M88.4 R140, [R222+0x15100] ;  /* 0x01510000de8c783b */ /* 0x000fe40000000200 */
[C---:B------:R-:W-:Y:S02]  /*2e00*/  HMMA.16816.F32.BF16 R52, R8.reuse, R114, R40 ;  /* 0x000000720834723c */ /* 0x040fe40000041828 */
[----:B------:R-:W2:Y:S04]  /*2e10*/  LDSM.16.M88.4 R40, [R222+0xd900] ;  /* 0x00d90000de28783b */ /* 0x000ea80000000200 */
[----:B------:R-:W-:Y:S02]  /*2e20*/  LDSM.16.M88.4 R124, [R222+0x16900] ;  /* 0x01690000de7c783b */ /* 0x000fe40000000200 */
[C---:B------:R-:W-:Y:S02]  /*2e30*/  HMMA.16816.F32.BF16 R88, R8.reuse, R72, R28 ;  /* 0x000000480858723c */ /* 0x040fe4000004181c */
[----:B------:R-:W-:Y:S04]  /*2e40*/  LDSM.16.M88.4 R28, [R222+0xe100] ;  /* 0x00e10000de1c783b */ /* 0x000fe80000000200 */
[----:B------:R-:W-:Y:S02]  /*2e50*/  LDSM.16.M88.4 R132, [R222+0x17100] ;  /* 0x01710000de84783b */ /* 0x000fe40000000200 */
[C---:B------:R-:W-:Y:S02]  /*2e60*/  HMMA.16816.F32.BF16 R84, R8.reuse, R74, R16 ;  /* 0x0000004a0854723c */ /* 0x040fe40000041810 */
[----:B------:R-:W4:Y:S04]  /*2e70*/  LDSM.16.M88.4 R72, [R222+0xc900] ;  /* 0x00c90000de48783b */ /* 0x000f280000000200 */
[----:B------:R-:W-:Y:S02]  /*2e80*/  LDSM.16.M88.4 R16, [R225+0x18100] ;  /* 0x01810000e110783b */ /* 0x000fe40000000200 */
[C---:B------:R-:W-:Y:S02]  /*2e90*/  HMMA.16816.F32.BF16 R68, R8.reuse, R112, R44 ;  /* 0x000000700844723c */ /* 0x040fe4000004182c */
[----:B------:R-:W5:Y:S04]  /*2ea0*/  LDSM.16.M88.4 R112, [R221] ;  /* 0x00000000dd70783b */ /* 0x000f680000000200 */
[----:B------:R-:W-:Y:S02]  /*2eb0*/  LDSM.16.M88.4 R136, [R222+0x17900] ;  /* 0x01790000de88783b */ /* 0x000fe40000000200 */
[C---:B------:R-:W-:Y:S02]  /*2ec0*/  HMMA.16816.F32.BF16 R80, R8.reuse, R92, R12 ;  /* 0x0000005c0850723c */ /* 0x040fe4000004180c */
[----:B------:R-:W0:Y:S06]  /*2ed0*/  LDGDEPBAR ;  /* 0x00000000000079af */ /* 0x000e2c0000000000 */
[C---:B------:R-:W-:Y:S01]  /*2ee0*/  HMMA.16816.F32.BF16 R76, R8.reuse, R94, R48 ;  /* 0x0000005e084c723c */ /* 0x040fe20000041830 */
[----:B------:R-:W-:Y:S07]  /*2ef0*/  LDSM.16.M88.4 R92, [R221+0x1000] ;  /* 0x00100000dd5c783b */ /* 0x000fee0000000200 */
[C---:B---3--:R-:W-:Y:S01]  /*2f00*/  HMMA.16816.F32.BF16 R20, R8.reuse, R120, R108 ;  /* 0x000000780814723c */ /* 0x048fe2000004186c */
[----:B------:R-:W-:Y:S07]  /*2f10*/  LDSM.16.M88.4 R108, [R221+0x800] ;  /* 0x00080000dd6c783b */ /* 0x000fee0000000200 */
[C---:B------:R-:W-:Y:S08]  /*2f20*/  HMMA.16816.F32.BF16 R32, R8.reuse, R118, R56 ;  /* 0x000000760820723c */ /* 0x040ff00000041838 */
[----:B------:R-:W-:Y:S01]  /*2f30*/  HMMA.16816.F32.BF16 R12, R8, R122, R104 ;  /* 0x0000007a080c723c */ /* 0x000fe20000041868 */
[----:B------:R-:W-:Y:S07]  /*2f40*/  LDSM.16.M88.4 R104, [R227+0x3000] ;  /* 0x00300000e368783b */ /* 0x000fee0000000200 */
[C---:B-1----:R-:W-:Y:S01]  /*2f50*/  HMMA.16816.F32.BF16 R8, R4.reuse, R64, R100 ;  /* 0x000000400408723c */ /* 0x042fe20000041864 */
[----:B------:R-:W-:Y:S07]  /*2f60*/  LDSM.16.M88.4 R100, [R227+0x4000] ;  /* 0x00400000e364783b */ /* 0x000fee0000000200 */
[C---:B------:R-:W-:Y:S01]  /*2f70*/  HMMA.16816.F32.BF16 R44, R4.reuse, R66, R96 ;  /* 0x00000042042c723c */ /* 0x040fe20000041860 */
[----:B------:R-:W1:Y:S04]  /*2f80*/  LDSM.16.M88.4 R64, [R221+0x1800] ;  /* 0x00180000dd40783b */ /* 0x000e680000000200 */
[----:B------:R-:W3:Y:S03]  /*2f90*/  LDSM.16.M88.4 R96, [R221+0x2000] ;  /* 0x00200000dd60783b */ /* 0x000ee60000000200 */
[C---:B--2---:R-:W-:Y:S08]  /*2fa0*/  HMMA.16816.F32.BF16 R68, R4.reuse, R40, R68 ;  /* 0x000000280444723c */ /* 0x044ff00000041844 */
[C---:B----4-:R-:W-:Y:S08]  /*2fb0*/  HMMA.16816.F32.BF16 R48, R4.reuse, R72, R88 ;  /* 0x000000480430723c */ /* 0x050ff00000041858 */
[C---:B------:R-:W-:Y:S08]  /*2fc0*/  HMMA.16816.F32.BF16 R56, R4.reuse, R42, R52 ;  /* 0x0000002a0438723c */ /* 0x040ff00000041834 */
[C---:B------:R-:W-:Y:S08]  /*2fd0*/  HMMA.16816.F32.BF16 R80, R4.reuse, R60, R80 ;  /* 0x0000003c0450723c */ /* 0x040ff00000041850 */
[C---:B------:R-:W-:Y:S01]  /*2fe0*/  HMMA.16816.F32.BF16 R76, R4.reuse, R62, R76 ;  /* 0x0000003e044c723c */ /* 0x040fe2000004184c */
[----:B------:R-:W-:Y:S07]  /*2ff0*/  LDSM.16.M88.4 R60, [R216+0x10900] ;  /* 0x01090000d83c783b */ /* 0x000fee0000000200 */
[C---:B------:R-:W-:Y:S01]  /*3000*/  HMMA.16816.F32.BF16 R88, R4.reuse, R24, R20 ;  /* 0x000000180458723c */ /* 0x040fe20000041814 */
[----:B------:R-:W2:Y:S07]  /*3010*/  LDSM.16.M88.4 R20, [R221+0x2800] ;  /* 0x00280000dd14783b */ /* 0x000eae0000000200 */
[C---:B------:R-:W-:Y:S08]  /*3020*/  HMMA.16816.F32.BF16 R84, R4.reuse, R74, R84 ;  /* 0x0000004a0454723c */ /* 0x040ff00000041854 */
[C---:B------:R-:W-:Y:S08]  /*3030*/  HMMA.16816.F32.BF16 R52, R4.reuse, R28, R36 ;  /* 0x0000001c0434723c */ /* 0x040ff00000041824 */
[C---:B------:R-:W-:Y:S01]  /*3040*/  HMMA.16816.F32.BF16 R32, R4.reuse, R30, R32 ;  /* 0x0000001e0420723c */ /* 0x040fe20000041820 */
[----:B------:R-:W-:Y:S07]  /*3050*/  LDSM.16.M88.4 R28, [R216+0xf100] ;  /* 0x00f10000d81c783b */ /* 0x000fee0000000200 */
[----:B------:R-:W-:Y:S01]  /*3060*/  HMMA.16816.F32.BF16 R24, R4, R26, R12 ;  /* 0x0000001a0418723c */ /* 0x000fe2000004180c */
[----:B------:R-:W4:Y:S04]  /*3070*/  LDSM.16.M88.4 R4, [R223+0x1c100] ;  /* 0x01c10000df04783b */ /* 0x000f280000000200 */
[----:B------:R-:W-:Y:S03]  /*3080*/  LDSM.16.M88.4 R12, [R224+0x1c100] ;  /* 0x01c10000e00c783b */ /* 0x000fe60000000200 */
[C---:B-----5:R-:W-:Y:S01]  /*3090*/  HMMA.16816.F32.BF16 R36, R16.reuse, R114, R44 ;  /* 0x000000721024723c */ /* 0x060fe2000004182c */
[----:B------:R-:W5:Y:S07]  /*30a0*/  LDSM.16.M88.4 R44, [R216+0xf900] ;  /* 0x00f90000d82c783b */ /* 0x000f6e0000000200 */
[C---:B-1----:R-:W-:Y:S08]  /*30b0*/  HMMA.16816.F32.BF16 R72, R16.reuse, R64, R68 ;  /* 0x000000401048723c */ /* 0x042ff00000041844 */
[C---:B------:R-:W-:Y:S01]  /*30c0*/  HMMA.16816.F32.BF16 R68, R16.reuse, R66, R56 ;  /* 0x000000421044723c */ /* 0x040fe20000041838 */
[----:B------:R-:W1:Y:S04]  /*30d0*/  LDSM.16.M88.4 R56, [R216+0x11100] ;  /* 0x01110000d838783b */ /* 0x000e680000000200 */
[----:B------:R-:W1:Y:S03]  /*30e0*/  LDSM.16.M88.4 R64, [R216+0x10100] ;  /* 0x01010000d840783b */ /* 0x000e660000000200 */
[C---:B------:R-:W-:Y:S08]  /*30f0*/  HMMA.16816.F32.BF16 R80, R16.reuse, R92, R80 ;  /* 0x0000005c1050723c */ /* 0x040ff00000041850 */
[C---:B------:R-:W-:Y:S01]  /*3100*/  HMMA.16816.F32.BF16 R76, R16.reuse, R94, R76 ;  /* 0x0000005e104c723c */ /* 0x040fe2000004184c */
[----:B------:R-:W1:Y:S07]  /*3110*/  LDSM.16.M88.4 R92, [R216+0x11900] ;  /* 0x01190000d85c783b */ /* 0x000e6e0000000200 */
[C---:B------:R-:W-:Y:S08]  /*3120*/  HMMA.16816.F32.BF16 R8, R16.reuse, R112, R8 ;  /* 0x000000701008723c */ /* 0x040ff00000041808 */
[C---:B------:R-:W-:Y:S08]  /*3130*/  HMMA.16816.F32.BF16 R84, R16.reuse, R110, R84 ;  /* 0x0000006e1054723c */ /* 0x040ff00000041854 */
[C---:B------:R-:W-:Y:S01]  /*3140*/  HMMA.16816.F32.BF16 R40, R16.reuse, R108, R48 ;  /* 0x0000006c1028723c */ /* 0x040fe20000041830 */
[----:B------:R-:W-:Y:S07]  /*3150*/  LDSM.16.M88.4 R108, [R227+0x4800] ;  /* 0x00480000e36c783b */ /* 0x000fee0000000200 */
[C---:B---3--:R-:W-:Y:S08]  /*3160*/  HMMA.16816.F32.BF16 R52, R16.reuse, R96, R52 ;  /* 0x000000601034723c */ /* 0x048ff00000041834 */
[C---:B------:R-:W-:Y:S01]  /*3170*/  HMMA.16816.F32.BF16 R48, R16.reuse, R98, R32 ;  /* 0x000000621030723c */ /* 0x040fe20000041820 */
[----:B------:R-:W3:Y:S07]  /*3180*/  LDSM.16.M88.4 R96, [R227+0x3800] ;  /* 0x00380000e360783b */ /* 0x000eee0000000200 */
[C---:B--2---:R-:W-:Y:S08]  /*3190*/  HMMA.16816.F32.BF16 R88, R16.reuse, R20, R88 ;  /* 0x000000141058723c */ /* 0x044ff00000041858 */
[----:B------:R-:W-:Y:S08]  /*31a0*/  HMMA.16816.F32.BF16 R32, R16, R22, R24 ;  /* 0x000000161020723c */ /* 0x000ff00000041818 */
[C---:B----4-:R-:W-:Y:S01]  /*31b0*/  HMMA.16816.F32.BF16 R20, R4.reuse, R30, R36 ;  /* 0x0000001e0414723c */ /* 0x050fe20000041824 */
[----:B------:R-:W-:Y:S07]  /*31c0*/  LDSM.16.M88.4 R36, [R227+0x5800] ;  /* 0x00580000e324783b */ /* 0x000fee0000000200 */
[C---:B------:R-:W-:Y:S01]  /*31d0*/  HMMA.16816.F32.BF16 R24, R4.reuse, R28, R8 ;  /* 0x0000001c0418723c */ /* 0x040fe20000041808 */
[----:B------:R-:W-:Y:S07]  /*31e0*/  LDSM.16.M88.4 R28, [R222+0xf100] ;  /* 0x00f10000de1c783b */ /* 0x000fee0000000200 */
[C---:B-----5:R-:W-:Y:S08]  /*31f0*/  HMMA.16816.F32.BF16 R8, R4.reuse, R46, R84 ;  /* 0x0000002e0408723c */ /* 0x060ff00000041854 */
[C---:B------:R-:W-:Y:S08]  /*3200*/  HMMA.16816.F32.BF16 R72, R4.reuse, R60, R72 ;  /* 0x0000003c0448723c */ /* 0x040ff00000041848 */
[C---:B------:R-:W-:Y:S08]  /*3210*/  HMMA.16816.F32.BF16 R84, R4.reuse, R62, R68 ;  /* 0x0000003e0454723c */ /* 0x040ff00000041844 */
[C---:B------:R-:W-:Y:S01]  /*3220*/  HMMA.16816.F32.BF16 R16, R4.reuse, R44, R40 ;  /* 0x0000002c0410723c */ /* 0x040fe20000041828 */
[----:B------:R-:W2:Y:S07]  /*3230*/  LDSM.16.M88.4 R44, [R227+0x5000] ;  /* 0x00500000e32c783b */ /* 0x000eae0000000200 */
[C---:B-1----:R-:W-:Y:S08]  /*3240*/  HMMA.16816.F32.BF16 R68, R4.reuse, R56, R52 ;  /* 0x000000380444723c */ /* 0x042ff00000041834 */
[C---:B------:R-:W-:Y:S08]  /*3250*/  HMMA.16816.F32.BF16 R60, R4.reuse, R58, R48 ;  /* 0x0000003a043c723c */ /* 0x040ff00000041830 */
[C---:B------:R-:W-:Y:S08]  /*3260*/  HMMA.16816.F32.BF16 R80, R4.reuse, R64, R80 ;  /* 0x000000400450723c */ /* 0x040ff00000041850 */
[C---:B------:R-:W-:Y:S01]  /*3270*/  HMMA.16816.F32.BF16 R76, R4.reuse, R66, R76 ;  /* 0x00000042044c723c */ /* 0x040fe2000004184c */
[----:B------:R-:W-:Y:S07]  /*3280*/  LDSM.16.M88.4 R64, [R222+0x10100] ;  /* 0x01010000de40783b */ /* 0x000fee0000000200 */
[C---:B------:R-:W-:Y:S01]  /*3290*/  HMMA.16816.F32.BF16 R56, R4.reuse, R92, R88 ;  /* 0x0000005c0438723c */ /* 0x040fe20000041858 */
[----:B------:R-:W-:Y:S07]  /*32a0*/  LDSM.16.M88.4 R88, [R222+0x11100] ;  /* 0x01110000de58783b */ /* 0x000fee0000000200 */
[----:B------:R-:W-:Y:S01]  /*32b0*/  HMMA.16816.F32.BF16 R52, R4, R94, R32 ;  /* 0x0000005e0434723c */ /* 0x000fe20000041820 */
[----:B------:R-:W1:Y:S07]  /*32c0*/  LDSM.16.M88.4 R4, [R226+0x1c100] ;  /* 0x01c10000e204783b */ /* 0x000e6e0000000200 */
[C---:B------:R-:W-:Y:S08]  /*32d0*/  HMMA.16816.F32.BF16 R40, R12.reuse, R106, R20 ;  /* 0x0000006a0c28723c */ /* 0x040ff00000041814 */
[C---:B------:R-:W-:Y:S01]  /*32e0*/  HMMA.16816.F32.BF16 R48, R12.reuse, R104, R24 ;  /* 0x000000680c30723c */ /* 0x040fe20000041818 */
[----:B------:R-:W4:Y:S04]  /*32f0*/  LDSM.16.M88.4 R24, [R222+0xf900] ;  /* 0x00f90000de18783b */ /* 0x000f280000000200 */
[----:B------:R-:W-:Y:S03]  /*3300*/  LDSM.16.M88.4 R104, [R221+0x3800] ;  /* 0x00380000dd68783b */ /* 0x000fe60000000200 */
[C---:B------:R-:W-:Y:S08]  /*3310*/  HMMA.16816.F32.BF16 R76, R12.reuse, R102, R76 ;  /* 0x000000660c4c723c */ /* 0x040ff0000004184c */
[C---:B---3--:R-:W-:Y:S08]  /*3320*/  HMMA.16816.F32.BF16 R32, R12.reuse, R96, R16 ;  /* 0x000000600c20723c */ /* 0x048ff00000041810 */
[C---:B------:R-:W-:Y:S01]  /*3330*/  HMMA.16816.F32.BF16 R20, R12.reuse, R98, R8 ;  /* 0x000000620c14723c */ /* 0x040fe20000041808 */
[----:B------:R-:W-:Y:S04]  /*3340*/  LDSM.16.M88.4 R8, [R225+0x1c100] ;  /* 0x01c10000e108783b */ /* 0x000fe80000000200 */
[----:B------:R-:W-:Y:S03]  /*3350*/  LDSM.16.M88.4 R96, [R222+0x11900] ;  /* 0x01190000de60783b */ /* 0x000fe60000000200 */
[C---:B------:R-:W-:Y:S08]  /*3360*/  HMMA.16816.F32.BF16 R72, R12.reuse, R108, R72 ;  /* 0x0000006c0c48723c */ /* 0x040ff00000041848 */
[C---:B------:R-:W-:Y:S01]  /*3370*/  HMMA.16816.F32.BF16 R84, R12.reuse, R110, R84 ;  /* 0x0000006e0c54723c */ /* 0x040fe20000041854 */
[----:B------:R-:W3:Y:S07]  /*3380*/  LDSM.16.M88.4 R108, [R221+0x3000] ;  /* 0x00300000dd6c783b */ /* 0x000eee0000000200 */
[C---:B------:R-:W-:Y:S01]  /*3390*/  HMMA.16816.F32.BF16 R16, R12.reuse, R100, R80 ;  /* 0x000000640c10723c */ /* 0x040fe20000041850 */
[----:B------:R-:W5:Y:S07]  /*33a0*/  LDSM.16.M88.4 R80, [R222+0x10900] ;  /* 0x01090000de50783b */ /* 0x000f6e0000000200 */
[C---:B--2---:R-:W-:Y:S08]  /*33b0*/  HMMA.16816.F32.BF16 R68, R12.reuse, R44, R68 ;  /* 0x0000002c0c44723c */ /* 0x044ff00000041844 */
[C---:B------:R-:W-:Y:S08]  /*33c0*/  HMMA.16816.F32.BF16 R60, R12.reuse, R46, R60 ;  /* 0x0000002e0c3c723c */ /* 0x040ff0000004183c */
[C---:B------:R-:W-:Y:S08]  /*33d0*/  HMMA.16816.F32.BF16 R56, R12.reuse, R36, R56 ;  /* 0x000000240c38723c */ /* 0x040ff00000041838 */
[----:B------:R-:W-:Y:S08]  /*33e0*/  HMMA.16816.F32.BF16 R52, R12, R38, R52 ;  /* 0x000000260c34723c */ /* 0x000ff00000041834 */
[C---:B-1----:R-:W-:Y:S01]  /*33f0*/  HMMA.16816.F32.BF16 R12, R4.reuse, R30, R40 ;  /* 0x0000001e040c723c */ /* 0x042fe20000041828 */
[----:B------:R-:W1:Y:S07]  /*3400*/  LDSM.16.M88.4 R40, [R221+0x4000] ;  /* 0x00400000dd28783b */ /* 0x000e6e0000000200 */
[C---:B------:R-:W-:Y:S08]  /*3410*/  HMMA.16816.F32.BF16 R48, R4.reuse, R28, R48 ;  /* 0x0000001c0430723c */ /* 0x040ff00000041830 */
[C---:B------:R-:W-:Y:S08]  /*3420*/  HMMA.16816.F32.BF16 R28, R4.reuse, R66, R76 ;  /* 0x00000042041c723c */ /* 0x040ff0000004184c */
[C---:B----4-:R-:W-:Y:S08]  /*3430*/  HMMA.16816.F32.BF16 R44, R4.reuse, R24, R32 ;  /* 0x00000018042c723c */ /* 0x050ff00000041820 */
[C---:B------:R-:W-:Y:S08]  /*3440*/  HMMA.16816.F32.BF16 R36, R4.reuse, R26, R20 ;  /* 0x0000001a0424723c */ /* 0x040ff00000041814 */
[----:B------:R-:W-:Y:S01]  /*3450*/  HMMA.16816.F32.BF16 R32, R4, R64, R16 ;  /* 0x000000400420723c */ /* 0x000fe20000041810 */
[----:B------:R-:W2:Y:S07]  /*3460*/  LDSM.16.M88.4 R16, [R221+0x4800] ;  /* 0x00480000dd10783b */ /* 0x000eae0000000200 */
[----:B---3--:R-:W-:Y:S08]  /*3470*/  HMMA.16816.F32.BF16 R92, R8, R108, R48 ;  /* 0x0000006c085c723c */ /* 0x008ff00000041830 */
[C---:B-----5:R-:W-:Y:S01]  /*3480*/  HMMA.16816.F32.BF16 R24, R4.reuse, R80, R72 ;  /* 0x000000500418723c */ /* 0x060fe20000041848 */
[----:B------:R-:W-:Y:S07]  /*3490*/  LDSM.16.M88.4 R72, [R216+0x12100] ;  /* 0x01210000d848783b */ /* 0x000fee0000000200 */
[C---:B------:R-:W-:Y:S08]  /*34a0*/  HMMA.16816.F32.BF16 R20, R4.reuse, R82, R84 ;  /* 0x000000520414723c */ /* 0x040ff00000041854 */
[----:B------:R-:W-:Y:S01]  /*34b0*/  HMMA.16816.F32.BF16 R100, R4, R96, R56 ;  /* 0x000000600464723c */ /* 0x000fe20000041838 */
[----:B------:R-:W-:Y:S07]  /*34c0*/  LDSM.16.M88.4 R56, [R221+0x5800] ;  /* 0x00580000dd38783b */ /* 0x000fee0000000200 */
[----:B------:R-:W-:Y:S01]  /*34d0*/  HMMA.16816.F32.BF16 R108, R8, R110, R12 ;  /* 0x0000006e086c723c */ /* 0x000fe2000004180c */
[----:B------:R-:W3:Y:S07]  /*34e0*/  LDSM.16.M88.4 R12, [R221+0x5000] ;  /* 0x00500000dd0c783b */ /* 0x000eee0000000200 */
[C---:B------:R-:W-:Y:S08]  /*34f0*/  HMMA.16816.F32.BF16 R84, R4.reuse, R88, R68 ;  /* 0x000000580454723c */ /* 0x040ff00000041844 */
[C---:B------:R-:W-:Y:S08]  /*3500*/  HMMA.16816.F32.BF16 R80, R4.reuse, R90, R60 ;  /* 0x0000005a0450723c */ /* 0x040ff0000004183c */
[----:B------:R-:W-:Y:S01]  /*3510*/  HMMA.16816.F32.BF16 R96, R4, R98, R52 ;  /* 0x000000620460723c */ /* 0x000fe20000041834 */
[----:B------:R-:W4:Y:S04]  /*3520*/  LDSM.16.M88.4 R4, [R223+0x20100] ;  /* 0x02010000df04783b */ /* 0x000f280000000200 */
[----:B------:R-:W-:Y:S03]  /*3530*/  LDSM.16.M88.4 R52, [R216+0x13100] ;  /* 0x01310000d834783b */ /* 0x000fe60000000200 */
[C---:B-1----:R-:W-:Y:S01]  /*3540*/  HMMA.16816.F32.BF16 R68, R8.reuse, R42, R28 ;  /* 0x0000002a0844723c */ /* 0x042fe2000004181c */
[----:B------:R-:W1:Y:S07]  /*3550*/  LDSM.16.M88.4 R28, [R216+0x12900] ;  /* 0x01290000d81c783b */ /* 0x000e6e0000000200 */
[C---:B------:R-:W-:Y:S01]  /*3560*/  HMMA.16816.F32.BF16 R88, R8.reuse, R104, R44 ;  /* 0x000000680858723c */ /* 0x040fe2000004182c */
[----:B------:R-:W-:Y:S07]  /*3570*/  LDSM.16.M88.4 R44, [R216+0x14100] ;  /* 0x01410000d82c783b */ /* 0x000fee0000000200 */
[C---:B------:R-:W-:Y:S08]  /*3580*/  HMMA.16816.F32.BF16 R76, R8.reuse, R106, R36 ;  /* 0x0000006a084c723c */ /* 0x040ff00000041824 */
[C---:B--2---:R-:W-:Y:S01]  /*3590*/  HMMA.16816.F32.BF16 R60, R8.reuse, R16, R24 ;  /* 0x00000010083c723c */ /* 0x044fe20000041818 */
[----:B------:R-:W2:Y:S07]  /*35a0*/  LDSM.16.M88.4 R24, [R216+0x13900] ;  /* 0x01390000d818783b */ /* 0x000eae0000000200 */
[C---:B------:R-:W-:Y:S08]  /*35b0*/  HMMA.16816.F32.BF16 R64, R8.reuse, R40, R32 ;  /* 0x000000280840723c */ /* 0x040ff00000041820 */
[C---:B------:R-:W-:Y:S01]  /*35c0*/  HMMA.16816.F32.BF16 R40, R8.reuse, R18, R20 ;  /* 0x000000120828723c */ /* 0x040fe20000041814 */
[----:B------:R-:W5:Y:S07]  /*35d0*/  LDSM.16.M88.4 R20, [R216+0x14900] ;  /* 0x01490000d814783b */ /* 0x000f6e0000000200 */
[C---:B---3--:R-:W-:Y:S08]  /*35e0*/  HMMA.16816.F32.BF16 R48, R8.reuse, R12, R84 ;  /* 0x0000000c0830723c */ /* 0x048ff00000041854 */
[C---:B------:R-:W-:Y:S01]  /*35f0*/  HMMA.16816.F32.BF16 R36, R8.reuse, R14, R80 ;  /* 0x0000000e0824723c */ /* 0x040fe20000041850 */
[----:B------:R-:W-:Y:S04]  /*3600*/  LDSM.16.M88.4 R12, [R224+0x20100] ;  /* 0x02010000e00c783b */ /* 0x000fe80000000200 */
[----:B------:R-:W-:Y:S03]  /*3610*/  LDSM.16.M88.4 R80, [R227+0x8000] ;  /* 0x00800000e350783b */ /* 0x000fe60000000200 */
[C---:B------:R-:W-:Y:S08]  /*3620*/  HMMA.16816.F32.BF16 R32, R8.reuse, R56, R100 ;  /* 0x000000380820723c */ /* 0x040ff00000041864 */
[----:B------:R-:W-:Y:S08]  /*3630*/  HMMA.16816.F32.BF16 R16, R8, R58, R96 ;  /* 0x0000003a0810723c */ /* 0x000ff00000041860 */
[C---:B----4-:R-:W-:Y:S08]  /*3640*/  HMMA.16816.F32.BF16 R8, R4.reuse, R72, R92 ;  /* 0x000000480408723c */ /* 0x050ff0000004185c */
[C---:B-1----:R-:W-:Y:S08]  /*3650*/  HMMA.16816.F32.BF16 R100, R4.reuse, R28, R88 ;  /* 0x0000001c0464723c */ /* 0x042ff00000041858 */
[C---:B------:R-:W-:Y:S01]  /*3660*/  HMMA.16816.F32.BF16 R92, R4.reuse, R30, R76 ;  /* 0x0000001e045c723c */ /* 0x040fe2000004184c */
[----:B------:R-:W1:Y:S04]  /*3670*/  LDSM.16.M88.4 R28, [R227+0x6000] ;  /* 0x00600000e31c783b */ /* 0x000e680000000200 */
[----:B------:R-:W-:Y:S03]  /*3680*/  LDSM.16.M88.4 R76, [R227+0x7000] ;  /* 0x00700000e34c783b */ /* 0x000fe60000000200 */
[C---:B------:R-:W-:Y:S01]  /*3690*/  HMMA.16816.F32.BF16 R56, R4.reuse, R74, R108 ;  /* 0x0000004a0438723c */ /* 0x040fe2000004186c */
[----:B------:R-:W3:Y:S07]  /*36a0*/  LDSM.16.M88.4 R72, [R227+0x7800] ;  /* 0x00780000e348783b */ /* 0x000eee0000000200 */
[C---:B--2---:R-:W-:Y:S01]  /*36b0*/  HMMA.16816.F32.BF16 R108, R4.reuse, R24, R60 ;  /* 0x00000018046c723c */ /* 0x044fe2000004183c */
[----:B------:R-:W-:Y:S07]  /*36c0*/  LDSM.16.M88.4 R60, [R222+0x12100] ;  /* 0x01210000de3c783b */ /* 0x000fee0000000200 */
[C---:B------:R-:W-:Y:S01]  /*36d0*/  HMMA.16816.F32.BF16 R104, R4.reuse, R26, R40 ;  /* 0x0000001a0468723c */ /* 0x040fe20000041828 */
[----:B------:R-:W2:Y:S04]  /*36e0*/  LDSM.16.M88.4 R24, [R227+0x6800] ;  /* 0x00680000e318783b */ /* 0x000ea80000000200 */
        /* <DEDUP_REMOVED lines=8> */
[C---:B-----5:R-:W-:Y:S08]  /*3770*/  HMMA.16816.F32.BF16 R84, R4.reuse, R20, R32 ;  /* 0x000000140454723c */ /* 0x060ff00000041820 */
[----:B------:R-:W-:Y:S08]  /*3780*/  HMMA.16816.F32.BF16 R64, R4, R22, R16 ;  /* 0x000000160440723c */ /* 0x000ff00000041810 */
[C---:B-1----:R-:W-:Y:S01]  /*3790*/  HMMA.16816.F32.BF16 R4, R12.reuse, R28, R8 ;  /* 0x0000001c0c04723c */ /* 0x042fe20000041808 */
[----:B------:R-:W1:Y:S07]  /*37a0*/  LDSM.16.M88.4 R8, [R226+0x20100] ;  /* 0x02010000e208783b */ /* 0x000e6e0000000200 */
[C---:B------:R-:W-:Y:S08]  /*37b0*/  HMMA.16816.F32.BF16 R56, R12.reuse, R30, R56 ;  /* 0x0000001e0c38723c */ /* 0x040ff00000041838 */
[C---:B---3--:R-:W-:Y:S01]  /*37c0*/  HMMA.16816.F32.BF16 R20, R12.reuse, R74, R104 ;  /* 0x0000004a0c14723c */ /* 0x048fe20000041868 */
[----:B------:R-:W-:Y:S07]  /*37d0*/  LDSM.16.M88.4 R104, [R216+0x15900] ;  /* 0x01590000d868783b */ /* 0x000fee0000000200 */
[C---:B--2---:R-:W-:Y:S01]  /*37e0*/  HMMA.16816.F32.BF16 R52, R12.reuse, R24, R100 ;  /* 0x000000180c34723c */ /* 0x044fe20000041864 */
[----:B------:R-:W-:Y:S07]  /*37f0*/  LDSM.16.M88.4 R100, [R222+0x14900] ;  /* 0x01490000de64783b */ /* 0x000fee0000000200 */
[C---:B------:R-:W-:Y:S08]  /*3800*/  HMMA.16816.F32.BF16 R36, R12.reuse, R26, R92 ;  /* 0x0000001a0c24723c */ /* 0x040ff0000004185c */
[C---:B------:R-:W-:Y:S08]  /*3810*/  HMMA.16816.F32.BF16 R16, R12.reuse, R80, R96 ;  /* 0x000000500c10723c */ /* 0x040ff00000041860 */
[----:B------:R-:W-:Y:S08]  /*3820*/  HMMA.16816.F32.BF16 R88, R12, R82, R88 ;  /* 0x000000520c58723c */ /* 0x000ff00000041858 */
[C---:B-1----:R-:W-:Y:S01]  /*3830*/  HMMA.16816.F32.BF16 R80, R8.reuse, R60, R4 ;  /* 0x0000003c0850723c */ /* 0x042fe20000041804 */
[----:B------:R-:W-:Y:S07]  /*3840*/  LDSM.16.M88.4 R4, [R225+0x20100] ;  /* 0x02010000e104783b */ /* 0x000fee0000000200 */
[----:B------:R-:W-:Y:S08]  /*3850*/  HMMA.16816.F32.BF16 R56, R8, R62, R56 ;  /* 0x0000003e0838723c */ /* 0x000ff00000041838 */
[----:B------:R-:W-:Y:S01]  /*3860*/  HMMA.16816.F32.BF16 R32, R12, R76, R116 ;  /* 0x0000004c0c20723c */ /* 0x000fe20000041874 */
[----:B------:R-:W1:Y:S07]  /*3870*/  LDSM.16.M88.4 R116, [R222+0x14100] ;  /* 0x01410000de74783b */ /* 0x000e6e0000000200 */
[----:B------:R-:W-:Y:S01]  /*3880*/  HMMA.16816.F32.BF16 R60, R8, R42, R20 ;  /* 0x0000002a083c723c */ /* 0x000fe20000041814 */
[----:B------:R-:W2:Y:S07]  /*3890*/  LDSM.16.M88.4 R20, [R221+0x6800] ;  /* 0x00680000dd14783b */ /* 0x000eae0000000200 */
[C---:B------:R-:W-:Y:S01]  /*38a0*/  HMMA.16816.F32.BF16 R24, R12.reuse, R72, R108 ;  /* 0x000000480c18723c */ /* 0x040fe2000004186c */
[----:B------:R-:W-:Y:S07]  /*38b0*/  LDSM.16.M88.4 R108, [R216+0x15100] ;  /* 0x01510000d86c783b */ /* 0x000fee0000000200 */
[C---:B------:R-:W-:Y:S01]  /*38c0*/  HMMA.16816.F32.BF16 R28, R12.reuse, R78, R112 ;  /* 0x0000004e0c1c723c */ /* 0x040fe20000041870 */
[----:B------:R-:W-:Y:S07]  /*38d0*/  LDSM.16.M88.4 R112, [R216+0x16100] ;  /* 0x01610000d870783b */ /* 0x000fee0000000200 */
[----:B------:R-:W-:Y:S01]  /*38e0*/  HMMA.16816.F32.BF16 R96, R12, R68, R84 ;  /* 0x000000440c60723c */ /* 0x000fe20000041854 */
[----:B------:R-:W-:Y:S07]  /*38f0*/  LDSM.16.M88.4 R84, [R221+0x6000] ;  /* 0x00600000dd54783b */ /* 0x000fee0000000200 */
[----:B------:R-:W-:Y:S08]  /*3900*/  HMMA.16816.F32.BF16 R52, R8, R48, R52 ;  /* 0x000000300834723c */ /* 0x000ff00000041834 */
[----:B------:R-:W-:Y:S01]  /*3910*/  HMMA.16816.F32.BF16 R92, R12, R70, R64 ;  /* 0x000000460c5c723c */ /* 0x000fe20000041840 */
[----:B------:R-:W-:Y:S07]  /*3920*/  LDSM.16.M88.4 R12, [R223+0x24100] ;  /* 0x02410000df0c783b */ /* 0x000fee0000000200 */
[C---:B------:R-:W-:Y:S01]  /*3930*/  HMMA.16816.F32.BF16 R76, R8.reuse, R50, R36 ;  /* 0x00000032084c723c */ /* 0x040fe20000041824 */
[----:B------:R-:W3:Y:S04]  /*3940*/  LDSM.16.M88.4 R48, [R221+0x7000] ;  /* 0x00700000dd30783b */ /* 0x000ee80000000200 */
[----:B------:R-:W4:Y:S03]  /*3950*/  LDSM.16.M88.4 R36, [R221+0x8800] ;  /* 0x00880000dd24783b */ /* 0x000f260000000200 */
[C---:B------:R-:W-:Y:S08]  /*3960*/  HMMA.16816.F32.BF16 R72, R8.reuse, R44, R32 ;  /* 0x0000002c0848723c */ /* 0x040ff00000041820 */
[C---:B------:R-:W-:Y:S01]  /*3970*/  HMMA.16816.F32.BF16 R64, R8.reuse, R40, R24 ;  /* 0x000000280840723c */ /* 0x040fe20000041818 */
[----:B------:R-:W-:Y:S07]  /*3980*/  LDSM.16.M88.4 R40, [R221+0x8000] ;  /* 0x00800000dd28783b */ /* 0x000fee0000000200 */
[C---:B------:R-:W-:Y:S01]  /*3990*/  HMMA.16816.F32.BF16 R68, R8.reuse, R46, R28 ;  /* 0x0000002e0844723c */ /* 0x040fe2000004181c */
[----:B------:R-:W5:Y:S07]  /*39a0*/  LDSM.16.M88.4 R44, [R221+0x7800] ;  /* 0x00780000dd2c783b */ /* 0x000f6e0000000200 */
[C---:B-1----:R-:W-:Y:S08]  /*39b0*/  HMMA.16816.F32.BF16 R32, R8.reuse, R116, R16 ;  /* 0x000000740820723c */ /* 0x042ff00000041810 */
[----:B------:R-:W-:Y:S08]  /*39c0*/  HMMA.16816.F32.BF16 R24, R8, R100, R96 ;  /* 0x000000640818723c */ /* 0x000ff00000041860 */
[----:B--2---:R-:W-:Y:S08]  /*39d0*/  HMMA.16816.F32.BF16 R52, R4, R20, R52 ;  /* 0x000000140434723c */ /* 0x004ff00000041834 */
[----:B------:R-:W-:Y:S08]  /*39e0*/  HMMA.16816.F32.BF16 R16, R8, R102, R92 ;  /* 0x000000660810723c */ /* 0x000ff0000004185c */
[----:B------:R-:W-:Y:S08]  /*39f0*/  HMMA.16816.F32.BF16 R20, R4, R22, R76 ;  /* 0x000000160414723c */ /* 0x000ff0000004184c */
[----:B------:R-:W-:Y:S08]  /*3a00*/  HMMA.16816.F32.BF16 R28, R8, R118, R88 ;  /* 0x00000076081c723c */ /* 0x000ff00000041858 */
[C---:B---3--:R-:W-:Y:S08]  /*3a10*/  HMMA.16816.F32.BF16 R96, R4.reuse, R48, R72 ;  /* 0x000000300460723c */ /* 0x048ff00000041848 */
[C---:B------:R-:W-:Y:S08]  /*3a20*/  HMMA.16816.F32.BF16 R8, R4.reuse, R84, R80 ;  /* 0x000000540408723c */ /* 0x040ff00000041850 */
[C---:B------:R-:W-:Y:S08]  /*3a30*/  HMMA.16816.F32.BF16 R56, R4.reuse, R86, R56 ;  /* 0x000000560438723c */ /* 0x040ff00000041838 */
[C---:B------:R-:W-:Y:S08]  /*3a40*/  HMMA.16816.F32.BF16 R100, R4.reuse, R50, R68 ;  /* 0x000000320464723c */ /* 0x040ff00000041844 */
[----:B----4-:R-:W-:Y:S01]  /*3a50*/  HMMA.16816.F32.BF16 R92, R4, R36, R24 ;  /* 0x00000024045c723c */ /* 0x010fe20000041818 */
[----:B------:R-:W1:Y:S07]  /*3a60*/  LDSM.16.M88.4 R24, [R216+0x16900] ;  /* 0x01690000d818783b */ /* 0x000e6e0000000200 */
[----:B------:R-:W-:Y:S08]  /*3a70*/  HMMA.16816.F32.BF16 R72, R12, R104, R52 ;  /* 0x000000680c48723c */ /* 0x000ff00000041834 */
[----:B------:R-:W-:Y:S01]  /*3a80*/  HMMA.16816.F32.BF16 R84, R4, R38, R16 ;  /* 0x000000260454723c */ /* 0x000fe20000041810 */
[----:B------:R-:W2:Y:S04]  /*3a90*/  LDSM.16.M88.4 R16, [R216+0x17100] ;  /* 0x01710000d810783b */ /* 0x000ea80000000200 */
[----:B------:R-:W-:Y:S03]  /*3aa0*/  LDSM.16.M88.4 R36, [R227+0x9000] ;  /* 0x00900000e324783b */ /* 0x000fe60000000200 */
[----:B------:R-:W-:Y:S01]  /*3ab0*/  HMMA.16816.F32.BF16 R52, R12, R106, R20 ;  /* 0x0000006a0c34723c */ /* 0x000fe20000041814 */
[----:B------:R-:W3:Y:S07]  /*3ac0*/  LDSM.16.M88.4 R20, [R216+0x17900] ;  /* 0x01790000d814783b */ /* 0x000eee0000000200 */
[C---:B-----5:R-:W-:Y:S01]  /*3ad0*/  HMMA.16816.F32.BF16 R68, R4.reuse, R44, R64 ;  /* 0x0000002c0444723c */ /* 0x060fe20000041840 */
        /* <DEDUP_REMOVED lines=11> */
[----:B------:R-:W3:Y:S07]  /*3b90*/  LDSM.16.M88.4 R8, [R226+0x24100] ;  /* 0x02410000e208783b */ /* 0x000eee0000000200 */
[C---:B-1----:R-:W-:Y:S08]  /*3ba0*/  HMMA.16816.F32.BF16 R68, R12.reuse, R24, R68 ;  /* 0x000000180c44723c */ /* 0x042ff00000041844 */
[C---:B------:R-:W-:Y:S08]  /*3bb0*/  HMMA.16816.F32.BF16 R40, R12.reuse, R26, R88 ;  /* 0x0000001a0c28723c */ /* 0x040ff00000041858 */
[C---:B------:R-:W-:Y:S01]  /*3bc0*/  HMMA.16816.F32.BF16 R48, R12.reuse, R112, R96 ;  /* 0x000000700c30723c */ /* 0x040fe20000041860 */
[----:B------:R-:W-:Y:S07]  /*3bd0*/  LDSM.16.M88.4 R96, [R222+0x16100] ;  /* 0x01610000de60783b */ /* 0x000fee0000000200 */
[C---:B--2---:R-:W-:Y:S08]  /*3be0*/  HMMA.16816.F32.BF16 R32, R12.reuse, R16, R32 ;  /* 0x000000100c20723c */ /* 0x044ff00000041820 */
[C---:B------:R-:W-:Y:S08]  /*3bf0*/  HMMA.16816.F32.BF16 R28, R12.reuse, R18, R28 ;  /* 0x000000120c1c723c */ /* 0x040ff0000004181c */
[C---:B---3--:R-:W-:Y:S08]  /*3c00*/  HMMA.16816.F32.BF16 R24, R12.reuse, R20, R92 ;  /* 0x000000140c18723c */ /* 0x048ff0000004185c */
[----:B------:R-:W-:Y:S01]  /*3c10*/  HMMA.16816.F32.BF16 R12, R12, R22, R84 ;  /* 0x000000160c0c723c */ /* 0x000fe20000041854 */
[----:B------:R-:W1:Y:S07]  /*3c20*/  LDSM.16.M88.4 R20, [R222+0x15900] ;  /* 0x01590000de14783b */ /* 0x000e6e0000000200 */
[C---:B----4-:R-:W-:Y:S01]  /*3c30*/  HMMA.16816.F32.BF16 R16, R4.reuse, R36, R80 ;  /* 0x000000240410723c */ /* 0x050fe20000041850 */
[----:B------:R-:W-:Y:S07]  /*3c40*/  LDSM.16.M88.4 R80, [R221+0x9000] ;  /* 0x00900000dd50783b */ /* 0x000fee0000000200 */
[C---:B------:R-:W-:Y:S01]  /*3c50*/  HMMA.16816.F32.BF16 R120, R4.reuse, R64, R72 ;  /* 0x000000400478723c */ /* 0x040fe20000041848 */
[----:B------:R-:W-:Y:S07]  /*3c60*/  LDSM.16.M88.4 R72, [R221+0x9800] ;  /* 0x00980000dd48783b */ /* 0x000fee0000000200 */
[C---:B------:R-:W-:Y:S08]  /*3c70*/  HMMA.16816.F32.BF16 R116, R4.reuse, R38, R76 ;  /* 0x000000260474723c */ /* 0x040ff0000004184c */
[C---:B------:R-:W-:Y:S01]  /*3c80*/  HMMA.16816.F32.BF16 R112, R4.reuse, R66, R52 ;  /* 0x000000420470723c */ /* 0x040fe20000041834 */
[----:B------:R-:W-:Y:S07]  /*3c90*/  LDSM.16.M88.4 R64, [R221+0xa800] ;  /* 0x00a80000dd40783b */ /* 0x000fee0000000200 */
[C---:B-----5:R-:W-:Y:S01]  /*3ca0*/  HMMA.16816.F32.BF16 R104, R4.reuse, R100, R68 ;  /* 0x000000640468723c */ /* 0x060fe20000041844 */
[----:B------:R-:W-:Y:S07]  /*3cb0*/  LDSM.16.M88.4 R68, [R221+0xa000] ;  /* 0x00a00000dd44783b */ /* 0x000fee0000000200 */
[C---:B------:R-:W-:Y:S08]  /*3cc0*/  HMMA.16816.F32.BF16 R36, R4.reuse, R60, R48 ;  /* 0x0000003c0424723c */ /* 0x040ff00000041830 */
        /* <DEDUP_REMOVED lines=9> */
[----:B------:R-:W-:-:S06]  /*3d60*/  DEPBAR.LE SB0, 0x0 ;  /* 0x000080000000791a */ /* 0x000fcc0000000000 */
        /* <DEDUP_REMOVED lines=40> */
[----:B------:R-:W-:Y:S01]  /*3ff0*/  SEL R36, RZ, 0x10, P2 ;  /* 0x00000010ff247807 */ /* 0x000fe20001000000 */
[C---:B------:R-:W-:Y:S01]  /*4000*/  IMAD.SHL.U32 R16, R157.reuse, 0x2, RZ ;  /* 0x000000029d107824 */ /* 0x040fe200078e00ff */
[----:B------:R-:W-:Y:S01]  /*4010*/  SEL R35, RZ, 0x10, P5 ;  /* 0x00000010ff237807 */ /* 0x000fe20002800000 */
[----:B------:R-:W-:Y:S01]  /*4020*/  IMAD R9, R0, c[0x0][0x2b8], R4 ;  /* 0x0000ae0000097a24 */ /* 0x000fe200078e0204 */
[----:B------:R-:W-:Y:S01]  /*4030*/  SHF.L.U64.HI R14, R157, 0x1, R158 ;  /* 0x000000019d0e7819 */ /* 0x000fe2000001029e */
[----:B------:R-:W-:Y:S01]  /*4040*/  IMAD.SHL.U32 R12, R155, 0x2, RZ ;  /* 0x000000029b0c7824 */ /* 0x000fe200078e00ff */
[----:B------:R-:W-:Y:S01]  /*4050*/  SEL R34, RZ, 0x10, P4 ;  /* 0x00000010ff227807 */ /* 0x000fe20002000000 */
[----:B------:R-:W-:Y:S01]  /*4060*/  IMAD.WIDE.U32 R4, R9, c[0x0][0x1e0], RZ ;  /* 0x0000780009047a25 */ /* 0x000fe200078e00ff */
[----:B------:R-:W-:Y:S01]  /*4070*/  SHF.R.S32.HI R0, RZ, 0x1f, R9 ;  /* 0x0000001fff007819 */ /* 0x000fe20000011409 */
[----:B------:R1:W-:Y:S01]  /*4080*/  STL [R1+0x2c], R9 ;  /* 0x00002c0901007387 */ /* 0x0003e20000100800 */
[----:B------:R-:W-:Y:S01]  /*4090*/  SHF.L.U64.HI R13, R155, 0x1, R156 ;  /* 0x000000019b0d7819 */ /* 0x000fe2000001029c */
[C---:B------:R-:W-:Y:S01]  /*40a0*/  IMAD.SHL.U32 R10, R153.reuse, 0x2, RZ ;  /* 0x00000002990a7824 */ /* 0x040fe200078e00ff */
[----:B------:R-:W-:Y:S01]  /*40b0*/  SHF.L.U64.HI R11, R153, 0x1, R154 ;  /* 0x00000001990b7819 */ /* 0x000fe2000001029a */
[----:B------:R-:W-:Y:S01]  /*40c0*/  IMAD R0, R0, c[0x0][0x1e0], RZ ;  /* 0x0000780000007a24 */ /* 0x000fe200078e02ff */
[----:B------:R-:W-:-:S03]  /*40d0*/  SHF.L.U64.HI R15, R151, 0x1, R152 ;  /* 0x00000001970f7819 */ /* 0x000fc60000010298 */
[----:B------:R-:W-:-:S04]  /*40e0*/  IMAD R0, R9, c[0x0][0x1e4], R0 ;  /* 0x0000790009007a24 */ /* 0x000fc800078e0200 */
[----:B------:R-:W-:Y:S02]  /*40f0*/  IMAD.IADD R5, R5, 0x1, R0 ;  /* 0x0000000105057824 */ /* 0x000fe400078e0200 */
[----:B-1----:R-:W-:Y:S01]  /*4100*/  IMAD.SHL.U32 R9, R151, 0x2, RZ ;  /* 0x0000000297097824 */ /* 0x002fe200078e00ff */
[----:B--2---:R-:W-:Y:S01]  /*4110*/  SHF.R.S32.HI R0, RZ, 0x1f, R8 ;  /* 0x0000001fff007819 */ /* 0x004fe20000011408 */
[----:B------:R-:W-:Y:S01]  /*4120*/  IMAD.WIDE.U32 R4, R8, c[0x0][0x1f0], R4 ;  /* 0x00007c0008047a25 */ /* 0x000fe200078e0004 */
[----:B------:R1:W-:Y:S03]  /*4130*/  STL [R1+0x28], R8 ;  /* 0x0000280801007387 */ /* 0x0003e60000100800 */
[----:B------:R-:W-:-:S04]  /*4140*/  IMAD R0, R0, c[0x0][0x1f0], RZ ;  /* 0x00007c0000007a24 */ /* 0x000fc800078e02ff */
[----:B------:R-:W-:Y:S01]  /*4150*/  IMAD R6, R8, c[0x0][0x1f4], R0 ;  /* 0x00007d0008067a24 */ /* 0x000fe200078e0200 */
[----:B------:R-:W-:-:S04]  /*4160*/  IADD3 R0, P0, R4, UR22, RZ ;  /* 0x0000001604007c10 */ /* 0x000fc8000ff1e0ff */
[----:B------:R-:W-:Y:S02]  /*4170*/  IADD3.X R4, R5, UR19, R6, P0, !PT ;  /* 0x0000001305047c10 */ /* 0x000fe400087fe406 */
[----:B------:R-:W-:Y:S02]  /*4180*/  LEA R7, P0, R0, c[0x0][0x1c8], 0x1 ;  /* 0x0000720000077a11 */ /* 0x000fe400078008ff */
[----:B------:R-:W-:-:S04]  /*4190*/  IADD3 R5, -R36, 0x10, RZ ;  /* 0x0000001024057810 */ /* 0x000fc80007ffe1ff */
[----:B------:R-:W-:Y:S02]  /*41a0*/  LOP3.LUT R5, R5, 0xf, RZ, 0xc0, !PT ;  /* 0x0000000f05057812 */ /* 0x000fe400078ec0ff */
[----:B-1----:R-:W-:Y:S02]  /*41b0*/  LEA.HI.X R8, R0, c[0x0][0x1cc], R4, 0x1, P0 ;  /* 0x0000730000087a11 */ /* 0x002fe400000f0c04 */
[----:B------:R-:W1:Y:S04]  /*41c0*/  SHFL.IDX PT, R0, R7, 0x2, 0x181f ;  /* 0x00581f0007007f89 */ /* 0x000e6800000e0000 */
[----:B------:R-:W2:Y:S04]  /*41d0*/  SHFL.IDX PT, R4, R8, 0x2, 0x181f ;  /* 0x00581f0008047f89 */ /* 0x000ea800000e0000 */
[----:B------:R-:W-:Y:S01]  /*41e0*/  SHFL.IDX PT, R6, R8, RZ, 0x181f ;  /* 0x00181fff08067589 */ /* 0x000fe200000e0000 */
[----:B-1----:R-:W-:-:S02]  /*41f0*/  IADD3 R32, P1, P0, R5, R0, R16 ;  /* 0x0000000005207210 */ /* 0x002fc4000783e010 */
[----:B------:R-:W-:Y:S02]  /*4200*/  IADD3 R5, -R35, 0x10, RZ ;  /* 0x0000001023057810 */ /* 0x000fe40007ffe1ff */
[----:B--2---:R-:W-:Y:S02]  /*4210*/  IADD3.X R33, RZ, R4, R14, P1, P0 ;  /* 0x00000004ff217210 */ /* 0x004fe40000fe040e */
[----:B------:R-:W-:-:S04]  /*4220*/  LOP3.LUT R5, R5, 0xf, RZ, 0xc0, !PT ;  /* 0x0000000f05057812 */ /* 0x000fc800078ec0ff */
        /* <DEDUP_REMOVED lines=11> */
[----:B------:R-:W2:Y:S04]  /*42e0*/  SHFL.IDX PT, R0, R7, 0x1, 0x181f ;  /* 0x00381f0007007f89 */ /* 0x000ea800000e0000 */
[----:B------:R-:W3:Y:S01]  /*42f0*/  SHFL.IDX PT, R4, R8, 0x1, 0x181f ;  /* 0x00381f0008047f89 */ /* 0x000ee200000e0000 */
        /* <DEDUP_REMOVED lines=13> */
[----:B---3--:R-:W-:Y:S01]  /*43d0*/  IMAD.X R17, R4, 0x1, R14, P0 ;  /* 0x0000000104117824 */ /* 0x008fe200000e060e */
        /* <DEDUP_REMOVED lines=18> */
.L_x_1576:
[----:B------:R-:W-:Y:S01]  /*4500*/  LOP3.LUT R0, R147, 0xffffffe0, RZ, 0xc0, !PT ;  /* 0xffffffe093007812 */ /* 0x000fe200078ec0ff */
[----:B------:R-:W-:Y:S01]  /*4510*/  STL [R1+0x84], R223 ;  /* 0x000084df01007387 */ /* 0x000fe20000100800 */
[----:B------:R-:W-:Y:S02]  /*4520*/  LEA.HI R4, R148, R149, RZ, 0x2 ;  /* 0x0000009594047211 */ /* 0x000fe400078f10ff */
[----:B-1----:R-:W-:Y:S01]  /*4530*/  SHF.R.S32.HI R6, RZ, 0x1f, R146 ;  /* 0x0000001fff067819 */ /* 0x002fe20000011492 */
[C---:B------:R-:W-:Y:S01]  /*4540*/  IMAD.IADD R0, R149.reuse, 0x1, -R0 ;  /* 0x0000000195007824 */ /* 0x040fe200078e0a00 */
[----:B------:R-:W-:Y:S01]  /*4550*/  LOP3.LUT R4, R4, 0xfffffffc, RZ, 0xc0, !PT ;  /* 0xfffffffc04047812 */ /* 0x000fe200078ec0ff */
[----:B------:R-:W-:Y:S01]  /*4560*/  STL [R1+0x80], R222 ;  /* 0x000080de01007387 */ /* 0x000fe20000100800 */
[----:B------:R-:W-:Y:S02]  /*4570*/  LEA.HI R6, R6, R146, RZ, 0x3 ;  /* 0x0000009206067211 */ /* 0x000fe400078f18ff */
[----:B------:R-:W-:Y:S01]  /*4580*/  SHF.R.S32.HI R5, RZ, 0x1f, R0 ;  /* 0x0000001fff057819 */ /* 0x000fe20000011400 */
[----:B------:R-:W-:Y:S01]  /*4590*/  IMAD.IADD R4, R149, 0x1, -R4 ;  /* 0x0000000195047824 */ /* 0x000fe200078e0a04 */
[----:B------:R-:W-:Y:S01]  /*45a0*/  LOP3.LUT R6, R6, 0xffffff8, RZ, 0xc0, !PT ;  /* 0x0ffffff806067812 */ /* 0x000fe200078ec0ff */
[----:B------:R-:W-:Y:S01]  /*45b0*/  STL [R1+0x7c], R221 ;  /* 0x00007cdd01007387 */ /* 0x000fe20000100800 */
[----:B------:R-:W-:-:S02]  /*45c0*/  LEA.HI R5, R5, R0, RZ, 0x2 ;  /* 0x0000000005057211 */ /* 0x000fc400078f10ff */
[----:B------:R-:W-:Y:S01]  /*45d0*/  LEA.HI R7, R4, R4, RZ, 0x1 ;  /* 0x0000000404077211 */ /* 0x000fe200078f08ff */
[----:B------:R-:W-:Y:S01]  /*45e0*/  STL [R1+0x78], R216 ;  /* 0x000078d801007387 */ /* 0x000fe20000100800 */
[----:B------:R-:W-:Y:S02]  /*45f0*/  IADD3 R8, -R6, R146, RZ ;  /* 0x0000009206087210 */ /* 0x000fe40007ffe1ff */
[----:B------:R-:W-:Y:S02]  /*4600*/  LEA.HI.SX32 R6, R5, UR11, 0x1e ;  /* 0x0000000b05067c11 */ /* 0x000fe4000f8ff2ff */
[----:B------:R-:W-:Y:S01]  /*4610*/  PLOP3.LUT P0, PT, PT, PT, UP1, 0x80, 0x0 ;  /* 0x000000000000781c */ /* 0x000fe20003f0f018 */
[----:B------:R-:W-:Y:S01]  /*4620*/  @UP1 USHF.L.U32 UR10, UR10, 0x7, URZ ;  /* 0x000000070a0a1899 */ /* 0x000fe2000800063f */
[----:B------:R-:W-:Y:S01]  /*4630*/  LOP3.LUT R7, R7, 0x1ffffffe, RZ, 0xc0, !PT ;  /* 0x1ffffffe07077812 */ /* 0x000fe200078ec0ff */
[----:B------:R-:W-:Y:S01]  /*4640*/  IMAD R6, R8, 0x10, R6 ;  /* 0x0000001008067824 */ /* 0x000fe200078e0206 */
[----:B------:R-:W-:Y:S01]  /*4650*/  LOP3.LUT R5, R5, 0x7ffffffc, RZ, 0xc0, !PT ;  /* 0x7ffffffc05057812 */ /* 0x000fe200078ec0ff */
[----:B------:R-:W-:Y:S01]  /*4660*/  UIADD3 UR6, UR6, -0x2, URZ ;  /* 0xfffffffe06067890 */ /* 0x000fe2000fffe03f */
[----:B------:R-:W0:Y:S01]  /*4670*/  LDGDEPBAR ;  /* 0x00000000000079af */ /* 0x000e220000000000 */
[----:B------:R-:W-:-:S02]  /*4680*/  IMAD.IADD R4, R4, 0x1, -R7 ;  /* 0x0000000104047824 */ /* 0x000fc400078e0a07 */
[----:B------:R-:W-:Y:S01]  /*4690*/  IMAD.IADD R5, R0, 0x1, -R5 ;  /* 0x0000000100057824 */ /* 0x000fe200078e0a05 */
[----:B------:R-:W-:Y:S02]  /*46a0*/  MOV R0, UR4 ;  /* 0x0000000400007c02 */ /* 0x000fe40008000f00 */
[----:B------:R-:W-:Y:S01]  /*46b0*/  LEA R9, R4, R6, 0x3 ;  /* 0x0000000604097211 */ /* 0x000fe200078e18ff */
[----:B------:R-:W-:-:S04]  /*46c0*/  IMAD.SHL.U32 R8, R5, 0x2, RZ ;  /* 0x0000000205087824 */ /* 0x000fc800078e00ff */
[----:B------:R-:W-:Y:S01]  /*46d0*/  @P0 IMAD.HI.U32 R6, R9, c[0x0][0x2c8], RZ ;  /* 0x0000b20009060a27 */ /* 0x000fe200078e00ff */
[----:B------:R-:W-:Y:S01]  /*46e0*/  PLOP3.LUT P0, PT, PT, PT, UP1, 0x80, 0x0 ;  /* 0x000000000000781c */ /* 0x000fe20003f0f018 */
[----:B------:R-:W-:Y:S01]  /*46f0*/  STL [R1+0x58], R9 ;  /* 0x0000580901007387 */ /* 0x000fe20000100800 */
[----:B------:R-:W-:Y:S01]  /*4700*/  IADD3 R0, -R8, 0x1, R0 ;  /* 0x0000000108007810 */ /* 0x000fe20007ffe100 */
[----:B------:R-:W-:Y:S02]  /*4710*/  IMAD.MOV.U32 R4, RZ, RZ, R9 ;  /* 0x000000ffff047224 */ /* 0x000fe400078e0009 */
[----:B------:R-:W-:Y:S01]  /*4720*/  STL [R1+0x5c], R8 ;  /* 0x00005c0801007387 */ /* 0x000fe20000100800 */
[----:B------:R-:W-:-:S07]  /*4730*/  IADD3 R5, R0, -UR13, RZ ;  /* 0x8000000d00057c10 */ /* 0x000fce000fffe0ff */
[----:B------:R-:W-:Y:S02]  /*4740*/  @P0 SHF.R.U32.HI R4, RZ, c[0x0][0x2cc], R6 ;  /* 0x0000b300ff040a19 */ /* 0x000fe40000011606 */
[----:B------:R-:W-:Y:S01]  /*4750*/  IADD3 R6, -R8, UR4, RZ ;  /* 0x0000000408067c10 */ /* 0x000fe2000fffe1ff */
[----:B------:R-:W-:Y:S02]  /*4760*/  ULDC.64 UR4, c[0x0][0x2c8] ;  /* 0x0000b20000047ab9 */ /* 0x000fe40000000a00 */
[----:B------:R-:W1:Y:S04]  /*4770*/  SHFL.IDX PT, R7, R4, RZ, 0x1c1f ;  /* 0x001c1fff04077589 */ /* 0x000e6800000e0000 */
[----:B------:R-:W2:Y:S01]  /*4780*/  SHFL.IDX PT, R4, R4, 0x1, 0x1c1f ;  /* 0x003c1f0004047f89 */ /* 0x000ea200000e0000 */
[C---:B-1----:R-:W-:Y:S01]  /*4790*/  IMAD.IADD R0, R5.reuse, 0x1, R7 ;  /* 0x0000000105007824 */ /* 0x042fe200078e0207 */
[----:B--2---:R-:W-:-:S04]  /*47a0*/  IADD3 R5, R5, R4, RZ ;  /* 0x0000000405057210 */ /* 0x004fc80007ffe0ff */
[----:B------:R-:W-:-:S04]  /*47b0*/  IMNMX R0, R6, R0, PT ;  /* 0x0000000006007217 */ /* 0x000fc80003800200 */
[----:B------:R-:W-:-:S04]  /*47c0*/  ISETP.GT.AND P0, PT, R0, RZ, PT ;  /* 0x000000ff0000720c */ /* 0x000fc80003f04270 */
[----:B------:R-:W-:Y:S02]  /*47d0*/  FSEL R7, R84, -INF , P0 ;  /* 0xff80000054077808 */ /* 0x000fe40000000000 */
[----:B------:R-:W-:-:S04]  /*47e0*/  ISETP.GT.AND P0, PT, R0, 0x1, PT ;  /* 0x000000010000780c */ /* 0x000fc80003f04270 */
        /* <DEDUP_REMOVED lines=65> */
[----:B------:R-:W-:-:S02]  /*4c00*/  IMNMX R0, R6, R5, PT ;  /* 0x0000000506007217 */ /* 0x000fc40003800200 */
[----:B------:R-:W-:Y:S02]  /*4c10*/  FSEL R25, R57, -INF , P0 ;  /* 0xff80000039197808 */ /* 0x000fe40000000000 */
[----:B------:R-:W-:Y:S02]  /*4c20*/  ISETP.GT.AND P0, PT, R0, RZ, PT ;  /* 0x000000ff0000720c */ /* 0x000fe40003f04270 */
[----:B------:R-:W-:Y:S02]  /*4c30*/  FMNMX.FTZ R4, R103, R4, !PT ;  /* 0x0000000467047209 */ /* 0x000fe40007810000 */
[----:B------:R-:W-:Y:S02]  /*4c40*/  FSEL R15, R86, -INF , P0 ;  /* 0xff800000560f7808 */ /* 0x000fe40000000000 */
[----:B------:R-:W-:Y:S02]  /*4c50*/  ISETP.GT.AND P0, PT, R0, 0x1, PT ;  /* 0x000000010000780c */ /* 0x000fe40003f04270 */
[----:B------:R-:W-:-:S02]  /*4c60*/  FMNMX.FTZ R4, R25, R4, !PT ;  /* 0x0000000419047209 */ /* 0x000fc40007810000 */
[----:B------:R-:W-:Y:S02]  /*4c70*/  FSEL R17, R87, -INF , P0 ;  /* 0xff80000057117808 */ /* 0x000fe40000000000 */
[----:B------:R-:W-:Y:S01]  /*4c80*/  ISETP.GT.AND P0, PT, R0, 0x8, PT ;  /* 0x000000080000780c */ /* 0x000fe20003f04270 */
[----:B------:R-:W1:Y:S01]  /*4c90*/  SHFL.BFLY PT, R6, R4, 0x2, 0x1f ;  /* 0x0c401f0004067f89 */ /* 0x000e6200000e0000 */
        /* <DEDUP_REMOVED lines=60> */
[----:B-1----:R-:W-:Y:S02]  /*5060*/  FMNMX.FTZ R4, R6, R4, !PT ;  /* 0x0000000406047209 */ /* 0x002fe40007810000 */
[----:B------:R-:W-:Y:S02]  /*5070*/  FSEL R222, R58, -INF , P0 ;  /* 0xff8000003ade7808 */ /* 0x000fe40000000000 */
[----:B------:R-:W-:Y:S01]  /*5080*/  ISETP.GT.AND P0, PT, R0, 0x59, PT ;  /* 0x000000590000780c */ /* 0x000fe20003f04270 */
[----:B------:R-:W1:Y:S01]  /*5090*/  SHFL.BFLY PT, R173, R4, 0x1, 0x1f ;  /* 0x0c201f0004ad7f89 */ /* 0x000e6200000e0000 */
[----:B------:R-:W-:-:S02]  /*50a0*/  FMNMX.FTZ R172, R206, R172, !PT ;  /* 0x000000acceac7209 */ /* 0x000fc40007810000 */
[----:B------:R-:W-:Y:S02]  /*50b0*/  FSEL R212, R59, -INF , P0 ;  /* 0xff8000003bd47808 */ /* 0x000fe40000000000 */
        /* <DEDUP_REMOVED lines=9> */
[----:B------:R-:W1:Y:S02]  /*5150*/  SHFL.BFLY PT, R4, R172, 0x1, 0x1f ;  /* 0x0c201f00ac047f89 */ /* 0x000e6400000e0000 */
[----:B------:R2:W-:Y:S02]  /*5160*/  MUFU.EX2 R207, R0 ;  /* 0x0000000000cf7308 */ /* 0x0005e40000000800 */
[----:B--2---:R-:W-:-:S06]  /*5170*/  FFMA.FTZ R0, R8, c[0x0][0x2d0], -R13 ;  /* 0x0000b40008007a23 */ /* 0x004fcc000001080d */
[----:B------:R2:W3:Y:S01]  /*5180*/  MUFU.EX2 R210, R0 ;  /* 0x0000000000d27308 */ /* 0x0004e20000000800 */
[----:B-1----:R-:W-:Y:S01]  /*5190*/  FMNMX.FTZ R172, R4, R172, !PT ;  /* 0x000000ac04ac7209 */ /* 0x002fe20007810000 */
[----:B------:R-:W-:-:S03]  /*51a0*/  FFMA.FTZ R4, R16, c[0x0][0x2d0], -R13 ;  /* 0x0000b40010047a23 */ /* 0x000fc6000001080d */
[----:B------:R-:W-:-:S03]  /*51b0*/  FSETP.NEU.FTZ.AND P0, PT, R172, -INF , PT ;  /* 0xff800000ac00780b */ /* 0x000fc60003f1d000 */
[----:B------:R-:W-:Y:S01]  /*51c0*/  MUFU.EX2 R213, R4 ;  /* 0x0000000400d57308 */ /* 0x000fe20000000800 */
[----:B--2---:R-:W-:Y:S01]  /*51d0*/  FFMA.FTZ R0, R9, c[0x0][0x2d0], -R13 ;  /* 0x0000b40009007a23 */ /* 0x004fe2000001080d */
[----:B---3--:R-:W-:-:S06]  /*51e0*/  F2FP.BF16.PACK_AB R8, R210, R207 ;  /* 0x000000cfd208723e */ /* 0x008fcc00000010ff */
[----:B------:R1:W-:Y:S02]  /*51f0*/  MUFU.EX2 R107, R0 ;  /* 0x00000000006b7308 */ /* 0x0003e40000000800 */
[----:B-1----:R-:W-:-:S06]  /*5200*/  FFMA.FTZ R0, R10, c[0x0][0x2d0], -R13 ;  /* 0x0000b4000a007a23 */ /* 0x002fcc000001080d */
[----:B------:R1:W2:Y:S02]  /*5210*/  MUFU.EX2 R223, R0 ;  /* 0x0000000000df7308 */ /* 0x0002a40000000800 */
[----:B-1----:R-:W-:Y:S01]  /*5220*/  FFMA.FTZ R0, R11, c[0x0][0x2d0], -R13 ;  /* 0x0000b4000b007a23 */ /* 0x002fe2000001080d */
[----:B--2---:R-:W-:-:S05]  /*5230*/  F2FP.BF16.PACK_AB R10, R223, R107 ;  /* 0x0000006bdf0a723e */ /* 0x004fca00000010ff */
[----:B------:R1:W-:Y:S02]  /*5240*/  MUFU.EX2 R216, R0 ;  /* 0x0000000000d87308 */ /* 0x0003e40000000800 */
[----:B-1----:R-:W-:Y:S02]  /*5250*/  FFMA.FTZ R0, R12, c[0x0][0x2d0], -R13 ;  /* 0x0000b4000c007a23 */ /* 0x002fe4000001080d */
[----:B------:R-:W-:-:S04]  /*5260*/  FMUL.FTZ R12, R172, c[0x0][0x2d0] ;  /* 0x0000b400ac0c7a20 */ /* 0x000fc80000410000 */
[----:B------:R1:W-:Y:S01]  /*5270*/  MUFU.EX2 R211, R0 ;  /* 0x0000000000d37308 */ /* 0x0003e20000000800 */
[----:B------:R-:W-:Y:S01]  /*5280*/  FSEL R12, R12, RZ, P0 ;  /* 0x000000ff0c0c7208 */ /* 0x000fe20000000000 */
[----:B-1----:R-:W-:-:S06]  /*5290*/  FFMA.FTZ R0, R14, c[0x0][0x2d0], -R13 ;  /* 0x0000b4000e007a23 */ /* 0x002fcc000001080d */
[----:B------:R1:W-:Y:S02]  /*52a0*/  MUFU.EX2 R101, R0 ;  /* 0x0000000000657308 */ /* 0x0003e40000000800 */
[----:B-1----:R-:W-:-:S04]  /*52b0*/  IMAD.IADD R0, R144, 0x1, R145 ;  /* 0x0000000190007824 */ /* 0x002fc800078e0291 */
[----:B------:R-:W-:Y:S02]  /*52c0*/  IMAD.SHL.U32 R217, R0, 0x2, RZ ;  /* 0x0000000200d97824 */ /* 0x000fe400078e00ff */
[----:B------:R-:W-:Y:S02]  /*52d0*/  FFMA.FTZ R0, R15, c[0x0][0x2d0], -R12 ;  /* 0x0000b4000f007a23 */ /* 0x000fe4000001080c */
[C---:B------:R-:W-:Y:S01]  /*52e0*/  IMAD R220, R2.reuse, 0x2, R217 ;  /* 0x0000000202dc7824 */ /* 0x040fe200078e02d9 */
[----:B------:R-:W-:Y:S01]  /*52f0*/  LEA R218, R3, R217, 0x1 ;  /* 0x000000d903da7211 */ /* 0x000fe200078e08ff */
[----:B------:R1:W-:Y:S01]  /*5300*/  MUFU.EX2 R15, R0 ;  /* 0x00000000000f7308 */ /* 0x0003e20000000800 */
[----:B------:R-:W2:Y:S02]  /*5310*/  LDSM.16.MT88.4 R4, [R217+0x100] ;  /* 0x00010000d904783b */ /* 0x000ea40000004200 */
[----:B------:R-:W-:Y:S01]  /*5320*/  LEA R219, R2, R218, 0x1 ;  /* 0x000000da02db7211 */ /* 0x000fe200078e08ff */
[----:B------:R-:W-:Y:S01]  /*5330*/  IMAD.MOV.U32 R2, RZ, RZ, R88 ;  /* 0x000000ffff027224 */ /* 0x000fe200078e0058 */
[----:B------:R-:W-:Y:S04]  /*5340*/  LDSM.16.MT88.4 R44, [R217+0x900] ;  /* 0x00090000d92c783b */ /* 0x000fe80000004200 */
[----:B------:R-:W-:Y:S04]  /*5350*/  LDSM.16.MT88.4 R36, [R218+0x900] ;  /* 0x00090000da24783b */ /* 0x000fe80000004200 */
[----:B------:R-:W3:Y:S01]  /*5360*/  LDSM.16.MT88.4 R28, [R220+0x100] ;  /* 0x00010000dc1c783b */ /* 0x000ee20000004200 */
[----:B-1----:R-:W-:-:S03]  /*5370*/  FFMA.FTZ R0, R17, c[0x0][0x2d0], -R12 ;  /* 0x0000b40011007a23 */ /* 0x002fc6000001080c */
[----:B------:R-:W1:Y:S01]  /*5380*/  LDSM.16.MT88.4 R72, [R217+0x3100] ;  /* 0x00310000d948783b */ /* 0x000e620000004200 */
[----:B------:R4:W4:Y:S03]  /*5390*/  MUFU.EX2 R14, R0 ;  /* 0x00000000000e7308 */ /* 0x0009260000000800 */
[----:B------:R-:W-:Y:S04]  /*53a0*/  LDSM.16.MT88.4 R84, [R220+0x3100] ;  /* 0x00310000dc54783b */ /* 0x000fe80000004200 */
[----:B------:R-:W-:Y:S04]  /*53b0*/  LDSM.16.MT88.4 R80, [R218+0x3100] ;  /* 0x00310000da50783b */ /* 0x000fe80000004200 */
[----:B------:R-:W-:Y:S04]  /*53c0*/  LDSM.16.MT88.4 R64, [R219+0x900] ;  /* 0x00090000db40783b */ /* 0x000fe80000004200 */
[----:B------:R-:W-:Y:S01]  /*53d0*/  LDSM.16.MT88.4 R68, [R220+0x3900] ;  /* 0x00390000dc44783b */ /* 0x000fe20000004200 */
[----:B----4-:R-:W-:Y:S01]  /*53e0*/  FFMA.FTZ R0, R18, c[0x0][0x2d0], -R12 ;  /* 0x0000b40012007a23 */ /* 0x010fe2000001080c */
[----:B------:R-:W-:-:S02]  /*53f0*/  F2FP.BF16.PACK_AB R9, R14, R15 ;  /* 0x0000000f0e09723e */ /* 0x000fc400000010ff */
[----:B------:R-:W4:Y:S01]  /*5400*/  LDSM.16.MT88.4 R16, [R218+0x100] ;  /* 0x00010000da10783b */ /* 0x000f220000004200 */
[----:B------:R2:W-:Y:S03]  /*5410*/  MUFU.EX2 R3, R0 ;  /* 0x0000000000037308 */ /* 0x0005e60000000800 */
[----:B------:R-:W-:Y:S04]  /*5420*/  LDSM.16.MT88.4 R60, [R217+0x3900] ;  /* 0x00390000d93c783b */ /* 0x000fe80000004200 */
[----:B------:R-:W-:Y:S04]  /*5430*/  LDSM.16.MT88.4 R76, [R219+0x3100] ;  /* 0x00310000db4c783b */ /* 0x000fe80000004200 */
[----:B------:R-:W-:Y:S04]  /*5440*/  LDSM.16.MT88.4 R56, [R218+0x3900] ;  /* 0x00390000da38783b */ /* 0x000fe80000004200 */
[----:B------:R-:W-:Y:S01]  /*5450*/  LDSM.16.MT88.4 R88, [R220+0x900] ;  /* 0x00090000dc58783b */ /* 0x000fe20000004200 */
[----:B--2---:R-:W-:-:S03]  /*5460*/  FFMA.FTZ R0, R22, c[0x0][0x2d0], -R12 ;  /* 0x0000b40016007a23 */ /* 0x004fc6000001080c */
[----:B------:R-:W-:Y:S01]  /*5470*/  LDSM.16.MT88.4 R96, [R218+0x6100] ;  /* 0x00610000da60783b */ /* 0x000fe20000004200 */
[----:B------:R2:W1:Y:S03]  /*5480*/  MUFU.EX2 R100, R0 ;  /* 0x0000000000647308 */ /* 0x0004660000000800 */
[----:B------:R-:W-:Y:S01]  /*5490*/  LDSM.16.MT88.4 R92, [R219+0x3900] ;  /* 0x00390000db5c783b */ /* 0x000fe20000004200 */
[----:B--2---:R-:W-:Y:S01]  /*54a0*/  FFMA.FTZ R0, R21, c[0x0][0x2d0], -R12 ;  /* 0x0000b40015007a23 */ /* 0x004fe2000001080c */
[----:B-1----:R-:W-:-:S03]  /*54b0*/  F2FP.BF16.PACK_AB R11, R100, R3 ;  /* 0x00000003640b723e */ /* 0x002fc600000010ff */
[----:B------:R1:W-:Y:S04]  /*54c0*/  MUFU.EX2 R111, R0 ;  /* 0x00000000006f7308 */ /* 0x0003e80000000800 */
[C---:B------:R-:W-:Y:S07]  /*54d0*/  HMMA.16816.F32.BF16 R40, R8.reuse, R4, RZ ;  /* 0x000000040828723c */ /* 0x040fee00000418ff */
[----:B------:R-:W-:Y:S01]  /*54e0*/  F2FP.BF16.PACK_AB R4, R211, R216 ;  /* 0x000000d8d304723e */ /* 0x000fe200000010ff */
[----:B------:R-:W-:Y:S01]  /*54f0*/  HMMA.16816.F32.BF16 R32, R8, R6, RZ ;  /* 0x000000060820723c */ /* 0x000fe200000418ff */
[----:B-1----:R-:W-:-:S06]  /*5500*/  FFMA.FTZ R0, R20, c[0x0][0x2d0], -R12 ;  /* 0x0000b40014007a23 */ /* 0x002fcc000001080c */
[----:B------:R-:W-:Y:S01]  /*5510*/  F2FP.BF16.PACK_AB R6, R213, R101 ;  /* 0x00000065d506723e */ /* 0x000fe200000010ff */
[----:B------:R1:W2:Y:S01]  /*5520*/  MUFU.EX2 R105, R0 ;  /* 0x0000000000697308 */ /* 0x0002a20000000800 */
[C---:B---3--:R-:W-:Y:S08]  /*5530*/  HMMA.16816.F32.BF16 R52, R8.reuse, R28, RZ ;  /* 0x0000001c0834723c */ /* 0x048ff000000418ff */
[C---:B------:R-:W-:Y:S01]  /*5540*/  HMMA.16816.F32.BF16 R48, R8.reuse, R30, RZ ;  /* 0x0000001e0830723c */ /* 0x040fe200000418ff */
[--C-:B-1----:R-:W-:Y:S01]  /*5550*/  FFMA.FTZ R0, R23, c[0x0][0x2d0], -R12.reuse ;  /* 0x0000b40017007a23 */ /* 0x102fe2000001080c */
[----:B--2---:R-:W-:Y:S01]  /*5560*/  F2FP.BF16.PACK_AB R5, R105, R111 ;  /* 0x0000006f6905723e */ /* 0x004fe200000010ff */
[----:B------:R-:W1:Y:S05]  /*5570*/  LDSM.16.MT88.4 R20, [R219+0x100] ;  /* 0x00010000db14783b */ /* 0x000e6a0000004200 */
[----:B------:R-:W-:Y:S01]  /*5580*/  HMMA.16816.F32.BF16 R28, R8, R74, RZ ;  /* 0x0000004a081c723c */ /* 0x000fe200000418ff */
[----:B------:R2:W-:Y:S02]  /*5590*/  MUFU.EX2 R102, R0 ;  /* 0x0000000000667308 */ /* 0x0005e40000000800 */
[----:B--2---:R-:W-:-:S06]  /*55a0*/  FFMA.FTZ R0, R24, c[0x0][0x2d0], -R12 ;  /* 0x0000b40018007a23 */ /* 0x004fcc000001080c */
[----:B------:R2:W3:Y:S02]  /*55b0*/  MUFU.EX2 R110, R0 ;  /* 0x00000000006e7308 */ /* 0x0004e40000000800 */
[----:B--2---:R-:W-:Y:S01]  /*55c0*/  IMAD.MOV.U32 R0, RZ, RZ, R25 ;  /* 0x000000ffff007224 */ /* 0x004fe200078e0019 */
[----:B---3--:R-:W-:Y:S01]  /*55d0*/  F2FP.BF16.PACK_AB R7, R110, R102 ;  /* 0x000000666e07723e */ /* 0x008fe200000010ff */
[C---:B----4-:R-:W-:Y:S08]  /*55e0*/  HMMA.16816.F32.BF16 R24, R8.reuse, R16, RZ ;  /* 0x000000100818723c */ /* 0x050ff000000418ff */
[----:B------:R-:W-:Y:S08]  /*55f0*/  HMMA.16816.F32.BF16 R16, R8, R18, RZ ;  /* 0x000000120810723c */ /* 0x000ff000000418ff */
[----:B------:R-:W-:Y:S08]  /*5600*/  HMMA.16816.F32.BF16 R192, R4, R44, R40 ;  /* 0x0000002c04c0723c */ /* 0x000ff00000041828 */
[----:B-1----:R-:W-:Y:S08]  /*5610*/  HMMA.16816.F32.BF16 R40, R8, R20, RZ ;  /* 0x000000140828723c */ /* 0x002ff000000418ff */
[C---:B------:R-:W-:Y:S08]  /*5620*/  HMMA.16816.F32.BF16 R188, R4.reuse, R46, R32 ;  /* 0x0000002e04bc723c */ /* 0x040ff00000041820 */
[C---:B------:R-:W-:Y:S08]  /*5630*/  HMMA.16816.F32.BF16 R184, R4.reuse, R36, R24 ;  /* 0x0000002404b8723c */ /* 0x040ff00000041818 */
[----:B------:R-:W-:Y:S08]  /*5640*/  HMMA.16816.F32.BF16 R180, R4, R38, R16 ;  /* 0x0000002604b4723c */ /* 0x000ff00000041810 */
[C---:B------:R-:W-:Y:S08]  /*5650*/  HMMA.16816.F32.BF16 R36, R8.reuse, R22, RZ ;  /* 0x000000160824723c */ /* 0x040ff000000418ff */
[C---:B------:R-:W-:Y:S01]  /*5660*/  HMMA.16816.F32.BF16 R32, R8.reuse, R72, RZ ;  /* 0x000000480820723c */ /* 0x040fe200000418ff */
[----:B------:R-:W1:Y:S07]  /*5670*/  LDSM.16.MT88.4 R72, [R217+0x6100] ;  /* 0x00610000d948783b */ /* 0x000e6e0000004200 */
[C---:B------:R-:W-:Y:S08]  /*5680*/  HMMA.16816.F32.BF16 R44, R8.reuse, R86, RZ ;  /* 0x00000056082c723c */ /* 0x040ff000000418ff */
[C---:B------:R-:W-:Y:S08]  /*5690*/  HMMA.16816.F32.BF16 R20, R8.reuse, R82, RZ ;  /* 0x000000520814723c */ /* 0x040ff000000418ff */
[C---:B------:R-:W-:Y:S01]  /*56a0*/  HMMA.16816.F32.BF16 R16, R8.reuse, R84, RZ ;  /* 0x000000540810723c */ /* 0x040fe200000418ff */
[----:B------:R-:W-:Y:S07]  /*56b0*/  LDSM.16.MT88.4 R84, [R220+0x6900] ;  /* 0x00690000dc54783b */ /* 0x000fee0000004200 */
[----:B------:R-:W-:Y:S01]  /*56c0*/  HMMA.16816.F32.BF16 R24, R8, R80, RZ ;  /* 0x000000500818723c */ /* 0x000fe200000418ff */
[----:B------:R-:W-:Y:S07]  /*56d0*/  LDSM.16.MT88.4 R80, [R219+0x6900] ;  /* 0x00690000db50783b */ /* 0x000fee0000004200 */
[C---:B------:R-:W-:Y:S01]  /*56e0*/  HMMA.16816.F32.BF16 R128, R4.reuse, R64, R40 ;  /* 0x000000400480723c */ /* 0x040fe20000041828 */
[----:B------:R-:W2:Y:S07]  /*56f0*/  LDSM.16.MT88.4 R40, [R220+0x6100] ;  /* 0x00610000dc28783b */ /* 0x000eae0000004200 */
[C---:B------:R-:W-:Y:S01]  /*5700*/  HMMA.16816.F32.BF16 R176, R4.reuse, R66, R36 ;  /* 0x0000004204b0723c */ /* 0x040fe20000041824 */
[----:B------:R-:W3:Y:S07]  /*5710*/  LDSM.16.MT88.4 R36, [R217+0x6900] ;  /* 0x00690000d924783b */ /* 0x000eee0000004200 */
[C---:B------:R-:W-:Y:S01]  /*5720*/  HMMA.16816.F32.BF16 R196, R4.reuse, R70, R44 ;  /* 0x0000004604c4723c */ /* 0x040fe2000004182c */
[----:B------:R-:W4:Y:S07]  /*5730*/  LDSM.16.MT88.4 R44, [R219+0x6100] ;  /* 0x00610000db2c783b */ /* 0x000f2e0000004200 */
[----:B------:R-:W-:Y:S08]  /*5740*/  HMMA.16816.F32.BF16 R168, R4, R60, R32 ;  /* 0x0000003c04a8723c */ /* 0x000ff00000041820 */
[----:B------:R-:W-:Y:S08]  /*5750*/  HMMA.16816.F32.BF16 R32, R8, R76, RZ ;  /* 0x0000004c0820723c */ /* 0x000ff000000418ff */
[----:B------:R-:W-:Y:S08]  /*5760*/  HMMA.16816.F32.BF16 R164, R4, R62, R28 ;  /* 0x0000003e04a4723c */ /* 0x000ff0000004181c */
[----:B------:R-:W-:Y:S01]  /*5770*/  HMMA.16816.F32.BF16 R28, R8, R78, RZ ;  /* 0x0000004e081c723c */ /* 0x000fe200000418ff */
[----:B------:R-:W-:Y:S07]  /*5780*/  LDSM.16.MT88.4 R76, [R219+0x9100] ;  /* 0x00910000db4c783b */ /* 0x000fee0000004200 */
[C---:B------:R-:W-:Y:S08]  /*5790*/  HMMA.16816.F32.BF16 R144, R4.reuse, R58, R20 ;  /* 0x0000003a0490723c */ /* 0x040ff00000041814 */
[----:B------:R-:W-:Y:S01]  /*57a0*/  HMMA.16816.F32.BF16 R148, R4, R68, R16 ;  /* 0x000000440494723c */ /* 0x000fe20000041810 */
[----:B------:R-:W2:Y:S07]  /*57b0*/  LDSM.16.MT88.4 R68, [R218+0x6900] ;  /* 0x00690000da44783b */ /* 0x000eae0000004200 */
[----:B-1----:R-:W-:Y:S08]  /*57c0*/  HMMA.16816.F32.BF16 R20, R8, R74, RZ ;  /* 0x0000004a0814723c */ /* 0x002ff000000418ff */
[C---:B------:R-:W-:Y:S01]  /*57d0*/  HMMA.16816.F32.BF16 R132, R4.reuse, R90, R48 ;  /* 0x0000005a0484723c */ /* 0x040fe20000041830 */
[----:B------:R-:W1:Y:S07]  /*57e0*/  LDSM.16.MT88.4 R48, [R217+0x9100] ;  /* 0x00910000d930783b */ /* 0x000e6e0000004200 */
[----:B------:R-:W-:Y:S08]  /*57f0*/  HMMA.16816.F32.BF16 R140, R4, R56, R24 ;  /* 0x00000038048c723c */ /* 0x000ff00000041818 */
[C---:B------:R-:W-:Y:S01]  /*5800*/  HMMA.16816.F32.BF16 R24, R8.reuse, R72, RZ ;  /* 0x000000480818723c */ /* 0x040fe200000418ff */
[----:B------:R-:W1:Y:S07]  /*5810*/  LDSM.16.MT88.4 R72, [R220+0x9100] ;  /* 0x00910000dc48783b */ /* 0x000e6e0000004200 */
[----:B------:R-:W-:Y:S07]  /*5820*/  HMMA.16816.F32.BF16 R16, R8, R96, RZ ;  /* 0x000000600810723c */ /* 0x000fee00000418ff */
[----:B------:R-:W-:Y:S01]  /*5830*/  IMAD.MOV.U32 R97, RZ, RZ, R116 ;  /* 0x000000ffff617224 */ /* 0x000fe200078e0074 */
[----:B------:R-:W-:Y:S01]  /*5840*/  HMMA.16816.F32.BF16 R160, R4, R92, R32 ;  /* 0x0000005c04a0723c */ /* 0x000fe20000041820 */
[----:B------:R-:W-:-:S06]  /*5850*/  MOV R96, R111 ;  /* 0x0000006f00607202 */ /* 0x000fcc0000000f00 */
[----:B------:R-:W-:Y:S01]  /*5860*/  IMAD.MOV.U32 R93, RZ, RZ, R110 ;  /* 0x000000ffff5d7224 */ /* 0x000fe200078e006e */
[----:B--2---:R-:W-:Y:S01]  /*5870*/  HMMA.16816.F32.BF16 R32, R8, R40, RZ ;  /* 0x000000280820723c */ /* 0x004fe200000418ff */
[----:B------:R-:W-:-:S07]  /*5880*/  IMAD.MOV.U32 R92, RZ, RZ, R109 ;  /* 0x000000ffff5c7224 */ /* 0x000fce00078e006d */
[----:B------:R-:W-:Y:S07]  /*5890*/  HMMA.16816.F32.BF16 R156, R4, R94, R28 ;  /* 0x0000005e049c723c */ /* 0x000fee000004181c */
[----:B------:R-:W-:Y:S01]  /*58a0*/  MOV R95, R108 ;  /* 0x0000006c005f7202 */ /* 0x000fe20000000f00 */
[----:B------:R-:W-:Y:S08]  /*58b0*/  HMMA.16816.F32.BF16 R28, R8, R42, RZ ;  /* 0x0000002a081c723c */ /* 0x000ff000000418ff */
[C---:B---3--:R-:W-:Y:S08]  /*58c0*/  HMMA.16816.F32.BF16 R120, R4.reuse, R38, R20 ;  /* 0x000000260478723c */ /* 0x048ff00000041814 */
[----:B------:R-:W-:Y:S01]  /*58d0*/  HMMA.16816.F32.BF16 R136, R4, R88, R52 ;  /* 0x000000580488723c */ /* 0x000fe20000041834 */
[----:B------:R-:W2:Y:S04]  /*58e0*/  LDSM.16.MT88.4 R52, [R218+0x9100] ;  /* 0x00910000da34783b */ /* 0x000ea80000004200 */
[----:B------:R-:W3:Y:S03]  /*58f0*/  LDSM.16.MT88.4 R88, [R217+0x9900] ;  /* 0x00990000d958783b */ /* 0x000ee60000004200 */
[----:B----4-:R-:W-:Y:S08]  /*5900*/  HMMA.16816.F32.BF16 R20, R8, R46, RZ ;  /* 0x0000002e0814723c */ /* 0x010ff000000418ff */
[C---:B------:R-:W-:Y:S08]  /*5910*/  HMMA.16816.F32.BF16 R152, R4.reuse, R36, R24 ;  /* 0x000000240498723c */ /* 0x040ff00000041818 */
[----:B------:R-:W-:Y:S07]  /*5920*/  HMMA.16816.F32.BF16 R116, R4, R68, R16 ;  /* 0x000000440474723c */ /* 0x000fee0000041810 */
[----:B------:R-:W-:Y:S01]  /*5930*/  IMAD.MOV.U32 R68, RZ, RZ, R107 ;  /* 0x000000ffff447224 */ /* 0x000fe200078e006b */
[----:B------:R-:W-:Y:S01]  /*5940*/  HMMA.16816.F32.BF16 R24, R8, R44, RZ ;  /* 0x0000002c0818723c */ /* 0x000fe200000418ff */
[----:B------:R-:W-:-:S07]  /*5950*/  IMAD.MOV.U32 R69, RZ, RZ, R97 ;  /* 0x000000ffff457224 */ /* 0x000fce00078e0061 */
[C---:B-1----:R-:W-:Y:S08]  /*5960*/  HMMA.16816.F32.BF16 R16, R8.reuse, R48, RZ ;  /* 0x000000300810723c */ /* 0x042ff000000418ff */
[C---:B------:R-:W-:Y:S08]  /*5970*/  HMMA.16816.F32.BF16 R60, R8.reuse, R50, RZ ;  /* 0x00000032083c723c */ /* 0x040ff000000418ff */
[C---:B------:R-:W-:Y:S07]  /*5980*/  HMMA.16816.F32.BF16 R48, R8.reuse, R72, RZ ;  /* 0x000000480830723c */ /* 0x040fee00000418ff */
[----:B------:R-:W-:Y:S01]  /*5990*/  IMAD.MOV.U32 R72, RZ, RZ, R106 ;  /* 0x000000ffff487224 */ /* 0x000fe200078e006a */
[----:B------:R-:W-:Y:S01]  /*59a0*/  HMMA.16816.F32.BF16 R44, R8, R74, RZ ;  /* 0x0000004a082c723c */ /* 0x000fe200000418ff */
[----:B------:R-:W-:-:S06]  /*59b0*/  MOV R73, R105 ;  /* 0x0000006900497202 */ /* 0x000fcc0000000f00 */
[----:B------:R-:W-:Y:S01]  /*59c0*/  IMAD.MOV.U32 R74, RZ, RZ, R104 ;  /* 0x000000ffff4a7224 */ /* 0x000fe200078e0068 */
[----:B--2---:R-:W-:Y:S01]  /*59d0*/  HMMA.16816.F32.BF16 R56, R8, R52, RZ ;  /* 0x000000340838723c */ /* 0x004fe200000418ff */
[----:B------:R-:W-:-:S07]  /*59e0*/  IMAD.MOV.U32 R75, RZ, RZ, R103 ;  /* 0x000000ffff4b7224 */ /* 0x000fce00078e0067 */
[----:B------:R-:W-:Y:S07]  /*59f0*/  HMMA.16816.F32.BF16 R104, R4, R84, R32 ;  /* 0x000000540468723c */ /* 0x000fee0000041820 */
[----:B------:R-:W-:Y:S01]  /*5a00*/  MOV R34, R102 ;  /* 0x0000006600227202 */ /* 0x000fe20000000f00 */
[----:B------:R-:W-:Y:S01]  /*5a10*/  IMAD.MOV.U32 R33, RZ, RZ, R101 ;  /* 0x000000ffff217224 */ /* 0x000fe200078e0065 */
[----:B------:R-:W-:Y:S01]  /*5a20*/  HMMA.16816.F32.BF16 R52, R8, R54, RZ ;  /* 0x000000360834723c */ /* 0x000fe200000418ff */
[----:B------:R-:W-:-:S02]  /*5a30*/  IMAD.MOV.U32 R32, RZ, RZ, R100 ;  /* 0x000000ffff207224 */ /* 0x000fc400078e0064 */
[----:B------:R-:W-:-:S05]  /*5a40*/  IMAD.MOV.U32 R35, RZ, RZ, R69 ;  /* 0x000000ffff237224 */ /* 0x000fca00078e0045 */
[C---:B------:R-:W-:Y:S07]  /*5a50*/  HMMA.16816.F32.BF16 R100, R4.reuse, R86, R28 ;  /* 0x000000560464723c */ /* 0x040fee000004181c */
[----:B------:R-:W-:Y:S01]  /*5a60*/  MOV R31, R95 ;  /* 0x0000005f001f7202 */ /* 0x000fe20000000f00 */
[----:B------:R-:W-:Y:S01]  /*5a70*/  IMAD.MOV.U32 R30, RZ, RZ, R92 ;  /* 0x000000ffff1e7224 */ /* 0x000fe200078e005c */
[----:B---3--:R-:W-:Y:S01]  /*5a80*/  HMMA.16816.F32.BF16 R84, R4, R88, R16 ;  /* 0x000000580454723c */ /* 0x008fe20000041810 */
[----:B------:R-:W-:Y:S01]  /*5a90*/  IMAD.MOV.U32 R29, RZ, RZ, R93 ;  /* 0x000000ffff1d7224 */ /* 0x000fe200078e005d */
[----:B------:R-:W-:Y:S01]  /*5aa0*/  LDSM.16.MT88.4 R16, [R220+0x9900] ;  /* 0x00990000dc10783b */ /* 0x000fe20000004200 */
[----:B------:R-:W-:-:S05]  /*5ab0*/  MOV R28, R96 ;  /* 0x00000060001c7202 */ /* 0x000fca0000000f00 */
[----:B------:R-:W-:Y:S01]  /*5ac0*/  HMMA.16816.F32.BF16 R92, R4, R82, R20 ;  /* 0x00000052045c723c */ /* 0x000fe20000041814 */
[----:B------:R-:W1:Y:S07]  /*5ad0*/  LDSM.16.MT88.4 R20, [R218+0x9900] ;  /* 0x00990000da14783b */ /* 0x000e6e0000004200 */
[C---:B------:R-:W-:Y:S08]  /*5ae0*/  HMMA.16816.F32.BF16 R64, R8.reuse, R98, RZ ;  /* 0x000000620840723c */ /* 0x040ff000000418ff */
[C---:B------:R-:W-:Y:S08]  /*5af0*/  HMMA.16816.F32.BF16 R40, R8.reuse, R76, RZ ;  /* 0x0000004c0828723c */ /* 0x040ff000000418ff */
[----:B------:R-:W-:Y:S01]  /*5b00*/  HMMA.16816.F32.BF16 R36, R8, R78, RZ ;  /* 0x0000004e0824723c */ /* 0x000fe200000418ff */
[----:B------:R-:W2:Y:S07]  /*5b10*/  LDSM.16.MT88.4 R8, [R219+0x9900] ;  /* 0x00990000db08783b */ /* 0x000eae0000004200 */
[C---:B------:R-:W-:Y:S07]  /*5b20*/  HMMA.16816.F32.BF16 R88, R4.reuse, R90, R60 ;  /* 0x0000005a0458723c */ /* 0x040fee000004183c */
[----:B------:R-:W-:Y:S01]  /*5b30*/  IMAD.MOV.U32 R62, RZ, RZ, R0 ;  /* 0x000000ffff3e7224 */ /* 0x000fe200078e0000 */
[----:B------:R-:W-:Y:S01]  /*5b40*/  HMMA.16816.F32.BF16 R96, R4, R80, R24 ;  /* 0x000000500460723c */ /* 0x000fe20000041818 */
[----:B------:R-:W-:Y:S01]  /*5b50*/  FFMA.FTZ R0, R127, c[0x0][0x2d0], -R13 ;  /* 0x0000b4007f007a23 */ /* 0x000fe2000001080d */
[----:B------:R-:W-:Y:S01]  /*5b60*/  MOV R61, R222 ;  /* 0x000000de003d7202 */ /* 0x000fe20000000f00 */
[----:B------:R-:W-:Y:S01]  /*5b70*/  IMAD.MOV.U32 R63, RZ, RZ, R2 ;  /* 0x000000ffff3f7224 */ /* 0x000fe200078e0002 */
[----:B------:R-:W-:Y:S01]  /*5b80*/  LDSM.16.MT88.4 R24, [R219+0x1100] ;  /* 0x00110000db18783b */ /* 0x000fe20000004200 */
[----:B------:R-:W-:-:S02]  /*5b90*/  FFMA.FTZ R2, R113, c[0x0][0x2d0], -R12 ;  /* 0x0000b40071027a23 */ /* 0x000fc4000001080c */
[----:B------:R-:W-:Y:S01]  /*5ba0*/  IMAD.MOV.U32 R127, RZ, RZ, R30 ;  /* 0x000000ffff7f7224 */ /* 0x000fe200078e001e */
[----:B-1----:R-:W-:Y:S01]  /*5bb0*/  HMMA.16816.F32.BF16 R80, R4, R20, R56 ;  /* 0x000000140450723c */ /* 0x002fe20000041838 */
[----:B------:R1:W3:Y:S01]  /*5bc0*/  MUFU.EX2 R20, R0 ;  /* 0x0000000000147308 */ /* 0x0002e20000000800 */
[----:B------:R-:W-:-:S05]  /*5bd0*/  IMAD.MOV.U32 R30, RZ, RZ, R33 ;  /* 0x000000ffff1e7224 */ /* 0x000fca00078e0021 */
[----:B------:R-:W-:Y:S01]  /*5be0*/  IMAD.MOV.U32 R59, RZ, RZ, R74 ;  /* 0x000000ffff3b7224 */ /* 0x000fe200078e004a */
[C---:B------:R-:W-:Y:S01]  /*5bf0*/  HMMA.16816.F32.BF16 R76, R4.reuse, R22, R52 ;  /* 0x00000016044c723c */ /* 0x040fe20000041834 */
[----:B------:R-:W-:Y:S01]  /*5c00*/  MOV R58, R75 ;  /* 0x0000004b003a7202 */ /* 0x000fe20000000f00 */
[----:B------:R-:W-:Y:S02]  /*5c10*/  IMAD.MOV.U32 R57, RZ, RZ, R72 ;  /* 0x000000ffff397224 */ /* 0x000fe400078e0048 */
[----:B------:R-:W-:Y:S02]  /*5c20*/  IMAD.MOV.U32 R56, RZ, RZ, R73 ;  /* 0x000000ffff387224 */ /* 0x000fe400078e0049 */
[----:B------:R-:W-:Y:S01]  /*5c30*/  IMAD.MOV.U32 R113, RZ, RZ, R59 ;  /* 0x000000ffff717224 */ /* 0x000fe200078e003b */
[----:B------:R-:W-:Y:S01]  /*5c40*/  MOV R54, R68 ;  /* 0x0000004400367202 */ /* 0x000fe20000000f00 */
[----:B------:R-:W-:Y:S01]  /*5c50*/  HMMA.16816.F32.BF16 R108, R4, R70, R64 ;  /* 0x00000046046c723c */ /* 0x000fe20000041840 */
[----:B-1----:R-:W-:-:S02]  /*5c60*/  FFMA.FTZ R0, R126, c[0x0][0x2d0], -R13 ;  /* 0x0000b4007e007a23 */ /* 0x002fc4000001080d */
[----:B------:R3:W-:Y:S05]  /*5c70*/  MUFU.EX2 R126, R2 ;  /* 0x00000002007e7308 */ /* 0x0007ea0000000800 */
[C---:B------:R-:W-:Y:S03]  /*5c80*/  HMMA.16816.F32.BF16 R72, R4.reuse, R16, R48 ;  /* 0x000000100448723c */ /* 0x040fe60000041830 */
[----:B------:R1:W4:Y:S05]  /*5c90*/  MUFU.EX2 R55, R0 ;  /* 0x0000000000377308 */ /* 0x00032a0000000800 */
[----:B------:R-:W-:Y:S01]  /*5ca0*/  HMMA.16816.F32.BF16 R64, R4, R18, R44 ;  /* 0x000000120440723c */ /* 0x000fe2000004182c */
[----:B------:R-:W-:Y:S01]  /*5cb0*/  LDSM.16.MT88.4 R16, [R218+0x1100] ;  /* 0x00110000da10783b */ /* 0x000fe20000004200 */
[----:B---3--:R-:W-:-:S03]  /*5cc0*/  IMAD.MOV.U32 R2, RZ, RZ, R20 ;  /* 0x000000ffff027224 */ /* 0x008fc600078e0014 */
[----:B------:R-:W3:Y:S03]  /*5cd0*/  LDSM.16.MT88.4 R20, [R217+0x1100] ;  /* 0x00110000d914783b */ /* 0x000ee60000004200 */
[----:B--2---:R-:W-:Y:S01]  /*5ce0*/  HMMA.16816.F32.BF16 R48, R4, R8, R40 ;  /* 0x000000080430723c */ /* 0x004fe20000041828 */
[----:B-1----:R-:W-:-:S04]  /*5cf0*/  FFMA.FTZ R0, R125, c[0x0][0x2d0], -R13 ;  /* 0x0000b4007d007a23 */ /* 0x002fc8000001080d */
[----:B------:R1:W-:Y:S03]  /*5d00*/  MUFU.EX2 R125, R0 ;  /* 0x00000000007d7308 */ /* 0x0003e60000000800 */
[----:B------:R-:W-:Y:S01]  /*5d10*/  HMMA.16816.F32.BF16 R36, R4, R10, R36 ;  /* 0x0000000a0424723c */ /* 0x000fe20000041824 */
[----:B------:R-:W2:Y:S06]  /*5d20*/  LDSM.16.MT88.4 R8, [R220+0x1100] ;  /* 0x00110000dc08783b */ /* 0x000eac0000004200 */
[----:B----4-:R-:W-:Y:S01]  /*5d30*/  F2FP.BF16.PACK_AB R4, R55, R2 ;  /* 0x000000023704723e */ /* 0x010fe200000010ff */
[----:B-1----:R-:W-:-:S04]  /*5d40*/  FFMA.FTZ R0, R124, c[0x0][0x2d0], -R13 ;  /* 0x0000b4007c007a23 */ /* 0x002fc8000001080d */
[----:B------:R1:W4:Y:S02]  /*5d50*/  MUFU.EX2 R222, R0 ;  /* 0x0000000000de7308 */ /* 0x0003240000000800 */
[----:B-1----:R-:W-:Y:S01]  /*5d60*/  FFMA.FTZ R0, R115, c[0x0][0x2d0], -R12 ;  /* 0x0000b40073007a23 */ /* 0x002fe2000001080c */
[----:B----4-:R-:W-:Y:S02]  /*5d70*/  F2FP.BF16.PACK_AB R6, R222, R125 ;  /* 0x0000007dde06723e */ /* 0x010fe400000010ff */
[----:B------:R-:W-:-:S03]  /*5d80*/  MOV R115, R29 ;  /* 0x0000001d00737202 */ /* 0x000fc60000000f00 */
[----:B------:R1:W4:Y:S01]  /*5d90*/  MUFU.EX2 R52, R0 ;  /* 0x0000000000347308 */ /* 0x0003220000000800 */
[----:B------:R-:W-:Y:S01]  /*5da0*/  MOV R29, R32 ;  /* 0x00000020001d7202 */ /* 0x000fe20000000f00 */
[----:B-1----:R-:W-:Y:S02]  /*5db0*/  FFMA.FTZ R0, R114, c[0x0][0x2d0], -R12 ;  /* 0x0000b40072007a23 */ /* 0x002fe4000001080c */
[----:B------:R-:W-:-:S04]  /*5dc0*/  IMAD.MOV.U32 R114, RZ, RZ, R28 ;  /* 0x000000ffff727224 */ /* 0x000fc800078e001c */
[----:B------:R1:W-:Y:S01]  /*5dd0*/  MUFU.EX2 R124, R0 ;  /* 0x00000000007c7308 */ /* 0x0003e20000000800 */
[----:B------:R-:W-:Y:S02]  /*5de0*/  IMAD.MOV.U32 R28, RZ, RZ, R31 ;  /* 0x000000ffff1c7224 */ /* 0x000fe400078e001f */
[----:B------:R-:W-:Y:S02]  /*5df0*/  IMAD.MOV.U32 R31, RZ, RZ, R34 ;  /* 0x000000ffff1f7224 */ /* 0x000fe400078e0022 */
[----:B-1----:R-:W-:Y:S01]  /*5e00*/  FFMA.FTZ R0, R112, c[0x0][0x2d0], -R12 ;  /* 0x0000b40070007a23 */ /* 0x002fe2000001080c */
[----:B------:R-:W-:-:S03]  /*5e10*/  MOV R112, R58 ;  /* 0x0000003a00707202 */ /* 0x000fc60000000f00 */
[----:B------:R4:W1:Y:S02]  /*5e20*/  MUFU.EX2 R40, R0 ;  /* 0x0000000000287308 */ /* 0x0008640000000800 */
[----:B----4-:R-:W-:Y:S02]  /*5e30*/  MOV R0, R52 ;  /* 0x0000003400007202 */ /* 0x010fe40000000f00 */
[----:B-1----:R-:W-:Y:S02]  /*5e40*/  F2FP.BF16.PACK_AB R7, R40, R126 ;  /* 0x0000007e2807723e */ /* 0x002fe400000010ff */
[----:B------:R-:W-:-:S07]  /*5e50*/  F2FP.BF16.PACK_AB R5, R124, R0 ;  /* 0x000000007c05723e */ /* 0x000fce00000010ff */
[C---:B---3--:R-:W-:Y:S07]  /*5e60*/  HMMA.16816.F32.BF16 R68, R4.reuse, R20, R192 ;  /* 0x000000140444723c */ /* 0x048fee00000418c0 */
[----:B------:R-:W-:Y:S01]  /*5e70*/  IMAD.MOV.U32 R192, RZ, RZ, R61 ;  /* 0x000000ffffc07224 */ /* 0x000fe200078e003d */
[----:B------:R-:W-:Y:S01]  /*5e80*/  MOV R194, R40 ;  /* 0x0000002800c27202 */ /* 0x000fe20000000f00 */
[----:B------:R-:W-:Y:S01]  /*5e90*/  IMAD.MOV.U32 R193, RZ, RZ, R62 ;  /* 0x000000ffffc17224 */ /* 0x000fe200078e003e */
[----:B--2---:R-:W-:Y:S01]  /*5ea0*/  HMMA.16816.F32.BF16 R44, R4, R8, R136 ;  /* 0x00000008042c723c */ /* 0x004fe20000041888 */
[----:B------:R-:W-:-:S07]  /*5eb0*/  IMAD.MOV.U32 R195, RZ, RZ, R63 ;  /* 0x000000ffffc37224 */ /* 0x000fce00078e003f */
[C---:B------:R-:W-:Y:S01]  /*5ec0*/  HMMA.16816.F32.BF16 R60, R4.reuse, R22, R188 ;  /* 0x00000016043c723c */ /* 0x040fe200000418bc */
[----:B------:R-:W1:Y:S06]  /*5ed0*/  LDSM.16.MT88.4 R20, [R220+0x4100] ;  /* 0x00410000dc14783b */ /* 0x000e6c0000004200 */
[----:B------:R-:W-:Y:S01]  /*5ee0*/  IMAD.MOV.U32 R188, RZ, RZ, R54 ;  /* 0x000000ffffbc7224 */ /* 0x000fe200078e0036 */
[----:B------:R-:W-:Y:S01]  /*5ef0*/  MOV R191, R55 ;  /* 0x0000003700bf7202 */ /* 0x000fe20000000f00 */
[----:B------:R-:W-:Y:S01]  /*5f00*/  IMAD.MOV.U32 R189, RZ, RZ, R56 ;  /* 0x000000ffffbd7224 */ /* 0x000fe200078e0038 */
[----:B------:R-:W-:Y:S01]  /*5f10*/  HMMA.16816.F32.BF16 R52, R4, R18, R180 ;  /* 0x000000120434723c */ /* 0x000fe200000418b4 */
[----:B------:R-:W-:-:S07]  /*5f20*/  IMAD.MOV.U32 R190, RZ, RZ, R57 ;  /* 0x000000ffffbe7224 */ /* 0x000fce00078e0039 */
[C---:B------:R-:W-:Y:S01]  /*5f30*/  HMMA.16816.F32.BF16 R56, R4.reuse, R16, R184 ;  /* 0x000000100438723c */ /* 0x040fe200000418b8 */
[----:B------:R-:W2:Y:S06]  /*5f40*/  LDSM.16.MT88.4 R16, [R217+0x4100] ;  /* 0x00410000d910783b */ /* 0x000eac0000004200 */
[----:B------:R-:W-:Y:S01]  /*5f50*/  MOV R187, R35 ;  /* 0x0000002300bb7202 */ /* 0x000fe20000000f00 */
[C---:B------:R-:W-:Y:S01]  /*5f60*/  HMMA.16816.F32.BF16 R40, R4.reuse, R10, R132 ;  /* 0x0000000a0428723c */ /* 0x040fe20000041884 */
[----:B------:R-:W3:Y:S07]  /*5f70*/  LDSM.16.MT88.4 R8, [R218+0x4100] ;  /* 0x00410000da08783b */ /* 0x000eee0000004200 */
[C---:B------:R-:W-:Y:S08]  /*5f80*/  HMMA.16816.F32.BF16 R32, R4.reuse, R24, R128 ;  /* 0x000000180420723c */ /* 0x040ff00000041880 */
[C---:B-1----:R-:W-:Y:S07]  /*5f90*/  HMMA.16816.F32.BF16 R148, R4.reuse, R20, R148 ;  /* 0x000000140494723c */ /* 0x042fee0000041894 */
[----:B------:R-:W-:Y:S01]  /*5fa0*/  IMAD.MOV.U32 R20, RZ, RZ, R30 ;  /* 0x000000ffff147224 */ /* 0x000fe200078e001e */
[C---:B------:R-:W-:Y:S01]  /*5fb0*/  HMMA.16816.F32.BF16 R128, R4.reuse, R26, R176 ;  /* 0x0000001a0480723c */ /* 0x040fe200000418b0 */
[----:B------:R-:W-:Y:S01]  /*5fc0*/  MOV R21, R189 ;  /* 0x000000bd00157202 */ /* 0x000fe20000000f00 */
[----:B------:R-:W-:Y:S05]  /*5fd0*/  LDSM.16.MT88.4 R24, [R217+0xa100] ;  /* 0x00a10000d918783b */ /* 0x000fea0000004200 */
[----:B------:R-:W-:Y:S01]  /*5fe0*/  IMAD.MOV.U32 R179, RZ, RZ, R187 ;  /* 0x000000ffffb37224 */ /* 0x000fe200078e00bb */
[----:B------:R-:W-:Y:S01]  /*5ff0*/  HMMA.16816.F32.BF16 R196, R4, R22, R196 ;  /* 0x0000001604c4723c */ /* 0x000fe200000418c4 */
[----:B------:R-:W-:-:S06]  /*6000*/  IMAD.MOV.U32 R178, RZ, RZ, R188 ;  /* 0x000000ffffb27224 */ /* 0x000fcc00078e00bc */
[----:B------:R-:W-:Y:S01]  /*6010*/  IMAD.MOV.U32 R23, RZ, RZ, R191 ;  /* 0x000000ffff177224 */ /* 0x000fe200078e00bf */
[C---:B--2---:R-:W-:Y:S08]  /*6020*/  HMMA.16816.F32.BF16 R132, R4.reuse, R16, R168 ;  /* 0x000000100484723c */ /* 0x044ff000000418a8 */
[C---:B------:R-:W-:Y:S01]  /*6030*/  HMMA.16816.F32.BF16 R136, R4.reuse, R18, R164 ;  /* 0x000000120488723c */ /* 0x040fe200000418a4 */
[----:B------:R-:W1:Y:S06]  /*6040*/  LDSM.16.MT88.4 R16, [R219+0x4100] ;  /* 0x00410000db10783b */ /* 0x000e6c0000004200 */
[----:B------:R-:W-:Y:S01]  /*6050*/  IMAD.MOV.U32 R165, RZ, RZ, R127 ;  /* 0x000000ffffa57224 */ /* 0x000fe200078e007f */
[----:B------:R-:W-:Y:S01]  /*6060*/  MOV R166, R28 ;  /* 0x0000001c00a67202 */ /* 0x000fe20000000f00 */
[----:B------:R-:W-:Y:S01]  /*6070*/  IMAD.MOV.U32 R167, RZ, RZ, R29 ;  /* 0x000000ffffa77224 */ /* 0x000fe200078e001d */
[----:B------:R-:W-:Y:S01]  /*6080*/  MOV R127, R31 ;  /* 0x0000001f007f7202 */ /* 0x000fe20000000f00 */
[----:B------:R-:W-:Y:S01]  /*6090*/  IMAD.MOV.U32 R164, RZ, RZ, R190 ;  /* 0x000000ffffa47224 */ /* 0x000fe200078e00be */
[----:B------:R-:W2:Y:S01]  /*60a0*/  LDSM.16.MT88.4 R28, [R218+0x7100] ;  /* 0x00710000da1c783b */ /* 0x000ea20000004200 */
[C---:B---3--:R-:W-:Y:S08]  /*60b0*/  HMMA.16816.F32.BF16 R140, R4.reuse, R8, R140 ;  /* 0x00000008048c723c */ /* 0x048ff0000004188c */
[C---:B------:R-:W-:Y:S01]  /*60c0*/  HMMA.16816.F32.BF16 R144, R4.reuse, R10, R144 ;  /* 0x0000000a0490723c */ /* 0x040fe20000041890 */
[----:B------:R-:W3:Y:S07]  /*60d0*/  LDSM.16.MT88.4 R8, [R217+0x7100] ;  /* 0x00710000d908783b */ /* 0x000eee0000004200 */
[C---:B-1----:R-:W-:Y:S08]  /*60e0*/  HMMA.16816.F32.BF16 R188, R4.reuse, R16, R160 ;  /* 0x0000001004bc723c */ /* 0x042ff000000418a0 */
[C---:B------:R-:W-:Y:S01]  /*60f0*/  HMMA.16816.F32.BF16 R184, R4.reuse, R18, R156 ;  /* 0x0000001204b8723c */ /* 0x040fe2000004189c */
[----:B------:R-:W1:Y:S07]  /*6100*/  LDSM.16.MT88.4 R16, [R220+0x7100] ;  /* 0x00710000dc10783b */ /* 0x000e6e0000004200 */
[C---:B--2---:R-:W-:Y:S07]  /*6110*/  HMMA.16816.F32.BF16 R160, R4.reuse, R28, R116 ;  /* 0x0000001c04a0723c */ /* 0x044fee0000041874 */
[----:B------:R-:W-:Y:S01]  /*6120*/  IMAD.MOV.U32 R29, RZ, RZ, R192 ;  /* 0x000000ffff1d7224 */ /* 0x000fe200078e00c0 */
[----:B------:R-:W-:Y:S01]  /*6130*/  MOV R28, R193 ;  /* 0x000000c1001c7202 */ /* 0x000fe20000000f00 */
[----:B------:R-:W-:Y:S01]  /*6140*/  IMAD.MOV.U32 R119, RZ, RZ, R194 ;  /* 0x000000ffff777224 */ /* 0x000fe200078e00c2 */
[----:B---3--:R-:W-:Y:S01]  /*6150*/  HMMA.16816.F32.BF16 R168, R4, R10, R120 ;  /* 0x0000000a04a8723c */ /* 0x008fe20000041878 */
[----:B------:R-:W-:-:S07]  /*6160*/  IMAD.MOV.U32 R118, RZ, RZ, R195 ;  /* 0x000000ffff767224 */ /* 0x000fce00078e00c3 */
[C---:B------:R-:W-:Y:S07]  /*6170*/  HMMA.16816.F32.BF16 R192, R4.reuse, R30, R108 ;  /* 0x0000001e04c0723c */ /* 0x040fee000004186c */
[----:B------:R-:W-:Y:S01]  /*6180*/  MOV R110, R178 ;  /* 0x000000b2006e7202 */ /* 0x000fe20000000f00 */
[----:B------:R-:W-:Y:S01]  /*6190*/  IMAD.MOV.U32 R111, RZ, RZ, R179 ;  /* 0x000000ffff6f7224 */ /* 0x000fe200078e00b3 */
[----:B------:R-:W-:Y:S01]  /*61a0*/  HMMA.16816.F32.BF16 R120, R4, R24, R84 ;  /* 0x000000180478723c */ /* 0x000fe20000041854 */
[----:B------:R-:W-:-:S02]  /*61b0*/  IMAD.MOV.U32 R109, RZ, RZ, R210 ;  /* 0x000000ffff6d7224 */ /* 0x000fc400078e00d2 */
[----:B------:R-:W-:Y:S02]  /*61c0*/  IMAD.MOV.U32 R108, RZ, RZ, R207 ;  /* 0x000000ffff6c7224 */ /* 0x000fe400078e00cf */
[----:B------:R-:W-:Y:S02]  /*61d0*/  IMAD.MOV.U32 R31, RZ, RZ, R113 ;  /* 0x000000ffff1f7224 */ /* 0x000fe400078e0071 */
[----:B------:R-:W-:Y:S01]  /*61e0*/  IMAD.MOV.U32 R25, RZ, RZ, R20 ;  /* 0x000000ffff197224 */ /* 0x000fe200078e0014 */
[----:B-1----:R-:W-:Y:S01]  /*61f0*/  HMMA.16816.F32.BF16 R176, R4, R16, R104 ;  /* 0x0000001004b0723c */ /* 0x002fe20000041868 */
[----:B------:R-:W-:Y:S01]  /*6200*/  MOV R24, R21 ;  /* 0x0000001500187202 */ /* 0x000fe20000000f00 */
[----:B------:R-:W-:-:S05]  /*6210*/  IMAD.MOV.U32 R30, RZ, RZ, R114 ;  /* 0x000000ffff1e7224 */ /* 0x000fca00078e0072 */
[----:B------:R-:W-:Y:S01]  /*6220*/  IMAD.MOV.U32 R107, RZ, RZ, R164 ;  /* 0x000000ffff6b7224 */ /* 0x000fe200078e00a4 */
[----:B------:R-:W-:Y:S01]  /*6230*/  MOV R106, R165 ;  /* 0x000000a5006a7202 */ /* 0x000fe20000000f00 */
[----:B------:R-:W-:Y:S01]  /*6240*/  IMAD.MOV.U32 R105, RZ, RZ, R166 ;  /* 0x000000ffff697224 */ /* 0x000fe200078e00a6 */
[C---:B------:R-:W-:Y:S01]  /*6250*/  HMMA.16816.F32.BF16 R180, R4.reuse, R8, R152 ;  /* 0x0000000804b4723c */ /* 0x040fe20000041898 */
[----:B------:R-:W-:Y:S01]  /*6260*/  IMAD.MOV.U32 R104, RZ, RZ, R167 ;  /* 0x000000ffff687224 */ /* 0x000fe200078e00a7 */
[----:B------:R-:W1:Y:S06]  /*6270*/  LDSM.16.MT88.4 R8, [R219+0x7100] ;  /* 0x00710000db08783b */ /* 0x000e6c0000004200 */
[C---:B------:R-:W-:Y:S01]  /*6280*/  HMMA.16816.F32.BF16 R164, R4.reuse, R18, R100 ;  /* 0x0000001204a4723c */ /* 0x040fe20000041864 */
[----:B------:R-:W2:Y:S06]  /*6290*/  LDSM.16.MT88.4 R16, [R220+0xa100] ;  /* 0x00a10000dc10783b */ /* 0x000eac0000004200 */
[----:B------:R-:W-:Y:S01]  /*62a0*/  MOV R100, R23 ;  /* 0x0000001700647202 */ /* 0x000fe20000000f00 */
[----:B------:R-:W-:Y:S01]  /*62b0*/  HMMA.16816.F32.BF16 R152, R4, R26, R88 ;  /* 0x0000001a0498723c */ /* 0x000fe20000041858 */
[----:B------:R-:W3:Y:S01]  /*62c0*/  LDSM.16.MT88.4 R20, [R218+0xa100] ;  /* 0x00a10000da14783b */ /* 0x000ee20000004200 */
[----:B------:R-:W-:Y:S01]  /*62d0*/  IMAD.MOV.U32 R101, RZ, RZ, R111 ;  /* 0x000000ffff657224 */ /* 0x000fe200078e006f */
[----:B------:R-:W-:Y:S01]  /*62e0*/  MOV R102, R29 ;  /* 0x0000001d00667202 */ /* 0x000fe20000000f00 */
[----:B------:R-:W-:Y:S01]  /*62f0*/  IMAD.MOV.U32 R111, RZ, RZ, R212 ;  /* 0x000000ffff6f7224 */ /* 0x000fe200078e00d4 */
[----:B------:R-:W-:Y:S01]  /*6300*/  MOV R103, R206 ;  /* 0x000000ce00677202 */ /* 0x000fe20000000f00 */
[----:B------:R-:W-:-:S02]  /*6310*/  IMAD.MOV.U32 R29, RZ, RZ, R2 ;  /* 0x000000ffff1d7224 */ /* 0x000fc400078e0002 */
[----:B------:R-:W-:Y:S02]  /*6320*/  IMAD.MOV.U32 R27, RZ, RZ, R118 ;  /* 0x000000ffff1b7224 */ /* 0x000fe400078e0076 */
[----:B------:R-:W-:Y:S02]  /*6330*/  IMAD.MOV.U32 R26, RZ, RZ, R119 ;  /* 0x000000ffff1a7224 */ /* 0x000fe400078e0077 */
[----:B------:R-:W-:Y:S01]  /*6340*/  FFMA.FTZ R2, R175, c[0x0][0x2d0], -R12 ;  /* 0x0000b400af027a23 */ /* 0x000fe2000001080c */
[C---:B-1----:R-:W-:Y:S07]  /*6350*/  HMMA.16816.F32.BF16 R156, R4.reuse, R8, R96 ;  /* 0x00000008049c723c */ /* 0x042fee0000041860 */
[----:B------:R-:W-:Y:S01]  /*6360*/  IMAD.MOV.U32 R99, RZ, RZ, R124 ;  /* 0x000000ffff637224 */ /* 0x000fe200078e007c */
[----:B------:R-:W-:Y:S01]  /*6370*/  MOV R97, R126 ;  /* 0x0000007e00617202 */ /* 0x000fe20000000f00 */
[----:B------:R-:W-:Y:S01]  /*6380*/  IMAD.MOV.U32 R98, RZ, RZ, R125 ;  /* 0x000000ffff627224 */ /* 0x000fe200078e007d */
[----:B--2---:R-:W-:Y:S01]  /*6390*/  HMMA.16816.F32.BF16 R88, R4, R18, R64 ;  /* 0x000000120458723c */ /* 0x004fe20000041840 */
[----:B------:R-:W-:-:S06]  /*63a0*/  IMAD.MOV.U32 R96, RZ, RZ, R127 ;  /* 0x000000ffff607224 */ /* 0x000fcc00078e007f */
[----:B------:R-:W-:Y:S01]  /*63b0*/  IMAD.MOV.U32 R65, RZ, RZ, R99 ;  /* 0x000000ffff417224 */ /* 0x000fe200078e0063 */
[C---:B---3--:R-:W-:Y:S01]  /*63c0*/  HMMA.16816.F32.BF16 R116, R4.reuse, R20, R80 ;  /* 0x000000140474723c */ /* 0x048fe20000041850 */
        /* <DEDUP_REMOVED lines=8> */
[----:B------:R-:W-:Y:S01]  /*6450*/  FFMA.FTZ R0, R205, c[0x0][0x2d0], -R13 ;  /* 0x0000b400cd007a23 */ /* 0x000fe2000001080d */
[C---:B------:R-:W-:Y:S01]  /*6460*/  HMMA.16816.F32.BF16 R124, R4.reuse, R10, R92 ;  /* 0x0000000a047c723c */ /* 0x040fe2000004185c */
[----:B------:R-:W-:Y:S01]  /*6470*/  MOV R110, R211 ;  /* 0x000000d3006e7202 */ /* 0x000fe20000000f00 */
[----:B------:R-:W1:Y:S01]  /*6480*/  LDSM.16.MT88.4 R8, [R219+0xa100] ;  /* 0x00a10000db08783b */ /* 0x000e620000004200 */
[----:B------:R2:W-:Y:S01]  /*6490*/  MUFU.EX2 R212, R0 ;  /* 0x0000000000d47308 */ /* 0x0005e20000000800 */
[----:B------:R-:W-:Y:S01]  /*64a0*/  IMAD.MOV.U32 R81, RZ, RZ, R213 ;  /* 0x000000ffff517224 */ /* 0x000fe200078e00d5 */
[----:B------:R-:W-:Y:S01]  /*64b0*/  MOV R80, R115 ;  /* 0x0000007300507202 */ /* 0x000fe20000000f00 */
[----:B------:R-:W-:Y:S01]  /*64c0*/  IMAD.MOV.U32 R82, RZ, RZ, R28 ;  /* 0x000000ffff527224 */ /* 0x000fe200078e001c */
[----:B------:R-:W-:Y:S01]  /*64d0*/  MOV R28, R112 ;  /* 0x00000070001c7202 */ /* 0x000fe20000000f00 */
[C---:B------:R-:W-:Y:S01]  /*64e0*/  HMMA.16816.F32.BF16 R92, R4.reuse, R16, R72 ;  /* 0x00000010045c723c */ /* 0x040fe20000041848 */
[----:B------:R-:W3:Y:S01]  /*64f0*/  LDSM.16.MT88.4 R16, [R218+0x1900] ;  /* 0x00190000da10783b */ /* 0x000ee20000004200 */
[----:B------:R-:W-:Y:S01]  /*6500*/  IMAD.MOV.U32 R205, RZ, RZ, R80 ;  /* 0x000000ffffcd7224 */ /* 0x000fe200078e0050 */
[----:B------:R4:W-:Y:S04]  /*6510*/  MUFU.EX2 R208, R2 ;  /* 0x0000000200d07308 */ /* 0x0009e80000000800 */
[----:B------:R-:W-:Y:S01]  /*6520*/  IMAD.MOV.U32 R75, RZ, RZ, R82 ;  /* 0x000000ffff4b7224 */ /* 0x000fe200078e0052 */
[----:B------:R-:W-:Y:S01]  /*6530*/  HMMA.16816.F32.BF16 R112, R4, R22, R76 ;  /* 0x000000160470723c */ /* 0x000fe2000004184c */
[----:B--2---:R-:W-:Y:S01]  /*6540*/  FFMA.FTZ R0, R204, c[0x0][0x2d0], -R13 ;  /* 0x0000b400cc007a23 */ /* 0x004fe2000001080d */
[----:B------:R-:W-:-:S03]  /*6550*/  MOV R204, R81 ;  /* 0x0000005100cc7202 */ /* 0x000fc60000000f00 */
[----:B------:R2:W1:Y:S01]  /*6560*/  MUFU.EX2 R211, R0 ;  /* 0x0000000000d37308 */ /* 0x0004620000000800 */
[----:B----4-:R-:W-:Y:S01]  /*6570*/  MOV R2, R102 ;  /* 0x0000006600027202 */ /* 0x010fe20000000f00 */
[----:B--2---:R-:W-:Y:S01]  /*6580*/  FFMA.FTZ R0, R203, c[0x0][0x2d0], -R13 ;  /* 0x0000b400cb007a23 */ /* 0x004fe2000001080d */
[C---:B-1----:R-:W-:Y:S05]  /*6590*/  HMMA.16816.F32.BF16 R84, R4.reuse, R8, R48 ;  /* 0x000000080454723c */ /* 0x042fea0000041830 */
[----:B------:R1:W-:Y:S02]  /*65a0*/  MUFU.EX2 R210, R0 ;  /* 0x0000000000d27308 */ /* 0x0003e40000000800 */
[----:B------:R-:W-:Y:S01]  /*65b0*/  IMAD.MOV.U32 R48, RZ, RZ, R24 ;  /* 0x000000ffff307224 */ /* 0x000fe200078e0018 */
[----:B------:R-:W-:Y:S01]  /*65c0*/  HMMA.16816.F32.BF16 R76, R4, R10, R36 ;  /* 0x0000000a044c723c */ /* 0x000fe20000041824 */
[----:B------:R-:W-:Y:S01]  /*65d0*/  LDSM.16.MT88.4 R8, [R220+0x1900] ;  /* 0x00190000dc08783b */ /* 0x000fe20000004200 */
[----:B------:R-:W-:Y:S01]  /*65e0*/  MOV R49, R25 ;  /* 0x0000001900317202 */ /* 0x000fe20000000f00 */
[----:B------:R-:W-:-:S02]  /*65f0*/  IMAD.MOV.U32 R50, RZ, RZ, R96 ;  /* 0x000000ffff327224 */ /* 0x000fc400078e0060 */
[----:B------:R-:W-:Y:S02]  /*6600*/  IMAD.MOV.U32 R51, RZ, RZ, R97 ;  /* 0x000000ffff337224 */ /* 0x000fe400078e0061 */
[----:B------:R-:W-:Y:S01]  /*6610*/  F2FP.BF16.PACK_AB R4, R211, R212 ;  /* 0x000000d4d304723e */ /* 0x000fe200000010ff */
[----:B------:R-:W-:Y:S01]  /*6620*/  IMAD.MOV.U32 R37, RZ, RZ, R83 ;  /* 0x000000ffff257224 */ /* 0x000fe200078e0053 */
[----:B------:R-:W-:Y:S01]  /*6630*/  MOV R38, R26 ;  /* 0x0000001a00267202 */ /* 0x000fe20000000f00 */
[----:B-1----:R-:W-:Y:S02]  /*6640*/  FFMA.FTZ R0, R202, c[0x0][0x2d0], -R13 ;  /* 0x0000b400ca007a23 */ /* 0x002fe4000001080d */
[----:B------:R-:W-:Y:S02]  /*6650*/  IMAD.MOV.U32 R39, RZ, RZ, R27 ;  /* 0x000000ffff277224 */ /* 0x000fe400078e001b */
[----:B------:R1:W2:Y:S01]  /*6660*/  MUFU.EX2 R213, R0 ;  /* 0x0000000000d57308 */ /* 0x0002a20000000800 */
[----:B------:R-:W-:Y:S01]  /*6670*/  LDSM.16.MT88.4 R24, [R219+0x1900] ;  /* 0x00190000db18783b */ /* 0x000fe20000004200 */
[----:B------:R-:W-:-:S02]  /*6680*/  IMAD.MOV.U32 R36, RZ, RZ, R66 ;  /* 0x000000ffff247224 */ /* 0x000fc400078e0042 */
[----:B------:R-:W-:Y:S02]  /*6690*/  IMAD.MOV.U32 R96, RZ, RZ, R105 ;  /* 0x000000ffff607224 */ /* 0x000fe400078e0069 */
[----:B------:R-:W-:Y:S02]  /*66a0*/  IMAD.MOV.U32 R97, RZ, RZ, R106 ;  /* 0x000000ffff617224 */ /* 0x000fe400078e006a */
[----:B------:R-:W-:Y:S01]  /*66b0*/  IMAD.MOV.U32 R175, RZ, RZ, R38 ;  /* 0x000000ffffaf7224 */ /* 0x000fe200078e0026 */
[----:B------:R-:W-:Y:S01]  /*66c0*/  MOV R38, R96 ;  /* 0x0000006000267202 */ /* 0x000fe20000000f00 */
[----:B-1----:R-:W-:Y:S01]  /*66d0*/  FFMA.FTZ R0, R201, c[0x0][0x2d0], -R12 ;  /* 0x0000b400c9007a23 */ /* 0x002fe2000001080c */
[----:B--2---:R-:W-:-:S03]  /*66e0*/  F2FP.BF16.PACK_AB R6, R213, R210 ;  /* 0x000000d2d506723e */ /* 0x004fc600000010ff */
[----:B------:R1:W-:Y:S02]  /*66f0*/  MUFU.EX2 R207, R0 ;  /* 0x0000000000cf7308 */ /* 0x0003e40000000800 */
[----:B-1----:R-:W-:-:S06]  /*6700*/  FFMA.FTZ R0, R200, c[0x0][0x2d0], -R12 ;  /* 0x0000b400c8007a23 */ /* 0x002fcc000001080c */
[----:B------:R1:W2:Y:S02]  /*6710*/  MUFU.EX2 R206, R0 ;  /* 0x0000000000ce7308 */ /* 0x0002a40000000800 */
[----:B-1----:R-:W-:Y:S01]  /*6720*/  FFMA.FTZ R0, R174, c[0x0][0x2d0], -R12 ;  /* 0x0000b400ae007a23 */ /* 0x002fe2000001080c */
[----:B--2---:R-:W-:Y:S01]  /*6730*/  F2FP.BF16.PACK_AB R5, R206, R207 ;  /* 0x000000cfce05723e */ /* 0x004fe200000010ff */
[----:B------:R-:W-:-:S04]  /*6740*/  IMAD.MOV.U32 R174, RZ, RZ, R21 ;  /* 0x000000ffffae7224 */ /* 0x000fc800078e0015 */
[----:B------:R-:W1:Y:S01]  /*6750*/  MUFU.EX2 R209, R0 ;  /* 0x0000000000d17308 */ /* 0x000e620000000800 */
[----:B------:R-:W2:Y:S01]  /*6760*/  LDSM.16.MT88.4 R20, [R217+0x1900] ;  /* 0x00190000d914783b */ /* 0x000ea20000004200 */
[----:B-1----:R-:W-:Y:S02]  /*6770*/  F2FP.BF16.PACK_AB R7, R209, R208 ;  /* 0x000000d0d107723e */ /* 0x002fe400000010ff */
[----:B------:R-:W-:Y:S01]  /*6780*/  MOV R0, R39 ;  /* 0x0000002700007202 */ /* 0x000fe20000000f00 */
[----:B------:R-:W-:-:S04]  /*6790*/  IMAD.MOV.U32 R39, RZ, RZ, R98 ;  /* 0x000000ffff277224 */ /* 0x000fc800078e0062 */
[----:B---3--:R-:W-:Y:S01]  /*67a0*/  HMMA.16816.F32.BF16 R80, R4, R16, R56 ;  /* 0x000000100450723c */ /* 0x008fe20000041838 */
[----:B------:R-:W-:-:S06]  /*67b0*/  FFMA.FTZ R0, R0, c[0x0][0x2d0], -R13 ;  /* 0x0000b40000007a23 */ /* 0x000fcc000001080d */
[----:B------:R-:W-:Y:S01]  /*67c0*/  MOV R56, R75 ;  /* 0x0000004b00387202 */ /* 0x000fe20000000f00 */
[----:B------:R-:W-:Y:S01]  /*67d0*/  IMAD.MOV.U32 R58, RZ, RZ, R64 ;  /* 0x000000ffff3a7224 */ /* 0x000fe200078e0040 */
[C---:B------:R-:W-:Y:S01]  /*67e0*/  HMMA.16816.F32.BF16 R72, R4.reuse, R18, R52 ;  /* 0x000000120448723c */ /* 0x040fe20000041834 */
[----:B------:R-:W1:Y:S01]  /*67f0*/  LDSM.16.MT88.4 R16, [R217+0x4900] ;  /* 0x00490000d910783b */ /* 0x000e620000004200 */
[----:B------:R-:W-:Y:S01]  /*6800*/  MOV R59, R65 ;  /* 0x00000041003b7202 */ /* 0x000fe20000000f00 */
[----:B------:R-:W-:Y:S02]  /*6810*/  IMAD.MOV.U32 R57, RZ, RZ, R51 ;  /* 0x000000ffff397224 */ /* 0x000fe400078e0033 */
[----:B------:R-:W-:Y:S02]  /*6820*/  IMAD.MOV.U32 R51, RZ, RZ, R97 ;  /* 0x000000ffff337224 */ /* 0x000fe400078e0061 */
[----:B------:R-:W-:Y:S01]  /*6830*/  IMAD.MOV.U32 R55, RZ, RZ, R37 ;  /* 0x000000ffff377224 */ /* 0x000fe200078e0025 */
[----:B------:R-:W-:Y:S01]  /*6840*/  MOV R54, R50 ;  /* 0x0000003200367202 */ /* 0x000fe20000000f00 */
[----:B--2---:R-:W-:Y:S01]  /*6850*/  HMMA.16816.F32.BF16 R200, R4, R20, R68 ;  /* 0x0000001404c8723c */ /* 0x004fe20000041844 */
[----:B------:R-:W-:-:S02]  /*6860*/  IMAD.MOV.U32 R37, RZ, RZ, R67 ;  /* 0x000000ffff257224 */ /* 0x000fc400078e0043 */
[----:B------:R-:W-:Y:S01]  /*6870*/  IMAD.MOV.U32 R52, RZ, RZ, R48 ;  /* 0x000000ffff347224 */ /* 0x000fe200078e0030 */
[----:B------:R-:W-:Y:S01]  /*6880*/  MOV R48, R99 ;  /* 0x0000006300307202 */ /* 0x000fe20000000f00 */
[----:B------:R-:W-:Y:S02]  /*6890*/  IMAD.MOV.U32 R53, RZ, RZ, R49 ;  /* 0x000000ffff357224 */ /* 0x000fe400078e0031 */
[----:B------:R-:W-:Y:S01]  /*68a0*/  IMAD.MOV.U32 R49, RZ, RZ, R100 ;  /* 0x000000ffff317224 */ /* 0x000fe200078e0064 */
[----:B------:R-:W-:Y:S01]  /*68b0*/  HMMA.16816.F32.BF16 R68, R4, R8, R44 ;  /* 0x000000080444723c */ /* 0x000fe2000004182c */
[----:B------:R-:W-:-:S07]  /*68c0*/  IMAD.MOV.U32 R50, RZ, RZ, R101 ;  /* 0x000000ffff327224 */ /* 0x000fce00078e0065 */
[C---:B------:R-:W-:Y:S01]  /*68d0*/  HMMA.16816.F32.BF16 R64, R4.reuse, R10, R40 ;  /* 0x0000000a0440723c */ /* 0x040fe20000041828 */
[----:B------:R-:W2:Y:S06]  /*68e0*/  LDSM.16.MT88.4 R8, [R218+0x4900] ;  /* 0x00490000da08783b */ /* 0x000eac0000004200 */
[----:B------:R-:W-:Y:S01]  /*68f0*/  IMAD.MOV.U32 R41, RZ, RZ, R108 ;  /* 0x000000ffff297224 */ /* 0x000fe200078e006c */
[----:B------:R-:W-:Y:S01]  /*6900*/  HMMA.16816.F32.BF16 R104, R4, R22, R60 ;  /* 0x000000160468723c */ /* 0x000fe2000004183c */
[----:B------:R-:W-:Y:S01]  /*6910*/  MOV R42, R109 ;  /* 0x0000006d002a7202 */ /* 0x000fe20000000f00 */
[----:B------:R-:W-:Y:S01]  /*6920*/  IMAD.MOV.U32 R43, RZ, RZ, R110 ;  /* 0x000000ffff2b7224 */ /* 0x000fe200078e006e */
[----:B------:R-:W3:Y:S01]  /*6930*/  LDSM.16.MT88.4 R20, [R220+0x4900] ;  /* 0x00490000dc14783b */ /* 0x000ee20000004200 */
[----:B------:R-:W-:-:S04]  /*6940*/  IMAD.MOV.U32 R40, RZ, RZ, R103 ;  /* 0x000000ffff287224 */ /* 0x000fc800078e0067 */
[C---:B------:R-:W-:Y:S07]  /*6950*/  HMMA.16816.F32.BF16 R44, R4.reuse, R24, R32 ;  /* 0x00000018042c723c */ /* 0x040fee0000041820 */
[----:B------:R-:W-:Y:S01]  /*6960*/  IMAD.MOV.U32 R35, RZ, RZ, R111 ;  /* 0x000000ffff237224 */ /* 0x000fe200078e006f */
[----:B-1----:R-:W-:Y:S01]  /*6970*/  HMMA.16816.F32.BF16 R96, R4, R18, R136 ;  /* 0x000000120460723c */ /* 0x002fe20000041888 */
[----:B------:R-:W-:Y:S01]  /*6980*/  IMAD.MOV.U32 R24, RZ, RZ, R54 ;  /* 0x000000ffff187224 */ /* 0x000fe200078e0036 */
[----:B------:R-:W-:Y:S01]  /*6990*/  MOV R32, R56 ;  /* 0x0000003800207202 */ /* 0x000fe20000000f00 */
[----:B------:R-:W-:-:S02]  /*69a0*/  IMAD.MOV.U32 R25, RZ, RZ, R55 ;  /* 0x000000ffff197224 */ /* 0x000fc400078e0037 */
[----:B------:R-:W-:Y:S02]  /*69b0*/  IMAD.MOV.U32 R33, RZ, RZ, R204 ;  /* 0x000000ffff217224 */ /* 0x000fe400078e00cc */
[----:B------:R-:W-:Y:S01]  /*69c0*/  IMAD.MOV.U32 R34, RZ, RZ, R205 ;  /* 0x000000ffff227224 */ /* 0x000fe200078e00cd */
[C---:B------:R-:W-:Y:S01]  /*69d0*/  HMMA.16816.F32.BF16 R108, R4.reuse, R16, R132 ;  /* 0x00000010046c723c */ /* 0x040fe20000041884 */
[----:B------:R-:W1:Y:S01]  /*69e0*/  LDSM.16.MT88.4 R16, [R219+0x4900] ;  /* 0x00490000db10783b */ /* 0x000e620000004200 */
[----:B------:R-:W-:Y:S01]  /*69f0*/  MOV R205, R30 ;  /* 0x0000001e00cd7202 */ /* 0x000fe20000000f00 */
[----:B------:R-:W-:Y:S02]  /*6a00*/  IMAD.MOV.U32 R204, RZ, RZ, R31 ;  /* 0x000000ffffcc7224 */ /* 0x000fe400078e001f */
[----:B------:R-:W-:Y:S02]  /*6a10*/  IMAD.MOV.U32 R56, RZ, RZ, R28 ;  /* 0x000000ffff387224 */ /* 0x000fe400078e001c */
[----:B------:R-:W-:Y:S01]  /*6a20*/  IMAD.MOV.U32 R135, RZ, RZ, R43 ;  /* 0x000000ffff877224 */ /* 0x000fe200078e002b */
[C---:B------:R-:W-:Y:S07]  /*6a30*/  HMMA.16816.F32.BF16 R100, R4.reuse, R26, R128 ;  /* 0x0000001a0464723c */ /* 0x040fee0000041880 */
[----:B------:R-:W-:Y:S01]  /*6a40*/  IMAD.MOV.U32 R26, RZ, RZ, R52 ;  /* 0x000000ffff1a7224 */ /* 0x000fe200078e0034 */
[----:B------:R-:W-:Y:S01]  /*6a50*/  MOV R27, R53 ;  /* 0x00000035001b7202 */ /* 0x000fe20000000f00 */
[C---:B--2---:R-:W-:Y:S07]  /*6a60*/  HMMA.16816.F32.BF16 R60, R4.reuse, R8, R140 ;  /* 0x00000008043c723c */ /* 0x044fee000004188c */
[----:B------:R-:W-:Y:S01]  /*6a70*/  MOV R143, R35 ;  /* 0x00000023008f7202 */ /* 0x000fe20000000f00 */
[----:B------:R-:W-:Y:S01]  /*6a80*/  HMMA.16816.F32.BF16 R52, R4, R10, R144 ;  /* 0x0000000a0434723c */ /* 0x000fe20000041890 */
[----:B------:R-:W2:Y:S01]  /*6a90*/  LDSM.16.MT88.4 R8, [R217+0x7900] ;  /* 0x00790000d908783b */ /* 0x000ea20000004200 */
[----:B------:R-:W-:Y:S01]  /*6aa0*/  MOV R35, R29 ;  /* 0x0000001d00237202 */ /* 0x000fe20000000f00 */
[----:B------:R-:W-:Y:S01]  /*6ab0*/  IMAD.MOV.U32 R142, RZ, RZ, R40 ;  /* 0x000000ffff8e7224 */ /* 0x000fe200078e0028 */
[----:B------:R-:W-:Y:S01]  /*6ac0*/  MOV R140, R42 ;  /* 0x0000002a008c7202 */ /* 0x000fe20000000f00 */
[----:B------:R-:W4:Y:S01]  /*6ad0*/  LDSM.16.MT88.4 R28, [R218+0x7900] ;  /* 0x00790000da1c783b */ /* 0x000f220000004200 */
[----:B------:R-:W-:-:S02]  /*6ae0*/  IMAD.MOV.U32 R141, RZ, RZ, R41 ;  /* 0x000000ffff8d7224 */ /* 0x000fc400078e0029 */
[C---:B---3--:R-:W-:Y:S07]  /*6af0*/  HMMA.16816.F32.BF16 R128, R4.reuse, R22, R196 ;  /* 0x000000160480723c */ /* 0x048fee00000418c4 */
[----:B------:R-:W-:Y:S01]  /*6b00*/  IMAD.MOV.U32 R199, RZ, RZ, R135 ;  /* 0x000000ffffc77224 */ /* 0x000fe200078e0087 */
[----:B-1----:R-:W-:Y:S01]  /*6b10*/  HMMA.16816.F32.BF16 R136, R4, R18, R184 ;  /* 0x000000120488723c */ /* 0x002fe200000418b8 */
[----:B------:R-:W-:Y:S01]  /*6b20*/  IMAD.MOV.U32 R198, RZ, RZ, R26 ;  /* 0x000000ffffc67224 */ /* 0x000fe200078e001a */
[----:B------:R-:W-:Y:S01]  /*6b30*/  MOV R197, R27 ;  /* 0x0000001b00c57202 */ /* 0x000fe20000000f00 */
[----:B------:R-:W-:-:S04]  /*6b40*/  IMAD.MOV.U32 R196, RZ, RZ, R24 ;  /* 0x000000ffffc47224 */ /* 0x000fc800078e0018 */
[----:B------:R-:W-:Y:S01]  /*6b50*/  IMAD.MOV.U32 R187, RZ, RZ, R25 ;  /* 0x000000ffffbb7224 */ /* 0x000fe200078e0019 */
[C---:B------:R-:W-:Y:S01]  /*6b60*/  HMMA.16816.F32.BF16 R132, R4.reuse, R16, R188 ;  /* 0x000000100484723c */ /* 0x040fe200000418bc */
[----:B------:R-:W1:Y:S01]  /*6b70*/  LDSM.16.MT88.4 R16, [R220+0x7900] ;  /* 0x00790000dc10783b */ /* 0x000e620000004200 */
[----:B------:R-:W-:Y:S01]  /*6b80*/  MOV R186, R32 ;  /* 0x0000002000ba7202 */ /* 0x000fe20000000f00 */
[----:B------:R-:W-:Y:S02]  /*6b90*/  IMAD.MOV.U32 R184, RZ, RZ, R34 ;  /* 0x000000ffffb87224 */ /* 0x000fe400078e0022 */
[----:B------:R-:W3:Y:S01]  /*6ba0*/  LDSM.16.MT88.4 R24, [R217+0xa900] ;  /* 0x00a90000d918783b */ /* 0x000ee20000004200 */
[----:B------:R-:W-:Y:S02]  /*6bb0*/  IMAD.MOV.U32 R185, RZ, RZ, R33 ;  /* 0x000000ffffb97224 */ /* 0x000fe400078e0021 */
[C---:B------:R-:W-:Y:S01]  /*6bc0*/  HMMA.16816.F32.BF16 R40, R4.reuse, R20, R148 ;  /* 0x000000140428723c */ /* 0x040fe20000041894 */
[----:B------:R-:W-:Y:S07]  /*6bd0*/  LDSM.16.MT88.4 R20, [R218+0xa900] ;  /* 0x00a90000da14783b */ /* 0x000fee0000004200 */
[C---:B--2---:R-:W-:Y:S08]  /*6be0*/  HMMA.16816.F32.BF16 R144, R4.reuse, R8, R180 ;  /* 0x000000080490723c */ /* 0x044ff000000418b4 */
[C---:B------:R-:W-:Y:S01]  /*6bf0*/  HMMA.16816.F32.BF16 R148, R4.reuse, R10, R168 ;  /* 0x0000000a0494723c */ /* 0x040fe200000418a8 */
[----:B------:R-:W2:Y:S07]  /*6c00*/  LDSM.16.MT88.4 R8, [R219+0x7900] ;  /* 0x00790000db08783b */ /* 0x000eae0000004200 */
[C---:B----4-:R-:W-:Y:S07]  /*6c10*/  HMMA.16816.F32.BF16 R180, R4.reuse, R30, R192 ;  /* 0x0000001e04b4723c */ /* 0x050fee00000418c0 */
[----:B------:R-:W-:Y:S01]  /*6c20*/  IMAD.MOV.U32 R30, RZ, RZ, R57 ;  /* 0x000000ffff1e7224 */ /* 0x000fe200078e0039 */
[----:B-1----:R-:W-:Y:S01]  /*6c30*/  HMMA.16816.F32.BF16 R168, R4, R16, R176 ;  /* 0x0000001004a8723c */ /* 0x002fe200000418b0 */
[----:B------:R-:W-:Y:S01]  /*6c40*/  IMAD.MOV.U32 R192, RZ, RZ, R59 ;  /* 0x000000ffffc07224 */ /* 0x000fe200078e003b */
[----:B------:R-:W-:Y:S01]  /*6c50*/  MOV R194, R37 ;  /* 0x0000002500c27202 */ /* 0x000fe20000000f00 */
[----:B------:R-:W-:Y:S01]  /*6c60*/  IMAD.MOV.U32 R193, RZ, RZ, R36 ;  /* 0x000000ffffc17224 */ /* 0x000fe200078e0024 */
[----:B------:R-:W-:Y:S01]  /*6c70*/  MOV R31, R58 ;  /* 0x0000003a001f7202 */ /* 0x000fe20000000f00 */
[----:B------:R-:W-:-:S02]  /*6c80*/  IMAD.MOV.U32 R195, RZ, RZ, R38 ;  /* 0x000000ffffc37224 */ /* 0x000fc400078e0026 */
[----:B------:R-:W-:Y:S01]  /*6c90*/  IMAD.MOV.U32 R176, RZ, RZ, R39 ;  /* 0x000000ffffb07224 */ /* 0x000fe200078e0027 */
[----:B------:R-:W-:Y:S01]  /*6ca0*/  HMMA.16816.F32.BF16 R160, R4, R28, R160 ;  /* 0x0000001c04a0723c */ /* 0x000fe200000418a0 */
[----:B------:R-:W-:Y:S01]  /*6cb0*/  IMAD.MOV.U32 R178, RZ, RZ, R49 ;  /* 0x000000ffffb27224 */ /* 0x000fe200078e0031 */
[----:B------:R-:W-:Y:S01]  /*6cc0*/  MOV R177, R48 ;  /* 0x0000003000b17202 */ /* 0x000fe20000000f00 */
[----:B------:R-:W-:-:S04]  /*6cd0*/  IMAD.MOV.U32 R179, RZ, RZ, R50 ;  /* 0x000000ffffb37224 */ /* 0x000fc800078e0032 */
[----:B------:R-:W-:Y:S01]  /*6ce0*/  IMAD.MOV.U32 R28, RZ, RZ, R56 ;  /* 0x000000ffff1c7224 */ /* 0x000fe200078e0038 */
[C---:B------:R-:W-:Y:S01]  /*6cf0*/  HMMA.16816.F32.BF16 R188, R4.reuse, R18, R164 ;  /* 0x0000001204bc723c */ /* 0x040fe200000418a4 */
[----:B------:R-:W-:Y:S01]  /*6d00*/  MOV R29, R35 ;  /* 0x00000023001d7202 */ /* 0x000fe20000000f00 */
[----:B------:R-:W1:Y:S05]  /*6d10*/  LDSM.16.MT88.4 R16, [R220+0xa900] ;  /* 0x00a90000dc10783b */ /* 0x000e6a0000004200 */
[----:B------:R-:W-:Y:S01]  /*6d20*/  IMAD.MOV.U32 R166, RZ, RZ, R176 ;  /* 0x000000ffffa67224 */ /* 0x000fe200078e00b0 */
[----:B------:R-:W-:Y:S01]  /*6d30*/  MOV R167, R51 ;  /* 0x0000003300a77202 */ /* 0x000fe20000000f00 */
[----:B------:R-:W-:Y:S01]  /*6d40*/  IMAD.MOV.U32 R176, RZ, RZ, R178 ;  /* 0x000000ffffb07224 */ /* 0x000fe200078e00b2 */
[----:B------:R-:W-:Y:S01]  /*6d50*/  MOV R178, R30 ;  /* 0x0000001e00b27202 */ /* 0x000fe20000000f00 */
[----:B------:R-:W-:Y:S01]  /*6d60*/  IMAD.MOV.U32 R30, RZ, RZ, R192 ;  /* 0x000000ffff1e7224 */ /* 0x000fe200078e00c0 */
[----:B---3--:R-:W-:Y:S01]  /*6d70*/  HMMA.16816.F32.BF16 R120, R4, R24, R120 ;  /* 0x000000180478723c */ /* 0x008fe20000041878 */
[----:B------:R-:W-:Y:S01]  /*6d80*/  IMAD.MOV.U32 R192, RZ, RZ, R194 ;  /* 0x000000ffffc07224 */ /* 0x000fe200078e00c2 */
[----:B------:R-:W-:Y:S01]  /*6d90*/  MOV R194, R28 ;  /* 0x0000001c00c27202 */ /* 0x000fe20000000f00 */
[----:B------:R-:W-:-:S02]  /*6da0*/  IMAD.MOV.U32 R28, RZ, RZ, R184 ;  /* 0x000000ffff1c7224 */ /* 0x000fc400078e00b8 */
[----:B------:R-:W-:Y:S01]  /*6db0*/  IMAD.MOV.U32 R184, RZ, RZ, R186 ;  /* 0x000000ffffb87224 */ /* 0x000fe200078e00ba */
[----:B------:R-:W-:Y:S01]  /*6dc0*/  MOV R186, R196 ;  /* 0x000000c400ba7202 */ /* 0x000fe20000000f00 */
[----:B------:R-:W-:Y:S01]  /*6dd0*/  IMAD.MOV.U32 R165, RZ, RZ, R167 ;  /* 0x000000ffffa57224 */ /* 0x000fe200078e00a7 */
[----:B------:R-:W-:Y:S01]  /*6de0*/  MOV R167, R177 ;  /* 0x000000b100a77202 */ /* 0x000fe20000000f00 */
[----:B------:R-:W-:Y:S01]  /*6df0*/  IMAD.MOV.U32 R196, RZ, RZ, R198 ;  /* 0x000000ffffc47224 */ /* 0x000fe200078e00c6 */
[C---:B--2---:R-:W-:Y:S01]  /*6e00*/  HMMA.16816.F32.BF16 R156, R4.reuse, R8, R156 ;  /* 0x00000008049c723c */ /* 0x044fe2000004189c */
[----:B------:R-:W-:Y:S01]  /*6e10*/  IMAD.MOV.U32 R198, RZ, RZ, R140 ;  /* 0x000000ffffc67224 */ /* 0x000fe200078e008c */
[----:B------:R-:W-:Y:S01]  /*6e20*/  MOV R140, R142 ;  /* 0x0000008e008c7202 */ /* 0x000fe20000000f00 */
[----:B------:R-:W-:Y:S02]  /*6e30*/  IMAD.MOV.U32 R177, RZ, RZ, R179 ;  /* 0x000000ffffb17224 */ /* 0x000fe400078e00b3 */
[----:B------:R-:W-:Y:S01]  /*6e40*/  IMAD.MOV.U32 R179, RZ, RZ, R31 ;  /* 0x000000ffffb37224 */ /* 0x000fe200078e001f */
[----:B------:R-:W-:Y:S01]  /*6e50*/  MOV R31, R193 ;  /* 0x000000c1001f7202 */ /* 0x000fe20000000f00 */
[----:B------:R-:W-:Y:S01]  /*6e60*/  IMAD.MOV.U32 R142, RZ, RZ, R174 ;  /* 0x000000ffff8e7224 */ /* 0x000fe200078e00ae */
[C---:B------:R-:W-:Y:S01]  /*6e70*/  HMMA.16816.F32.BF16 R124, R4.reuse, R10, R124 ;  /* 0x0000000a047c723c */ /* 0x040fe2000004187c */
[----:B------:R2:W-:Y:S01]  /*6e80*/  MUFU.EX2 R174, R0 ;  /* 0x0000000000ae7308 */ /* 0x0005e20000000800 */
[----:B------:R-:W-:Y:S01]  /*6e90*/  IMAD.MOV.U32 R193, RZ, RZ, R195 ;  /* 0x000000ffffc17224 */ /* 0x000fe200078e00c3 */
[----:B------:R-:W3:Y:S01]  /*6ea0*/  LDSM.16.MT88.4 R8, [R219+0xa900] ;  /* 0x00a90000db08783b */ /* 0x000ee20000004200 */
[----:B------:R-:W-:Y:S01]  /*6eb0*/  IMAD.MOV.U32 R195, RZ, RZ, R29 ;  /* 0x000000ffffc37224 */ /* 0x000fe200078e001d */
[----:B------:R-:W-:Y:S01]  /*6ec0*/  MOV R29, R185 ;  /* 0x000000b9001d7202 */ /* 0x000fe20000000f00 */
[----:B------:R-:W-:Y:S01]  /*6ed0*/  IMAD.MOV.U32 R164, RZ, RZ, R166 ;  /* 0x000000ffffa47224 */ /* 0x000fe200078e00a6 */
[----:B------:R-:W-:Y:S01]  /*6ee0*/  MOV R166, R176 ;  /* 0x000000b000a67202 */ /* 0x000fe20000000f00 */
[----:B------:R-:W-:Y:S01]  /*6ef0*/  IMAD.MOV.U32 R185, RZ, RZ, R187 ;  /* 0x000000ffffb97224 */ /* 0x000fe200078e00bb */
[----:B------:R-:W-:Y:S01]  /*6f00*/  HMMA.16816.F32.BF16 R116, R4, R20, R116 ;  /* 0x000000140474723c */ /* 0x000fe20000041874 */
[----:B------:R-:W-:-:S02]  /*6f10*/  IMAD.MOV.U32 R176, RZ, RZ, R178 ;  /* 0x000000ffffb07224 */ /* 0x000fc400078e00b2 */
[----:B------:R-:W-:Y:S01]  /*6f20*/  IMAD.MOV.U32 R187, RZ, RZ, R197 ;  /* 0x000000ffffbb7224 */ /* 0x000fe200078e00c5 */
[----:B------:R-:W-:Y:S01]  /*6f30*/  MOV R197, R199 ;  /* 0x000000c700c57202 */ /* 0x000fe20000000f00 */
[----:B--2---:R-:W-:-:S03]  /*6f40*/  FFMA.FTZ R0, R165, c[0x0][0x2d0], -R13 ;  /* 0x0000b400a5007a23 */ /* 0x004fc6000001080d */
[C---:B-1----:R-:W-:Y:S01]  /*6f50*/  HMMA.16816.F32.BF16 R56, R4.reuse, R16, R92 ;  /* 0x000000100438723c */ /* 0x042fe2000004185c */
[----:B------:R-:W-:Y:S02]  /*6f60*/  IMAD.MOV.U32 R165, RZ, RZ, R167 ;  /* 0x000000ffffa57224 */ /* 0x000fe400078e00a7 */
[----:B------:R-:W-:Y:S01]  /*6f70*/  IMAD.MOV.U32 R167, RZ, RZ, R177 ;  /* 0x000000ffffa77224 */ /* 0x000fe200078e00b1 */
[----:B------:R-:W-:Y:S01]  /*6f80*/  MOV R177, R179 ;  /* 0x000000b300b17202 */ /* 0x000fe20000000f00 */
[----:B------:R-:W-:Y:S02]  /*6f90*/  IMAD.MOV.U32 R179, RZ, RZ, R31 ;  /* 0x000000ffffb37224 */ /* 0x000fe400078e001f */
[----:B------:R-:W-:Y:S01]  /*6fa0*/  IMAD.MOV.U32 R31, RZ, RZ, R193 ;  /* 0x000000ffff1f7224 */ /* 0x000fe200078e00c1 */
[----:B------:R-:W-:Y:S01]  /*6fb0*/  MOV R193, R195 ;  /* 0x000000c300c17202 */ /* 0x000fe20000000f00 */
[----:B------:R-:W-:Y:S01]  /*6fc0*/  IMAD.MOV.U32 R195, RZ, RZ, R29 ;  /* 0x000000ffffc37224 */ /* 0x000fe200078e001d */
[----:B------:R-:W-:Y:S01]  /*6fd0*/  MOV R29, R184 ;  /* 0x000000b8001d7202 */ /* 0x000fe20000000f00 */
[----:B------:R-:W-:Y:S01]  /*6fe0*/  IMAD.MOV.U32 R178, RZ, RZ, R30 ;  /* 0x000000ffffb27224 */ /* 0x000fe200078e001e */
[----:B------:R-:W-:Y:S01]  /*6ff0*/  MOV R30, R192 ;  /* 0x000000c0001e7202 */ /* 0x000fe20000000f00 */
[----:B------:R-:W-:Y:S01]  /*7000*/  IMAD.MOV.U32 R184, RZ, RZ, R186 ;  /* 0x000000ffffb87224 */ /* 0x000fe200078e00ba */
[C---:B------:R-:W-:Y:S01]  /*7010*/  HMMA.16816.F32.BF16 R48, R4.reuse, R18, R88 ;  /* 0x000000120430723c */ /* 0x040fe20000041858 */
[----:B------:R-:W-:Y:S01]  /*7020*/  IMAD.MOV.U32 R192, RZ, RZ, R194 ;  /* 0x000000ffffc07224 */ /* 0x000fe200078e00c2 */
[----:B------:R-:W1:Y:S01]  /*7030*/  LDSM.16.MT88.4 R16, [R218+0x2100] ;  /* 0x00210000da10783b */ /* 0x000e620000004200 */
[----:B------:R-:W-:Y:S01]  /*7040*/  IMAD.MOV.U32 R186, RZ, RZ, R196 ;  /* 0x000000ffffba7224 */ /* 0x000fe200078e00c4 */
[----:B------:R-:W-:Y:S01]  /*7050*/  MOV R196, R198 ;  /* 0x000000c600c47202 */ /* 0x000fe20000000f00 */
[----:B------:R-:W-:Y:S01]  /*7060*/  IMAD.MOV.U32 R199, RZ, RZ, R141 ;  /* 0x000000ffffc77224 */ /* 0x000fe200078e008d */
[----:B------:R2:W4:Y:S01]  /*7070*/  MUFU.EX2 R198, R0 ;  /* 0x0000000000c67308 */ /* 0x0005220000000800 */
[----:B------:R-:W-:Y:S01]  /*7080*/  IMAD.MOV.U32 R194, RZ, RZ, R28 ;  /* 0x000000ffffc27224 */ /* 0x000fe200078e001c */
[----:B------:R-:W-:Y:S01]  /*7090*/  HMMA.16816.F32.BF16 R112, R4, R22, R112 ;  /* 0x000000160470723c */ /* 0x000fe20000041870 */
[----:B------:R-:W-:Y:S01]  /*70a0*/  IMAD.MOV.U32 R28, RZ, RZ, R185 ;  /* 0x000000ffff1c7224 */ /* 0x000fe200078e00b9 */
[----:B------:R-:W-:Y:S01]  /*70b0*/  MOV R185, R187 ;  /* 0x000000bb00b97202 */ /* 0x000fe20000000f00 */
[----:B------:R-:W-:Y:S01]  /*70c0*/  IMAD.MOV.U32 R25, RZ, RZ, R165 ;  /* 0x000000ffff197224 */ /* 0x000fe200078e00a5 */
[----:B------:R-:W-:Y:S01]  /*70d0*/  LDSM.16.MT88.4 R20, [R217+0x2100] ;  /* 0x00210000d914783b */ /* 0x000fe20000004200 */
[----:B------:R-:W-:-:S02]  /*70e0*/  IMAD.MOV.U32 R187, RZ, RZ, R197 ;  /* 0x000000ffffbb7224 */ /* 0x000fc400078e00c5 */
[----:B------:R-:W-:Y:S01]  /*70f0*/  IMAD.MOV.U32 R165, RZ, RZ, R167 ;  /* 0x000000ffffa57224 */ /* 0x000fe200078e00a7 */
[----:B------:R-:W-:Y:S01]  /*7100*/  MOV R167, R177 ;  /* 0x000000b100a77202 */ /* 0x000fe20000000f00 */
[----:B------:R-:W-:Y:S01]  /*7110*/  IMAD.MOV.U32 R141, RZ, RZ, R143 ;  /* 0x000000ffff8d7224 */ /* 0x000fe200078e008f */
[----:B------:R-:W-:Y:S01]  /*7120*/  MOV R143, R223 ;  /* 0x000000df008f7202 */ /* 0x000fe20000000f00 */
[----:B------:R-:W-:Y:S01]  /*7130*/  IMAD.MOV.U32 R197, RZ, RZ, R199 ;  /* 0x000000ffffc57224 */ /* 0x000fe200078e00c7 */
[C---:B---3--:R-:W-:Y:S01]  /*7140*/  HMMA.16816.F32.BF16 R36, R4.reuse, R8, R84 ;  /* 0x000000080424723c */ /* 0x048fe20000041854 */
[----:B--2---:R-:W-:Y:S01]  /*7150*/  FFMA.FTZ R0, R164, c[0x0][0x2d0], -R13 ;  /* 0x0000b400a4007a23 */ /* 0x004fe2000001080d */
[----:B------:R-:W-:Y:S01]  /*7160*/  MOV R164, R166 ;  /* 0x000000a600a47202 */ /* 0x000fe20000000f00 */
[----:B------:R-:W-:Y:S01]  /*7170*/  IMAD.MOV.U32 R166, RZ, RZ, R176 ;  /* 0x000000ffffa67224 */ /* 0x000fe200078e00b0 */
[----:B------:R-:W-:Y:S01]  /*7180*/  UIMAD.WIDE.U32 UR26, UR10, UR4, URZ ;  /* 0x000000040a1a72a5 */ /* 0x000fe2000f8e003f */
[----:B------:R-:W-:Y:S01]  /*7190*/  IMAD.MOV.U32 R199, RZ, RZ, R140 ;  /* 0x000000ffffc77224 */ /* 0x000fe200078e008c */
[----:B------:R2:W5:Y:S01]  /*71a0*/  LDL.LU R223, [R1+0x84] ;  /* 0x0000840001df7983 */ /* 0x0005620000300800 */
[----:B------:R-:W-:Y:S01]  /*71b0*/  IMAD.MOV.U32 R176, RZ, RZ, R178 ;  /* 0x000000ffffb07224 */ /* 0x000fe200078e00b2 */
[----:B------:R-:W-:Y:S01]  /*71c0*/  MOV R178, R30 ;  /* 0x0000001e00b27202 */ /* 0x000fe20000000f00 */
[----:B------:R-:W-:Y:S01]  /*71d0*/  IMAD.MOV.U32 R177, RZ, RZ, R179 ;  /* 0x000000ffffb17224 */ /* 0x000fe200078e00b3 */
[C---:B------:R-:W-:Y:S01]  /*71e0*/  HMMA.16816.F32.BF16 R32, R4.reuse, R10, R76 ;  /* 0x0000000a0420723c */ /* 0x040fe2000004184c */
[----:B------:R-:W-:Y:S01]  /*71f0*/  IMAD.MOV.U32 R179, RZ, RZ, R31 ;  /* 0x000000ffffb37224 */ /* 0x000fe200078e001f */
[----:B------:R-:W-:Y:S01]  /*7200*/  MOV R31, R193 ;  /* 0x000000c1001f7202 */ /* 0x000fe20000000f00 */
[----:B------:R-:W-:Y:S01]  /*7210*/  IMAD.MOV.U32 R30, RZ, RZ, R192 ;  /* 0x000000ffff1e7224 */ /* 0x000fe200078e00c0 */
[----:B------:R-:W-:Y:S01]  /*7220*/  MOV R140, R141 ;  /* 0x0000008d008c7202 */ /* 0x000fe20000000f00 */
[----:B------:R-:W-:Y:S01]  /*7230*/  IMAD.MOV.U32 R192, RZ, RZ, R194 ;  /* 0x000000ffffc07224 */ /* 0x000fe200078e00c2 */
[----:B------:R-:W-:Y:S01]  /*7240*/  MOV R194, R184 ;  /* 0x000000b800c27202 */ /* 0x000fe20000000f00 */
[----:B------:R-:W-:Y:S01]  /*7250*/  IMAD.MOV.U32 R193, RZ, RZ, R195 ;  /* 0x000000ffffc17224 */ /* 0x000fe200078e00c3 */
[----:B------:R-:W3:Y:S01]  /*7260*/  LDSM.16.MT88.4 R8, [R220+0x2100] ;  /* 0x00210000dc08783b */ /* 0x000ee20000004200 */
[----:B------:R-:W-:Y:S01]  /*7270*/  IMAD.MOV.U32 R195, RZ, RZ, R196 ;  /* 0x000000ffffc37224 */ /* 0x000fe200078e00c4 */
[----:B------:R-:W-:Y:S01]  /*7280*/  MOV R196, R199 ;  /* 0x000000c700c47202 */ /* 0x000fe20000000f00 */
[----:B------:R-:W-:Y:S01]  /*7290*/  IMAD.MOV.U32 R141, RZ, RZ, R142 ;  /* 0x000000ffff8d7224 */ /* 0x000fe200078e008e */
[----:B------:R1:W-:Y:S01]  /*72a0*/  MUFU.EX2 R199, R0 ;  /* 0x0000000000c77308 */ /* 0x0003e20000000800 */
[----:B------:R-:W-:Y:S01]  /*72b0*/  IMAD.MOV.U32 R184, RZ, RZ, R185 ;  /* 0x000000ffffb87224 */ /* 0x000fe200078e00b9 */
[----:B------:R-:W-:Y:S01]  /*72c0*/  HMMA.16816.F32.BF16 R152, R4, R26, R152 ;  /* 0x0000001a0498723c */ /* 0x000fe20000041898 */
[----:B------:R-:W-:Y:S01]  /*72d0*/  IMAD.MOV.U32 R142, RZ, RZ, R143 ;  /* 0x000000ffff8e7224 */ /* 0x000fe200078e008f */
[----:B------:R-:W-:Y:S01]  /*72e0*/  MOV R143, R2 ;  /* 0x00000002008f7202 */ /* 0x000fe20000000f00 */
[----:B------:R-:W-:Y:S01]  /*72f0*/  IMAD.MOV.U32 R185, RZ, RZ, R186 ;  /* 0x000000ffffb97224 */ /* 0x000fe200078e00ba */
[----:B------:R-:W-:Y:S01]  /*7300*/  MOV R186, R187 ;  /* 0x000000bb00ba7202 */ /* 0x000fe20000000f00 */
[----:B------:R-:W-:-:S02]  /*7310*/  IMAD.MOV.U32 R187, RZ, RZ, R197 ;  /* 0x000000ffffbb7224 */ /* 0x000fc400078e00c5 */
[----:B------:R-:W-:Y:S02]  /*7320*/  IMAD.MOV.U32 R2, RZ, RZ, R222 ;  /* 0x000000ffff027224 */ /* 0x000fe400078e00de */
[----:B------:R-:W-:Y:S02]  /*7330*/  IMAD.MOV.U32 R197, RZ, RZ, R140 ;  /* 0x000000ffffc57224 */ /* 0x000fe400078e008c */
[----:B-1----:R-:W-:Y:S01]  /*7340*/  FFMA.FTZ R0, R25, c[0x0][0x2d0], -R13 ;  /* 0x0000b40019007a23 */ /* 0x002fe2000001080d */
[----:B------:R-:W-:Y:S01]  /*7350*/  MOV R25, R165 ;  /* 0x000000a500197202 */ /* 0x000fe20000000f00 */
[----:B------:R-:W-:Y:S02]  /*7360*/  IMAD.MOV.U32 R165, RZ, RZ, R167 ;  /* 0x000000ffffa57224 */ /* 0x000fe400078e00a7 */
[----:B------:R-:W-:Y:S01]  /*7370*/  IMAD.MOV.U32 R24, RZ, RZ, R164 ;  /* 0x000000ffff187224 */ /* 0x000fe200078e00a4 */
[----:B----4-:R-:W-:Y:S01]  /*7380*/  F2FP.BF16.PACK_AB R4, R198, R174 ;  /* 0x000000aec604723e */ /* 0x010fe200000010ff */
[----:B------:R-:W-:Y:S01]  /*7390*/  IMAD.MOV.U32 R140, RZ, RZ, R141 ;  /* 0x000000ffff8c7224 */ /* 0x000fe200078e008d */
[----:B------:R-:W-:Y:S01]  /*73a0*/  MOV R141, R142 ;  /* 0x0000008e008d7202 */ /* 0x000fe20000000f00 */
[----:B------:R-:W-:Y:S01]  /*73b0*/  IMAD.MOV.U32 R167, RZ, RZ, R177 ;  /* 0x000000ffffa77224 */ /* 0x000fe200078e00b1 */
[----:B------:R-:W-:Y:S01]  /*73c0*/  MOV R177, R179 ;  /* 0x000000b300b17202 */ /* 0x000fe20000000f00 */
[----:B------:R-:W-:Y:S01]  /*73d0*/  IMAD.MOV.U32 R142, RZ, RZ, R143 ;  /* 0x000000ffff8e7224 */ /* 0x000fe200078e008f */
[----:B------:R-:W-:Y:S01]  /*73e0*/  @UP1 UMOV UR15, UR27 ;  /* 0x0000001b000f1c82 */ /* 0x000fe20008000000 */
[----:B------:R-:W-:Y:S01]  /*73f0*/  IMAD.MOV.U32 R179, RZ, RZ, R31 ;  /* 0x000000ffffb37224 */ /* 0x000fe200078e001f */
[----:B------:R2:W5:Y:S01]  /*7400*/  LDL.LU R222, [R1+0x80] ;  /* 0x0000800001de7983 */ /* 0x0005620000300800 */
[----:B------:R-:W-:Y:S01]  /*7410*/  IMAD.MOV.U32 R143, RZ, RZ, R2 ;  /* 0x000000ffff8f7224 */ /* 0x000fe200078e0002 */
[----:B------:R-:W-:Y:S01]  /*7420*/  MOV R2, R175 ;  /* 0x000000af00027202 */ /* 0x000fe20000000f00 */
[----:B------:R-:W-:Y:S01]  /*7430*/  IMAD.MOV.U32 R31, RZ, RZ, R193 ;  /* 0x000000ffff1f7224 */ /* 0x000fe200078e00c1 */
[----:B------:R-:W-:-:S02]  /*7440*/  MOV R193, R195 ;  /* 0x000000c300c17202 */ /* 0x000fc40000000f00 */
[----:B------:R-:W-:Y:S02]  /*7450*/  MOV R195, R196 ;  /* 0x000000c400c37202 */ /* 0x000fe40000000f00 */
[----:B------:R-:W-:Y:S02]  /*7460*/  MOV R196, R140 ;  /* 0x0000008c00c47202 */ /* 0x000fe40000000f00 */
[----:B------:R-:W-:Y:S01]  /*7470*/  MOV R140, R142 ;  /* 0x0000008e008c7202 */ /* 0x000fe20000000f00 */
[----:B------:R-:W-:Y:S01]  /*7480*/  IMAD.MOV.U32 R164, RZ, RZ, R166 ;  /* 0x000000ffffa47224 */ /* 0x000fe200078e00a6 */
[----:B------:R-:W-:Y:S02]  /*7490*/  MOV R142, R2 ;  /* 0x00000002008e7202 */ /* 0x000fe40000000f00 */
[----:B------:R-:W-:Y:S02]  /*74a0*/  MOV R2, R205 ;  /* 0x000000cd00027202 */ /* 0x000fe40000000f00 */
[----:B------:R-:W-:Y:S01]  /*74b0*/  MOV R166, R176 ;  /* 0x000000b000a67202 */ /* 0x000fe20000000f00 */
[----:B------:R1:W4:Y:S01]  /*74c0*/  MUFU.EX2 R205, R0 ;  /* 0x0000000000cd7308 */ /* 0x0003220000000800 */
[----:B------:R-:W-:-:S02]  /*74d0*/  IMAD.MOV.U32 R176, RZ, RZ, R178 ;  /* 0x000000ffffb07224 */ /* 0x000fc400078e00b2 */
[----:B------:R-:W-:Y:S01]  /*74e0*/  IMAD.MOV.U32 R178, RZ, RZ, R30 ;  /* 0x000000ffffb27224 */ /* 0x000fe200078e001e */
[----:B------:R-:W-:Y:S01]  /*74f0*/  MOV R30, R192 ;  /* 0x000000c0001e7202 */ /* 0x000fe20000000f00 */
[----:B------:R-:W-:Y:S02]  /*7500*/  IMAD.MOV.U32 R192, RZ, RZ, R194 ;  /* 0x000000ffffc07224 */ /* 0x000fe400078e00c2 */
[----:B-1----:R-:W-:Y:S01]  /*7510*/  FFMA.FTZ R0, R24, c[0x0][0x2d0], -R12 ;  /* 0x0000b40018007a23 */ /* 0x002fe2000001080c */
        /* <DEDUP_REMOVED lines=9> */
[----:B------:R-:W-:-:S02]  /*75b0*/  IMAD.MOV.U32 R194, RZ, RZ, R187 ;  /* 0x000000ffffc27224 */ /* 0x000fc400078e00bb */
[----:B------:R-:W-:Y:S01]  /*75c0*/  IMAD.MOV.U32 R179, RZ, RZ, R30 ;  /* 0x000000ffffb37224 */ /* 0x000fe200078e001e */
[----:B------:R-:W-:Y:S01]  /*75d0*/  MOV R30, R31 ;  /* 0x0000001f001e7202 */ /* 0x000fe20000000f00 */
        /* <DEDUP_REMOVED lines=18> */
[----:B----4-:R-:W-:Y:S01]  /*7700*/  F2FP.BF16.PACK_AB R6, R205, R199 ;  /* 0x000000c7cd06723e */ /* 0x010fe200000010ff */
[----:B------:R-:W-:Y:S01]  /*7710*/  IMAD.MOV.U32 R140, RZ, RZ, R141 ;  /* 0x000000ffff8c7224 */ /* 0x000fe200078e008d */
[----:B------:R-:W-:Y:S01]  /*7720*/  MOV R141, R142 ;  /* 0x0000008e008d7202 */ /* 0x000fe20000000f00 */
[----:B------:R-:W-:Y:S01]  /*7730*/  IMAD.MOV.U32 R142, RZ, RZ, R143 ;  /* 0x000000ffff8e7224 */ /* 0x000fe200078e008f */
[----:B------:R-:W-:Y:S01]  /*7740*/  MOV R143, R2 ;  /* 0x00000002008f7202 */ /* 0x000fe20000000f00 */
[----:B------:R-:W-:-:S02]  /*7750*/  IMAD.MOV.U32 R2, RZ, RZ, R175 ;  /* 0x000000ffff027224 */ /* 0x000fc400078e00af */
[----:B------:R-:W-:Y:S01]  /*7760*/  IMAD.MOV.U32 R93, RZ, RZ, R164 ;  /* 0x000000ffff5d7224 */ /* 0x000fe200078e00a4 */
[----:B------:R1:W-:Y:S01]  /*7770*/  MUFU.EX2 R175, R0 ;  /* 0x0000000000af7308 */ /* 0x0003e20000000800 */
[----:B------:R-:W-:Y:S01]  /*7780*/  MOV R165, R196 ;  /* 0x000000c400a57202 */ /* 0x000fe20000000f00 */
[----:B------:R-:W-:Y:S01]  /*7790*/  IMAD.MOV.U32 R86, RZ, RZ, R30 ;  /* 0x000000ffff567224 */ /* 0x000fe200078e001e */
[----:B------:R-:W-:Y:S01]  /*77a0*/  MOV R166, R2 ;  /* 0x0000000200a67202 */ /* 0x000fe20000000f00 */
[----:B------:R-:W-:Y:S01]  /*77b0*/  FFMA.FTZ R2, R215, c[0x0][0x2d0], -R12 ;  /* 0x0000b400d7027a23 */ /* 0x000fe2000001080c */
[----:B------:R-:W-:Y:S01]  /*77c0*/  MOV R94, R25 ;  /* 0x00000019005e7202 */ /* 0x000fe20000000f00 */
[----:B------:R-:W-:Y:S01]  /*77d0*/  IMAD.MOV.U32 R31, RZ, RZ, R192 ;  /* 0x000000ffff1f7224 */ /* 0x000fe200078e00c0 */
[----:B------:R-:W-:Y:S01]  /*77e0*/  MOV R95, R177 ;  /* 0x000000b1005f7202 */ /* 0x000fe20000000f00 */
[----:B------:R-:W-:Y:S01]  /*77f0*/  IMAD.MOV.U32 R192, RZ, RZ, R197 ;  /* 0x000000ffffc07224 */ /* 0x000fe200078e00c5 */
[----:B------:R-:W-:Y:S01]  /*7800*/  MOV R87, R179 ;  /* 0x000000b300577202 */ /* 0x000fe20000000f00 */
[----:B------:R-:W-:Y:S01]  /*7810*/  IMAD.MOV.U32 R89, RZ, RZ, R176 ;  /* 0x000000ffff597224 */ /* 0x000fe200078e00b0 */
[----:B------:R-:W-:Y:S01]  /*7820*/  @UP1 USHF.R.U32.HI UR11, URZ, UR5, UR15 ;  /* 0x000000053f0b1299 */ /* 0x000fe2000801160f */
[----:B------:R-:W-:Y:S01]  /*7830*/  IMAD.MOV.U32 R88, RZ, RZ, R178 ;  /* 0x000000ffff587224 */ /* 0x000fe200078e00b2 */
[----:B------:R2:W5:Y:S01]  /*7840*/  LDL.LU R221, [R1+0x7c] ;  /* 0x00007c0001dd7983 */ /* 0x0005620000300800 */
[----:B-1----:R-:W-:Y:S01]  /*7850*/  FFMA.FTZ R0, R24, c[0x0][0x2d0], -R12 ;  /* 0x0000b40018007a23 */ /* 0x002fe2000001080c */
[----:B------:R-:W-:Y:S01]  /*7860*/  MUFU.EX2 R197, R2 ;  /* 0x0000000200c57308 */ /* 0x000fe20000000800 */
[----:B------:R-:W-:Y:S01]  /*7870*/  IMAD.MOV.U32 R167, RZ, RZ, R204 ;  /* 0x000000ffffa77224 */ /* 0x000fe200078e00cc */
[----:B------:R-:W-:Y:S01]  /*7880*/  MOV R30, R193 ;  /* 0x000000c1001e7202 */ /* 0x000fe20000000f00 */
[----:B------:R-:W-:Y:S01]  /*7890*/  IMAD.MOV.U32 R79, RZ, RZ, R194 ;  /* 0x000000ffff4f7224 */ /* 0x000fe200078e00c2 */
[----:B------:R-:W-:Y:S01]  /*78a0*/  MOV R84, R195 ;  /* 0x000000c300547202 */ /* 0x000fe20000000f00 */
[----:B------:R-:W-:Y:S01]  /*78b0*/  IMAD.MOV.U32 R164, RZ, RZ, R187 ;  /* 0x000000ffffa47224 */ /* 0x000fe200078e00bb */
[----:B------:R-:W1:Y:S02]  /*78c0*/  LDSM.16.MT88.4 R24, [R219+0x2100] ;  /* 0x00210000db18783b */ /* 0x000e640000004200 */
[----:B------:R4:W2:Y:S01]  /*78d0*/  MUFU.EX2 R196, R0 ;  /* 0x0000000000c47308 */ /* 0x0008a20000000800 */
[----:B------:R-:W-:Y:S01]  /*78e0*/  UIADD3 UR11, UR11, UR7, -UR13 ;  /* 0x000000070b0b7290 */ /* 0x000fe2000fffe80d */
[----:B------:R1:W5:Y:S01]  /*78f0*/  LDL.LU R216, [R1+0x78] ;  /* 0x0000780001d87983 */ /* 0x0003620000300800 */
[----:B----4-:R-:W-:-:S05]  /*7900*/  FFMA.FTZ R0, R214, c[0x0][0x2d0], -R12 ;  /* 0x0000b400d6007a23 */ /* 0x010fca000001080c */
[----:B------:R-:W4:Y:S01]  /*7910*/  MUFU.EX2 R204, R0 ;  /* 0x0000000000cc7308 */ /* 0x000f220000000800 */
[----:B--2---:R-:W-:Y:S01]  /*7920*/  F2FP.BF16.PACK_AB R5, R196, R175 ;  /* 0x000000afc405723e */ /* 0x004fe200000010ff */
[----:B------:R-:W-:Y:S01]  /*7930*/  IMAD.MOV.U32 R194, RZ, RZ, R141 ;  /* 0x000000ffffc27224 */ /* 0x000fe200078e008d */
[----:B------:R-:W-:Y:S01]  /*7940*/  MOV R193, R140 ;  /* 0x0000008c00c17202 */ /* 0x000fe20000000f00 */
[----:B------:R-:W-:Y:S01]  /*7950*/  IMAD.MOV.U32 R187, RZ, RZ, R143 ;  /* 0x000000ffffbb7224 */ /* 0x000fe200078e008f */
[----:B------:R-:W-:Y:S02]  /*7960*/  MOV R195, R142 ;  /* 0x0000008e00c37202 */ /* 0x000fe40000000f00 */
[----:B----4-:R-:W-:-:S07]  /*7970*/  F2FP.BF16.PACK_AB R7, R204, R197 ;  /* 0x000000c5cc07723e */ /* 0x010fce00000010ff */
[C---:B------:R-:W-:Y:S08]  /*7980*/  HMMA.16816.F32.BF16 R80, R4.reuse, R16, R80 ;  /* 0x000000100450723c */ /* 0x040ff00000041850 */
[C---:B------:R-:W-:Y:S01]  /*7990*/  HMMA.16816.F32.BF16 R72, R4.reuse, R18, R72 ;  /* 0x000000120448723c */ /* 0x040fe20000041848 */
[----:B------:R-:W2:Y:S07]  /*79a0*/  LDSM.16.MT88.4 R16, [R217+0x5100] ;  /* 0x00510000d910783b */ /* 0x000eae0000004200 */
[C---:B---3--:R-:W-:Y:S08]  /*79b0*/  HMMA.16816.F32.BF16 R140, R4.reuse, R8, R68 ;  /* 0x00000008048c723c */ /* 0x048ff00000041844 */
[C---:B------:R-:W-:Y:S01]  /*79c0*/  HMMA.16816.F32.BF16 R68, R4.reuse, R10, R64 ;  /* 0x0000000a0444723c */ /* 0x040fe20000041840 */
[----:B------:R-:W3:Y:S07]  /*79d0*/  LDSM.16.MT88.4 R8, [R218+0x5100] ;  /* 0x00510000da08783b */ /* 0x000eee0000004200 */
[C---:B------:R-:W-:Y:S08]  /*79e0*/  HMMA.16816.F32.BF16 R176, R4.reuse, R20, R200 ;  /* 0x0000001404b0723c */ /* 0x040ff000000418c8 */
[----:B------:R-:W-:Y:S01]  /*79f0*/  HMMA.16816.F32.BF16 R104, R4, R22, R104 ;  /* 0x000000160468723c */ /* 0x000fe20000041868 */
[----:B------:R-:W4:Y:S01]  /*7a00*/  LDSM.16.MT88.4 R20, [R220+0x5100] ;  /* 0x00510000dc14783b */ /* 0x000f220000004200 */
[----:B------:R-:W-:Y:S01]  /*7a10*/  MOV R2, R192 ;  /* 0x000000c000027202 */ /* 0x000fe20000000f00 */
[----:B------:R-:W-:Y:S01]  /*7a20*/  IMAD.MOV.U32 R214, RZ, RZ, R193 ;  /* 0x000000ffffd67224 */ /* 0x000fe200078e00c1 */
[----:B------:R-:W-:Y:S01]  /*7a30*/  MOV R215, R194 ;  /* 0x000000c200d77202 */ /* 0x000fe20000000f00 */
[----:B------:R-:W-:-:S03]  /*7a40*/  IMAD.MOV.U32 R0, RZ, RZ, R195 ;  /* 0x000000ffff007224 */ /* 0x000fc600078e00c3 */
[C---:B-1----:R-:W-:Y:S07]  /*7a50*/  HMMA.16816.F32.BF16 R64, R4.reuse, R26, R100 ;  /* 0x0000001a0440723c */ /* 0x042fee0000041864 */
[----:B------:R-:W-:Y:S01]  /*7a60*/  MOV R27, R164 ;  /* 0x000000a4001b7202 */ /* 0x000fe20000000f00 */
[----:B--2---:R-:W-:Y:S01]  /*7a70*/  HMMA.16816.F32.BF16 R192, R4, R16, R108 ;  /* 0x0000001004c0723c */ /* 0x004fe2000004186c */
[----:B------:R-:W-:-:S06]  /*7a80*/  IMAD.MOV.U32 R26, RZ, RZ, R165 ;  /* 0x000000ffff1a7224 */ /* 0x000fcc00078e00a5 */
[----:B------:R-:W-:Y:S01]  /*7a90*/  MOV R108, R166 ;  /* 0x000000a6006c7202 */ /* 0x000fe20000000f00 */
[C---:B------:R-:W-:Y:S01]  /*7aa0*/  HMMA.16816.F32.BF16 R96, R4.reuse, R18, R96 ;  /* 0x000000120460723c */ /* 0x040fe20000041860 */
[----:B------:R-:W-:Y:S01]  /*7ab0*/  IMAD.MOV.U32 R109, RZ, RZ, R167 ;  /* 0x000000ffff6d7224 */ /* 0x000fe200078e00a7 */
[----:B------:R-:W1:Y:S06]  /*7ac0*/  LDSM.16.MT88.4 R16, [R219+0x5100] ;  /* 0x00510000db10783b */ /* 0x000e6c0000004200 */
[C---:B---3--:R-:W-:Y:S08]  /*7ad0*/  HMMA.16816.F32.BF16 R164, R4.reuse, R8, R60 ;  /* 0x0000000804a4723c */ /* 0x048ff0000004183c */
[----:B------:R-:W-:Y:S01]  /*7ae0*/  HMMA.16816.F32.BF16 R52, R4, R10, R52 ;  /* 0x0000000a0434723c */ /* 0x000fe20000041834 */
[----:B------:R-:W2:Y:S01]  /*7af0*/  LDSM.16.MT88.4 R8, [R217+0x8100] ;  /* 0x00810000d908783b */ /* 0x000ea20000004200 */
[----:B------:R-:W-:Y:S01]  /*7b00*/  MOV R110, R30 ;  /* 0x0000001e006e7202 */ /* 0x000fe20000000f00 */
[----:B------:R-:W-:-:S05]  /*7b10*/  IMAD.MOV.U32 R111, RZ, RZ, R31 ;  /* 0x000000ffff6f7224 */ /* 0x000fca00078e001f */
[C---:B----4-:R-:W-:Y:S07]  /*7b20*/  HMMA.16816.F32.BF16 R40, R4.reuse, R20, R40 ;  /* 0x000000140428723c */ /* 0x050fee0000041828 */
[----:B------:R-:W-:Y:S01]  /*7b30*/  MOV R20, R28 ;  /* 0x0000001c00147202 */ /* 0x000fe20000000f00 */
[----:B------:R-:W-:Y:S02]  /*7b40*/  IMAD.MOV.U32 R21, RZ, RZ, R29 ;  /* 0x000000ffff157224 */ /* 0x000fe400078e001d */
[----:B------:R-:W3:Y:S01]  /*7b50*/  LDSM.16.MT88.4 R28, [R218+0x8100] ;  /* 0x00810000da1c783b */ /* 0x000ee20000004200 */
[----:B------:R-:W-:Y:S01]  /*7b60*/  HMMA.16816.F32.BF16 R44, R4, R24, R44 ;  /* 0x00000018042c723c */ /* 0x000fe2000004182c */
[----:B------:R-:W-:-:S06]  /*7b70*/  IMAD.MOV.U32 R200, RZ, RZ, R88 ;  /* 0x000000ffffc87224 */ /* 0x000fcc00078e0058 */
[----:B------:R-:W-:Y:S01]  /*7b80*/  MOV R25, R79 ;  /* 0x0000004f00197202 */ /* 0x000fe20000000f00 */
[C---:B------:R-:W-:Y:S07]  /*7b90*/  HMMA.16816.F32.BF16 R60, R4.reuse, R22, R128 ;  /* 0x00000016043c723c */ /* 0x040fee0000041880 */
[----:B------:R-:W-:Y:S01]  /*7ba0*/  MOV R22, R89 ;  /* 0x0000005900167202 */ /* 0x000fe20000000f00 */
[----:B-1----:R-:W-:Y:S01]  /*7bb0*/  HMMA.16816.F32.BF16 R76, R4, R16, R132 ;  /* 0x00000010044c723c */ /* 0x002fe20000041884 */
[----:B------:R-:W-:Y:S01]  /*7bc0*/  IMAD.MOV.U32 R129, RZ, RZ, R90 ;  /* 0x000000ffff817224 */ /* 0x000fe200078e005a */
[----:B------:R-:W-:Y:S01]  /*7bd0*/  MOV R128, R91 ;  /* 0x0000005b00807202 */ /* 0x000fe20000000f00 */
[----:B------:R-:W-:Y:S01]  /*7be0*/  IMAD.MOV.U32 R23, RZ, RZ, R92 ;  /* 0x000000ffff177224 */ /* 0x000fe200078e005c */
[----:B------:R-:W-:Y:S01]  /*7bf0*/  MOV R130, R93 ;  /* 0x0000005d00827202 */ /* 0x000fe20000000f00 */
[----:B------:R-:W-:-:S02]  /*7c00*/  IMAD.MOV.U32 R131, RZ, RZ, R94 ;  /* 0x000000ffff837224 */ /* 0x000fc400078e005e */
[----:B------:R-:W-:Y:S01]  /*7c10*/  MOV R135, R95 ;  /* 0x0000005f00877202 */ /* 0x000fe20000000f00 */
[C---:B--2---:R-:W-:Y:S08]  /*7c20*/  HMMA.16816.F32.BF16 R88, R4.reuse, R8, R144 ;  /* 0x000000080458723c */ /* 0x044ff00000041890 */
[----:B------:R-:W-:Y:S01]  /*7c30*/  HMMA.16816.F32.BF16 R92, R4, R10, R148 ;  /* 0x0000000a045c723c */ /* 0x000fe20000041894 */
[----:B------:R-:W1:Y:S01]  /*7c40*/  LDSM.16.MT88.4 R8, [R219+0x8100] ;  /* 0x00810000db08783b */ /* 0x000e620000004200 */
[----:B------:R-:W-:Y:S01]  /*7c50*/  IMAD.MOV.U32 R24, RZ, RZ, R84 ;  /* 0x000000ffff187224 */ /* 0x000fe200078e0054 */
[----:B------:R-:W-:Y:S01]  /*7c60*/  MOV R203, R85 ;  /* 0x0000005500cb7202 */ /* 0x000fe20000000f00 */
[----:B------:R-:W-:Y:S01]  /*7c70*/  IMAD.MOV.U32 R202, RZ, RZ, R86 ;  /* 0x000000ffffca7224 */ /* 0x000fe200078e0056 */
[----:B------:R-:W-:-:S03]  /*7c80*/  MOV R201, R87 ;  /* 0x0000005700c97202 */ /* 0x000fc60000000f00 */
[C---:B------:R-:W-:Y:S01]  /*7c90*/  HMMA.16816.F32.BF16 R84, R4.reuse, R18, R136 ;  /* 0x000000120454723c */ /* 0x040fe20000041888 */
[----:B------:R-:W2:Y:S07]  /*7ca0*/  LDSM.16.MT88.4 R16, [R220+0x8100] ;  /* 0x00810000dc10783b */ /* 0x000eae0000004200 */
[----:B---3--:R-:W-:Y:S07]  /*7cb0*/  HMMA.16816.F32.BF16 R100, R4, R28, R160 ;  /* 0x0000001c0464723c */ /* 0x008fee00000418a0 */
[----:B------:R-:W-:-:S02]  /*7cc0*/  IMAD.MOV.U32 R160, RZ, RZ, R135 ;  /* 0x000000ffffa07224 */ /* 0x000fc400078e0087 */
[----:B------:R-:W-:Y:S02]  /*7cd0*/  IMAD.MOV.U32 R135, RZ, RZ, R23 ;  /* 0x000000ffff877224 */ /* 0x000fe400078e0017 */
[----:B------:R-:W-:Y:S02]  /*7ce0*/  IMAD.MOV.U32 R23, RZ, RZ, R131 ;  /* 0x000000ffff177224 */ /* 0x000fe400078e0083 */
[----:B------:R-:W-:Y:S01]  /*7cf0*/  IMAD.MOV.U32 R131, RZ, RZ, R21 ;  /* 0x000000ffff837224 */ /* 0x000fe200078e0015 */
[----:B------:R-:W-:Y:S01]  /*7d00*/  MOV R136, R185 ;  /* 0x000000b900887202 */ /* 0x000fe20000000f00 */
[----:B------:R-:W-:Y:S02]  /*7d10*/  IMAD.MOV.U32 R147, RZ, RZ, R184 ;  /* 0x000000ffff937224 */ /* 0x000fe400078e00b8 */
[----:B------:R-:W-:Y:S01]  /*7d20*/  IMAD.MOV.U32 R137, RZ, RZ, R186 ;  /* 0x000000ffff897224 */ /* 0x000fe200078e00ba */
[----:B------:R-:W-:Y:S02]  /*7d30*/  MOV R161, R131 ;  /* 0x0000008300a17202 */ /* 0x000fe40000000f00 */
[----:B------:R-:W-:-:S02]  /*7d40*/  MOV R131, R187 ;  /* 0x000000bb00837202 */ /* 0x000fc40000000f00 */
[C---:B-1----:R-:W-:Y:S08]  /*7d50*/  HMMA.16816.F32.BF16 R184, R4.reuse, R8, R156 ;  /* 0x0000000804b8723c */ /* 0x042ff0000004189c */
[----:B------:R-:W-:Y:S01]  /*7d60*/  HMMA.16816.F32.BF16 R124, R4, R10, R124 ;  /* 0x0000000a047c723c */ /* 0x000fe2000004187c */
[----:B------:R-:W1:Y:S01]  /*7d70*/  LDSM.16.MT88.4 R8, [R219+0xb100] ;  /* 0x00b10000db08783b */ /* 0x000e620000004200 */
[----:B------:R-:W-:-:S02]  /*7d80*/  MOV R134, R22 ;  /* 0x0000001600867202 */ /* 0x000fc40000000f00 */
[----:B------:R-:W-:Y:S01]  /*7d90*/  MOV R22, R130 ;  /* 0x0000008200167202 */ /* 0x000fe20000000f00 */
[----:B------:R-:W-:Y:S01]  /*7da0*/  IMAD.MOV.U32 R21, RZ, RZ, R109 ;  /* 0x000000ffff157224 */ /* 0x000fe200078e006d */
[----:B------:R-:W-:Y:S01]  /*7db0*/  MOV R130, R20 ;  /* 0x0000001400827202 */ /* 0x000fe20000000f00 */
[----:B------:R-:W-:Y:S01]  /*7dc0*/  IMAD.MOV.U32 R109, RZ, RZ, R111 ;  /* 0x000000ffff6d7224 */ /* 0x000fe200078e006f */
[----:B------:R-:W-:Y:S01]  /*7dd0*/  MOV R20, R108 ;  /* 0x0000006c00147202 */ /* 0x000fe20000000f00 */
[----:B------:R-:W-:Y:S01]  /*7de0*/  IMAD.MOV.U32 R111, RZ, RZ, R27 ;  /* 0x000000ffff6f7224 */ /* 0x000fe200078e001b */
[----:B------:R-:W-:Y:S02]  /*7df0*/  MOV R108, R110 ;  /* 0x0000006e006c7202 */ /* 0x000fe40000000f00 */
[----:B------:R-:W-:Y:S01]  /*7e00*/  MOV R110, R26 ;  /* 0x0000001a006e7202 */ /* 0x000fe20000000f00 */
        /* <DEDUP_REMOVED lines=13> */
[----:B------:R-:W3:Y:S01]  /*7ee0*/  LDSM.16.MT88.4 R24, [R217+0xb100] ;  /* 0x00b10000d918783b */ /* 0x000ee20000004200 */
[C---:B--2---:R-:W-:Y:S03]  /*7ef0*/  HMMA.16816.F32.BF16 R108, R4.reuse, R16, R168 ;  /* 0x00000010046c723c */ /* 0x044fe600000418a8 */
[----:B------:R-:W2:Y:S05]  /*7f00*/  LDSM.16.MT88.4 R20, [R218+0xb100] ;  /* 0x00b10000da14783b */ /* 0x000eaa0000004200 */
[----:B------:R-:W-:Y:S01]  /*7f10*/  HMMA.16816.F32.BF16 R188, R4, R18, R188 ;  /* 0x0000001204bc723c */ /* 0x000fe200000418bc */
[----:B------:R-:W4:Y:S01]  /*7f20*/  LDSM.16.MT88.4 R16, [R220+0xb100] ;  /* 0x00b10000dc10783b */ /* 0x000f220000004200 */
[----:B------:R-:W-:-:S06]  /*7f30*/  FFMA.FTZ R0, R0, c[0x0][0x2d0], -R13 ;  /* 0x0000b40000007a23 */ /* 0x000fcc000001080d */
[C---:B-1----:R-:W-:Y:S01]  /*7f40*/  HMMA.16816.F32.BF16 R36, R4.reuse, R8, R36 ;  /* 0x000000080424723c */ /* 0x042fe20000041824 */
[----:B------:R1:W-:Y:S07]  /*7f50*/  MUFU.EX2 R8, R0 ;  /* 0x0000000000087308 */ /* 0x0003ee0000000800 */
[----:B------:R-:W-:Y:S01]  /*7f60*/  HMMA.16816.F32.BF16 R32, R4, R10, R32 ;  /* 0x0000000a0420723c */ /* 0x000fe20000041820 */
[----:B-1----:R-:W-:Y:S01]  /*7f70*/  FFMA.FTZ R0, R183, c[0x0][0x2d0], -R13 ;  /* 0x0000b400b7007a23 */ /* 0x002fe2000001080d */
[----:B------:R-:W-:Y:S01]  /*7f80*/  MOV R144, R201 ;  /* 0x000000c900907202 */ /* 0x000fe20000000f00 */
[----:B------:R-:W-:Y:S01]  /*7f90*/  IMAD.MOV.U32 R151, RZ, RZ, R200 ;  /* 0x000000ffff977224 */ /* 0x000fe200078e00c8 */
[----:B------:R-:W-:Y:S01]  /*7fa0*/  MOV R146, R203 ;  /* 0x000000cb00927202 */ /* 0x000fe20000000f00 */
[----:B------:R1:W-:Y:S01]  /*7fb0*/  MUFU.EX2 R9, R0 ;  /* 0x0000000000097308 */ /* 0x0003e20000000800 */
[----:B------:R-:W-:-:S02]  /*7fc0*/  IMAD.MOV.U32 R145, RZ, RZ, R202 ;  /* 0x000000ffff917224 */ /* 0x000fc400078e00ca */
[----:B---3--:R-:W-:Y:S01]  /*7fd0*/  HMMA.16816.F32.BF16 R120, R4, R24, R120 ;  /* 0x000000180478723c */ /* 0x008fe20000041878 */
[----:B------:R-:W-:Y:S01]  /*7fe0*/  MOV R169, R148 ;  /* 0x0000009400a97202 */ /* 0x000fe20000000f00 */
[----:B------:R-:W-:Y:S01]  /*7ff0*/  FFMA.FTZ R2, R2, c[0x0][0x2d0], -R12 ;  /* 0x0000b40002027a23 */ /* 0x000fe2000001080c */
[----:B------:R-:W-:Y:S01]  /*8000*/  MOV R171, R150 ;  /* 0x0000009600ab7202 */ /* 0x000fe20000000f00 */
[----:B------:R-:W-:Y:S01]  /*8010*/  IMAD.MOV.U32 R170, RZ, RZ, R163 ;  /* 0x000000ffffaa7224 */ /* 0x000fe200078e00a3 */
[----:B------:R-:W-:Y:S01]  /*8020*/  LDSM.16.MT88.4 R180, [R217+0x2900] ;  /* 0x00290000d9b4783b */ /* 0x000fe20000004200 */
[----:B-1----:R-:W-:-:S04]  /*8030*/  FFMA.FTZ R0, R160, c[0x0][0x2d0], -R13 ;  /* 0x0000b400a0007a23 */ /* 0x002fc8000001080d */
[----:B------:R1:W-:Y:S01]  /*8040*/  MUFU.EX2 R11, R0 ;  /* 0x00000000000b7308 */ /* 0x0003e20000000800 */
[----:B--2---:R-:W-:Y:S01]  /*8050*/  HMMA.16816.F32.BF16 R116, R4, R20, R116 ;  /* 0x000000140474723c */ /* 0x004fe20000041874 */
[----:B-1----:R-:W-:-:S06]  /*8060*/  FFMA.FTZ R0, R161, c[0x0][0x2d0], -R13 ;  /* 0x0000b400a1007a23 */ /* 0x002fcc000001080d */
[----:B------:R1:W2:Y:S01]  /*8070*/  MUFU.EX2 R10, R0 ;  /* 0x00000000000a7308 */ /* 0x0002a20000000800 */
[----:B------:R-:W-:Y:S01]  /*8080*/  HMMA.16816.F32.BF16 R24, R4, R26, R152 ;  /* 0x0000001a0418723c */ /* 0x000fe20000041898 */
[----:B------:R-:W-:-:S07]  /*8090*/  IMAD.MOV.U32 R163, RZ, RZ, R149 ;  /* 0x000000ffffa37224 */ /* 0x000fce00078e0095 */
[----:B------:R-:W-:Y:S01]  /*80a0*/  HMMA.16816.F32.BF16 R20, R4, R22, R112 ;  /* 0x000000160414723c */ /* 0x000fe20000041870 */
[----:B-1----:R-:W-:-:S07]  /*80b0*/  FFMA.FTZ R0, R162, c[0x0][0x2d0], -R12 ;  /* 0x0000b400a2007a23 */ /* 0x002fce000001080c */
[----:B----4-:R-:W-:Y:S01]  /*80c0*/  HMMA.16816.F32.BF16 R200, R4, R16, R56 ;  /* 0x0000001004c8723c */ /* 0x010fe20000041838 */
[----:B------:R-:W-:-:S07]  /*80d0*/  IMAD.MOV.U32 R160, RZ, RZ, R151 ;  /* 0x000000ffffa07224 */ /* 0x000fce00078e0097 */
[----:B------:R-:W-:Y:S01]  /*80e0*/  HMMA.16816.F32.BF16 R48, R4, R18, R48 ;  /* 0x000000120430723c */ /* 0x000fe20000041830 */
[----:B------:R1:W-:Y:S01]  /*80f0*/  MUFU.EX2 R4, R0 ;  /* 0x0000000000047308 */ /* 0x0003e20000000800 */
[----:B------:R-:W-:Y:S01]  /*8100*/  MOV R161, R144 ;  /* 0x0000009000a17202 */ /* 0x000fe20000000f00 */
[----:B------:R-:W-:Y:S01]  /*8110*/  IMAD.MOV.U32 R162, RZ, RZ, R145 ;  /* 0x000000ffffa27224 */ /* 0x000fe200078e0091 */
[----:B------:R-:W-:Y:S01]  /*8120*/  MOV R150, R136 ;  /* 0x0000008800967202 */ /* 0x000fe20000000f00 */
[----:B------:R-:W-:Y:S01]  /*8130*/  IMAD.MOV.U32 R149, RZ, RZ, R147 ;  /* 0x000000ffff957224 */ /* 0x000fe200078e0093 */
[----:B------:R-:W3:Y:S01]  /*8140*/  LDSM.16.MT88.4 R152, [R219+0x2900] ;  /* 0x00290000db98783b */ /* 0x000ee20000004200 */
[----:B------:R-:W-:Y:S02]  /*8150*/  IMAD.MOV.U32 R151, RZ, RZ, R137 ;  /* 0x000000ffff977224 */ /* 0x000fe400078e0089 */
[----:B------:R4:W-:Y:S01]  /*8160*/  MUFU.EX2 R5, R2 ;  /* 0x0000000200057308 */ /* 0x0009e20000000800 */
[----:B------:R-:W-:Y:S01]  /*8170*/  MOV R113, R129 ;  /* 0x0000008100717202 */ /* 0x000fe20000000f00 */
[----:B------:R-:W-:Y:S01]  /*8180*/  IMAD.MOV.U32 R114, RZ, RZ, R130 ;  /* 0x000000ffff727224 */ /* 0x000fe200078e0082 */
[----:B------:R-:W-:-:S02]  /*8190*/  MOV R115, R131 ;  /* 0x0000008300737202 */ /* 0x000fc40000000f00 */
[----:B------:R-:W-:Y:S02]  /*81a0*/  MOV R148, R146 ;  /* 0x0000009200947202 */ /* 0x000fe40000000f00 */
[----:B------:R-:W-:Y:S01]  /*81b0*/  MOV R159, R171 ;  /* 0x000000ab009f7202 */ /* 0x000fe20000000f00 */
[----:B-1----:R-:W-:Y:S01]  /*81c0*/  FFMA.FTZ R0, R138, c[0x0][0x2d0], -R12 ;  /* 0x0000b4008a007a23 */ /* 0x002fe2000001080c */
[----:B------:R-:W-:Y:S01]  /*81d0*/  MOV R17, R133 ;  /* 0x0000008500117202 */ /* 0x000fe20000000f00 */
[----:B------:R-:W-:Y:S01]  /*81e0*/  IMAD.MOV.U32 R168, RZ, RZ, R160 ;  /* 0x000000ffffa87224 */ /* 0x000fe200078e00a0 */
[----:B------:R-:W-:Y:S01]  /*81f0*/  LDSM.16.MT88.4 R56, [R220+0x5900] ;  /* 0x00590000dc38783b */ /* 0x000fe20000004200 */
[----:B------:R1:W1:Y:S01]  /*8200*/  MUFU.EX2 R6, R0 ;  /* 0x0000000000067308 */ /* 0x0002620000000800 */
[----:B------:R-:W-:Y:S02]  /*8210*/  IMAD.MOV.U32 R160, RZ, RZ, R149 ;  /* 0x000000ffffa07224 */ /* 0x000fe400078e0095 */
[----:B----4-:R-:W-:Y:S01]  /*8220*/  FADD.FTZ R2, R170, R169 ;  /* 0x000000a9aa027221 */ /* 0x010fe20000010000 */
[----:B------:R-:W-:Y:S01]  /*8230*/  MOV R169, R161 ;  /* 0x000000a100a97202 */ /* 0x000fe20000000f00 */
[----:B------:R-:W-:Y:S01]  /*8240*/  IMAD.MOV.U32 R170, RZ, RZ, R162 ;  /* 0x000000ffffaa7224 */ /* 0x000fe200078e00a2 */
[----:B------:R-:W-:Y:S01]  /*8250*/  MOV R161, R150 ;  /* 0x0000009600a17202 */ /* 0x000fe20000000f00 */
[----:B------:R-:W-:Y:S01]  /*8260*/  IMAD.MOV.U32 R162, RZ, RZ, R151 ;  /* 0x000000ffffa27224 */ /* 0x000fe200078e0097 */
[----:B--2---:R-:W-:Y:S01]  /*8270*/  F2FP.BF16.PACK_AB R130, R10, R11 ;  /* 0x0000000b0a82723e */ /* 0x004fe200000010ff */
[----:B------:R-:W-:Y:S01]  /*8280*/  IMAD.MOV.U32 R18, RZ, RZ, R128 ;  /* 0x000000ffff127224 */ /* 0x000fe200078e0080 */
[----:B------:R-:W-:Y:S01]  /*8290*/  MOV R19, R135 ;  /* 0x0000008700137202 */ /* 0x000fe20000000f00 */
[----:B------:R-:W-:Y:S01]  /*82a0*/  IMAD.MOV.U32 R16, RZ, RZ, R134 ;  /* 0x000000ffff107224 */ /* 0x000fe200078e0086 */
[----:B------:R-:W-:Y:S01]  /*82b0*/  LDSM.16.MT88.4 R144, [R220+0x2900] ;  /* 0x00290000dc90783b */ /* 0x000fe20000004200 */
[----:B-1----:R-:W-:-:S03]  /*82c0*/  FFMA.FTZ R0, R139, c[0x0][0x2d0], -R12 ;  /* 0x0000b4008b007a23 */ /* 0x002fc6000001080c */
[----:B------:R-:W-:Y:S01]  /*82d0*/  LDSM.16.MT88.4 R136, [R218+0x2900] ;  /* 0x00290000da88783b */ /* 0x000fe20000004200 */
[----:B------:R1:W2:Y:S01]  /*82e0*/  MUFU.EX2 R7, R0 ;  /* 0x0000000000077308 */ /* 0x0002a20000000800 */
[----:B------:R-:W-:Y:S01]  /*82f0*/  MOV R12, R160 ;  /* 0x000000a0000c7202 */ /* 0x000fe20000000f00 */
[----:B-1----:R-:W-:Y:S01]  /*8300*/  FADD.FTZ R0, R15, R14 ;  /* 0x0000000e0f007221 */ /* 0x002fe20000010000 */
[----:B------:R-:W-:Y:S01]  /*8310*/  MOV R15, R162 ;  /* 0x000000a2000f7202 */ /* 0x000fe20000000f00 */
[----:B------:R-:W-:Y:S02]  /*8320*/  IMAD.MOV.U32 R14, RZ, RZ, R161 ;  /* 0x000000ffff0e7224 */ /* 0x000fe400078e00a1 */
[----:B------:R-:W-:Y:S02]  /*8330*/  FADD.FTZ R3, R3, R0 ;  /* 0x0000000003037221 */ /* 0x000fe40000010000 */
[----:B------:R-:W-:Y:S02]  /*8340*/  IMAD.MOV.U32 R0, RZ, RZ, R163 ;  /* 0x000000ffff007224 */ /* 0x000fe400078e00a3 */
[----:B------:R-:W1:Y:S01]  /*8350*/  LDSM.16.MT88.4 R160, [R217+0x5900] ;  /* 0x00590000d9a0783b */ /* 0x000e620000004200 */
[----:B------:R-:W-:-:S02]  /*8360*/  F2FP.BF16.PACK_AB R128, R9, R8 ;  /* 0x000000080980723e */ /* 0x000fc400000010ff */
[----:B------:R-:W-:Y:S02]  /*8370*/  F2FP.BF16.PACK_AB R129, R6, R4 ;  /* 0x000000040681723e */ /* 0x000fe400000010ff */
[----:B--2---:R-:W-:Y:S02]  /*8380*/  F2FP.BF16.PACK_AB R131, R7, R5 ;  /* 0x000000050783723e */ /* 0x004fe400000010ff */
[----:B------:R-:W-:Y:S01]  /*8390*/  MOV R171, R148 ;  /* 0x0000009400ab7202 */ /* 0x000fe20000000f00 */
[----:B------:R-:W-:-:S04]  /*83a0*/  FADD.FTZ R2, R132, R2 ;  /* 0x0000000284027221 */ /* 0x000fc80000010000 */
[----:B---3--:R-:W-:Y:S01]  /*83b0*/  HMMA.16816.F32.BF16 R148, R128, R152, R44 ;  /* 0x000000988094723c */ /* 0x008fe2000004182c */
[----:B------:R-:W-:-:S06]  /*83c0*/  FADD.FTZ R0, R0, R2 ;  /* 0x0000000200007221 */ /* 0x000fcc0000010000 */
[----:B------:R-:W-:Y:S02]  /*83d0*/  IMAD.MOV.U32 R47, RZ, RZ, R159 ;  /* 0x000000ffff2f7224 */ /* 0x000fe400078e009f */
[----:B------:R-:W-:Y:S01]  /*83e0*/  IMAD.MOV.U32 R13, RZ, RZ, R171 ;  /* 0x000000ffff0d7224 */ /* 0x000fe200078e00ab */
[----:B------:R-:W-:Y:S01]  /*83f0*/  MOV R44, R170 ;  /* 0x000000aa002c7202 */ /* 0x000fe20000000f00 */
[----:B-1----:R-:W-:Y:S07]  /*8400*/  HMMA.16816.F32.BF16 R156, R128, R160, R192 ;  /* 0x000000a0809c723c */ /* 0x002fee00000418c0 */
[----:B------:R-:W-:Y:S01]  /*8410*/  MOV R193, R113 ;  /* 0x0000007100c17202 */ /* 0x000fe20000000f00 */
[----:B------:R-:W-:Y:S01]  /*8420*/  IMAD.MOV.U32 R194, RZ, RZ, R114 ;  /* 0x000000ffffc27224 */ /* 0x000fe200078e0072 */
[----:B------:R-:W-:Y:S01]  /*8430*/  MOV R195, R115 ;  /* 0x0000007300c37202 */ /* 0x000fe20000000f00 */
[----:B------:R-:W-:Y:S01]  /*8440*/  IMAD.MOV.U32 R45, RZ, RZ, R169 ;  /* 0x000000ffff2d7224 */ /* 0x000fe200078e00a9 */
[----:B------:R-:W-:Y:S01]  /*8450*/  MOV R46, R168 ;  /* 0x000000a8002e7202 */ /* 0x000fe20000000f00 */
[----:B------:R-:W-:Y:S01]  /*8460*/  FADD.FTZ R3, R193, R3 ;  /* 0x00000003c1037221 */ /* 0x000fe20000010000 */
[----:B------:R-:W1:Y:S01]  /*8470*/  LDSM.16.MT88.4 R168, [R218+0x5900] ;  /* 0x00590000daa8783b */ /* 0x000e620000004200 */
[----:B------:R-:W-:-:S02]  /*8480*/  FADD.FTZ R0, R194, R0 ;  /* 0x00000000c2007221 */ /* 0x000fc40000010000 */
[----:B------:R-:W-:Y:S01]  /*8490*/  FADD.FTZ R3, R195, R3 ;  /* 0x00000003c3037221 */ /* 0x000fe20000010000 */
[C---:B------:R-:W-:Y:S01]  /*84a0*/  HMMA.16816.F32.BF16 R132, R128.reuse, R136, R80 ;  /* 0x000000888084723c */ /* 0x040fe20000041850 */
[----:B------:R-:W-:Y:S01]  /*84b0*/  FADD.FTZ R2, R15, R0 ;  /* 0x000000000f027221 */ /* 0x000fe20000010000 */
[----:B------:R-:W-:Y:S01]  /*84c0*/  LDSM.16.MT88.4 R80, [R218+0x8900] ;  /* 0x00890000da50783b */ /* 0x000fe20000004200 */
[----:B------:R-:W-:Y:S02]  /*84d0*/  FADD.FTZ R0, R14, R3 ;  /* 0x000000030e007221 */ /* 0x000fe40000010000 */
[----:B------:R-:W-:Y:S01]  /*84e0*/  FADD.FTZ R2, R12, R2 ;  /* 0x000000020c027221 */ /* 0x000fe20000010000 */
[----:B------:R-:W-:Y:S01]  /*84f0*/  LDSM.16.MT88.4 R112, [R218+0xb900] ;  /* 0x00b90000da70783b */ /* 0x000fe20000004200 */
[----:B------:R-:W-:Y:S02]  /*8500*/  FADD.FTZ R0, R13, R0 ;  /* 0x000000000d007221 */ /* 0x000fe40000010000 */
[----:B------:R-:W-:Y:S01]  /*8510*/  FADD.FTZ R2, R44, R2 ;  /* 0x000000022c027221 */ /* 0x000fe20000010000 */
[----:B------:R-:W-:Y:S01]  /*8520*/  HMMA.16816.F32.BF16 R136, R128, R138, R72 ;  /* 0x0000008a8088723c */ /* 0x000fe20000041848 */
[----:B------:R-:W-:Y:S01]  /*8530*/  FADD.FTZ R0, R45, R0 ;  /* 0x000000002d007221 */ /* 0x000fe20000010000 */
[----:B------:R-:W-:Y:S01]  /*8540*/  LDSM.16.MT88.4 R72, [R217+0x8900] ;  /* 0x00890000d948783b */ /* 0x000fe20000004200 */
[----:B------:R-:W-:-:S02]  /*8550*/  FADD.FTZ R2, R46, R2 ;  /* 0x000000022e027221 */ /* 0x000fc40000010000 */
[----:B------:R-:W-:Y:S01]  /*8560*/  FADD.FTZ R0, R47, R0 ;  /* 0x000000002f007221 */ /* 0x000fe20000010000 */
[----:B------:R-:W-:Y:S02]  /*8570*/  LDSM.16.MT88.4 R12, [R219+0xb900] ;  /* 0x00b90000db0c783b */ /* 0x000fe40000004200 */
[----:B------:R-:W-:Y:S02]  /*8580*/  HMMA.16816.F32.BF16 R152, R128, R154, R64 ;  /* 0x0000009a8098723c */ /* 0x000fe40000041840 */
[----:B------:R-:W2:Y:S01]  /*8590*/  LDSM.16.MT88.4 R64, [R219+0x5900] ;  /* 0x00590000db40783b */ /* 0x000ea20000004200 */
[----:B------:R-:W-:-:S05]  /*85a0*/  FADD.FTZ R2, R18, R2 ;  /* 0x0000000212027221 */ /* 0x000fca0000010000 */
[----:B------:R-:W-:Y:S01]  /*85b0*/  HMMA.16816.F32.BF16 R176, R128, R180, R176 ;  /* 0x000000b480b0723c */ /* 0x000fe200000418b0 */
[----:B------:R-:W-:-:S07]  /*85c0*/  FADD.FTZ R0, R19, R0 ;  /* 0x0000000013007221 */ /* 0x000fce0000010000 */
[----:B------:R-:W-:Y:S01]  /*85d0*/  HMMA.16816.F32.BF16 R180, R128, R182, R104 ;  /* 0x000000b680b4723c */ /* 0x000fe20000041868 */
[----:B------:R-:W3:Y:S01]  /*85e0*/  LDSM.16.MT88.4 R104, [R217+0xb900] ;  /* 0x00b90000d968783b */ /* 0x000ee20000004200 */
[----:B------:R-:W-:Y:S02]  /*85f0*/  FADD.FTZ R2, R16, R2 ;  /* 0x0000000210027221 */ /* 0x000fe40000010000 */
[----:B------:R-:W-:Y:S02]  /*8600*/  FADD.FTZ R0, R17, R0 ;  /* 0x0000000011007221 */ /* 0x000fe40000010000 */
[----:B------:R-:W-:Y:S02]  /*8610*/  FADD.FTZ R3, R214, R2 ;  /* 0x00000002d6037221 */ /* 0x000fe40000010000 */
        /* <DEDUP_REMOVED lines=8> */
[----:B------:R-:W-:Y:S02]  /*86a0*/  FADD.FTZ R2, R209, R2 ;  /* 0x00000002d1027221 */ /* 0x000fe40000010000 */
[----:B------:R-:W-:Y:S02]  /*86b0*/  FADD.FTZ R0, R174, R0 ;  /* 0x00000000ae007221 */ /* 0x000fe40000010000 */
[----:B------:R-:W-:Y:S01]  /*86c0*/  FADD.FTZ R3, R175, R2 ;  /* 0x00000002af037221 */ /* 0x000fe20000010000 */
[----:B-1----:R-:W-:Y:S01]  /*86d0*/  HMMA.16816.F32.BF16 R164, R128, R168, R164 ;  /* 0x000000a880a4723c */ /* 0x002fe200000418a4 */
[----:B------:R-:W-:Y:S02]  /*86e0*/  FADD.FTZ R2, R198, R0 ;  /* 0x00000000c6027221 */ /* 0x000fe40000010000 */
[----:B------:R-:W-:-:S05]  /*86f0*/  FADD.FTZ R0, R196, R3 ;  /* 0x00000003c4007221 */ /* 0x000fca0000010000 */
[----:B------:R-:W-:Y:S01]  /*8700*/  HMMA.16816.F32.BF16 R168, R128, R170, R52 ;  /* 0x000000aa80a8723c */ /* 0x000fe20000041834 */
[----:B------:R-:W-:Y:S02]  /*8710*/  FADD.FTZ R3, R199, R2 ;  /* 0x00000002c7037221 */ /* 0x000fe40000010000 */
[----:B------:R-:W-:-:S05]  /*8720*/  FADD.FTZ R2, R197, R0 ;  /* 0x00000000c5027221 */ /* 0x000fca0000010000 */
[----:B------:R-:W-:Y:S01]  /*8730*/  HMMA.16816.F32.BF16 R140, R128, R144, R140 ;  /* 0x00000090808c723c */ /* 0x000fe2000004188c */
[----:B------:R-:W-:-:S07]  /*8740*/  FADD.FTZ R0, R205, R3 ;  /* 0x00000003cd007221 */ /* 0x000fce0000010000 */
[----:B------:R-:W-:Y:S01]  /*8750*/  HMMA.16816.F32.BF16 R52, R128, R56, R40 ;  /* 0x000000388034723c */ /* 0x000fe20000041828 */
[----:B------:R-:W-:-:S07]  /*8760*/  FADD.FTZ R2, R204, R2 ;  /* 0x00000002cc027221 */ /* 0x000fce0000010000 */
[C---:B------:R-:W-:Y:S08]  /*8770*/  HMMA.16816.F32.BF16 R144, R128.reuse, R146, R68 ;  /* 0x000000928090723c */ /* 0x040ff00000041844 */
[----:B------:R-:W-:Y:S01]  /*8780*/  HMMA.16816.F32.BF16 R56, R128, R58, R60 ;  /* 0x0000003a8038723c */ /* 0x000fe2000004183c */
[----:B------:R-:W-:-:S07]  /*8790*/  UIMAD.WIDE UR4, UR11, 0x2aaaaaab, URZ ;  /* 0x2aaaaaab0b0478a5 */ /* 0x000fce000f8e023f */
[C---:B--2---:R-:W-:Y:S08]  /*87a0*/  HMMA.16816.F32.BF16 R60, R128.reuse, R64, R76 ;  /* 0x00000040803c723c */ /* 0x044ff0000004184c */
[C---:B------:R-:W-:Y:S01]  /*87b0*/  HMMA.16816.F32.BF16 R68, R128.reuse, R72, R88 ;  /* 0x000000488044723c */ /* 0x040fe20000041858 */
[----:B------:R-:W1:Y:S07]  /*87c0*/  LDSM.16.MT88.4 R88, [R220+0x8900] ;  /* 0x00890000dc58783b */ /* 0x000e6e0000004200 */
[C---:B------:R-:W-:Y:S01]  /*87d0*/  HMMA.16816.F32.BF16 R160, R128.reuse, R162, R96 ;  /* 0x000000a280a0723c */ /* 0x040fe20000041860 */
[----:B------:R-:W2:Y:S07]  /*87e0*/  LDSM.16.MT88.4 R96, [R219+0x8900] ;  /* 0x00890000db60783b */ /* 0x000eae0000004200 */
[----:B------:R-:W-:Y:S01]  /*87f0*/  HMMA.16816.F32.BF16 R76, R128, R80, R100 ;  /* 0x00000050804c723c */ /* 0x000fe20000041864 */
[----:B------:R-:W-:-:S07]  /*8800*/  FADD.FTZ R0, R8, R0 ;  /* 0x0000000008007221 */ /* 0x000fce0000010000 */
[----:B---3--:R-:W-:Y:S01]  /*8810*/  HMMA.16816.F32.BF16 R100, R128, R104, R120 ;  /* 0x000000688064723c */ /* 0x008fe20000041878 */
[----:B------:R-:W3:Y:S01]  /*8820*/  LDSM.16.MT88.4 R120, [R220+0xb900] ;  /* 0x00b90000dc78783b */ /* 0x000ee20000004200 */
[----:B------:R-:W-:Y:S01]  /*8830*/  FADD.FTZ R2, R4, R2 ;  /* 0x0000000204027221 */ /* 0x000fe20000010000 */
[----:B------:R-:W-:Y:S01]  /*8840*/  USHF.R.U32.HI UR4, URZ, 0x1f, UR5 ;  /* 0x0000001f3f047899 */ /* 0x000fe20008011605 */
[----:B------:R-:W-:Y:S02]  /*8850*/  FADD.FTZ R0, R9, R0 ;  /* 0x0000000009007221 */ /* 0x000fe40000010000 */
[----:B------:R-:W-:Y:S01]  /*8860*/  FADD.FTZ R2, R6, R2 ;  /* 0x0000000206027221 */ /* 0x000fe20000010000 */
[----:B------:R-:W-:Y:S01]  /*8870*/  ULEA.HI.SX32 UR4, UR5, UR4, 0x1c ;  /* 0x0000000405047291 */ /* 0x000fe2000f8fe23f */
[----:B------:R-:W-:Y:S02]  /*8880*/  FADD.FTZ R0, R11, R0 ;  /* 0x000000000b007221 */ /* 0x000fe40000010000 */
[----:B------:R-:W-:Y:S01]  /*8890*/  FADD.FTZ R2, R5, R2 ;  /* 0x0000000205027221 */ /* 0x000fe20000010000 */
[----:B------:R-:W-:Y:S01]  /*88a0*/  UISETP.LT.AND UP0, UPT, URZ, UR4, UPT ;  /* 0x000000043f00728c */ /* 0x000fe2000bf01270 */
[----:B------:R-:W-:-:S02]  /*88b0*/  FADD.FTZ R3, R10, R0 ;  /* 0x000000000a037221 */ /* 0x000fc40000010000 */
[----:B------:R-:W-:Y:S01]  /*88c0*/  FADD.FTZ R0, R7, R2 ;  /* 0x0000000207007221 */ /* 0x000fe20000010000 */
[----:B------:R-:W-:-:S04]  /*88d0*/  USEL UR4, URZ, UR4, !UP0 ;  /* 0x000000043f047287 */ /* 0x000fc8000c000000 */
[----:B------:R-:W-:Y:S01]  /*88e0*/  UISETP.GE.AND UP0, UPT, UR6, UR4, UPT ;  /* 0x000000040600728c */ /* 0x000fe2000bf06270 */
[----:B------:R4:W-:Y:S04]  /*88f0*/  STL [R1+0x24], R0 ;  /* 0x0000240001007387 */ /* 0x0009e80000100800 */
[----:B------:R4:W-:Y:S01]  /*8900*/  STL [R1+0x20], R3 ;  /* 0x0000200301007387 */ /* 0x0009e20000100800 */
[----:B------:R-:W-:Y:S01]  /*8910*/  PLOP3.LUT P0, PT, PT, PT, UP0, 0x40, 0x0 ;  /* 0x000000000000781c */ /* 0x000fe20003f0e808 */
[C---:B------:R-:W-:Y:S08]  /*8920*/  HMMA.16816.F32.BF16 R64, R128.reuse, R66, R84 ;  /* 0x000000428040723c */ /* 0x040ff00000041854 */
[C---:B------:R-:W-:Y:S08]  /*8930*/  HMMA.16816.F32.BF16 R72, R128.reuse, R74, R92 ;  /* 0x0000004a8048723c */ /* 0x040ff0000004185c */
[C---:B-1----:R-:W-:Y:S08]  /*8940*/  HMMA.16816.F32.BF16 R84, R128.reuse, R88, R108 ;  /* 0x000000588054723c */ /* 0x042ff0000004186c */
[C---:B--2---:R-:W-:Y:S08]  /*8950*/  HMMA.16816.F32.BF16 R92, R128.reuse, R96, R184 ;  /* 0x00000060805c723c */ /* 0x044ff000000418b8 */
        /* <DEDUP_REMOVED lines=11> */
[----:B----4-:R-:W2:Y:S04]  /*8a10*/  LDL R47, [R1+0x58] ;  /* 0x00005800012f7983 */ /* 0x010ea80000100800 */
[----:B------:R-:W3:Y:S04]  /*8a20*/  LDL.LU R18, [R1+0x74] ;  /* 0x0000740001127983 */ /* 0x000ee80000300800 */
[----:B------:R-:W3:Y:S04]  /*8a30*/  LDL R19, [R1+0x44] ;  /* 0x0000440001137983 */ /* 0x000ee80000100800 */
[----:B------:R-:W4:Y:S04]  /*8a40*/  LDL R16, [R1+0x6c] ;  /* 0x00006c0001107983 */ /* 0x000f280000100800 */
[----:B------:R-:W4:Y:S04]  /*8a50*/  LDL R17, [R1+0x64] ;  /* 0x0000640001117983 */ /* 0x000f280000100800 */
[----:B------:R-:W4:Y:S04]  /*8a60*/  LDL R214, [R1+0x70] ;  /* 0x0000700001d67983 */ /* 0x000f280000100800 */
[----:B------:R-:W4:Y:S01]  /*8a70*/  LDL R215, [R1+0x60] ;  /* 0x0000600001d77983 */ /* 0x000f220000100800 */
[----:B------:R-:W-:Y:S01]  /*8a80*/  PLOP3.LUT P0, PT, PT, PT, UP1, 0x80, 0x0 ;  /* 0x000000000000781c */ /* 0x000fe20003f0f018 */
[----:B------:R-:W-:-:S02]  /*8a90*/  IMAD.MOV.U32 R175, RZ, RZ, R172 ;  /* 0x000000ffffaf7224 */ /* 0x000fc400078e00ac */
[----:B------:R-:W-:-:S10]  /*8aa0*/  IMAD.MOV.U32 R3, RZ, RZ, R173 ;  /* 0x000000ffff037224 */ /* 0x000fd400078e00ad */
[----:B--2---:R-:W-:Y:S01]  /*8ab0*/  @P0 IMAD.HI.U32 R0, R47, c[0x0][0x2c8], RZ ;  /* 0x0000b2002f000a27 */ /* 0x004fe200078e00ff */
[----:B------:R-:W-:Y:S02]  /*8ac0*/  PLOP3.LUT P0, PT, PT, PT, UP1, 0x80, 0x0 ;  /* 0x000000000000781c */ /* 0x000fe40003f0f018 */
[----:B---3--:R-:W-:-:S05]  /*8ad0*/  SHF.L.U64.HI R2, R19, 0x1, R18 ;  /* 0x0000000113027819 */ /* 0x008fca0000010212 */
[----:B------:R1:W-:Y:S06]  /*8ae0*/  STL [R1+0x40], R2 ;  /* 0x0000400201007387 */ /* 0x0003ec0000100800 */
[----:B------:R-:W-:Y:S02]  /*8af0*/  @P0 SHF.R.U32.HI R0, RZ, c[0x0][0x2cc], R0 ;  /* 0x0000b300ff000a19 */ /* 0x000fe40000011600 */
[C---:B----4-:R-:W-:Y:S01]  /*8b00*/  SHF.L.U64.HI R5, R17.reuse, 0x1, R16 ;  /* 0x0000000111057819 */ /* 0x050fe20000010210 */
[----:B------:R-:W-:Y:S02]  /*8b10*/  IMAD.SHL.U32 R4, R17, 0x2, RZ ;  /* 0x0000000211047824 */ /* 0x000fe400078e00ff */
[----:B-1----:R-:W-:-:S05]  /*8b20*/  IMAD.SHL.U32 R2, R19, 0x2, RZ ;  /* 0x0000000213027824 */ /* 0x002fca00078e00ff */
[----:B------:R1:W-:Y:S04]  /*8b30*/  STL [R1+0x68], R2 ;  /* 0x0000680201007387 */ /* 0x0003e80000100800 */
[----:B------:R2:W-:Y:S04]  /*8b40*/  STL [R1+0x3c], R5 ;  /* 0x00003c0501007387 */ /* 0x0005e80000100800 */
[----:B------:R3:W-:Y:S01]  /*8b50*/  STL [R1+0x38], R4 ;  /* 0x0000380401007387 */ /* 0x0007e20000100800 */
[----:B-1----:R-:W-:Y:S02]  /*8b60*/  SEL R2, RZ, 0x10, P5 ;  /* 0x00000010ff027807 */ /* 0x002fe40002800000 */
[----:B------:R-:W-:-:S02]  /*8b70*/  SEL R2, RZ, 0x10, P4 ;  /* 0x00000010ff027807 */ /* 0x000fc40002000000 */
[C---:B--2---:R-:W-:Y:S01]  /*8b80*/  SHF.L.U64.HI R5, R215.reuse, 0x1, R214 ;  /* 0x00000001d7057819 */ /* 0x044fe200000102d6 */
[----:B---3--:R-:W-:-:S04]  /*8b90*/  IMAD.SHL.U32 R4, R215, 0x2, RZ ;  /* 0x00000002d7047824 */ /* 0x008fc800078e00ff */
[----:B------:R1:W-:Y:S04]  /*8ba0*/  STL [R1+0x34], R5 ;  /* 0x0000340501007387 */ /* 0x0003e80000100800 */
[----:B------:R1:W-:Y:S04]  /*8bb0*/  STL [R1+0x30], R4 ;  /* 0x0000300401007387 */ /* 0x0003e80000100800 */
[----:B------:R1:W-:Y:S02]  /*8bc0*/  @P0 STL [R1+0x54], R0 ;  /* 0x0000540001000387 */ /* 0x0003e40000100800 */
.L_x_1580:
[----:B------:R-:W-:Y:S04]  /*8bd0*/  DEPBAR.LE SB0, 0x0 ;  /* 0x000080000000791a */ /* 0x000fe80000000000 */
[----:B------:R-:W-:Y:S01]  /*8be0*/  BAR.SYNC.DEFER_BLOCKING 0x0 ;  /* 0x0000000000007b1d */ /* 0x000fe20000010000 */
[----:B------:R-:W-:Y:S05]  /*8bf0*/  ISETP.LE.AND P0, PT, RZ, UR6, PT ;  /* 0x00000006ff007c0c */ /* 0x000fea000bf03270 */
[----:B-----5:R2:W3:Y:S04]  /*8c00*/  LDSM.16.M88.4 R48, [R223+0x18100] ;  /* 0x01810000df30783b */ /* 0x0204e80000000200 */
[----:B------:R2:W4:Y:S04]  /*8c10*/  LDSM.16.M88.4 R8, [R216+0xc100] ;  /* 0x00c10000d808783b */ /* 0x0005280000000200 */
[----:B------:R2:W1:Y:S04]  /*8c20*/  LDSM.16.M88.4 R16, [R216+0xc900] ;  /* 0x00c90000d810783b */ /* 0x0004680000000200 */
[----:B------:R2:W1:Y:S04]  /*8c30*/  LDSM.16.M88.4 R24, [R216+0xd100] ;  /* 0x00d10000d818783b */ /* 0x0004680000000200 */
[----:B------:R2:W1:Y:S04]  /*8c40*/  LDSM.16.M88.4 R32, [R216+0xd900] ;  /* 0x00d90000d820783b */ /* 0x0004680000000200 */
[----:B------:R2:W1:Y:S04]  /*8c50*/  LDSM.16.M88.4 R40, [R216+0xe100] ;  /* 0x00e10000d828783b */ /* 0x0004680000000200 */
[----:B------:R2:W1:Y:S04]  /*8c60*/  LDSM.16.M88.4 R184, [R216+0xe900] ;  /* 0x00e90000d8b8783b */ /* 0x0004680000000200 */
[----:B------:R2:W1:Y:S04]  /*8c70*/  LDSM.16.M88.4 R188, [R224+0x18100] ;  /* 0x01810000e0bc783b */ /* 0x0004680000000200 */
[----:B------:R2:W1:Y:S04]  /*8c80*/  LDSM.16.M88.4 R192, [R227] ;  /* 0x00000000e3c0783b */ /* 0x0004680000000200 */
[----:B------:R2:W1:Y:S04]  /*8c90*/  LDSM.16.M88.4 R196, [R250] ;  /* 0x00000000fac4783b */ /* 0x0004680000000200 */
[----:B------:R2:W1:Y:S04]  /*8ca0*/  LDSM.16.M88.4 R200, [R249] ;  /* 0x00000000f9c8783b */ /* 0x0004680000000200 */
[----:B------:R2:W1:Y:S04]  /*8cb0*/  LDSM.16.M88.4 R204, [R248] ;  /* 0x00000000f8cc783b */ /* 0x0004680000000200 */
[----:B------:R2:W1:Y:S04]  /*8cc0*/  LDSM.16.M88.4 R208, [R247] ;  /* 0x00000000f7d0783b */ /* 0x0004680000000200 */
[----:B------:R2:W1:Y:S01]  /*8cd0*/  LDSM.16.M88.4 R212, [R246] ;  /* 0x00000000f6d4783b */ /* 0x0004620000000200 */
[----:B------:R-:W-:-:S05]  /*8ce0*/  @!P0 BRA `(.L_x_1578) ;  /* 0x0000052000008947 */ /* 0x000fca0003800000 */
[----:B---34-:R-:W3:Y:S01]  /*8cf0*/  LDL R2, [R1+0x2c] ;  /* 0x00002c0001027983 */ /* 0x018ee20000100800 */
[----:B------:R-:W-:Y:S03]  /*8d00*/  SEL R23, RZ, 0x10, P5 ;  /* 0x00000010ff177807 */ /* 0x000fe60002800000 */
[----:B------:R-:W4:Y:S04]  /*8d10*/  LDL R6, [R1+0x28] ;  /* 0x0000280001067983 */ /* 0x000f280000100800 */
[----:B------:R-:W5:Y:S04]  /*8d20*/  LDL R36, [R1+0x68] ;  /* 0x0000680001247983 */ /* 0x000f680000100800 */
[----:B--2---:R-:W2:Y:S04]  /*8d30*/  LDL R31, [R1+0x40] ;  /* 0x00004000011f7983 */ /* 0x004ea80000100800 */
[----:B------:R-:W2:Y:S04]  /*8d40*/  LDL R22, [R1+0x38] ;  /* 0x0000380001167983 */ /* 0x000ea80000100800 */
[----:B------:R-:W2:Y:S04]  /*8d50*/  LDL R30, [R1+0x3c] ;  /* 0x00003c00011e7983 */ /* 0x000ea80000100800 */
[----:B------:R-:W2:Y:S04]  /*8d60*/  LDL R29, [R1+0x30] ;  /* 0x00003000011d7983 */ /* 0x000ea80000100800 */
[----:B------:R-:W2:Y:S04]  /*8d70*/  LDL R28, [R1+0x34] ;  /* 0x00003400011c7983 */ /* 0x000ea80000100800 */
[----:B------:R-:W2:Y:S04]  /*8d80*/  LDL R13, [R1+0x48] ;  /* 0x00004800010d7983 */ /* 0x000ea80000100800 */
[----:B------:R-:W5:Y:S01]  /*8d90*/  LDL R20, [R1+0x50] ;  /* 0x0000500001147983 */ /* 0x000f620000100800 */
[----:B-1-3--:R-:W-:Y:S01]  /*8da0*/  SHF.R.S32.HI R0, RZ, 0x1f, R2 ;  /* 0x0000001fff007819 */ /* 0x00afe20000011402 */
        /* <DEDUP_REMOVED lines=11> */
[----:B------:R-:W-:Y:S01]  /*8e60*/  LEA.HI.X R7, R7, c[0x0][0x1fc], R4, 0x1, P0 ;  /* 0x00007f0007077a11 */ /* 0x000fe200000f0c04 */
[----:B------:R-:W1:Y:S01]  /*8e70*/  SHFL.IDX PT, R0, R6, RZ, 0x181f ;  /* 0x00181fff06007589 */ /* 0x000e6200000e0000 */
[C---:B--2---:R-:W-:Y:S01]  /*8e80*/  IMAD.SHL.U32 R12, R13.reuse, 0x2, RZ ;  /* 0x000000020d0c7824 */ /* 0x044fe200078e00ff */
[----:B-----5:R-:W-:Y:S02]  /*8e90*/  SHF.L.U64.HI R13, R13, 0x1, R20 ;  /* 0x000000010d0d7819 */ /* 0x020fe40000010214 */
[----:B------:R-:W2:Y:S01]  /*8ea0*/  SHFL.IDX PT, R2, R7, RZ, 0x181f ;  /* 0x00181fff07027589 */ /* 0x000ea200000e0000 */
[----:B-1----:R-:W-:Y:S05]  /*8eb0*/  IADD3 R14, P0, R0, R36, RZ ;  /* 0x00000024000e7210 */ /* 0x002fea0007f1e0ff */
[----:B--2---:R-:W-:Y:S01]  /*8ec0*/  IMAD.X R15, R2, 0x1, R31, P0 ;  /* 0x00000001020f7824 */ /* 0x004fe200000e061f */
[----:B------:R-:W-:Y:S04]  /*8ed0*/  IADD3 R4, P0, R0, R22, RZ ;  /* 0x0000001600047210 */ /* 0x000fe80007f1e0ff */
[----:B------:R-:W-:Y:S01]  /*8ee0*/  @!PT LDS RZ, [RZ] ;  /* 0x00000000fffff984 */ /* 0x000fe20000000800 */
[----:B------:R1:W-:Y:S01]  /*8ef0*/  LDGSTS.E.BYPASS.LTC128B.128 [R252], [R14.64], !P2 ;  /* 0x000000000efc7fae */ /* 0x0003e2000d101d50 */
[----:B------:R-:W-:Y:S05]  /*8f00*/  IMAD.X R5, R2, 0x1, R30, P0 ;  /* 0x0000000102057824 */ /* 0x000fea00000e061e */
[----:B------:R2:W-:Y:S02]  /*8f10*/  LDGSTS.E.BYPASS.LTC128B.128 [R252+0x3000], [R4.64], !P5 ;  /* 0x0300000004fc7fae */ /* 0x0005e4000e901d50 */
[-C--:B--2---:R-:W-:Y:S05]  /*8f20*/  IADD3 R4, P0, R0, R29.reuse, RZ ;  /* 0x0000001d00047210 */ /* 0x084fea0007f1e0ff */
[----:B------:R-:W-:Y:S01]  /*8f30*/  IMAD.X R5, R2, 0x1, R28, P0 ;  /* 0x0000000102057824 */ /* 0x000fe200000e061c */
[----:B------:R-:W-:Y:S02]  /*8f40*/  IADD3 R20, P0, R0, R12, RZ ;  /* 0x0000000c00147210 */ /* 0x000fe40007f1e0ff */
[----:B------:R-:W-:Y:S03]  /*8f50*/  SHFL.IDX PT, R0, R6, 0x2, 0x181f ;  /* 0x00581f0006007f89 */ /* 0x000fe600000e0000 */
[----:B------:R-:W-:Y:S01]  /*8f60*/  IMAD.X R21, R2, 0x1, R13, P0 ;  /* 0x0000000102157824 */ /* 0x000fe200000e060d */
[----:B------:R2:W-:Y:S04]  /*8f70*/  LDGSTS.E.BYPASS.LTC128B.128 [R252+0x6000], [R4.64], !P4 ;  /* 0x0600000004fc7fae */ /* 0x0005e8000e101d50 */
[----:B------:R3:W-:Y:S04]  /*8f80*/  LDGSTS.E.BYPASS.LTC128B.128 [R252+0x9000], [R20.64], !P6 ;  /* 0x0900000014fc7fae */ /* 0x0007e8000f101d50 */
[----:B------:R-:W-:Y:S04]  /*8f90*/  SHFL.IDX PT, R2, R7, 0x2, 0x181f ;  /* 0x00581f0007027f89 */ /* 0x000fe800000e0000 */
[----:B--2---:R-:W1:Y:S04]  /*8fa0*/  SHFL.IDX PT, R4, R6, 0x1, 0x181f ;  /* 0x00381f0006047f89 */ /* 0x004e6800000e0000 */
[----:B------:R-:W2:Y:S01]  /*8fb0*/  SHFL.IDX PT, R5, R7, 0x1, 0x181f ;  /* 0x00381f0007057f89 */ /* 0x000ea200000e0000 */
[C---:B-1----:R-:W-:Y:S05]  /*8fc0*/  IADD3 R14, P0, R4.reuse, R36, RZ ;  /* 0x00000024040e7210 */ /* 0x042fea0007f1e0ff */
[C---:B--2---:R-:W-:Y:S05]  /*8fd0*/  IMAD.X R15, R5.reuse, 0x1, R31, P0 ;  /* 0x00000001050f7824 */ /* 0x044fea00000e061f */
[----:B------:R1:W-:Y:S02]  /*8fe0*/  LDGSTS.E.BYPASS.LTC128B.128 [R252+0x1000], [R14.64], !P2 ;  /* 0x010000000efc7fae */ /* 0x0003e4000d101d50 */
[C---:B-1----:R-:W-:Y:S05]  /*8ff0*/  IADD3 R14, P0, R4.reuse, R22, RZ ;  /* 0x00000016040e7210 */ /* 0x042fea0007f1e0ff */
[C---:B------:R-:W-:Y:S01]  /*9000*/  IMAD.X R15, R5.reuse, 0x1, R30, P0 ;  /* 0x00000001050f7824 */ /* 0x040fe200000e061e */
[C---:B------:R-:W-:Y:S04]  /*9010*/  IADD3 R6, P0, R4.reuse, R29, RZ ;  /* 0x0000001d04067210 */ /* 0x040fe80007f1e0ff */
[----:B------:R3:W-:Y:S01]  /*9020*/  LDGSTS.E.BYPASS.LTC128B.128 [R252+0x4000], [R14.64], !P5 ;  /* 0x040000000efc7fae */ /* 0x0007e2000e901d50 */
[C---:B------:R-:W-:Y:S01]  /*9030*/  IMAD.X R7, R5.reuse, 0x1, R28, P0 ;  /* 0x0000000105077824 */ /* 0x040fe200000e061c */
[----:B------:R-:W-:Y:S04]  /*9040*/  IADD3 R4, P0, R4, R12, RZ ;  /* 0x0000000c04047210 */ /* 0x000fe80007f1e0ff */
[----:B------:R3:W-:Y:S01]  /*9050*/  LDGSTS.E.BYPASS.LTC128B.128 [R252+0x7000], [R6.64], !P4 ;  /* 0x0700000006fc7fae */ /* 0x0007e2000e101d50 */
[----:B------:R-:W-:Y:S05]  /*9060*/  IMAD.X R5, R5, 0x1, R13, P0 ;  /* 0x0000000105057824 */ /* 0x000fea00000e060d */
[----:B------:R1:W-:Y:S02]  /*9070*/  LDGSTS.E.BYPASS.LTC128B.128 [R252+0xa000], [R4.64], !P6 ;  /* 0x0a00000004fc7fae */ /* 0x0003e4000f101d50 */
[----:B-1----:R-:W-:Y:S05]  /*9080*/  IADD3 R4, P0, R0, R36, RZ ;  /* 0x0000002400047210 */ /* 0x002fea0007f1e0ff */
[----:B------:R-:W-:Y:S05]  /*9090*/  IMAD.X R5, R2, 0x1, R31, P0 ;  /* 0x0000000102057824 */ /* 0x000fea00000e061f */
[----:B------:R1:W-:Y:S02]  /*90a0*/  LDGSTS.E.BYPASS.LTC128B.128 [R252+0x2000], [R4.64], !P2 ;  /* 0x0200000004fc7fae */ /* 0x0003e4000d101d50 */
[C---:B-1----:R-:W-:Y:S04]  /*90b0*/  IADD3 R4, -R23.reuse, 0x10, RZ ;  /* 0x0000001017047810 */ /* 0x042fe80007ffe1ff */
[----:B------:R-:W-:Y:S04]  /*90c0*/  LOP3.LUT R4, R4, 0xf, RZ, 0xc0, !PT ;  /* 0x0000000f04047812 */ /* 0x000fe800078ec0ff */
[----:B------:R-:W-:Y:S02]  /*90d0*/  IADD3 R4, P1, P0, R4, R0, R22 ;  /* 0x0000000004047210 */ /* 0x000fe4000783e016 */
[----:B------:R-:W-:Y:S02]  /*90e0*/  SEL R22, RZ, 0x10, P6 ;  /* 0x00000010ff167807 */ /* 0x000fe40003000000 */
[----:B------:R-:W-:Y:S02]  /*90f0*/  IADD3.X R5, RZ, R2, R30, P1, P0 ;  /* 0x00000002ff057210 */ /* 0x000fe40000fe041e */
[----:B------:R-:W-:Y:S02]  /*9100*/  ISETP.NE.U32.AND P0, PT, R23, RZ, PT ;  /* 0x000000ff1700720c */ /* 0x000fe40003f05070 */
[----:B------:R-:W-:Y:S11]  /*9110*/  SEL R23, RZ, 0x10, P4 ;  /* 0x00000010ff177807 */ /* 0x000ff60002000000 */
[----:B------:R1:W-:Y:S02]  /*9120*/  LDGSTS.E.BYPASS.LTC128B.128.ZFILL [R252+0x5000], [R4.64], P0 ;  /* 0x0500000004fc7fae */ /* 0x0003e40008141d50 */
[----:B-1----:R-:W-:Y:S04]  /*9130*/  IADD3 R4, -R22, 0x10, RZ ;  /* 0x0000001016047810 */ /* 0x002fe80007ffe1ff */
[----:B------:R-:W-:Y:S04]  /*9140*/  LOP3.LUT R4, R4, 0xf, RZ, 0xc0, !PT ;  /* 0x0000000f04047812 */ /* 0x000fe800078ec0ff */
[----:B------:R-:W-:Y:S02]  /*9150*/  IADD3 R12, P1, P0, R4, R0, R12 ;  /* 0x00000000040c7210 */ /* 0x000fe4000783e00c */
[C---:B------:R-:W-:Y:S02]  /*9160*/  IADD3 R4, -R23.reuse, 0x10, RZ ;  /* 0x0000001017047810 */ /* 0x040fe40007ffe1ff */
[----:B------:R-:W-:Y:S02]  /*9170*/  IADD3.X R13, RZ, R2, R13, P1, P0 ;  /* 0x00000002ff0d7210 */ /* 0x000fe40000fe040d */
[----:B------:R-:W-:Y:S04]  /*9180*/  LOP3.LUT R4, R4, 0xf, RZ, 0xc0, !PT ;  /* 0x0000000f04047812 */ /* 0x000fe800078ec0ff */
[----:B------:R-:W-:Y:S04]  /*9190*/  IADD3 R4, P1, P0, R4, R0, R29 ;  /* 0x0000000004047210 */ /* 0x000fe8000783e01d */
[----:B------:R-:W-:Y:S02]  /*91a0*/  IADD3.X R5, RZ, R2, R28, P1, P0 ;  /* 0x00000002ff057210 */ /* 0x000fe40000fe041c */
[----:B------:R-:W-:Y:S11]  /*91b0*/  ISETP.NE.U32.AND P0, PT, R23, RZ, PT ;  /* 0x000000ff1700720c */ /* 0x000ff60003f05070 */
[----:B------:R-:W-:Y:S02]  /*91c0*/  @!UPT UIADD3 URZ, URZ, URZ, URZ ;  /* 0x0000003f3f3ff290 */ /* 0x000fe4000fffe03f */
[----:B------:R3:W-:Y:S01]  /*91d0*/  LDGSTS.E.BYPASS.LTC128B.128.ZFILL [R252+0x8000], [R4.64], P0 ;  /* 0x0800000004fc7fae */ /* 0x0007e20008141d50 */
[----:B------:R-:W-:Y:S11]  /*91e0*/  ISETP.NE.U32.AND P0, PT, R22, RZ, PT ;  /* 0x000000ff1600720c */ /* 0x000ff60003f05070 */
[----:B------:R-:W-:Y:S02]  /*91f0*/  @!UPT UIADD3 URZ, URZ, URZ, URZ ;  /* 0x0000003f3f3ff290 */ /* 0x000fe4000fffe03f */
[----:B------:R3:W-:Y:S02]  /*9200*/  LDGSTS.E.BYPASS.LTC128B.128.ZFILL [R252+0xb000], [R12.64], P0 ;  /* 0x0b0000000cfc7fae */ /* 0x0007e40008141d50 */
.L_x_1578:
[C---:B-1-34-:R-:W-:Y:S01]  /*9210*/  HMMA.16816.F32.BF16 R4, R48.reuse, R8, RZ ;  /* 0x000000083004723c */ /* 0x05afe200000418ff */
[----:B------:R-:W0:Y:S01]  /*9220*/  LDGDEPBAR ;  /* 0x00000000000079af */ /* 0x000e220000000000 */
[----:B------:R-:W-:Y:S06]  /*9230*/  UISETP.GE.AND UP0, UPT, UR6, 0x1, UPT ;  /* 0x000000010600788c */ /* 0x000fec000bf06270 */
[C---:B------:R-:W-:Y:S01]  /*9240*/  HMMA.16816.F32.BF16 R8, R48.reuse, R10, RZ ;  /* 0x0000000a3008723c */ /* 0x040fe200000418ff */
[----:B------:R-:W-:Y:S07]  /*9250*/  PLOP3.LUT P0, PT, PT, PT, UP0, 0x40, 0x0 ;  /* 0x000000000000781c */ /* 0x000fee0003f0e808 */
        /* <DEDUP_REMOVED lines=22> */
[----:B------:R-:W5:Y:S07]  /*93c0*/  LDSM.16.M88.4 R204, [R222+0xd900] ;  /* 0x00d90000decc783b */ /* 0x000f6e0000000200 */
        /* <DEDUP_REMOVED lines=61> */
[----:B------:R-:W2:Y:S06]  /*97a0*/  LDSM.16.M88.4 R184, [R241] ;  /* 0x00000000f1b8783b */ /* 0x000eac0000000200 */
[----:B------:R-:W3:Y:S01]  /*97b0*/  LDSM.16.M88.4 R208, [R240] ;  /* 0x00000000f0d0783b */ /* 0x000ee20000000200 */
        /* <DEDUP_REMOVED lines=205> */
[----:B------:R-:W2:Y:S01]  /*a490*/  LDL R0, [R1+0x4c] ;  /* 0x00004c0001007983 */ /* 0x000ea20000100800 */
[----:B------:R-:W-:Y:S01]  /*a4a0*/  IMAD.MOV.U32 R2, RZ, RZ, c[0x0][0x2b8] ;  /* 0x0000ae00ff027624 */ /* 0x000fe200078e00ff */
[----:B------:R-:W-:Y:S01]  /*a4b0*/  UIMAD UR5, UR6, 0x60, UR12 ;  /* 0x00000060060578a4 */ /* 0x000fe2000f8e020c */
[----:B------:R-:W-:Y:S01]  /*a4c0*/  IMAD.MOV.U32 R184, RZ, RZ, RZ ;  /* 0x000000ffffb87224 */ /* 0x000fe200078e00ff */
[----:B------:R-:W3:Y:S01]  /*a4d0*/  LDL R201, [R1+0x38] ;  /* 0x0000380001c97983 */ /* 0x000ee20000100800 */
[----:B------:R-:W-:Y:S02]  /*a4e0*/  SEL R215, RZ, 0x10, P5 ;  /* 0x00000010ffd77807 */ /* 0x000fe40002800000 */
[----:B------:R-:W-:Y:S01]  /*a4f0*/  ISETP.NE.AND P1, PT, R2, 0x1, PT ;  /* 0x000000010200780c */ /* 0x000fe20003f25270 */
[----:B------:R-:W4:Y:S01]  /*a500*/  LDL R198, [R1+0x3c] ;  /* 0x00003c0001c67983 */ /* 0x000f220000100800 */
[----:B------:R-:W-:Y:S01]  /*a510*/  IMAD.U32 R2, RZ, RZ, UR5 ;  /* 0x00000005ff027e24 */ /* 0x000fe2000f8e00ff */
[----:B------:R-:W-:Y:S02]  /*a520*/  SEL R212, RZ, 0x10, P4 ;  /* 0x00000010ffd47807 */ /* 0x000fe40002000000 */
[----:B------:R-:W5:Y:S01]  /*a530*/  LDL R199, [R1+0x30] ;  /* 0x0000300001c77983 */ /* 0x000f620000100800 */
[----:B------:R-:W-:Y:S02]  /*a540*/  IADD3 R194, -R215, 0x10, RZ ;  /* 0x00000010d7c27810 */ /* 0x000fe40007ffe1ff */
[----:B------:R-:W-:Y:S01]  /*a550*/  IADD3 R192, -R212, 0x10, RZ ;  /* 0x00000010d4c07810 */ /* 0x000fe20007ffe1ff */
[----:B------:R-:W3:Y:S01]  /*a560*/  LDL R196, [R1+0x34] ;  /* 0x0000340001c47983 */ /* 0x000ee20000100800 */
[----:B------:R-:W-:Y:S02]  /*a570*/  LOP3.LUT R194, R194, 0xf, RZ, 0xc0, !PT ;  /* 0x0000000fc2c27812 */ /* 0x000fe400078ec0ff */
[----:B------:R-:W-:Y:S01]  /*a580*/  LOP3.LUT R192, R192, 0xf, RZ, 0xc0, !PT ;  /* 0x0000000fc0c07812 */ /* 0x000fe200078ec0ff */
        /* <DEDUP_REMOVED lines=15> */
[----:B------:R-:W-:Y:S02]  /*a680*/  IMAD R0, R0, c[0x0][0x1e0], RZ ;  /* 0x0000780000007a24 */ /* 0x000fe400078e02ff */
[----:B------:R-:W1:Y:S02]  /*a690*/  LDL R213, [R1+0x48] ;  /* 0x0000480001d57983 */ /* 0x000e640000100800 */
[C---:B------:R-:W-:Y:S02]  /*a6a0*/  IMAD R0, R185.reuse, c[0x0][0x1e4], R0 ;  /* 0x00007900b9007a24 */ /* 0x040fe400078e0200 */
[----:B------:R-:W4:Y:S01]  /*a6b0*/  LDL R200, [R1+0x50] ;  /* 0x0000500001c87983 */ /* 0x000f220000100800 */
[----:B--2---:R-:W-:Y:S04]  /*a6c0*/  IMAD.WIDE.U32 R172, R185, c[0x0][0x1e0], RZ ;  /* 0x00007800b9ac7a25 */ /* 0x004fe800078e00ff */
[----:B------:R-:W-:Y:S01]  /*a6d0*/  IMAD.IADD R173, R173, 0x1, R0 ;  /* 0x00000001adad7824 */ /* 0x000fe200078e0200 */
[----:B---3--:R2:W-:Y:S01]  /*a6e0*/  STL [R1+0x28], R184 ;  /* 0x000028b801007387 */ /* 0x0085e20000100800 */
[----:B------:R-:W-:Y:S02]  /*a6f0*/  SHF.R.S32.HI R0, RZ, 0x1f, R184 ;  /* 0x0000001fff007819 */ /* 0x000fe400000114b8 */
[----:B------:R-:W-:Y:S04]  /*a700*/  IMAD.WIDE.U32 R172, R184, c[0x0][0x1f0], R172 ;  /* 0x00007c00b8ac7a25 */ /* 0x000fe800078e00ac */
[----:B------:R-:W-:Y:S02]  /*a710*/  IMAD R0, R0, c[0x0][0x1f0], RZ ;  /* 0x00007c0000007a24 */ /* 0x000fe400078e02ff */
[----:B-1----:R-:W-:Y:S02]  /*a720*/  IMAD.SHL.U32 R185, R213, 0x2, RZ ;  /* 0x00000002d5b97824 */ /* 0x002fe400078e00ff */
[----:B------:R-:W-:Y:S01]  /*a730*/  IMAD R0, R184, c[0x0][0x1f4], R0 ;  /* 0x00007d00b8007a24 */ /* 0x000fe200078e0200 */
[----:B--2---:R-:W-:Y:S04]  /*a740*/  IADD3 R184, P0, R172, UR22, RZ ;  /* 0x00000016acb87c10 */ /* 0x004fe8000ff1e0ff */
[----:B------:R-:W-:Y:S02]  /*a750*/  IADD3.X R172, R173, UR19, R0, P0, !PT ;  /* 0x00000013adac7c10 */ /* 0x000fe400087fe400 */
[C---:B------:R-:W-:Y:S04]  /*a760*/  LEA R174, P0, R184.reuse, c[0x0][0x1c8], 0x1 ;  /* 0x00007200b8ae7a11 */ /* 0x040fe800078008ff */
[----:B------:R-:W-:Y:S01]  /*a770*/  LEA.HI.X R184, R184, c[0x0][0x1cc], R172, 0x1, P0 ;  /* 0x00007300b8b87a11 */ /* 0x000fe200000f0cac */
[----:B------:R-:W-:Y:S04]  /*a780*/  SHFL.IDX PT, R0, R174, RZ, 0x181f ;  /* 0x00181fffae007589 */ /* 0x000fe800000e0000 */
[----:B------:R-:W1:Y:S04]  /*a790*/  SHFL.IDX PT, R172, R174, 0x2, 0x181f ;  /* 0x00581f00aeac7f89 */ /* 0x000e6800000e0000 */
[----:B------:R-:W4:Y:S04]  /*a7a0*/  SHFL.IDX PT, R173, R184, 0x2, 0x181f ;  /* 0x00581f00b8ad7f89 */ /* 0x000f2800000e0000 */
[----:B------:R-:W2:Y:S01]  /*a7b0*/  SHFL.IDX PT, R2, R184, RZ, 0x181f ;  /* 0x00181fffb8027589 */ /* 0x000ea200000e0000 */
[-C--:B-1----:R-:W-:Y:S04]  /*a7c0*/  IADD3 R194, P1, P0, R194, R172.reuse, R201 ;  /* 0x000000acc2c27210 */ /* 0x082fe8000783e0c9 */
[-C--:B----4-:R-:W-:Y:S02]  /*a7d0*/  IADD3.X R195, RZ, R173.reuse, R198, P1, P0 ;  /* 0x000000adffc37210 */ /* 0x090fe40000fe04c6 */
[-C--:B-----5:R-:W-:Y:S04]  /*a7e0*/  IADD3 R192, P1, P0, R192, R172.reuse, R199 ;  /* 0x000000acc0c07210 */ /* 0x0a0fe8000783e0c7 */
[----:B------:R-:W-:Y:S02]  /*a7f0*/  IADD3.X R193, RZ, R173, R196, P1, P0 ;  /* 0x000000adffc17210 */ /* 0x000fe40000fe04c4 */
[----:B------:R-:W-:Y:S05]  /*a800*/  IADD3 R188, P0, R0, R197, RZ ;  /* 0x000000c500bc7210 */ /* 0x000fea0007f1e0ff */
[----:B--2---:R-:W-:Y:S01]  /*a810*/  IMAD.X R189, R2, 0x1, R214, P0 ;  /* 0x0000000102bd7824 */ /* 0x004fe200000e06d6 */
[----:B------:R-:W-:Y:S04]  /*a820*/  IADD3 R186, P0, R0, R201, RZ ;  /* 0x000000c900ba7210 */ /* 0x000fe80007f1e0ff */
[----:B------:R1:W-:Y:S01]  /*a830*/  LDGSTS.E.BYPASS.LTC128B.128 [R251+0xc100], [R188.64], !P2 ;  /* 0x0c100000bcfb7fae */ /* 0x0003e2000d101d50 */
[----:B------:R-:W-:Y:S05]  /*a840*/  IMAD.X R187, R2, 0x1, R198, P0 ;  /* 0x0000000102bb7824 */ /* 0x000fea00000e06c6 */
[----:B------:R2:W-:Y:S02]  /*a850*/  LDGSTS.E.BYPASS.LTC128B.128 [R251+0xf100], [R186.64], !P5 ;  /* 0x0f100000bafb7fae */ /* 0x0005e4000e901d50 */
[----:B--2---:R-:W-:Y:S05]  /*a860*/  IADD3 R186, P0, R0, R199, RZ ;  /* 0x000000c700ba7210 */ /* 0x004fea0007f1e0ff */
[----:B------:R-:W-:Y:S01]  /*a870*/  IMAD.X R187, R2, 0x1, R196, P0 ;  /* 0x0000000102bb7824 */ /* 0x000fe200000e06c4 */
[----:B------:R-:W-:Y:S02]  /*a880*/  IADD3 R190, P0, R0, R185, RZ ;  /* 0x000000b900be7210 */ /* 0x000fe40007f1e0ff */
[----:B------:R-:W1:Y:S04]  /*a890*/  SHFL.IDX PT, R0, R174, 0x1, 0x181f ;  /* 0x00381f00ae007f89 */ /* 0x000e6800000e0000 */
[----:B------:R2:W-:Y:S02]  /*a8a0*/  LDGSTS.E.BYPASS.LTC128B.128 [R251+0x12100], [R186.64], !P4 ;  /* 0x12100000bafb7fae */ /* 0x0005e4000e101d50 */
[----:B--2---:R-:W-:Y:S02]  /*a8b0*/  SHF.L.U64.HI R186, R213, 0x1, R200 ;  /* 0x00000001d5ba7819 */ /* 0x004fe400000102c8 */
[----:B------:R-:W-:Y:S03]  /*a8c0*/  SEL R213, RZ, 0x10, P6 ;  /* 0x00000010ffd57807 */ /* 0x000fe60003000000 */
[----:B------:R-:W-:Y:S01]  /*a8d0*/  IMAD.X R191, R2, 0x1, R186, P0 ;  /* 0x0000000102bf7824 */ /* 0x000fe200000e06ba */
[----:B-1----:R-:W-:Y:S01]  /*a8e0*/  IADD3 R188, P0, R0, R197, RZ ;  /* 0x000000c500bc7210 */ /* 0x002fe20007f1e0ff */
[----:B------:R-:W1:Y:S04]  /*a8f0*/  SHFL.IDX PT, R2, R184, 0x1, 0x181f ;  /* 0x00381f00b8027f89 */ /* 0x000e6800000e0000 */
[----:B------:R2:W-:Y:S01]  /*a900*/  LDGSTS.E.BYPASS.LTC128B.128 [R251+0x15100], [R190.64], !P6 ;  /* 0x15100000befb7fae */ /* 0x0005e2000f101d50 */
[----:B-1----:R-:W-:Y:S05]  /*a910*/  IMAD.X R189, R2, 0x1, R214, P0 ;  /* 0x0000000102bd7824 */ /* 0x002fea00000e06d6 */
[----:B------:R1:W-:Y:S01]  /*a920*/  LDGSTS.E.BYPASS.LTC128B.128 [R251+0xd100], [R188.64], !P2 ;  /* 0x0d100000bcfb7fae */ /* 0x0003e2000d101d50 */
[----:B--2---:R-:W-:Y:S04]  /*a930*/  IADD3 R190, -R213, 0x10, RZ ;  /* 0x00000010d5be7810 */ /* 0x004fe80007ffe1ff */
[----:B------:R-:W-:Y:S02]  /*a940*/  LOP3.LUT R190, R190, 0xf, RZ, 0xc0, !PT ;  /* 0x0000000fbebe7812 */ /* 0x000fe400078ec0ff */
[----:B-1----:R-:W-:Y:S05]  /*a950*/  IADD3 R188, P0, R0, R201, RZ ;  /* 0x000000c900bc7210 */ /* 0x002fea0007f1e0ff */
[----:B------:R-:W-:Y:S01]  /*a960*/  IMAD.X R189, R2, 0x1, R198, P0 ;  /* 0x0000000102bd7824 */ /* 0x000fe200000e06c6 */
[----:B------:R-:W-:Y:S04]  /*a970*/  IADD3 R190, P1, P0, R190, R172, R185 ;  /* 0x000000acbebe7210 */ /* 0x000fe8000783e0b9 */
[----:B------:R1:W-:Y:S01]  /*a980*/  LDGSTS.E.BYPASS.LTC128B.128 [R251+0x10100], [R188.64], !P5 ;  /* 0x10100000bcfb7fae */ /* 0x0003e2000e901d50 */
[----:B------:R-:W-:Y:S02]  /*a990*/  IADD3.X R191, RZ, R173, R186, P1, P0 ;  /* 0x000000adffbf7210 */ /* 0x000fe40000fe04ba */
[C---:B------:R-:W-:Y:S02]  /*a9a0*/  IADD3 R184, P1, R0.reuse, R199, RZ ;  /* 0x000000c700b87210 */ /* 0x040fe40007f3e0ff */
[----:B-1----:R-:W-:Y:S03]  /*a9b0*/  IADD3 R188, P0, R0, R185, RZ ;  /* 0x000000b900bc7210 */ /* 0x002fe60007f1e0ff */
[C---:B------:R-:W-:Y:S02]  /*a9c0*/  IMAD.X R185, R2.reuse, 0x1, R196, P1 ;  /* 0x0000000102b97824 */ /* 0x040fe400008e06c4 */
[----:B------:R-:W-:Y:S03]  /*a9d0*/  IMAD.X R189, R2, 0x1, R186, P0 ;  /* 0x0000000102bd7824 */ /* 0x000fe600000e06ba */
[----:B------:R1:W-:Y:S01]  /*a9e0*/  LDGSTS.E.BYPASS.LTC128B.128 [R251+0x13100], [R184.64], !P4 ;  /* 0x13100000b8fb7fae */ /* 0x0003e2000e101d50 */
[----:B------:R-:W-:Y:S03]  /*a9f0*/  IADD3 R172, P0, R172, R197, RZ ;  /* 0x000000c5acac7210 */ /* 0x000fe60007f1e0ff */
[----:B------:R1:W-:Y:S02]  /*aa00*/  LDGSTS.E.BYPASS.LTC128B.128 [R251+0x16100], [R188.64], !P6 ;  /* 0x16100000bcfb7fae */ /* 0x0003e4000f101d50 */
[----:B------:R-:W-:Y:S01]  /*aa10*/  IMAD.X R173, R173, 0x1, R214, P0 ;  /* 0x00000001adad7824 */ /* 0x000fe200000e06d6 */
[----:B------:R-:W-:Y:S04]  /*aa20*/  ISETP.NE.U32.AND P0, PT, R215, RZ, PT ;  /* 0x000000ffd700720c */ /* 0x000fe80003f05070 */
[----:B------:R1:W-:Y:S09]  /*aa30*/  LDGSTS.E.BYPASS.LTC128B.128 [R251+0xe100], [R172.64], !P2 ;  /* 0x0e100000acfb7fae */ /* 0x0003f2000d101d50 */
[----:B------:R1:W-:Y:S01]  /*aa40*/  LDGSTS.E.BYPASS.LTC128B.128.ZFILL [R251+0x11100], [R194.64], P0 ;  /* 0x11100000c2fb7fae */ /* 0x0003e20008141d50 */
[----:B------:R-:W-:Y:S11]  /*aa50*/  ISETP.NE.U32.AND P0, PT, R212, RZ, PT ;  /* 0x000000ffd400720c */ /* 0x000ff60003f05070 */
[----:B------:R-:W-:Y:S02]  /*aa60*/  @!UPT UIADD3 URZ, URZ, URZ, URZ ;  /* 0x0000003f3f3ff290 */ /* 0x000fe4000fffe03f */
[----:B------:R1:W-:Y:S01]  /*aa70*/  LDGSTS.E.BYPASS.LTC128B.128.ZFILL [R251+0x14100], [R192.64], P0 ;  /* 0x14100000c0fb7fae */ /* 0x0003e20008141d50 */
[----:B------:R-:W-:Y:S11]  /*aa80*/  ISETP.NE.U32.AND P0, PT, R213, RZ, PT ;  /* 0x000000ffd500720c */ /* 0x000ff60003f05070 */
[----:B------:R-:W-:Y:S02]  /*aa90*/  @!UPT UIADD3 URZ, URZ, URZ, URZ ;  /* 0x0000003f3f3ff290 */ /* 0x000fe4000fffe03f */
[----:B------:R1:W-:Y:S02]  /*aaa0*/  LDGSTS.E.BYPASS.LTC128B.128.ZFILL [R251+0x17100], [R190.64], P0 ;  /* 0x17100000befb7fae */ /* 0x0003e40008141d50 */
.L_x_1579:
[----:B------:R-:W2:Y:S01]  /*aab0*/  LDL R2, [R1+0x54] ;  /* 0x0000540001027983 */ /* 0x000ea20000100800 */
[----:B------:R-:W-:Y:S01]  /*aac0*/  PLOP3.LUT P0, PT, PT, PT, UP1, 0x80, 0x0 ;  /* 0x000000000000781c */ /* 0x000fe20003f0f018 */
[----:B------:R-:W-:Y:S02]  /*aad0*/  UIMAD UR5, UR6, -0x60, URZ ;  /* 0xffffffa0060578a4 */ /* 0x000fe4000f8e023f */
[----:B------:R3:W2:Y:S01]  /*aae0*/  LDL R0, [R1+0x58] ;  /* 0x0000580001007983 */ /* 0x0006a20000100800 */
[----:B------:R-:W-:Y:S02]  /*aaf0*/  UISETP.GT.AND UP0, UPT, UR6, UR4, UPT ;  /* 0x000000040600728c */ /* 0x000fe4000bf04270 */
[----:B------:R-:W-:Y:S01]  /*ab00*/  UIADD3 UR6, UR6, -0x1, URZ ;  /* 0xffffffff06067890 */ /* 0x000fe2000fffe03f */
[----:B------:R-:W4:Y:S04]  /*ab10*/  LDL R174, [R1+0x5c] ;  /* 0x00005c0001ae7983 */ /* 0x000f280000100800 */
[----:B------:R-:W0:Y:S02]  /*ab20*/  LDGDEPBAR ;  /* 0x00000000000079af */ /* 0x000e240000000000 */
[----:B--2---:R-:W-:Y:S02]  /*ab30*/  @P0 MOV R0, R2 ;  /* 0x0000000200000202 */ /* 0x004fe40000000f00 */
[----:B------:R-:W-:Y:S04]  /*ab40*/  MOV R2, UR13 ;  /* 0x0000000d00027c02 */ /* 0x000fe80008000f00 */
[----:B-1----:R-:W-:Y:S08]  /*ab50*/  SHFL.IDX PT, R173, R0, 0x1, 0x1c1f ;  /* 0x003c1f0000ad7f89 */ /* 0x002ff000000e0000 */
[----:B------:R1:W2:Y:S02]  /*ab60*/  SHFL.IDX PT, R172, R0, RZ, 0x1c1f ;  /* 0x001c1fff00ac7589 */ /* 0x0002a400000e0000 */
[----:B-1----:R-:W-:Y:S04]  /*ab70*/  MOV R0, UR5 ;  /* 0x0000000500007c02 */ /* 0x002fe80008000f00 */
[----:B----4-:R-:W-:Y:S04]  /*ab80*/  IADD3 R0, -R174, 0x1, R0 ;  /* 0x00000001ae007810 */ /* 0x010fe80007ffe100 */
[----:B------:R-:W-:Y:S04]  /*ab90*/  IADD3 R0, -R2, UR7, R0 ;  /* 0x0000000702007c10 */ /* 0x000fe8000fffe100 */
[C---:B--2---:R-:W-:Y:S02]  /*aba0*/  IADD3 R2, R0.reuse, R172, RZ ;  /* 0x000000ac00027210 */ /* 0x044fe40007ffe0ff */
[----:B------:R-:W-:Y:S02]  /*abb0*/  IADD3 R0, R0, R173, RZ ;  /* 0x000000ad00007210 */ /* 0x000fe40007ffe0ff */
[----:B------:R-:W-:Y:S04]  /*abc0*/  ISETP.GT.AND P0, PT, R2, RZ, PT ;  /* 0x000000ff0200720c */ /* 0x000fe80003f04270 */
[----:B------:R-:W-:Y:S02]  /*abd0*/  FSEL R4, R4, -INF , P0 ;  /* 0xff80000004047808 */ /* 0x000fe40000000000 */
[----:B------:R-:W-:Y:S02]  /*abe0*/  ISETP.GT.AND P0, PT, R2, 0x1, PT ;  /* 0x000000010200780c */ /* 0x000fe40003f04270 */
[----:B------:R-:W-:Y:S02]  /*abf0*/  FMNMX.FTZ R173, R4, R3, !PT ;  /* 0x0000000304ad7209 */ /* 0x000fe40007810000 */
[----:B------:R-:W-:Y:S02]  /*ac00*/  FSEL R5, R5, -INF , P0 ;  /* 0xff80000005057808 */ /* 0x000fe40000000000 */
[----:B------:R-:W-:Y:S02]  /*ac10*/  ISETP.GT.AND P0, PT, R0, RZ, PT ;  /* 0x000000ff0000720c */ /* 0x000fe40003f04270 */
[----:B------:R-:W-:Y:S02]  /*ac20*/  FMNMX.FTZ R173, R5, R173, !PT ;  /* 0x000000ad05ad7209 */ /* 0x000fe40007810000 */
[----:B------:R-:W-:Y:S02]  /*ac30*/  FSEL R6, R6, -INF , P0 ;  /* 0xff80000006067808 */ /* 0x000fe40000000000 */
[----:B------:R-:W-:Y:S04]  /*ac40*/  ISETP.GT.AND P0, PT, R0, 0x1, PT ;  /* 0x000000010000780c */ /* 0x000fe80003f04270 */
        /* <DEDUP_REMOVED lines=46> */
[----:B------:R-:W-:Y:S01]  /*af30*/  ISETP.GT.AND P0, PT, R2, 0x28, PT ;  /* 0x000000280200780c */ /* 0x000fe20003f04270 */
[----:B------:R-:W-:Y:S01]  /*af40*/  LDSM.16.MT88.4 R20, [R218+0x100] ;  /* 0x00010000da14783b */ /* 0x000fe20000004200 */
        /* <DEDUP_REMOVED lines=48> */
[C---:B------:R-:W-:Y:S02]  /*b250*/  ISETP.GT.AND P0, PT, R2.reuse, 0x49, PT ;  /* 0x000000490200780c */ /* 0x040fe40003f04270 */
[----:B------:R-:W-:Y:S02]  /*b260*/  MOV R40, R30 ;  /* 0x0000001e00287202 */ /* 0x000fe40000000f00 */
[----:B------:R-:W-:Y:S02]  /*b270*/  FSEL R207, R41, -INF , P0 ;  /* 0xff80000029cf7808 */ /* 0x000fe40000000000 */
[----:B------:R-:W-:Y:S02]  /*b280*/  ISETP.GT.AND P0, PT, R2, 0x50, PT ;  /* 0x000000500200780c */ /* 0x000fe40003f04270 */
[----:B------:R-:W-:Y:S02]  /*b290*/  MOV R41, R31 ;  /* 0x0000001f00297202 */ /* 0x000fe40000000f00 */
        /* <DEDUP_REMOVED lines=10> */
[----:B------:R-:W-:Y:S02]  /*b340*/  MOV R49, R34 ;  /* 0x0000002200317202 */ /* 0x000fe40000000f00 */
[----:B------:R-:W-:Y:S02]  /*b350*/  ISETP.GT.AND P0, PT, R0, 0x48, PT ;  /* 0x000000480000780c */ /* 0x000fe40003f04270 */
[----:B------:R-:W-:Y:S02]  /*b360*/  FMNMX.FTZ R2, R49, R2, !PT ;  /* 0x0000000231027209 */ /* 0x000fe40007810000 */
[----:B------:R-:W-:Y:S02]  /*b370*/  FSEL R16, R42, -INF , P0 ;  /* 0xff8000002a107808 */ /* 0x000fe40000000000 */
[----:B------:R-:W-:Y:S02]  /*b380*/  FMNMX.FTZ R2, R35, R2, !PT ;  /* 0x0000000223027209 */ /* 0x000fe40007810000 */
[----:B------:R-:W-:Y:S02]  /*b390*/  ISETP.GT.AND P0, PT, R0, 0x49, PT ;  /* 0x000000490000780c */ /* 0x000fe40003f04270 */
[----:B------:R-:W-:Y:S02]  /*b3a0*/  FMNMX.FTZ R2, R38, R2, !PT ;  /* 0x0000000226027209 */ /* 0x000fe40007810000 */
[----:B------:R-:W-:Y:S02]  /*b3b0*/  FMNMX.FTZ R173, R207, R173, !PT ;  /* 0x000000adcfad7209 */ /* 0x000fe40007810000 */
[----:B------:R-:W-:Y:S02]  /*b3c0*/  FMNMX.FTZ R2, R39, R2, !PT ;  /* 0x0000000227027209 */ /* 0x000fe40007810000 */
[----:B------:R-:W-:Y:S02]  /*b3d0*/  FMNMX.FTZ R173, R206, R173, !PT ;  /* 0x000000adcead7209 */ /* 0x000fe40007810000 */
[----:B------:R-:W-:Y:S02]  /*b3e0*/  FSEL R17, R43, -INF , P0 ;  /* 0xff8000002b117808 */ /* 0x000fe40000000000 */
[----:B------:R-:W-:Y:S02]  /*b3f0*/  ISETP.GT.AND P0, PT, R0, 0x50, PT ;  /* 0x000000500000780c */ /* 0x000fe40003f04270 */
[----:B------:R-:W-:Y:S02]  /*b400*/  FMNMX.FTZ R2, R16, R2, !PT ;  /* 0x0000000210027209 */ /* 0x000fe40007810000 */
[----:B------:R-:W-:Y:S02]  /*b410*/  FSEL R18, R46, -INF , P0 ;  /* 0xff8000002e127808 */ /* 0x000fe40000000000 */
[C---:B------:R-:W-:Y:S02]  /*b420*/  ISETP.GT.AND P0, PT, R0.reuse, 0x51, PT ;  /* 0x000000510000780c */ /* 0x040fe40003f04270 */
[----:B------:R-:W-:Y:S02]  /*b430*/  FMNMX.FTZ R2, R17, R2, !PT ;  /* 0x0000000211027209 */ /* 0x000fe40007810000 */
[----:B------:R-:W-:Y:S02]  /*b440*/  FMNMX.FTZ R173, R205, R173, !PT ;  /* 0x000000adcdad7209 */ /* 0x000fe40007810000 */
[----:B------:R-:W-:Y:S02]  /*b450*/  FSEL R13, R47, -INF , P0 ;  /* 0xff8000002f0d7808 */ /* 0x000fe40000000000 */
[----:B------:R-:W-:Y:S01]  /*b460*/  ISETP.GT.AND P0, PT, R0, 0x58, PT ;  /* 0x000000580000780c */ /* 0x000fe20003f04270 */
[----:B------:R-:W-:Y:S01]  /*b470*/  LDSM.16.MT88.4 R44, [R217+0x3100] ;  /* 0x00310000d92c783b */ /* 0x000fe20000004200 */
[----:B------:R-:W-:Y:S02]  /*b480*/  FMNMX.FTZ R2, R18, R2, !PT ;  /* 0x0000000212027209 */ /* 0x000fe40007810000 */
[----:B------:R-:W-:Y:S02]  /*b490*/  FMNMX.FTZ R173, R204, R173, !PT ;  /* 0x000000adccad7209 */ /* 0x000fe40007810000 */
[----:B------:R-:W-:Y:S02]  /*b4a0*/  FSEL R14, R50, -INF , P0 ;  /* 0xff800000320e7808 */ /* 0x000fe40000000000 */
[----:B------:R-:W-:Y:S02]  /*b4b0*/  ISETP.GT.AND P0, PT, R0, 0x59, PT ;  /* 0x000000590000780c */ /* 0x000fe40003f04270 */
[----:B------:R-:W-:Y:S02]  /*b4c0*/  FMNMX.FTZ R0, R13, R2, !PT ;  /* 0x000000020d007209 */ /* 0x000fe40007810000 */
[----:B------:R-:W-:Y:S02]  /*b4d0*/  FMNMX.FTZ R173, R203, R173, !PT ;  /* 0x000000adcbad7209 */ /* 0x000fe40007810000 */
[----:B------:R-:W-:Y:S02]  /*b4e0*/  FMNMX.FTZ R0, R14, R0, !PT ;  /* 0x000000000e007209 */ /* 0x000fe40007810000 */
[----:B------:R-:W-:Y:S01]  /*b4f0*/  FSEL R174, R51, -INF , P0 ;  /* 0xff80000033ae7808 */ /* 0x000fe20000000000 */
[----:B------:R-:W1:Y:S01]  /*b500*/  SHFL.BFLY PT, R12, R173, 0x2, 0x1f ;  /* 0x0c401f00ad0c7f89 */ /* 0x000e6200000e0000 */
[----:B------:R-:W-:Y:S02]  /*b510*/  MOV R48, R27 ;  /* 0x0000001b00307202 */ /* 0x000fe40000000f00 */
[----:B------:R-:W-:Y:S02]  /*b520*/  FMNMX.FTZ R0, R174, R0, !PT ;  /* 0x00000000ae007209 */ /* 0x000fe40007810000 */
[----:B------:R-:W-:Y:S03]  /*b530*/  MOV R50, R35 ;  /* 0x0000002300327202 */ /* 0x000fe60000000f00 */
[----:B------:R-:W2:Y:S01]  /*b540*/  SHFL.BFLY PT, R2, R0, 0x2, 0x1f ;  /* 0x0c401f0000027f89 */ /* 0x000ea200000e0000 */
[----:B-1----:R-:W-:Y:S07]  /*b550*/  FMNMX.FTZ R173, R12, R173, !PT ;  /* 0x000000ad0cad7209 */ /* 0x002fee0007810000 */
[----:B------:R-:W1:Y:S01]  /*b560*/  SHFL.BFLY PT, R12, R173, 0x1, 0x1f ;  /* 0x0c201f00ad0c7f89 */ /* 0x000e6200000e0000 */
[----:B--2---:R-:W-:Y:S07]  /*b570*/  FMNMX.FTZ R0, R0, R2, !PT ;  /* 0x0000000200007209 */ /* 0x004fee0007810000 */
[----:B------:R-:W2:Y:S01]  /*b580*/  SHFL.BFLY PT, R2, R0, 0x1, 0x1f ;  /* 0x0c201f0000027f89 */ /* 0x000ea200000e0000 */
[----:B-1----:R-:W-:Y:S04]  /*b590*/  FMNMX.FTZ R173, R173, R12, !PT ;  /* 0x0000000cadad7209 */ /* 0x002fe80007810000 */
[C---:B------:R-:W-:Y:S01]  /*b5a0*/  FSETP.NEU.FTZ.AND P0, PT, R173.reuse, -INF , PT ;  /* 0xff800000ad00780b */ /* 0x040fe20003f1d000 */
[C---:B------:R-:W-:Y:S01]  /*b5b0*/  FMUL.FTZ R188, R173.reuse, c[0x0][0x2d0] ;  /* 0x0000b400adbc7a20 */ /* 0x040fe20000410000 */
[----:B--2---:R-:W-:Y:S02]  /*b5c0*/  FMNMX.FTZ R172, R2, R0, !PT ;  /* 0x0000000002ac7209 */ /* 0x004fe40007810000 */
[----:B------:R-:W-:Y:S02]  /*b5d0*/  FSEL R0, R173, RZ, P0 ;  /* 0x000000ffad007208 */ /* 0x000fe40000000000 */
        /* <DEDUP_REMOVED lines=11> */
[----:B------:R-:W-:Y:S01]  /*b690*/  PLOP3.LUT P0, PT, PT, PT, UP0, 0x80, 0x0 ;  /* 0x000000000000781c */ /* 0x000fe20003f0f008 */
[--C-:B------:R-:W-:Y:S02]  /*b6a0*/  FFMA.FTZ R7, R7, c[0x0][0x2d0], -R189.reuse ;  /* 0x0000b40007077a23 */ /* 0x100fe400000108bd */
[--C-:B------:R-:W-:Y:S02]  /*b6b0*/  FFMA.FTZ R10, R10, c[0x0][0x2d0], -R189.reuse ;  /* 0x0000b4000a0a7a23 */ /* 0x100fe400000108bd */
[--C-:B------:R-:W-:Y:S02]  /*b6c0*/  FFMA.FTZ R11, R11, c[0x0][0x2d0], -R189.reuse ;  /* 0x0000b4000b0b7a23 */ /* 0x100fe400000108bd */
[--C-:B------:R-:W-:Y:S01]  /*b6d0*/  FFMA.FTZ R5, R5, c[0x0][0x2d0], -R188.reuse ;  /* 0x0000b40005057a23 */ /* 0x100fe200000108bc */
[----:B------:R1:W2:Y:S01]  /*b6e0*/  MUFU.EX2 R3, R0 ;  /* 0x0000000000037308 */ /* 0x0002a20000000800 */
[----:B------:R-:W-:Y:S09]  /*b6f0*/  FFMA.FTZ R6, R6, c[0x0][0x2d0], -R189 ;  /* 0x0000b40006067a23 */ /* 0x000ff200000108bd */
[----:B------:R4:W-:Y:S10]  /*b700*/  MUFU.EX2 R202, R8 ;  /* 0x0000000800ca7308 */ /* 0x0009f40000000800 */
[----:B------:R-:W5:Y:S01]  /*b710*/  MUFU.EX2 R43, R9 ;  /* 0x00000009002b7308 */ /* 0x000f620000000800 */
[----:B-1----:R-:W-:Y:S01]  /*b720*/  FADD.FTZ R0, -R2, R175 ;  /* 0x000000af02007221 */ /* 0x002fe20000010100 */
[----:B------:R-:W-:Y:S01]  /*b730*/  MOV R175, R14 ;  /* 0x0000000e00af7202 */ /* 0x000fe20000000f00 */
[C---:B--2---:R-:W-:Y:S01]  /*b740*/  FMUL.FTZ R4, R3.reuse, R176 ;  /* 0x000000b003047220 */ /* 0x044fe20000410000 */
[----:B------:R-:W-:Y:S01]  /*b750*/  MOV R2, R13 ;  /* 0x0000000d00027202 */ /* 0x000fe20000000f00 */
[----:B------:R-:W-:Y:S01]  /*b760*/  FMUL.FTZ R0, R0, c[0x0][0x2d0] ;  /* 0x0000b40000007a20 */ /* 0x000fe20000410000 */
[----:B------:R-:W1:Y:S04]  /*b770*/  LDSM.16.MT88.4 R12, [R217+0x100] ;  /* 0x00010000d90c783b */ /* 0x000e680000004200 */
[----:B------:R-:W-:Y:S01]  /*b780*/  MUFU.EX2 R200, R7 ;  /* 0x0000000700c87308 */ /* 0x000fe20000000800 */
[----:B------:R-:W-:Y:S01]  /*b790*/  MOV R176, R18 ;  /* 0x0000001200b07202 */ /* 0x000fe20000000f00 */
[C---:B------:R-:W-:Y:S01]  /*b7a0*/  FMUL.FTZ R24, R3.reuse, R144 ;  /* 0x0000009003187220 */ /* 0x040fe20000410000 */
[----:B------:R-:W-:Y:S01]  /*b7b0*/  MOV R144, R41 ;  /* 0x0000002900907202 */ /* 0x000fe20000000f00 */
[C---:B----4-:R-:W-:Y:S01]  /*b7c0*/  FMUL.FTZ R8, R3.reuse, R180 ;  /* 0x000000b403087220 */ /* 0x050fe20000410000 */
[----:B------:R-:W-:Y:S01]  /*b7d0*/  MOV R180, R38 ;  /* 0x0000002600b47202 */ /* 0x000fe20000000f00 */
[C---:B------:R-:W-:Y:S01]  /*b7e0*/  FMUL.FTZ R25, R3.reuse, R145 ;  /* 0x0000009103197220 */ /* 0x040fe20000410000 */
[----:B------:R-:W-:Y:S01]  /*b7f0*/  MOV R145, R49 ;  /* 0x0000003100917202 */ /* 0x000fe20000000f00 */
[C---:B------:R-:W-:Y:S02]  /*b800*/  FMUL.FTZ R41, R3.reuse, R161 ;  /* 0x000000a103297220 */ /* 0x040fe40000410000 */
[----:B------:R-:W-:Y:S01]  /*b810*/  MUFU.EX2 R42, R10 ;  /* 0x0000000a002a7308 */ /* 0x000fe20000000800 */
[C---:B------:R-:W-:Y:S02]  /*b820*/  FMUL.FTZ R49, R3.reuse, R169 ;  /* 0x000000a903317220 */ /* 0x040fe40000410000 */
[----:B------:R-:W-:Y:S01]  /*b830*/  FMUL.FTZ R52, R3, R52 ;  /* 0x0000003403347220 */ /* 0x000fe20000410000 */
[----:B-----5:R-:W-:Y:S01]  /*b840*/  F2FP.BF16.PACK_AB R186, R43, R202 ;  /* 0x000000ca2bba723e */ /* 0x020fe200000010ff */
[C---:B------:R-:W-:Y:S01]  /*b850*/  FMUL.FTZ R9, R3.reuse, R181 ;  /* 0x000000b503097220 */ /* 0x040fe20000410000 */
[----:B------:R-:W-:Y:S01]  /*b860*/  MOV R181, R37 ;  /* 0x0000002500b57202 */ /* 0x000fe20000000f00 */
        /* <DEDUP_REMOVED lines=14> */
[----:B------:R-:W5:Y:S01]  /*b950*/  MUFU.EX2 R201, R5 ;  /* 0x0000000500c97308 */ /* 0x000f620000000800 */
[C---:B------:R-:W-:Y:S02]  /*b960*/  FMUL.FTZ R77, R3.reuse, R77 ;  /* 0x0000004d034d7220 */ /* 0x040fe40000410000 */
[----:B------:R-:W-:Y:S01]  /*b970*/  FMUL.FTZ R80, R3, R80 ;  /* 0x0000005003507220 */ /* 0x000fe20000410000 */
[----:B--2---:R-:W-:Y:S01]  /*b980*/  F2FP.BF16.PACK_AB R187, R51, R42 ;  /* 0x0000002a33bb723e */ /* 0x004fe200000010ff */
[C---:B------:R-:W-:Y:S02]  /*b990*/  FMUL.FTZ R81, R3.reuse, R81 ;  /* 0x0000005103517220 */ /* 0x040fe40000410000 */
[C---:B------:R-:W-:Y:S02]  /*b9a0*/  FMUL.FTZ R84, R3.reuse, R84 ;  /* 0x0000005403547220 */ /* 0x040fe40000410000 */
[C---:B------:R-:W-:Y:S01]  /*b9b0*/  FMUL.FTZ R85, R3.reuse, R85 ;  /* 0x0000005503557220 */ /* 0x040fe20000410000 */
[----:B------:R-:W2:Y:S01]  /*b9c0*/  MUFU.EX2 R190, R6 ;  /* 0x0000000600be7308 */ /* 0x000ea20000000800 */
[C---:B------:R-:W-:Y:S02]  /*b9d0*/  FMUL.FTZ R88, R3.reuse, R88 ;  /* 0x0000005803587220 */ /* 0x040fe40000410000 */
[----:B------:R-:W-:Y:S02]  /*b9e0*/  FMUL.FTZ R89, R3, R89 ;  /* 0x0000005903597220 */ /* 0x000fe40000410000 */
[C---:B----4-:R-:W-:Y:S01]  /*b9f0*/  FMUL.FTZ R7, R0.reuse, R179 ;  /* 0x000000b300077220 */ /* 0x050fe20000410000 */
[----:B------:R-:W-:Y:S01]  /*ba00*/  MOV R179, R39 ;  /* 0x0000002700b37202 */ /* 0x000fe20000000f00 */
[C---:B------:R-:W-:Y:S01]  /*ba10*/  FMUL.FTZ R10, R0.reuse, R182 ;  /* 0x000000b6000a7220 */ /* 0x040fe20000410000 */
[----:B------:R-:W-:Y:S01]  /*ba20*/  MOV R182, R36 ;  /* 0x0000002400b67202 */ /* 0x000fe20000000f00 */
[C---:B------:R-:W-:Y:S01]  /*ba30*/  FMUL.FTZ R11, R0.reuse, R183 ;  /* 0x000000b7000b7220 */ /* 0x040fe20000410000 */
[----:B------:R-:W-:Y:S01]  /*ba40*/  LDSM.16.MT88.4 R36, [R219+0x100] ;  /* 0x00010000db24783b */ /* 0x000fe20000004200 */
[C---:B------:R-:W-:Y:S01]  /*ba50*/  FMUL.FTZ R18, R0.reuse, R138 ;  /* 0x0000008a00127220 */ /* 0x040fe20000410000 */
[----:B------:R-:W-:Y:S01]  /*ba60*/  MOV R183, R33 ;  /* 0x0000002100b77202 */ /* 0x000fe20000000f00 */
[C---:B------:R-:W-:Y:S01]  /*ba70*/  FMUL.FTZ R19, R0.reuse, R139 ;  /* 0x0000008b00137220 */ /* 0x040fe20000410000 */
[----:B-----5:R-:W-:Y:S01]  /*ba80*/  F2FP.BF16.PACK_AB R184, R201, R191 ;  /* 0x000000bfc9b8723e */ /* 0x020fe200000010ff */
[C---:B------:R-:W-:Y:S02]  /*ba90*/  FMUL.FTZ R5, R3.reuse, R177 ;  /* 0x000000b103057220 */ /* 0x040fe40000410000 */
[----:B------:R-:W-:Y:S02]  /*baa0*/  IMAD.MOV.U32 R177, RZ, RZ, R17 ;  /* 0x000000ffffb17224 */ /* 0x000fe400078e0011 */
[C---:B------:R-:W-:Y:S02]  /*bab0*/  FMUL.FTZ R17, R3.reuse, R137 ;  /* 0x0000008903117220 */ /* 0x040fe40000410000 */
[C---:B------:R-:W-:Y:S01]  /*bac0*/  FMUL.FTZ R26, R0.reuse, R146 ;  /* 0x00000092001a7220 */ /* 0x040fe20000410000 */
[----:B------:R-:W-:Y:S01]  /*bad0*/  MOV R146, R42 ;  /* 0x0000002a00927202 */ /* 0x000fe20000000f00 */
[----:B------:R-:W-:Y:S01]  /*bae0*/  FMUL.FTZ R27, R0, R147 ;  /* 0x00000093001b7220 */ /* 0x000fe20000410000 */
[----:B--2---:R-:W-:Y:S01]  /*baf0*/  F2FP.BF16.PACK_AB R185, R200, R190 ;  /* 0x000000bec8b9723e */ /* 0x004fe200000010ff */
[C---:B------:R-:W-:Y:S01]  /*bb00*/  FMUL.FTZ R6, R0.reuse, R178 ;  /* 0x000000b200067220 */ /* 0x040fe20000410000 */
[----:B------:R-:W-:Y:S01]  /*bb10*/  MOV R147, R43 ;  /* 0x0000002b00937202 */ /* 0x000fe20000000f00 */
[C---:B------:R-:W-:Y:S01]  /*bb20*/  FMUL.FTZ R34, R0.reuse, R154 ;  /* 0x0000009a00227220 */ /* 0x040fe20000410000 */
[----:B------:R-:W-:Y:S01]  /*bb30*/  MOV R178, R16 ;  /* 0x0000001000b27202 */ /* 0x000fe20000000f00 */
[C---:B------:R-:W-:Y:S02]  /*bb40*/  FMUL.FTZ R16, R3.reuse, R136 ;  /* 0x0000008803107220 */ /* 0x040fe40000410000 */
[----:B------:R-:W-:Y:S01]  /*bb50*/  LDSM.16.MT88.4 R136, [R217+0x900] ;  /* 0x00090000d988783b */ /* 0x000fe20000004200 */
[C---:B-1----:R-:W-:Y:S05]  /*bb60*/  HMMA.16816.F32.BF16 R4, R184.reuse, R12, R4 ;  /* 0x0000000cb804723c */ /* 0x042fea0000041804 */
[C---:B------:R-:W-:Y:S02]  /*bb70*/  FMUL.FTZ R35, R0.reuse, R155 ;  /* 0x0000009b00237220 */ /* 0x040fe40000410000 */
[C---:B------:R-:W-:Y:S01]  /*bb80*/  FMUL.FTZ R13, R3.reuse, R133 ;  /* 0x00000085030d7220 */ /* 0x040fe20000410000 */
[C---:B------:R-:W-:Y:S04]  /*bb90*/  HMMA.16816.F32.BF16 R8, R184.reuse, R14, R8 ;  /* 0x0000000eb808723c */ /* 0x040fe80000041808 */
[----:B------:R-:W-:Y:S01]  /*bba0*/  MOV R133, R29 ;  /* 0x0000001d00857202 */ /* 0x000fe20000000f00 */
[C---:B------:R-:W-:Y:S01]  /*bbb0*/  FMUL.FTZ R12, R3.reuse, R132 ;  /* 0x00000084030c7220 */ /* 0x040fe20000410000 */
[----:B------:R-:W-:Y:S01]  /*bbc0*/  MOV R132, R32 ;  /* 0x0000002000847202 */ /* 0x000fe20000000f00 */
[C---:B------:R-:W-:Y:S01]  /*bbd0*/  FMUL.FTZ R14, R0.reuse, R134 ;  /* 0x00000086000e7220 */ /* 0x040fe20000410000 */
[----:B------:R-:W-:Y:S01]  /*bbe0*/  MOV R134, R28 ;  /* 0x0000001c00867202 */ /* 0x000fe20000000f00 */
[C---:B------:R-:W-:Y:S01]  /*bbf0*/  FMUL.FTZ R15, R0.reuse, R135 ;  /* 0x00000087000f7220 */ /* 0x040fe20000410000 */
[----:B------:R-:W1:Y:S02]  /*bc00*/  LDSM.16.MT88.4 R28, [R220+0x100] ;  /* 0x00010000dc1c783b */ /* 0x000e640000004200 */
[C---:B------:R-:W-:Y:S02]  /*bc10*/  FMUL.FTZ R42, R0.reuse, R162 ;  /* 0x000000a2002a7220 */ /* 0x040fe40000410000 */
[C---:B------:R-:W-:Y:S02]  /*bc20*/  FMUL.FTZ R54, R0.reuse, R54 ;  /* 0x0000003600367220 */ /* 0x040fe40000410000 */
[C---:B------:R-:W-:Y:S03]  /*bc30*/  HMMA.16816.F32.BF16 R12, R184.reuse, R20, R12 ;  /* 0x00000014b80c723c */ /* 0x040fe6000004180c */
[C---:B------:R-:W-:Y:S02]  /*bc40*/  FMUL.FTZ R55, R0.reuse, R55 ;  /* 0x0000003700377220 */ /* 0x040fe40000410000 */
[C---:B------:R-:W-:Y:S02]  /*bc50*/  FMUL.FTZ R58, R0.reuse, R58 ;  /* 0x0000003a003a7220 */ /* 0x040fe40000410000 */
[C---:B------:R-:W-:Y:S01]  /*bc60*/  FMUL.FTZ R20, R3.reuse, R140 ;  /* 0x0000008c03147220 */ /* 0x040fe20000410000 */
[C---:B------:R-:W-:Y:S01]  /*bc70*/  HMMA.16816.F32.BF16 R16, R184.reuse, R22, R16 ;  /* 0x00000016b810723c */ /* 0x040fe20000041810 */
[----:B------:R-:W2:Y:S03]  /*bc80*/  LDL.LU R140, [R1+0x20] ;  /* 0x00002000018c7983 */ /* 0x000ea60000300800 */
        /* <DEDUP_REMOVED lines=14> */
[C---:B------:R-:W-:Y:S04]  /*bd70*/  HMMA.16816.F32.BF16 R24, R184.reuse, R30, R24 ;  /* 0x0000001eb818723c */ /* 0x040fe80000041818 */
[C---:B------:R-:W-:Y:S01]  /*bd80*/  FMUL.FTZ R29, R3.reuse, R149 ;  /* 0x00000095031d7220 */ /* 0x040fe20000410000 */
[----:B------:R-:W-:Y:S01]  /*bd90*/  MOV R148, R132 ;  /* 0x0000008400947202 */ /* 0x000fe20000000f00 */
[C---:B------:R-:W-:Y:S01]  /*bda0*/  FMUL.FTZ R33, R3.reuse, R153 ;  /* 0x0000009903217220 */ /* 0x040fe20000410000 */
[----:B------:R-:W-:Y:S01]  /*bdb0*/  MOV R153, R182 ;  /* 0x000000b600997202 */ /* 0x000fe20000000f00 */
[C---:B------:R-:W-:Y:S01]  /*bdc0*/  FMUL.FTZ R30, R0.reuse, R150 ;  /* 0x00000096001e7220 */ /* 0x040fe20000410000 */
[----:B------:R-:W-:Y:S03]  /*bdd0*/  MOV R182, R180 ;  /* 0x000000b400b67202 */ /* 0x000fe60000000f00 */
[----:B------:R-:W-:Y:S01]  /*bde0*/  FMUL.FTZ R31, R0, R151 ;  /* 0x00000097001f7220 */ /* 0x000fe20000410000 */
[----:B------:R-:W-:Y:S01]  /*bdf0*/  MOV R180, R178 ;  /* 0x000000b200b47202 */ /* 0x000fe20000000f00 */
[--C-:B------:R-:W-:Y:S01]  /*be00*/  FFMA.FTZ R148, R148, c[0x0][0x2d0], -R188.reuse ;  /* 0x0000b40094947a23 */ /* 0x100fe200000108bc */
[----:B------:R-:W-:Y:S01]  /*be10*/  MOV R178, R176 ;  /* 0x000000b000b27202 */ /* 0x000fe20000000f00 */
[----:B------:R-:W-:Y:S01]  /*be20*/  IMAD.MOV.U32 R176, RZ, RZ, R175 ;  /* 0x000000ffffb07224 */ /* 0x000fe200078e00af */
[----:B------:R-:W-:Y:S01]  /*be30*/  MOV R175, R40 ;  /* 0x0000002800af7202 */ /* 0x000fe20000000f00 */
[C---:B------:R-:W-:Y:S01]  /*be40*/  FMUL.FTZ R40, R3.reuse, R160 ;  /* 0x000000a003287220 */ /* 0x040fe20000410000 */
[C---:B------:R-:W-:Y:S03]  /*be50*/  HMMA.16816.F32.BF16 R28, R184.reuse, R36, R28 ;  /* 0x00000024b81c723c */ /* 0x040fe6000004181c */
[----:B------:R-:W-:Y:S01]  /*be60*/  MOV R149, R183 ;  /* 0x000000b700957202 */ /* 0x000fe20000000f00 */
[C---:B------:R-:W-:Y:S01]  /*be70*/  FMUL.FTZ R75, R0.reuse, R75 ;  /* 0x0000004b004b7220 */ /* 0x040fe20000410000 */
[----:B------:R-:W-:Y:S01]  /*be80*/  MOV R183, R51 ;  /* 0x0000003300b77202 */ /* 0x000fe20000000f00 */
[C---:B------:R-:W-:Y:S01]  /*be90*/  FMUL.FTZ R51, R0.reuse, R171 ;  /* 0x000000ab00337220 */ /* 0x040fe20000410000 */
[----:B------:R-:W-:Y:S01]  /*bea0*/  MOV R150, R50 ;  /* 0x0000003200967202 */ /* 0x000fe20000000f00 */
[C---:B------:R-:W-:Y:S04]  /*beb0*/  HMMA.16816.F32.BF16 R32, R184.reuse, R38, R32 ;  /* 0x00000026b820723c */ /* 0x040fe80000041820 */
[C---:B------:R-:W-:Y:S01]  /*bec0*/  FMUL.FTZ R36, R3.reuse, R156 ;  /* 0x0000009c03247220 */ /* 0x040fe20000410000 */
[----:B------:R-:W-:Y:S01]  /*bed0*/  MOV R156, R134 ;  /* 0x00000086009c7202 */ /* 0x000fe20000000f00 */
[----:B------:R-:W-:Y:S01]  /*bee0*/  FMUL.FTZ R37, R3, R157 ;  /* 0x0000009d03257220 */ /* 0x000fe20000410000 */
[----:B------:R-:W-:Y:S01]  /*bef0*/  MOV R151, R181 ;  /* 0x000000b500977202 */ /* 0x000fe20000000f00 */
[----:B------:R-:W-:Y:S01]  /*bf00*/  IMAD.MOV.U32 R157, RZ, RZ, R133 ;  /* 0x000000ffff9d7224 */ /* 0x000fe200078e0085 */
[----:B------:R-:W-:Y:S01]  /*bf10*/  MOV R181, R179 ;  /* 0x000000b300b57202 */ /* 0x000fe20000000f00 */
[----:B------:R-:W1:Y:S02]  /*bf20*/  LDSM.16.MT88.4 R132, [R218+0x3100] ;  /* 0x00310000da84783b */ /* 0x000e640000004200 */
[C---:B------:R-:W-:Y:S01]  /*bf30*/  FMUL.FTZ R38, R0.reuse, R158 ;  /* 0x0000009e00267220 */ /* 0x040fe20000410000 */
[----:B------:R-:W-:Y:S01]  /*bf40*/  MOV R179, R177 ;  /* 0x000000b100b37202 */ /* 0x000fe20000000f00 */
[C---:B------:R-:W-:Y:S01]  /*bf50*/  FMUL.FTZ R39, R0.reuse, R159 ;  /* 0x0000009f00277220 */ /* 0x040fe20000410000 */
[----:B------:R-:W-:Y:S01]  /*bf60*/  MOV R177, R2 ;  /* 0x0000000200b17202 */ /* 0x000fe20000000f00 */
[C---:B------:R-:W-:Y:S02]  /*bf70*/  FMUL.FTZ R50, R0.reuse, R170 ;  /* 0x000000aa00327220 */ /* 0x040fe40000410000 */
[--C-:B------:R-:W-:Y:S02]  /*bf80*/  FFMA.FTZ R149, R149, c[0x0][0x2d0], -R188.reuse ;  /* 0x0000b40095957a23 */ /* 0x100fe400000108bc */
[C---:B------:R-:W-:Y:S01]  /*bf90*/  FMUL.FTZ R78, R0.reuse, R78 ;  /* 0x0000004e004e7220 */ /* 0x040fe20000410000 */
[C---:B------:R-:W-:Y:S03]  /*bfa0*/  HMMA.16816.F32.BF16 R36, R184.reuse, R44, R36 ;  /* 0x0000002cb824723c */ /* 0x040fe60000041824 */
[C---:B------:R-:W-:Y:S01]  /*bfb0*/  FMUL.FTZ R43, R0.reuse, R163 ;  /* 0x000000a3002b7220 */ /* 0x040fe20000410000 */
[----:B------:R-:W-:Y:S01]  /*bfc0*/  MOV R163, R48 ;  /* 0x0000003000a37202 */ /* 0x000fe20000000f00 */
[C---:B------:R-:W-:Y:S01]  /*bfd0*/  FMUL.FTZ R48, R3.reuse, R168 ;  /* 0x000000a803307220 */ /* 0x040fe20000410000 */
[----:B------:R-:W-:Y:S01]  /*bfe0*/  MOV R168, R175 ;  /* 0x000000af00a87202 */ /* 0x000fe20000000f00 */
[C---:B------:R-:W-:Y:S02]  /*bff0*/  FMUL.FTZ R44, R3.reuse, R164 ;  /* 0x000000a4032c7220 */ /* 0x040fe40000410000 */
[----:B------:R-:W4:Y:S01]  /*c000*/  LDL.LU R164, [R1+0x24] ;  /* 0x0000240001a47983 */ /* 0x000f220000300800 */
[C---:B------:R-:W-:Y:S03]  /*c010*/  HMMA.16816.F32.BF16 R40, R184.reuse, R46, R40 ;  /* 0x0000002eb828723c */ /* 0x040fe60000041828 */
[C---:B------:R-:W-:Y:S01]  /*c020*/  FMUL.FTZ R45, R3.reuse, R165 ;  /* 0x000000a5032d7220 */ /* 0x040fe20000410000 */
[----:B------:R-:W-:Y:S01]  /*c030*/  MOV R165, R163 ;  /* 0x000000a300a57202 */ /* 0x000fe20000000f00 */
[C---:B------:R-:W-:Y:S01]  /*c040*/  FMUL.FTZ R79, R0.reuse, R79 ;  /* 0x0000004f004f7220 */ /* 0x040fe20000410000 */
[----:B------:R-:W-:Y:S01]  /*c050*/  MOV R163, R157 ;  /* 0x0000009d00a37202 */ /* 0x000fe20000000f00 */
[C---:B------:R-:W-:Y:S01]  /*c060*/  FMUL.FTZ R46, R0.reuse, R166 ;  /* 0x000000a6002e7220 */ /* 0x040fe20000410000 */
[----:B------:R-:W-:Y:S01]  /*c070*/  MOV R166, R145 ;  /* 0x0000009100a67202 */ /* 0x000fe20000000f00 */
[C---:B------:R-:W-:Y:S03]  /*c080*/  FMUL.FTZ R47, R0.reuse, R167 ;  /* 0x000000a7002f7220 */ /* 0x040fe60000410000 */
[----:B------:R-:W-:Y:S01]  /*c090*/  MOV R167, R144 ;  /* 0x0000009000a77202 */ /* 0x000fe20000000f00 */
        /* <DEDUP_REMOVED lines=45> */
[----:B------:R-:W-:Y:S01]  /*c370*/  MUFU.EX2 R206, R149 ;  /* 0x0000009500ce7308 */ /* 0x000fe20000000800 */
[--C-:B------:R-:W-:Y:S02]  /*c380*/  FFMA.FTZ R2, R194, c[0x0][0x2d0], -R188.reuse ;  /* 0x0000b400c2027a23 */ /* 0x100fe400000108bc */
[C---:B------:R-:W-:Y:S02]  /*c390*/  FMUL.FTZ R124, R3.reuse, R124 ;  /* 0x0000007c037c7220 */ /* 0x040fe40000410000 */
[C---:B------:R-:W-:Y:S02]  /*c3a0*/  FMUL.FTZ R125, R3.reuse, R125 ;  /* 0x0000007d037d7220 */ /* 0x040fe40000410000 */
[C---:B------:R-:W-:Y:S02]  /*c3b0*/  FMUL.FTZ R126, R0.reuse, R126 ;  /* 0x0000007e007e7220 */ /* 0x040fe40000410000 */
[C---:B------:R-:W-:Y:S01]  /*c3c0*/  FMUL.FTZ R127, R0.reuse, R127 ;  /* 0x0000007f007f7220 */ /* 0x040fe20000410000 */
[----:B------:R5:W-:Y:S01]  /*c3d0*/  MUFU.EX2 R152, R2 ;  /* 0x0000000200987308 */ /* 0x000be20000000800 */
[C---:B-1----:R-:W-:Y:S03]  /*c3e0*/  HMMA.16816.F32.BF16 R60, R184.reuse, R132, R60 ;  /* 0x00000084b83c723c */ /* 0x042fe6000004183c */
[C---:B------:R-:W-:Y:S02]  /*c3f0*/  FMUL.FTZ R128, R3.reuse, R128 ;  /* 0x0000008003807220 */ /* 0x040fe40000410000 */
[----:B------:R-:W-:Y:S02]  /*c400*/  FMUL.FTZ R129, R3, R129 ;  /* 0x0000008103817220 */ /* 0x000fe40000410000 */
[C---:B------:R-:W-:Y:S01]  /*c410*/  FMUL.FTZ R130, R0.reuse, R130 ;  /* 0x0000008200827220 */ /* 0x040fe20000410000 */
[C---:B------:R-:W-:Y:S01]  /*c420*/  HMMA.16816.F32.BF16 R64, R184.reuse, R134, R64 ;  /* 0x00000086b840723c */ /* 0x040fe20000041840 */
[----:B------:R-:W1:Y:S01]  /*c430*/  LDSM.16.MT88.4 R132, [R217+0x6100] ;  /* 0x00610000d984783b */ /* 0x000e620000004200 */
[----:B------:R-:W-:Y:S02]  /*c440*/  MUFU.EX2 R175, R175 ;  /* 0x000000af00af7308 */ /* 0x000fe40000000800 */
[----:B------:R-:W-:Y:S02]  /*c450*/  FMUL.FTZ R131, R0, R131 ;  /* 0x0000008300837220 */ /* 0x000fe40000410000 */
[--C-:B-----5:R-:W-:Y:S02]  /*c460*/  FFMA.FTZ R2, R193, c[0x0][0x2d0], -R188.reuse ;  /* 0x0000b400c1027a23 */ /* 0x120fe400000108bc */
[--C-:B------:R-:W-:Y:S04]  /*c470*/  FFMA.FTZ R193, R177, c[0x0][0x2d0], -R189.reuse ;  /* 0x0000b400b1c17a23 */ /* 0x100fe800000108bd */
[----:B------:R5:W-:Y:S10]  /*c480*/  MUFU.EX2 R158, R2 ;  /* 0x00000002009e7308 */ /* 0x000bf40000000800 */
[----:B------:R-:W-:Y:S01]  /*c490*/  MUFU.EX2 R193, R193 ;  /* 0x000000c100c17308 */ /* 0x000fe20000000800 */
[C---:B-1----:R-:W-:Y:S03]  /*c4a0*/  HMMA.16816.F32.BF16 R68, R184.reuse, R132, R68 ;  /* 0x00000084b844723c */ /* 0x042fe60000041844 */
[--C-:B-----5:R-:W-:Y:S02]  /*c4b0*/  FFMA.FTZ R2, R196, c[0x0][0x2d0], -R189.reuse ;  /* 0x0000b400c4027a23 */ /* 0x120fe400000108bd */
[--C-:B------:R-:W-:Y:S04]  /*c4c0*/  FFMA.FTZ R196, R207, c[0x0][0x2d0], -R188.reuse ;  /* 0x0000b400cfc47a23 */ /* 0x100fe800000108bc */
[----:B------:R1:W-:Y:S01]  /*c4d0*/  MUFU.EX2 R154, R2 ;  /* 0x00000002009a7308 */ /* 0x0003e20000000800 */
[C---:B------:R-:W-:Y:S01]  /*c4e0*/  HMMA.16816.F32.BF16 R72, R184.reuse, R134, R72 ;  /* 0x00000086b848723c */ /* 0x040fe20000041848 */
[----:B------:R-:W5:Y:S08]  /*c4f0*/  LDSM.16.MT88.4 R132, [R218+0x6100] ;  /* 0x00610000da84783b */ /* 0x000f700000004200 */
[----:B------:R-:W-:Y:S03]  /*c500*/  MUFU.EX2 R196, R196 ;  /* 0x000000c400c47308 */ /* 0x000fe60000000800 */
[----:B-1----:R-:W-:Y:S07]  /*c510*/  FFMA.FTZ R2, R195, c[0x0][0x2d0], -R189 ;  /* 0x0000b400c3027a23 */ /* 0x002fee00000108bd */
[----:B------:R1:W-:Y:S01]  /*c520*/  MUFU.EX2 R155, R2 ;  /* 0x00000002009b7308 */ /* 0x0003e20000000800 */
[----:B--2---:R-:W-:Y:S02]  /*c530*/  FFMA.FTZ R191, R3, R140, R191 ;  /* 0x0000008c03bf7223 */ /* 0x004fe400000100bf */
[----:B------:R-:W-:Y:S01]  /*c540*/  LDSM.16.MT88.4 R140, [R218+0x900] ;  /* 0x00090000da8c783b */ /* 0x000fe20000004200 */
[C---:B-----5:R-:W-:Y:S08]  /*c550*/  HMMA.16816.F32.BF16 R76, R184.reuse, R132, R76 ;  /* 0x00000084b84c723c */ /* 0x060ff0000004184c */
[C---:B------:R-:W-:Y:S01]  /*c560*/  HMMA.16816.F32.BF16 R80, R184.reuse, R134, R80 ;  /* 0x00000086b850723c */ /* 0x040fe20000041850 */
[----:B------:R-:W2:Y:S03]  /*c570*/  LDSM.16.MT88.4 R132, [R220+0x6100] ;  /* 0x00610000dc84783b */ /* 0x000ea60000004200 */
[--C-:B-1----:R-:W-:Y:S02]  /*c580*/  FFMA.FTZ R2, R192, c[0x0][0x2d0], -R188.reuse ;  /* 0x0000b400c0027a23 */ /* 0x102fe400000108bc */
[--C-:B------:R-:W-:Y:S02]  /*c590*/  FFMA.FTZ R192, R205, c[0x0][0x2d0], -R188.reuse ;  /* 0x0000b400cdc07a23 */ /* 0x100fe400000108bc */
[----:B------:R1:W-:Y:S10]  /*c5a0*/  MUFU.EX2 R162, R2 ;  /* 0x0000000200a27308 */ /* 0x0003f40000000800 */
[----:B------:R-:W-:Y:S01]  /*c5b0*/  MUFU.EX2 R192, R192 ;  /* 0x000000c000c07308 */ /* 0x000fe20000000800 */
[----:B-1----:R-:W-:Y:S09]  /*c5c0*/  FFMA.FTZ R2, R197, c[0x0][0x2d0], -R188 ;  /* 0x0000b400c5027a23 */ /* 0x002ff200000108bc */
[----:B------:R1:W-:Y:S01]  /*c5d0*/  MUFU.EX2 R161, R2 ;  /* 0x0000000200a17308 */ /* 0x0003e20000000800 */
[C---:B--2---:R-:W-:Y:S08]  /*c5e0*/  HMMA.16816.F32.BF16 R84, R184.reuse, R132, R84 ;  /* 0x00000084b854723c */ /* 0x044ff00000041854 */
[C---:B------:R-:W-:Y:S01]  /*c5f0*/  HMMA.16816.F32.BF16 R88, R184.reuse, R134, R88 ;  /* 0x00000086b858723c */ /* 0x040fe20000041858 */
[----:B------:R-:W2:Y:S03]  /*c600*/  LDSM.16.MT88.4 R132, [R219+0x6100] ;  /* 0x00610000db84783b */ /* 0x000ea60000004200 */
[--C-:B-1----:R-:W-:Y:S04]  /*c610*/  FFMA.FTZ R2, R198, c[0x0][0x2d0], -R189.reuse ;  /* 0x0000b400c6027a23 */ /* 0x102fe800000108bd */
[----:B------:R1:W-:Y:S01]  /*c620*/  MUFU.EX2 R159, R2 ;  /* 0x00000002009f7308 */ /* 0x0003e20000000800 */
[----:B----4-:R-:W-:Y:S03]  /*c630*/  FFMA.FTZ R190, R0, R164, R190 ;  /* 0x000000a400be7223 */ /* 0x010fe600000100be */
[----:B------:R-:W-:Y:S02]  /*c640*/  IMAD.MOV.U32 R164, RZ, RZ, R156 ;  /* 0x000000ffffa47224 */ /* 0x000fe400078e009c */
[----:B------:R-:W-:Y:S02]  /*c650*/  FADD.FTZ R190, R200, R190 ;  /* 0x000000bec8be7221 */ /* 0x000fe40000010000 */
[--C-:B------:R-:W-:Y:S04]  /*c660*/  FFMA.FTZ R0, R211, c[0x0][0x2d0], -R188.reuse ;  /* 0x0000b400d3007a23 */ /* 0x100fe800000108bc */
[----:B------:R4:W-:Y:S01]  /*c670*/  MUFU.EX2 R157, R0 ;  /* 0x00000000009d7308 */ /* 0x0009e20000000800 */
[--C-:B-1----:R-:W-:Y:S01]  /*c680*/  FFMA.FTZ R2, R199, c[0x0][0x2d0], -R189.reuse ;  /* 0x0000b400c7027a23 */ /* 0x102fe200000108bd */
[C---:B--2---:R-:W-:Y:S03]  /*c690*/  HMMA.16816.F32.BF16 R92, R184.reuse, R132, R92 ;  /* 0x00000084b85c723c */ /* 0x044fe6000004185c */
[--C-:B------:R-:W-:Y:S05]  /*c6a0*/  FFMA.FTZ R199, R208, c[0x0][0x2d0], -R188.reuse ;  /* 0x0000b400d0c77a23 */ /* 0x100fea00000108bc */
[----:B------:R-:W-:Y:S01]  /*c6b0*/  MUFU.EX2 R160, R2 ;  /* 0x0000000200a07308 */ /* 0x000fe20000000800 */
[C---:B------:R-:W-:Y:S01]  /*c6c0*/  HMMA.16816.F32.BF16 R96, R184.reuse, R134, R96 ;  /* 0x00000086b860723c */ /* 0x040fe20000041860 */
[----:B------:R-:W1:Y:S08]  /*c6d0*/  LDSM.16.MT88.4 R132, [R217+0x9100] ;  /* 0x00910000d984783b */ /* 0x000e700000004200 */
[----:B------:R-:W-:Y:S03]  /*c6e0*/  MUFU.EX2 R208, R148 ;  /* 0x0000009400d07308 */ /* 0x000fe60000000800 */
[--C-:B----4-:R-:W-:Y:S07]  /*c6f0*/  FFMA.FTZ R0, R210, c[0x0][0x2d0], -R188.reuse ;  /* 0x0000b400d2007a23 */ /* 0x110fee00000108bc */
[----:B------:R2:W-:Y:S10]  /*c700*/  MUFU.EX2 R2, R0 ;  /* 0x0000000000027308 */ /* 0x0005f40000000800 */
[----:B------:R-:W-:Y:S01]  /*c710*/  MUFU.EX2 R199, R199 ;  /* 0x000000c700c77308 */ /* 0x000fe20000000800 */
[C---:B-1----:R-:W-:Y:S03]  /*c720*/  HMMA.16816.F32.BF16 R100, R184.reuse, R132, R100 ;  /* 0x00000084b864723c */ /* 0x042fe60000041864 */
[--C-:B--2---:R-:W-:Y:S06]  /*c730*/  FFMA.FTZ R0, R213, c[0x0][0x2d0], -R189.reuse ;  /* 0x0000b400d5007a23 */ /* 0x104fec00000108bd */
[----:B------:R1:W-:Y:S01]  /*c740*/  MUFU.EX2 R156, R0 ;  /* 0x00000000009c7308 */ /* 0x0003e20000000800 */
[C---:B------:R-:W-:Y:S01]  /*c750*/  HMMA.16816.F32.BF16 R104, R184.reuse, R134, R104 ;  /* 0x00000086b868723c */ /* 0x040fe20000041868 */
[----:B------:R-:W2:Y:S02]  /*c760*/  LDSM.16.MT88.4 R132, [R218+0x9100] ;  /* 0x00910000da84783b */ /* 0x000ea40000004200 */
[--C-:B-1----:R-:W-:Y:S06]  /*c770*/  FFMA.FTZ R0, R212, c[0x0][0x2d0], -R189.reuse ;  /* 0x0000b400d4007a23 */ /* 0x102fec00000108bd */
[----:B------:R1:W4:Y:S01]  /*c780*/  MUFU.EX2 R3, R0 ;  /* 0x0000000000037308 */ /* 0x0003220000000800 */
[C---:B--2---:R-:W-:Y:S08]  /*c790*/  HMMA.16816.F32.BF16 R108, R184.reuse, R132, R108 ;  /* 0x00000084b86c723c */ /* 0x044ff0000004186c */
[C---:B------:R-:W-:Y:S01]  /*c7a0*/  HMMA.16816.F32.BF16 R112, R184.reuse, R134, R112 ;  /* 0x00000086b870723c */ /* 0x040fe20000041870 */
[----:B------:R-:W2:Y:S03]  /*c7b0*/  LDSM.16.MT88.4 R132, [R220+0x9100] ;  /* 0x00910000dc84783b */ /* 0x000ea60000004200 */
[--C-:B-1----:R-:W-:Y:S04]  /*c7c0*/  FFMA.FTZ R0, R209, c[0x0][0x2d0], -R188.reuse ;  /* 0x0000b400d1007a23 */ /* 0x102fe800000108bc */
[----:B------:R1:W-:Y:S04]  /*c7d0*/  MUFU.EX2 R213, R0 ;  /* 0x0000000000d57308 */ /* 0x0003e80000000800 */
[--C-:B-1----:R-:W-:Y:S01]  /*c7e0*/  FFMA.FTZ R0, R214, c[0x0][0x2d0], -R188.reuse ;  /* 0x0000b400d6007a23 */ /* 0x102fe200000108bc */
[----:B----4-:R-:W-:Y:S01]  /*c7f0*/  MOV R214, R3 ;  /* 0x0000000300d67202 */ /* 0x010fe20000000f00 */
[--C-:B------:R-:W-:Y:S02]  /*c800*/  FFMA.FTZ R3, R163, c[0x0][0x2d0], -R188.reuse ;  /* 0x0000b400a3037a23 */ /* 0x100fe400000108bc */
[--C-:B------:R-:W-:Y:S02]  /*c810*/  FFMA.FTZ R163, R204, c[0x0][0x2d0], -R188.reuse ;  /* 0x0000b400cca37a23 */ /* 0x100fe400000108bc */
[----:B------:R1:W-:Y:S01]  /*c820*/  MUFU.EX2 R212, R0 ;  /* 0x0000000000d47308 */ /* 0x0003e20000000800 */
[C---:B--2---:R-:W-:Y:S09]  /*c830*/  HMMA.16816.F32.BF16 R116, R184.reuse, R132, R116 ;  /* 0x00000084b874723c */ /* 0x044ff20000041874 */
[----:B------:R-:W-:Y:S01]  /*c840*/  MUFU.EX2 R209, R3 ;  /* 0x0000000300d17308 */ /* 0x000fe20000000800 */
[C---:B------:R-:W-:Y:S01]  /*c850*/  HMMA.16816.F32.BF16 R120, R184.reuse, R134, R120 ;  /* 0x00000086b878723c */ /* 0x040fe20000041878 */
[----:B------:R-:W2:Y:S02]  /*c860*/  LDSM.16.MT88.4 R132, [R219+0x9100] ;  /* 0x00910000db84783b */ /* 0x000ea40000004200 */
[--C-:B-1----:R-:W-:Y:S01]  /*c870*/  FFMA.FTZ R0, R215, c[0x0][0x2d0], -R189.reuse ;  /* 0x0000b400d7007a23 */ /* 0x102fe200000108bd */
[----:B------:R-:W-:Y:S01]  /*c880*/  MOV R215, R2 ;  /* 0x0000000200d77202 */ /* 0x000fe20000000f00 */
[----:B------:R-:W-:Y:S01]  /*c890*/  FFMA.FTZ R2, R164, c[0x0][0x2d0], -R188 ;  /* 0x0000b400a4027a23 */ /* 0x000fe200000108bc */
[----:B------:R-:W-:Y:S03]  /*c8a0*/  MOV R164, R147 ;  /* 0x0000009300a47202 */ /* 0x000fe60000000f00 */
[----:B------:R1:W-:Y:S10]  /*c8b0*/  MUFU.EX2 R211, R0 ;  /* 0x0000000000d37308 */ /* 0x0003f40000000800 */
[----:B------:R-:W-:Y:S01]  /*c8c0*/  MUFU.EX2 R204, R2 ;  /* 0x0000000200cc7308 */ /* 0x000fe20000000800 */
[----:B-1----:R-:W-:Y:S01]  /*c8d0*/  FFMA.FTZ R0, R165, c[0x0][0x2d0], -R189 ;  /* 0x0000b400a5007a23 */ /* 0x002fe200000108bd */
[C---:B--2---:R-:W-:Y:S03]  /*c8e0*/  HMMA.16816.F32.BF16 R124, R184.reuse, R132, R124 ;  /* 0x00000084b87c723c */ /* 0x044fe6000004187c */
[----:B------:R-:W-:Y:S05]  /*c8f0*/  MOV R165, R146 ;  /* 0x0000009200a57202 */ /* 0x000fea0000000f00 */
[----:B------:R1:W-:Y:S01]  /*c900*/  MUFU.EX2 R210, R0 ;  /* 0x0000000000d27308 */ /* 0x0003e20000000800 */
[----:B------:R-:W-:Y:S03]  /*c910*/  LDSM.16.MT88.4 R144, [R220+0x1100] ;  /* 0x00110000dc90783b */ /* 0x000fe60000004200 */
[----:B------:R-:W-:Y:S01]  /*c920*/  F2FP.BF16.PACK_AB R133, R155, R154 ;  /* 0x0000009a9b85723e */ /* 0x000fe200000010ff */
[----:B------:R-:W-:Y:S03]  /*c930*/  HMMA.16816.F32.BF16 R128, R184, R134, R128 ;  /* 0x00000086b880723c */ /* 0x000fe60000041880 */
[----:B------:R-:W-:Y:S01]  /*c940*/  F2FP.BF16.PACK_AB R132, R158, R152 ;  /* 0x000000989e84723e */ /* 0x000fe200000010ff */
[----:B------:R-:W-:Y:S03]  /*c950*/  FADD.FTZ R3, R165, R190 ;  /* 0x000000bea5037221 */ /* 0x000fe60000010000 */
[----:B------:R-:W-:Y:S01]  /*c960*/  F2FP.BF16.PACK_AB R134, R161, R162 ;  /* 0x000000a2a186723e */ /* 0x000fe200000010ff */
[----:B------:R-:W-:Y:S01]  /*c970*/  MUFU.EX2 R190, R163 ;  /* 0x000000a300be7308 */ /* 0x000fe20000000800 */
[----:B------:R-:W-:Y:S03]  /*c980*/  F2FP.BF16.PACK_AB R135, R160, R159 ;  /* 0x0000009fa087723e */ /* 0x000fe600000010ff */
[----:B------:R-:W-:Y:S01]  /*c990*/  FADD.FTZ R3, R183, R3 ;  /* 0x00000003b7037221 */ /* 0x000fe20000010000 */
[----:B------:R-:W-:Y:S03]  /*c9a0*/  F2FP.BF16.PACK_AB R184, R192, R175 ;  /* 0x000000afc0b8723e */ /* 0x000fe600000010ff */
[C---:B------:R-:W-:Y:S05]  /*c9b0*/  HMMA.16816.F32.BF16 R4, R132.reuse, R136, R4 ;  /* 0x000000888404723c */ /* 0x040fea0000041804 */
[----:B-1----:R-:W-:Y:S02]  /*c9c0*/  FADD.FTZ R0, R201, R191 ;  /* 0x000000bfc9007221 */ /* 0x002fe40000010000 */
[--C-:B------:R-:W-:Y:S01]  /*c9d0*/  FFMA.FTZ R201, R153, c[0x0][0x2d0], -R188.reuse ;  /* 0x0000b40099c97a23 */ /* 0x100fe200000108bc */
[C---:B------:R-:W-:Y:S01]  /*c9e0*/  HMMA.16816.F32.BF16 R8, R132.reuse, R138, R8 ;  /* 0x0000008a8408723c */ /* 0x040fe20000041808 */
[----:B------:R-:W1:Y:S03]  /*c9f0*/  LDSM.16.MT88.4 R136, [R220+0x900] ;  /* 0x00090000dc88783b */ /* 0x000e660000004200 */
[----:B------:R-:W-:Y:S01]  /*ca00*/  FFMA.FTZ R153, R151, c[0x0][0x2d0], -R188 ;  /* 0x0000b40097997a23 */ /* 0x000fe200000108bc */
[----:B------:R-:W-:Y:S01]  /*ca10*/  MOV R151, R150 ;  /* 0x0000009600977202 */ /* 0x000fe20000000f00 */
[----:B------:R-:W-:Y:S01]  /*ca20*/  FADD.FTZ R150, R202, R0 ;  /* 0x00000000ca967221 */ /* 0x000fe20000010000 */
[----:B------:R-:W-:Y:S01]  /*ca30*/  MUFU.EX2 R201, R201 ;  /* 0x000000c900c97308 */ /* 0x000fe20000000800 */
[C---:B------:R-:W-:Y:S04]  /*ca40*/  HMMA.16816.F32.BF16 R12, R132.reuse, R140, R12 ;  /* 0x0000008c840c723c */ /* 0x040fe8000004180c */
[--C-:B------:R-:W-:Y:S02]  /*ca50*/  FFMA.FTZ R0, R168, c[0x0][0x2d0], -R189.reuse ;  /* 0x0000b400a8007a23 */ /* 0x100fe400000108bd */
[----:B------:R-:W-:Y:S01]  /*ca60*/  LDSM.16.MT88.4 R168, [R218+0x5900] ;  /* 0x00590000daa8783b */ /* 0x000fe20000004200 */
[----:B------:R-:W-:Y:S01]  /*ca70*/  FADD.FTZ R2, R164, R150 ;  /* 0x00000096a4027221 */ /* 0x000fe20000010000 */
[C---:B------:R-:W-:Y:S01]  /*ca80*/  HMMA.16816.F32.BF16 R16, R132.reuse, R142, R16 ;  /* 0x0000008e8410723c */ /* 0x040fe20000041810 */
[----:B------:R-:W-:Y:S03]  /*ca90*/  MUFU.EX2 R200, R153 ;  /* 0x0000009900c87308 */ /* 0x000fe60000000800 */
[----:B------:R-:W-:Y:S02]  /*caa0*/  FADD.FTZ R152, R152, R2 ;  /* 0x0000000298987221 */ /* 0x000fe40000010000 */
[----:B------:R-:W2:Y:S01]  /*cab0*/  LDSM.16.MT88.4 R140, [R219+0x900] ;  /* 0x00090000db8c783b */ /* 0x000ea20000004200 */
[--C-:B------:R-:W-:Y:S02]  /*cac0*/  FFMA.FTZ R191, R178, c[0x0][0x2d0], -R189.reuse ;  /* 0x0000b400b2bf7a23 */ /* 0x100fe400000108bd */
[--C-:B------:R-:W-:Y:S02]  /*cad0*/  FFMA.FTZ R2, R176, c[0x0][0x2d0], -R189.reuse ;  /* 0x0000b400b0027a23 */ /* 0x100fe400000108bd */
[----:B------:R4:W-:Y:S01]  /*cae0*/  MUFU.EX2 R205, R0 ;  /* 0x0000000000cd7308 */ /* 0x0009e20000000800 */
[----:B------:R-:W-:Y:S09]  /*caf0*/  FFMA.FTZ R188, R203, c[0x0][0x2d0], -R188 ;  /* 0x0000b400cbbc7a23 */ /* 0x000ff200000108bc */
[----:B------:R-:W5:Y:S01]  /*cb00*/  MUFU.EX2 R188, R188 ;  /* 0x000000bc00bc7308 */ /* 0x000f620000000800 */
[C---:B-1----:R-:W-:Y:S09]  /*cb10*/  HMMA.16816.F32.BF16 R20, R132.reuse, R136, R20 ;  /* 0x000000888414723c */ /* 0x042ff20000041814 */
[----:B------:R-:W1:Y:S01]  /*cb20*/  MUFU.EX2 R191, R191 ;  /* 0x000000bf00bf7308 */ /* 0x000e620000000800 */
[C---:B------:R-:W-:Y:S01]  /*cb30*/  HMMA.16816.F32.BF16 R24, R132.reuse, R138, R24 ;  /* 0x0000008a8418723c */ /* 0x040fe20000041818 */
[----:B------:R-:W3:Y:S02]  /*cb40*/  LDSM.16.MT88.4 R136, [R217+0x3900] ;  /* 0x00390000d988783b */ /* 0x000ee40000004200 */
[--C-:B----4-:R-:W-:Y:S06]  /*cb50*/  FFMA.FTZ R0, R167, c[0x0][0x2d0], -R189.reuse ;  /* 0x0000b400a7007a23 */ /* 0x110fec00000108bd */
[----:B------:R4:W-:Y:S03]  /*cb60*/  MUFU.EX2 R207, R0 ;  /* 0x0000000000cf7308 */ /* 0x0009e60000000800 */
[----:B-----5:R-:W-:Y:S01]  /*cb70*/  F2FP.BF16.PACK_AB R186, R188, R190 ;  /* 0x000000bebcba723e */ /* 0x020fe200000010ff */
[C---:B--2---:R-:W-:Y:S08]  /*cb80*/  HMMA.16816.F32.BF16 R28, R132.reuse, R140, R28 ;  /* 0x0000008c841c723c */ /* 0x044ff0000004181c */
[C---:B------:R-:W-:Y:S01]  /*cb90*/  HMMA.16816.F32.BF16 R32, R132.reuse, R142, R32 ;  /* 0x0000008e8420723c */ /* 0x040fe20000041820 */
[----:B------:R-:W2:Y:S03]  /*cba0*/  LDSM.16.MT88.4 R140, [R218+0x3900] ;  /* 0x00390000da8c783b */ /* 0x000ea60000004200 */
[----:B-1----:R-:W-:Y:S01]  /*cbb0*/  F2FP.BF16.PACK_AB R185, R193, R191 ;  /* 0x000000bfc1b9723e */ /* 0x002fe200000010ff */
[--C-:B----4-:R-:W-:Y:S04]  /*cbc0*/  FFMA.FTZ R0, R166, c[0x0][0x2d0], -R189.reuse ;  /* 0x0000b400a6007a23 */ /* 0x110fe800000108bd */
[----:B------:R1:W-:Y:S01]  /*cbd0*/  MUFU.EX2 R203, R0 ;  /* 0x0000000000cb7308 */ /* 0x0003e20000000800 */
[C---:B---3--:R-:W-:Y:S08]  /*cbe0*/  HMMA.16816.F32.BF16 R36, R132.reuse, R136, R36 ;  /* 0x000000888424723c */ /* 0x048ff00000041824 */
[C---:B------:R-:W-:Y:S01]  /*cbf0*/  HMMA.16816.F32.BF16 R40, R132.reuse, R138, R40 ;  /* 0x0000008a8428723c */ /* 0x040fe20000041828 */
[----:B------:R-:W3:Y:S03]  /*cc00*/  LDSM.16.MT88.4 R136, [R220+0x3900] ;  /* 0x00390000dc88783b */ /* 0x000ee60000004200 */
[--C-:B-1----:R-:W-:Y:S04]  /*cc10*/  FFMA.FTZ R0, R151, c[0x0][0x2d0], -R189.reuse ;  /* 0x0000b40097007a23 */ /* 0x102fe800000108bd */
[C---:B--2---:R-:W-:Y:S01]  /*cc20*/  HMMA.16816.F32.BF16 R44, R132.reuse, R140, R44 ;  /* 0x0000008c842c723c */ /* 0x044fe2000004182c */
[----:B------:R-:W-:Y:S01]  /*cc30*/  LDSM.16.MT88.4 R148, [R220+0x1900] ;  /* 0x00190000dc94783b */ /* 0x000fe20000004200 */
[----:B------:R1:W-:Y:S06]  /*cc40*/  MUFU.EX2 R202, R0 ;  /* 0x0000000000ca7308 */ /* 0x0003ec0000000800 */
[C---:B------:R-:W-:Y:S01]  /*cc50*/  HMMA.16816.F32.BF16 R48, R132.reuse, R142, R48 ;  /* 0x0000008e8430723c */ /* 0x040fe20000041830 */
[----:B------:R-:W2:Y:S03]  /*cc60*/  LDSM.16.MT88.4 R140, [R219+0x3900] ;  /* 0x00390000db8c783b */ /* 0x000ea60000004200 */
[--C-:B-1----:R-:W-:Y:S04]  /*cc70*/  FFMA.FTZ R0, R182, c[0x0][0x2d0], -R189.reuse ;  /* 0x0000b400b6007a23 */ /* 0x102fe800000108bd */
[C---:B---3--:R-:W-:Y:S01]  /*cc80*/  HMMA.16816.F32.BF16 R52, R132.reuse, R136, R52 ;  /* 0x000000888434723c */ /* 0x048fe20000041834 */
[----:B------:R1:W-:Y:S07]  /*cc90*/  MUFU.EX2 R197, R0 ;  /* 0x0000000000c57308 */ /* 0x0003ee0000000800 */
[C---:B------:R-:W-:Y:S01]  /*cca0*/  HMMA.16816.F32.BF16 R56, R132.reuse, R138, R56 ;  /* 0x0000008a8438723c */ /* 0x040fe20000041838 */
[----:B------:R-:W3:Y:S07]  /*ccb0*/  LDSM.16.MT88.4 R136, [R217+0x6900] ;  /* 0x00690000d988783b */ /* 0x000eee0000004200 */
[C---:B--2---:R-:W-:Y:S04]  /*ccc0*/  HMMA.16816.F32.BF16 R60, R132.reuse, R140, R60 ;  /* 0x0000008c843c723c */ /* 0x044fe8000004183c */
[--C-:B-1----:R-:W-:Y:S04]  /*ccd0*/  FFMA.FTZ R0, R181, c[0x0][0x2d0], -R189.reuse ;  /* 0x0000b400b5007a23 */ /* 0x102fe800000108bd */
[C---:B------:R-:W-:Y:S01]  /*cce0*/  HMMA.16816.F32.BF16 R64, R132.reuse, R142, R64 ;  /* 0x0000008e8440723c */ /* 0x040fe20000041840 */
[----:B------:R-:W1:Y:S01]  /*ccf0*/  LDSM.16.MT88.4 R140, [R218+0x6900] ;  /* 0x00690000da8c783b */ /* 0x000e620000004200 */
[----:B------:R2:W-:Y:S06]  /*cd00*/  MUFU.EX2 R198, R0 ;  /* 0x0000000000c67308 */ /* 0x0005ec0000000800 */
[C---:B---3--:R-:W-:Y:S04]  /*cd10*/  HMMA.16816.F32.BF16 R68, R132.reuse, R136, R68 ;  /* 0x000000888444723c */ /* 0x048fe80000041844 */
[--C-:B--2---:R-:W-:Y:S04]  /*cd20*/  FFMA.FTZ R0, R180, c[0x0][0x2d0], -R189.reuse ;  /* 0x0000b400b4007a23 */ /* 0x104fe800000108bd */
[C---:B------:R-:W-:Y:S01]  /*cd30*/  HMMA.16816.F32.BF16 R72, R132.reuse, R138, R72 ;  /* 0x0000008a8448723c */ /* 0x040fe20000041848 */
[----:B------:R-:W2:Y:S01]  /*cd40*/  LDSM.16.MT88.4 R136, [R220+0x6900] ;  /* 0x00690000dc88783b */ /* 0x000ea20000004200 */
[----:B------:R3:W-:Y:S07]  /*cd50*/  MUFU.EX2 R195, R0 ;  /* 0x0000000000c37308 */ /* 0x0007ee0000000800 */
[----:B------:R-:W-:Y:S01]  /*cd60*/  LDSM.16.MT88.4 R180, [R217+0x2900] ;  /* 0x00290000d9b4783b */ /* 0x000fe20000004200 */
[C---:B-1----:R-:W-:Y:S08]  /*cd70*/  HMMA.16816.F32.BF16 R76, R132.reuse, R140, R76 ;  /* 0x0000008c844c723c */ /* 0x042ff0000004184c */
[C---:B------:R-:W-:Y:S01]  /*cd80*/  HMMA.16816.F32.BF16 R80, R132.reuse, R142, R80 ;  /* 0x0000008e8450723c */ /* 0x040fe20000041850 */
[----:B------:R-:W1:Y:S03]  /*cd90*/  LDSM.16.MT88.4 R140, [R219+0x6900] ;  /* 0x00690000db8c783b */ /* 0x000e660000004200 */
[--C-:B---3--:R-:W-:Y:S02]  /*cda0*/  FFMA.FTZ R0, R179, c[0x0][0x2d0], -R189.reuse ;  /* 0x0000b400b3007a23 */ /* 0x108fe400000108bd */
[----:B------:R-:W-:Y:S02]  /*cdb0*/  FFMA.FTZ R189, R174, c[0x0][0x2d0], -R189 ;  /* 0x0000b400aebd7a23 */ /* 0x000fe400000108bd */
[----:B------:R3:W-:Y:S10]  /*cdc0*/  MUFU.EX2 R194, R0 ;  /* 0x0000000000c27308 */ /* 0x0007f40000000800 */
[----:B------:R4:W-:Y:S01]  /*cdd0*/  MUFU.EX2 R174, R2 ;  /* 0x0000000200ae7308 */ /* 0x0009e20000000800 */
[C---:B--2---:R-:W-:Y:S08]  /*cde0*/  HMMA.16816.F32.BF16 R84, R132.reuse, R136, R84 ;  /* 0x000000888454723c */ /* 0x044ff00000041854 */
[C---:B------:R-:W-:Y:S01]  /*cdf0*/  HMMA.16816.F32.BF16 R88, R132.reuse, R138, R88 ;  /* 0x0000008a8458723c */ /* 0x040fe20000041858 */
[----:B------:R-:W2:Y:S01]  /*ce00*/  LDSM.16.MT88.4 R136, [R217+0x9900] ;  /* 0x00990000d988783b */ /* 0x000ea20000004200 */
[----:B------:R-:W5:Y:S02]  /*ce10*/  MUFU.EX2 R189, R189 ;  /* 0x000000bd00bd7308 */ /* 0x000f640000000800 */
[----:B---3--:R-:W-:Y:S02]  /*ce20*/  FADD.FTZ R0, R154, R3 ;  /* 0x000000039a007221 */ /* 0x008fe40000010000 */
[----:B------:R-:W-:Y:S02]  /*ce30*/  FADD.FTZ R3, R158, R152 ;  /* 0x000000989e037221 */ /* 0x000fe40000010000 */
[----:B------:R-:W-:Y:S02]  /*ce40*/  FADD.FTZ R0, R155, R0 ;  /* 0x000000009b007221 */ /* 0x000fe40000010000 */
[----:B------:R-:W-:Y:S01]  /*ce50*/  LDSM.16.MT88.4 R152, [R219+0x2100] ;  /* 0x00210000db98783b */ /* 0x000fe20000004200 */
[C---:B-1----:R-:W-:Y:S03]  /*ce60*/  HMMA.16816.F32.BF16 R92, R132.reuse, R140, R92 ;  /* 0x0000008c845c723c */ /* 0x042fe6000004185c */
[----:B----4-:R-:W-:Y:S02]  /*ce70*/  FADD.FTZ R2, R162, R3 ;  /* 0x00000003a2027221 */ /* 0x010fe40000010000 */
[----:B------:R-:W-:Y:S02]  /*ce80*/  FADD.FTZ R0, R159, R0 ;  /* 0x000000009f007221 */ /* 0x000fe40000010000 */
[----:B------:R-:W-:Y:S01]  /*ce90*/  FADD.FTZ R2, R161, R2 ;  /* 0x00000002a1027221 */ /* 0x000fe20000010000 */
[C---:B------:R-:W-:Y:S01]  /*cea0*/  HMMA.16816.F32.BF16 R96, R132.reuse, R142, R96 ;  /* 0x0000008e8460723c */ /* 0x040fe20000041860 */
[----:B------:R-:W1:Y:S03]  /*ceb0*/  LDSM.16.MT88.4 R140, [R218+0x9900] ;  /* 0x00990000da8c783b */ /* 0x000e660000004200 */
[----:B------:R-:W-:Y:S01]  /*cec0*/  FADD.FTZ R0, R160, R0 ;  /* 0x00000000a0007221 */ /* 0x000fe20000010000 */
[----:B-----5:R-:W-:Y:S01]  /*ced0*/  F2FP.BF16.PACK_AB R187, R189, R174 ;  /* 0x000000aebdbb723e */ /* 0x020fe200000010ff */
[----:B------:R-:W-:Y:S02]  /*cee0*/  FADD.FTZ R3, R157, R2 ;  /* 0x000000029d037221 */ /* 0x000fe40000010000 */
[----:B------:R-:W-:Y:S01]  /*cef0*/  FADD.FTZ R2, R156, R0 ;  /* 0x000000009c027221 */ /* 0x000fe20000010000 */
[----:B------:R-:W-:Y:S03]  /*cf00*/  LDSM.16.MT88.4 R160, [R217+0x5900] ;  /* 0x00590000d9a0783b */ /* 0x000fe60000004200 */
[----:B------:R-:W-:Y:S02]  /*cf10*/  FADD.FTZ R0, R215, R3 ;  /* 0x00000003d7007221 */ /* 0x000fe40000010000 */
[----:B------:R-:W-:Y:S02]  /*cf20*/  FADD.FTZ R2, R214, R2 ;  /* 0x00000002d6027221 */ /* 0x000fe40000010000 */
[----:B------:R-:W-:Y:S02]  /*cf30*/  FADD.FTZ R0, R213, R0 ;  /* 0x00000000d5007221 */ /* 0x000fe40000010000 */
        /* <DEDUP_REMOVED lines=10> */
[----:B------:R-:W-:Y:S01]  /*cfe0*/  FADD.FTZ R2, R202, R2 ;  /* 0x00000002ca027221 */ /* 0x000fe20000010000 */
[C---:B-1----:R-:W-:Y:S03]  /*cff0*/  HMMA.16816.F32.BF16 R108, R132.reuse, R140, R108 ;  /* 0x0000008c846c723c */ /* 0x042fe6000004186c */
[----:B------:R-:W-:Y:S02]  /*d000*/  FADD.FTZ R2, R197, R2 ;  /* 0x00000002c5027221 */ /* 0x000fe40000010000 */
[----:B------:R-:W-:Y:S02]  /*d010*/  FADD.FTZ R0, R209, R0 ;  /* 0x00000000d1007221 */ /* 0x000fe40000010000 */
[----:B------:R-:W-:Y:S01]  /*d020*/  FADD.FTZ R2, R198, R2 ;  /* 0x00000002c6027221 */ /* 0x000fe20000010000 */
[C---:B------:R-:W-:Y:S01]  /*d030*/  HMMA.16816.F32.BF16 R112, R132.reuse, R142, R112 ;  /* 0x0000008e8470723c */ /* 0x040fe20000041870 */
[----:B------:R-:W1:Y:S03]  /*d040*/  LDSM.16.MT88.4 R140, [R219+0x9900] ;  /* 0x00990000db8c783b */ /* 0x000e660000004200 */
[----:B------:R-:W-:Y:S02]  /*d050*/  FADD.FTZ R2, R195, R2 ;  /* 0x00000002c3027221 */ /* 0x000fe40000010000 */
[----:B------:R-:W-:Y:S02]  /*d060*/  FADD.FTZ R0, R208, R0 ;  /* 0x00000000d0007221 */ /* 0x000fe40000010000 */
[----:B------:R-:W-:Y:S04]  /*d070*/  FADD.FTZ R3, R194, R2 ;  /* 0x00000002c2037221 */ /* 0x000fe80000010000 */
        /* <DEDUP_REMOVED lines=8> */
[----:B------:R-:W-:Y:S01]  /*d100*/  FADD.FTZ R2, R175, R0 ;  /* 0x00000000af027221 */ /* 0x000fe20000010000 */
[----:B------:R-:W-:Y:S03]  /*d110*/  MOV R175, R172 ;  /* 0x000000ac00af7202 */ /* 0x000fe60000000f00 */
[----:B------:R-:W-:Y:S01]  /*d120*/  FADD.FTZ R2, R192, R2 ;  /* 0x00000002c0027221 */ /* 0x000fe20000010000 */
[C---:B-1----:R-:W-:Y:S03]  /*d130*/  HMMA.16816.F32.BF16 R124, R132.reuse, R140, R124 ;  /* 0x0000008c847c723c */ /* 0x042fe6000004187c */
[----:B------:R-:W-:Y:S02]  /*d140*/  FADD.FTZ R2, R190, R2 ;  /* 0x00000002be027221 */ /* 0x000fe40000010000 */
[----:B------:R-:W-:Y:S01]  /*d150*/  FADD.FTZ R0, R191, R3 ;  /* 0x00000003bf007221 */ /* 0x000fe20000010000 */
[----:B------:R-:W-:Y:S01]  /*d160*/  MOV R3, R173 ;  /* 0x000000ad00037202 */ /* 0x000fe20000000f00 */
[----:B------:R-:W-:Y:S01]  /*d170*/  FADD.FTZ R2, R188, R2 ;  /* 0x00000002bc027221 */ /* 0x000fe20000010000 */
[----:B------:R-:W-:Y:S01]  /*d180*/  HMMA.16816.F32.BF16 R128, R132, R142, R128 ;  /* 0x0000008e8480723c */ /* 0x000fe20000041880 */
[----:B------:R-:W1:Y:S03]  /*d190*/  LDSM.16.MT88.4 R140, [R218+0x1100] ;  /* 0x00110000da8c783b */ /* 0x000e660000004200 */
[----:B------:R-:W-:Y:S03]  /*d1a0*/  FADD.FTZ R0, R193, R0 ;  /* 0x00000000c1007221 */ /* 0x000fe60000010000 */
[----:B------:R-:W-:Y:S01]  /*d1b0*/  F2FP.BF16.PACK_AB R132, R215, R157 ;  /* 0x0000009dd784723e */ /* 0x000fe200000010ff */
[----:B------:R-:W-:Y:S01]  /*d1c0*/  FADD.FTZ R0, R174, R0 ;  /* 0x00000000ae007221 */ /* 0x000fe20000010000 */
[----:B------:R-:W-:Y:S01]  /*d1d0*/  F2FP.BF16.PACK_AB R133, R214, R156 ;  /* 0x0000009cd685723e */ /* 0x000fe200000010ff */
[----:B------:R-:W-:Y:S02]  /*d1e0*/  STL [R1+0x20], R2 ;  /* 0x0000200201007387 */ /* 0x000fe40000100800 */
[----:B------:R-:W-:Y:S01]  /*d1f0*/  F2FP.BF16.PACK_AB R134, R212, R213 ;  /* 0x000000d5d486723e */ /* 0x000fe200000010ff */
[----:B------:R-:W-:Y:S01]  /*d200*/  FADD.FTZ R0, R189, R0 ;  /* 0x00000000bd007221 */ /* 0x000fe20000010000 */
[----:B------:R-:W-:Y:S04]  /*d210*/  F2FP.BF16.PACK_AB R135, R210, R211 ;  /* 0x000000d3d287723e */ /* 0x000fe800000010ff */
[----:B------:R-:W-:Y:S03]  /*d220*/  STL [R1+0x24], R0 ;  /* 0x0000240001007387 */ /* 0x000fe60000100800 */
        /* <DEDUP_REMOVED lines=46> */
[----:B------:R-:W-:Y:S01]  /*d510*/  HMMA.16816.F32.BF16 R128, R132, R138, R128 ;  /* 0x0000008a8480723c */ /* 0x000fe20000041880 */
[----:B------:R-:W2:Y:S06]  /*d520*/  LDSM.16.MT88.4 R136, [R219+0x1900] ;  /* 0x00190000db88783b */ /* 0x000eac0000004200 */
[----:B------:R-:W-:Y:S02]  /*d530*/  F2FP.BF16.PACK_AB R132, R209, R204 ;  /* 0x000000ccd184723e */ /* 0x000fe400000010ff */
[----:B------:R-:W-:Y:S03]  /*d540*/  F2FP.BF16.PACK_AB R133, R207, R205 ;  /* 0x000000cdcf85723e */ /* 0x000fe600000010ff */
[----:B------:R-:W-:Y:S02]  /*d550*/  F2FP.BF16.PACK_AB R134, R206, R208 ;  /* 0x000000d0ce86723e */ /* 0x000fe400000010ff */
[----:B------:R-:W-:Y:S07]  /*d560*/  F2FP.BF16.PACK_AB R135, R202, R203 ;  /* 0x000000cbca87723e */ /* 0x000fee00000010ff */
        /* <DEDUP_REMOVED lines=46> */
[----:B------:R-:W-:Y:S01]  /*d850*/  HMMA.16816.F32.BF16 R128, R132, R150, R128 ;  /* 0x000000968480723c */ /* 0x000fe20000041880 */
[----:B------:R-:W-:Y:S06]  /*d860*/  LDSM.16.MT88.4 R148, [R218+0x5100] ;  /* 0x00510000da94783b */ /* 0x000fec0000004200 */
[----:B------:R-:W-:Y:S02]  /*d870*/  F2FP.BF16.PACK_AB R132, R200, R201 ;  /* 0x000000c9c884723e */ /* 0x000fe400000010ff */
[----:B------:R-:W-:Y:S03]  /*d880*/  F2FP.BF16.PACK_AB R133, R198, R197 ;  /* 0x000000c5c685723e */ /* 0x000fe600000010ff */
[----:B------:R-:W-:Y:S02]  /*d890*/  F2FP.BF16.PACK_AB R134, R196, R199 ;  /* 0x000000c7c486723e */ /* 0x000fe400000010ff */
[----:B------:R-:W-:Y:S07]  /*d8a0*/  F2FP.BF16.PACK_AB R135, R194, R195 ;  /* 0x000000c3c287723e */ /* 0x000fee00000010ff */
        /* <DEDUP_REMOVED lines=34> */
[C---:B------:R-:W-:Y:S08]  /*dad0*/  HMMA.16816.F32.BF16 R96, R132.reuse, R142, R96 ;  /* 0x0000008e8460723c */ /* 0x040ff00000041860 */
        /* <DEDUP_REMOVED lines=10> */
[----:B------:R-:W-:Y:S08]  /*db80*/  HMMA.16816.F32.BF16 R128, R132, R150, R128 ;  /* 0x000000968480723c */ /* 0x000ff00000041880 */
[C---:B------:R-:W-:Y:S01]  /*db90*/  HMMA.16816.F32.BF16 R176, R184.reuse, R180, R4 ;  /* 0x000000b4b8b0723c */ /* 0x040fe20000041804 */
[----:B------:R-:W4:Y:S07]  /*dba0*/  LDSM.16.MT88.4 R4, [R220+0x5900] ;  /* 0x00590000dc04783b */ /* 0x000f2e0000004200 */
[C---:B------:R-:W-:Y:S01]  /*dbb0*/  HMMA.16816.F32.BF16 R180, R184.reuse, R182, R8 ;  /* 0x000000b6b8b4723c */ /* 0x040fe20000041808 */
[----:B------:R-:W5:Y:S07]  /*dbc0*/  LDSM.16.MT88.4 R8, [R219+0x5900] ;  /* 0x00590000db08783b */ /* 0x000f6e0000004200 */
[C---:B-1----:R-:W-:Y:S01]  /*dbd0*/  HMMA.16816.F32.BF16 R132, R184.reuse, R136, R12 ;  /* 0x00000088b884723c */ /* 0x042fe2000004180c */
[----:B------:R-:W1:Y:S07]  /*dbe0*/  LDSM.16.MT88.4 R12, [R217+0x8900] ;  /* 0x00890000d90c783b */ /* 0x000e6e0000004200 */
[C---:B------:R-:W-:Y:S01]  /*dbf0*/  HMMA.16816.F32.BF16 R136, R184.reuse, R138, R16 ;  /* 0x0000008ab888723c */ /* 0x040fe20000041810 */
[----:B------:R-:W1:Y:S07]  /*dc00*/  LDSM.16.MT88.4 R16, [R218+0x8900] ;  /* 0x00890000da10783b */ /* 0x000e6e0000004200 */
[C---:B---3--:R-:W-:Y:S01]  /*dc10*/  HMMA.16816.F32.BF16 R140, R184.reuse, R144, R20 ;  /* 0x00000090b88c723c */ /* 0x048fe20000041814 */
[----:B------:R-:W3:Y:S07]  /*dc20*/  LDSM.16.MT88.4 R20, [R220+0x8900] ;  /* 0x00890000dc14783b */ /* 0x000eee0000004200 */
[C---:B------:R-:W-:Y:S01]  /*dc30*/  HMMA.16816.F32.BF16 R144, R184.reuse, R146, R24 ;  /* 0x00000092b890723c */ /* 0x040fe20000041818 */
[----:B------:R-:W1:Y:S07]  /*dc40*/  LDSM.16.MT88.4 R24, [R219+0x8900] ;  /* 0x00890000db18783b */ /* 0x000e6e0000004200 */
[C---:B--2---:R-:W-:Y:S08]  /*dc50*/  HMMA.16816.F32.BF16 R148, R184.reuse, R152, R28 ;  /* 0x00000098b894723c */ /* 0x044ff0000004181c */
[C---:B------:R-:W-:Y:S08]  /*dc60*/  HMMA.16816.F32.BF16 R152, R184.reuse, R154, R32 ;  /* 0x0000009ab898723c */ /* 0x040ff00000041820 */
[C---:B------:R-:W-:Y:S08]  /*dc70*/  HMMA.16816.F32.BF16 R156, R184.reuse, R160, R36 ;  /* 0x000000a0b89c723c */ /* 0x040ff00000041824 */
[C---:B------:R-:W-:Y:S08]  /*dc80*/  HMMA.16816.F32.BF16 R160, R184.reuse, R162, R40 ;  /* 0x000000a2b8a0723c */ /* 0x040ff00000041828 */
[C---:B------:R-:W-:Y:S08]  /*dc90*/  HMMA.16816.F32.BF16 R164, R184.reuse, R168, R44 ;  /* 0x000000a8b8a4723c */ /* 0x040ff0000004182c */
[C---:B------:R-:W-:Y:S08]  /*dca0*/  HMMA.16816.F32.BF16 R168, R184.reuse, R170, R48 ;  /* 0x000000aab8a8723c */ /* 0x040ff00000041830 */
[C---:B----4-:R-:W-:Y:S08]  /*dcb0*/  HMMA.16816.F32.BF16 R52, R184.reuse, R4, R52 ;  /* 0x00000004b834723c */ /* 0x050ff00000041834 */
[C---:B------:R-:W-:Y:S01]  /*dcc0*/  HMMA.16816.F32.BF16 R56, R184.reuse, R6, R56 ;  /* 0x00000006b838723c */ /* 0x040fe20000041838 */
[----:B------:R-:W2:Y:S07]  /*dcd0*/  LDSM.16.MT88.4 R4, [R217+0xb900] ;  /* 0x00b90000d904783b */ /* 0x000eae0000004200 */
[C---:B-----5:R-:W-:Y:S08]  /*dce0*/  HMMA.16816.F32.BF16 R60, R184.reuse, R8, R60 ;  /* 0x00000008b83c723c */ /* 0x060ff0000004183c */
[C---:B------:R-:W-:Y:S01]  /*dcf0*/  HMMA.16816.F32.BF16 R64, R184.reuse, R10, R64 ;  /* 0x0000000ab840723c */ /* 0x040fe20000041840 */
[----:B------:R-:W4:Y:S07]  /*dd00*/  LDSM.16.MT88.4 R8, [R218+0xb900] ;  /* 0x00b90000da08783b */ /* 0x000f2e0000004200 */
[C---:B-1----:R-:W-:Y:S08]  /*dd10*/  HMMA.16816.F32.BF16 R68, R184.reuse, R12, R68 ;  /* 0x0000000cb844723c */ /* 0x042ff00000041844 */
[C---:B------:R-:W-:Y:S01]  /*dd20*/  HMMA.16816.F32.BF16 R72, R184.reuse, R14, R72 ;  /* 0x0000000eb848723c */ /* 0x040fe20000041848 */
[----:B------:R-:W1:Y:S07]  /*dd30*/  LDSM.16.MT88.4 R12, [R220+0xb900] ;  /* 0x00b90000dc0c783b */ /* 0x000e6e0000004200 */
[C---:B------:R-:W-:Y:S08]  /*dd40*/  HMMA.16816.F32.BF16 R76, R184.reuse, R16, R76 ;  /* 0x00000010b84c723c */ /* 0x040ff0000004184c */
[C---:B------:R-:W-:Y:S08]  /*dd50*/  HMMA.16816.F32.BF16 R80, R184.reuse, R18, R80 ;  /* 0x00000012b850723c */ /* 0x040ff00000041850 */
[C---:B---3--:R-:W-:Y:S08]  /*dd60*/  HMMA.16816.F32.BF16 R84, R184.reuse, R20, R84 ;  /* 0x00000014b854723c */ /* 0x048ff00000041854 */
[C---:B------:R-:W-:Y:S08]  /*dd70*/  HMMA.16816.F32.BF16 R88, R184.reuse, R22, R88 ;  /* 0x00000016b858723c */ /* 0x040ff00000041858 */
[C---:B------:R-:W-:Y:S08]  /*dd80*/  HMMA.16816.F32.BF16 R92, R184.reuse, R24, R92 ;  /* 0x00000018b85c723c */ /* 0x040ff0000004185c */
[C---:B------:R-:W-:Y:S08]  /*dd90*/  HMMA.16816.F32.BF16 R96, R184.reuse, R26, R96 ;  /* 0x0000001ab860723c */ /* 0x040ff00000041860 */
[C---:B--2---:R-:W-:Y:S08]  /*dda0*/  HMMA.16816.F32.BF16 R100, R184.reuse, R4, R100 ;  /* 0x00000004b864723c */ /* 0x044ff00000041864 */
[C---:B------:R-:W-:Y:S01]  /*ddb0*/  HMMA.16816.F32.BF16 R104, R184.reuse, R6, R104 ;  /* 0x00000006b868723c */ /* 0x040fe20000041868 */
[----:B------:R-:W2:Y:S07]  /*ddc0*/  LDSM.16.MT88.4 R4, [R219+0xb900] ;  /* 0x00b90000db04783b */ /* 0x000eae0000004200 */
[C---:B----4-:R-:W-:Y:S08]  /*ddd0*/  HMMA.16816.F32.BF16 R108, R184.reuse, R8, R108 ;  /* 0x00000008b86c723c */ /* 0x050ff0000004186c */
[C---:B------:R-:W-:Y:S08]  /*dde0*/  HMMA.16816.F32.BF16 R112, R184.reuse, R10, R112 ;  /* 0x0000000ab870723c */ /* 0x040ff00000041870 */
[C---:B-1----:R-:W-:Y:S08]  /*ddf0*/  HMMA.16816.F32.BF16 R116, R184.reuse, R12, R116 ;  /* 0x0000000cb874723c */ /* 0x042ff00000041874 */
[C---:B------:R-:W-:Y:S08]  /*de00*/  HMMA.16816.F32.BF16 R120, R184.reuse, R14, R120 ;  /* 0x0000000eb878723c */ /* 0x040ff00000041878 */
[C---:B--2---:R-:W-:Y:S08]  /*de10*/  HMMA.16816.F32.BF16 R124, R184.reuse, R4, R124 ;  /* 0x00000004b87c723c */ /* 0x044ff0000004187c */
[----:B------:R-:W-:Y:S01]  /*de20*/  HMMA.16816.F32.BF16 R128, R184, R6, R128 ;  /* 0x00000006b880723c */ /* 0x000fe20000041880 */
[----:B------:R-:W-:-:S07]  /*de30*/  @P0 BRA `(.L_x_1580) ;  /* 0xffffad9000000947 */ /* 0x000fce000383ffff */
.L_x_1577:
[----:B----4-:R-:W-:-:S13]  /*de40*/  ISETP.LE.AND P0, PT, RZ, UR6, PT ;  /* 0x00000006ff007c0c */ /* 0x010fda000bf03270 */
[----:B------:R-:W-:Y:S05]  /*de50*/  @!P0 BRA `(.L_x_1581) ;  /* 0x0000481000008947 */ /* 0x000fea0003800000 */
[----:B------:R-:W2:Y:S01]  /*de60*/  LDL.LU R2, [R1+0x44] ;  /* 0x0000440001027983 */ /* 0x000ea20000300800 */
[----:B------:R-:W-:Y:S02]  /*de70*/  IMAD.MOV.U32 R175, RZ, RZ, R172 ;  /* 0x000000ffffaf7224 */ /* 0x000fe400078e00ac */
[----:B------:R-:W-:Y:S01]  /*de80*/  IMAD.MOV.U32 R174, RZ, RZ, R173 ;  /* 0x000000ffffae7224 */ /* 0x000fe200078e00ad */
[----:B--2---:R-:W-:-:S04]  /*de90*/  SHF.R.S32.HI R0, RZ, 0x1f, R2 ;  /* 0x0000001fff007819 */ /* 0x004fc80000011402 */
[C---:B------:R-:W-:Y:S01]  /*dea0*/  SHF.L.U64.HI R3, R2.reuse, 0x1, R0 ;  /* 0x0000000102037819 */ /* 0x040fe20000010200 */
[----:B------:R-:W-:-:S05]  /*deb0*/  IMAD.SHL.U32 R0, R2, 0x2, RZ ;  /* 0x0000000202007824 */ /* 0x000fca00078e00ff */
[----:B------:R-:W-:Y:S04]  /*dec0*/  STL [R1+0x18], R0 ;  /* 0x0000180001007387 */ /* 0x000fe80000100800 */
[----:B------:R1:W-:Y:S04]  /*ded0*/  STL [R1+0x1c], R3 ;  /* 0x00001c0301007387 */ /* 0x0003e80000100800 */
[----:B------:R-:W2:Y:S04]  /*dee0*/  LDL.LU R8, [R1+0x6c] ;  /* 0x00006c0001087983 */ /* 0x000ea80000300800 */
[----:B------:R-:W2:Y:S04]  /*def0*/  LDL.LU R7, [R1+0x64] ;  /* 0x0000640001077983 */ /* 0x000ea80000300800 */
[----:B------:R-:W3:Y:S04]  /*df00*/  LDL.LU R6, [R1+0x70] ;  /* 0x0000700001067983 */ /* 0x000ee80000300800 */
[----:B------:R-:W3:Y:S04]  /*df10*/  LDL.LU R5, [R1+0x60] ;  /* 0x0000600001057983 */ /* 0x000ee80000300800 */
[----:B------:R-:W4:Y:S04]  /*df20*/  LDL.LU R4, [R1+0x50] ;  /* 0x0000500001047983 */ /* 0x000f280000300800 */
[----:B------:R-:W4:Y:S01]  /*df30*/  LDL.LU R2, [R1+0x48] ;  /* 0x0000480001027983 */ /* 0x000f220000300800 */
[----:B--2---:R-:W-:-:S02]  /*df40*/  SHF.L.U64.HI R8, R7, 0x1, R8 ;  /* 0x0000000107087819 */ /* 0x004fc40000010208 */
[----:B-1----:R-:W-:-:S03]  /*df50*/  SHF.L.U32 R3, R7, 0x1, RZ ;  /* 0x0000000107037819 */ /* 0x002fc600000006ff */
[----:B------:R-:W-:Y:S01]  /*df60*/  STL [R1+0x14], R8 ;  /* 0x0000140801007387 */ /* 0x000fe20000100800 */
[----:B---3--:R-:W-:-:S03]  /*df70*/  SHF.L.U64.HI R0, R5, 0x1, R6 ;  /* 0x0000000105007819 */ /* 0x008fc60000010206 */
[----:B------:R4:W-:Y:S01]  /*df80*/  STL [R1+0x10], R3 ;  /* 0x0000100301007387 */ /* 0x0009e20000100800 */
[----:B------:R-:W-:-:S03]  /*df90*/  IMAD.SHL.U32 R5, R5, 0x2, RZ ;  /* 0x0000000205057824 */ /* 0x000fc600078e00ff */
[----:B------:R1:W-:Y:S04]  /*dfa0*/  STL [R1+0xc], R0 ;  /* 0x00000c0001007387 */ /* 0x0003e80000100800 */
[----:B------:R2:W-:Y:S01]  /*dfb0*/  STL [R1+0x8], R5 ;  /* 0x0000080501007387 */ /* 0x0005e20000100800 */
[C---:B----4-:R-:W-:Y:S02]  /*dfc0*/  SHF.L.U64.HI R3, R2.reuse, 0x1, R4 ;  /* 0x0000000102037819 */ /* 0x050fe40000010204 */
[----:B-1----:R-:W-:-:S05]  /*dfd0*/  SHF.L.U32 R0, R2, 0x1, RZ ;  /* 0x0000000102007819 */ /* 0x002fca00000006ff */
[----:B------:R2:W-:Y:S04]  /*dfe0*/  STL [R1], R0 ;  /* 0x0000000001007387 */ /* 0x0005e80000100800 */
[----:B------:R2:W-:Y:S01]  /*dff0*/  STL [R1+0x4], R3 ;  /* 0x0000040301007387 */ /* 0x0005e20000100800 */
[----:B------:R-:W-:Y:S05]  /*e000*/  BRA `(.L_x_1582) ;  /* 0x0000053000007947 */ /* 0x000fea0003800000 */
.L_x_1584:
        /* <DEDUP_REMOVED lines=12> */
[----:B------:R-:W3:Y:S04]  /*e0d0*/  LDL R212, [R1] ;  /* 0x0000000001d47983 */ /* 0x000ee80000100800 */
        /* <DEDUP_REMOVED lines=11> */
[C---:B------:R-:W-:Y:S01]  /*e190*/  IMAD.WIDE.U32 R2, R185.reuse, c[0x0][0x1e0], RZ ;  /* 0x00007800b9027a25 */ /* 0x040fe200078e00ff */
[----:B------:R-:W-:Y:S01]  /*e1a0*/  STL [R1+0x2c], R185 ;  /* 0x00002cb901007387 */ /* 0x000fe20000100800 */
[----:B------:R-:W-:Y:S03]  /*e1b0*/  SHF.R.S32.HI R0, RZ, 0x1f, R185 ;  /* 0x0000001fff007819 */ /* 0x000fe600000114b9 */
[----:B------:R-:W2:Y:S02]  /*e1c0*/  @!P3 LDG.E R184, [R172.64] ;  /* 0x00000010acb8b981 */ /* 0x000ea4000c1e1900 */
[----:B------:R-:W-:Y:S04]  /*e1d0*/  IMAD R0, R0, c[0x0][0x1e0], RZ ;  /* 0x0000780000007a24 */ /* 0x000fe800078e02ff */
[----:B------:R-:W-:Y:S04]  /*e1e0*/  IMAD R0, R185, c[0x0][0x1e4], R0 ;  /* 0x00007900b9007a24 */ /* 0x000fe800078e0200 */
[----:B------:R-:W-:Y:S01]  /*e1f0*/  IMAD.IADD R3, R3, 0x1, R0 ;  /* 0x0000000103037824 */ /* 0x000fe200078e0200 */
[----:B--2---:R1:W-:Y:S01]  /*e200*/  STL [R1+0x28], R184 ;  /* 0x000028b801007387 */ /* 0x0043e20000100800 */
[----:B------:R-:W-:Y:S02]  /*e210*/  SHF.R.S32.HI R0, RZ, 0x1f, R184 ;  /* 0x0000001fff007819 */ /* 0x000fe400000114b8 */
[----:B------:R-:W-:Y:S04]  /*e220*/  IMAD.WIDE.U32 R2, R184, c[0x0][0x1f0], R2 ;  /* 0x00007c00b8027a25 */ /* 0x000fe800078e0002 */
[----:B------:R-:W-:Y:S04]  /*e230*/  IMAD R0, R0, c[0x0][0x1f0], RZ ;  /* 0x00007c0000007a24 */ /* 0x000fe800078e02ff */
[----:B------:R-:W-:Y:S01]  /*e240*/  IMAD R0, R184, c[0x0][0x1f4], R0 ;  /* 0x00007d00b8007a24 */ /* 0x000fe200078e0200 */
[----:B-1----:R-:W-:Y:S04]  /*e250*/  IADD3 R184, P0, R2, UR22, RZ ;  /* 0x0000001602b87c10 */ /* 0x002fe8000ff1e0ff */
[----:B------:R-:W-:Y:S02]  /*e260*/  IADD3.X R2, R3, UR19, R0, P0, !PT ;  /* 0x0000001303027c10 */ /* 0x000fe400087fe400 */
[C---:B------:R-:W-:Y:S04]  /*e270*/  LEA R173, P0, R184.reuse, c[0x0][0x1c8], 0x1 ;  /* 0x00007200b8ad7a11 */ /* 0x040fe800078008ff */
[----:B------:R-:W-:Y:S01]  /*e280*/  LEA.HI.X R184, R184, c[0x0][0x1cc], R2, 0x1, P0 ;  /* 0x00007300b8b87a11 */ /* 0x000fe200000f0c02 */
[----:B------:R-:W3:Y:S04]  /*e290*/  SHFL.IDX PT, R0, R173, RZ, 0x181f ;  /* 0x00181fffad007589 */ /* 0x000ee800000e0000 */
[----:B------:R-:W4:Y:S04]  /*e2a0*/  SHFL.IDX PT, R2, R184, RZ, 0x181f ;  /* 0x00181fffb8027589 */ /* 0x000f2800000e0000 */
[----:B------:R-:W1:Y:S04]  /*e2b0*/  SHFL.IDX PT, R3, R173, 0x1, 0x181f ;  /* 0x00381f00ad037f89 */ /* 0x000e6800000e0000 */
[----:B------:R-:W2:Y:S01]  /*e2c0*/  SHFL.IDX PT, R172, R184, 0x1, 0x181f ;  /* 0x00381f00b8ac7f89 */ /* 0x000ea200000e0000 */
[----:B---3--:R-:W-:Y:S05]  /*e2d0*/  IADD3 R200, P0, R0, R206, RZ ;  /* 0x000000ce00c87210 */ /* 0x008fea0007f1e0ff */
[----:B----4-:R-:W-:Y:S01]  /*e2e0*/  IMAD.X R201, R2, 0x1, R207, P0 ;  /* 0x0000000102c97824 */ /* 0x010fe200000e06cf */
[----:B-----5:R-:W-:Y:S04]  /*e2f0*/  IADD3 R186, P0, R0, R204, RZ ;  /* 0x000000cc00ba7210 */ /* 0x020fe80007f1e0ff */
[----:B------:R3:W-:Y:S01]  /*e300*/  LDGSTS.E.BYPASS.LTC128B.128 [R251+0xc100], [R200.64], !P2 ;  /* 0x0c100000c8fb7fae */ /* 0x0007e2000d101d50 */
[----:B------:R-:W-:Y:S01]  /*e310*/  IMAD.X R187, R2, 0x1, R205, P0 ;  /* 0x0000000102bb7824 */ /* 0x000fe200000e06cd */
[----:B------:R-:W-:Y:S04]  /*e320*/  IADD3 R202, P0, R0, R214, RZ ;  /* 0x000000d600ca7210 */ /* 0x000fe80007f1e0ff */
[----:B------:R4:W-:Y:S01]  /*e330*/  LDGSTS.E.BYPASS.LTC128B.128 [R251+0xf100], [R186.64], !P5 ;  /* 0x0f100000bafb7fae */ /* 0x0009e2000e901d50 */
[----:B------:R-:W-:Y:S01]  /*e340*/  IMAD.X R203, R2, 0x1, R215, P0 ;  /* 0x0000000102cb7824 */ /* 0x000fe200000e06d7 */
[----:B------:R-:W-:Y:S02]  /*e350*/  IADD3 R198, P0, R0, R212, RZ ;  /* 0x000000d400c67210 */ /* 0x000fe40007f1e0ff */
[----:B------:R-:W5:Y:S02]  /*e360*/  SHFL.IDX PT, R0, R173, 0x2, 0x181f ;  /* 0x00581f00ad007f89 */ /* 0x000f6400000e0000 */
[----:B------:R-:W-:Y:S02]  /*e370*/  IADD3.X R199, R2, R213, RZ, P0, !PT ;  /* 0x000000d502c77210 */ /* 0x000fe400007fe4ff */
[----:B------:R-:W3:Y:S01]  /*e380*/  SHFL.IDX PT, R2, R184, 0x2, 0x181f ;  /* 0x00581f00b8027f89 */ /* 0x000ee200000e0000 */
[C---:B-1----:R-:W-:Y:S03]  /*e390*/  IADD3 R196, P0, R3.reuse, R206, RZ ;  /* 0x000000ce03c47210 */ /* 0x042fe60007f1e0ff */
[----:B------:R1:W-:Y:S02]  /*e3a0*/  LDGSTS.E.BYPASS.LTC128B.128 [R251+0x12100], [R202.64], !P4 ;  /* 0x12100000cafb7fae */ /* 0x0003e4000e101d50 */
[C---:B--2---:R-:W-:Y:S01]  /*e3b0*/  IMAD.X R197, R172.reuse, 0x1, R207, P0 ;  /* 0x00000001acc57824 */ /* 0x044fe200000e06cf */
[C---:B------:R-:W-:Y:S01]  /*e3c0*/  IADD3 R192, P0, R3.reuse, R204, RZ ;  /* 0x000000cc03c07210 */ /* 0x040fe20007f1e0ff */
[----:B------:R1:W-:Y:S04]  /*e3d0*/  LDGSTS.E.BYPASS.LTC128B.128 [R251+0x15100], [R198.64], !P6 ;  /* 0x15100000c6fb7fae */ /* 0x0003e8000f101d50 */
        /* <DEDUP_REMOVED lines=8> */
[----:B-----5:R-:W-:Y:S04]  /*e460*/  IADD3 R188, P0, R0, R206, RZ ;  /* 0x000000ce00bc7210 */ /* 0x020fe80007f1e0ff */
[----:B------:R1:W-:Y:S01]  /*e470*/  LDGSTS.E.BYPASS.LTC128B.128 [R251+0x16100], [R190.64], !P6 ;  /* 0x16100000befb7fae */ /* 0x0003e2000f101d50 */
[----:B---3--:R-:W-:Y:S02]  /*e480*/  IADD3.X R189, R2, R207, RZ, P0, !PT ;  /* 0x000000cf02bd7210 */ /* 0x008fe400007fe4ff */
[----:B----4-:R-:W-:Y:S03]  /*e490*/  IADD3 R186, P0, R0, R204, RZ ;  /* 0x000000cc00ba7210 */ /* 0x010fe60007f1e0ff */
[----:B------:R1:W-:Y:S02]  /*e4a0*/  LDGSTS.E.BYPASS.LTC128B.128 [R251+0xe100], [R188.64], !P2 ;  /* 0x0e100000bcfb7fae */ /* 0x0003e4000d101d50 */
        /* <DEDUP_REMOVED lines=8> */
[----:B------:R-:W-:-:S05]  /*e530*/  BRA `(.L_x_1583) ;  /* 0x0000181000007947 */ /* 0x000fca0003800000 */
.L_x_1582:
[----:B--2---:R-:W2:Y:S01]  /*e540*/  LDL R5, [R1+0x2c] ;  /* 0x00002c0001057983 */ /* 0x004ea20000100800 */
[----:B------:R-:W-:Y:S04]  /*e550*/  DEPBAR.LE SB0, 0x0 ;  /* 0x000080000000791a */ /* 0x000fe80000000000 */
[----:B------:R-:W3:Y:S01]  /*e560*/  LDL R4, [R1+0x28] ;  /* 0x0000280001047983 */ /* 0x000ee20000100800 */
[----:B------:R-:W-:Y:S03]  /*e570*/  UISETP.GE.AND UP0, UPT, UR6, 0x1, UPT ;  /* 0x000000010600788c */ /* 0x000fe6000bf06270 */
[----:B------:R1:W-:Y:S04]  /*e580*/  STL [R1+0x84], R55 ;  /* 0x0000843701007387 */ /* 0x0003e80000100800 */
[----:B------:R4:W-:Y:S04]  /*e590*/  STL [R1+0x80], R54 ;  /* 0x0000803601007387 */ /* 0x0009e80000100800 */
[----:B------:R4:W-:Y:S04]  /*e5a0*/  STL [R1+0x7c], R53 ;  /* 0x00007c3501007387 */ /* 0x0009e80000100800 */
[----:B------:R4:W-:Y:S04]  /*e5b0*/  STL [R1+0x78], R52 ;  /* 0x0000783401007387 */ /* 0x0009e80000100800 */
[----:B------:R-:W3:Y:S04]  /*e5c0*/  LDL R29, [R1+0x10] ;  /* 0x00001000011d7983 */ /* 0x000ee80000100800 */
[----:B------:R-:W3:Y:S04]  /*e5d0*/  LDL R173, [R1+0xc] ;  /* 0x00000c0001ad7983 */ /* 0x000ee80000100800 */
[----:B------:R-:W3:Y:S04]  /*e5e0*/  LDL R37, [R1] ;  /* 0x0000000001257983 */ /* 0x000ee80000100800 */
[----:B-1----:R-:W3:Y:S04]  /*e5f0*/  LDL R55, [R1+0x18] ;  /* 0x0000180001377983 */ /* 0x002ee80000100800 */
[----:B----4-:R-:W4:Y:S04]  /*e600*/  LDL R54, [R1+0x1c] ;  /* 0x00001c0001367983 */ /* 0x010f280000100800 */
[----:B------:R-:W4:Y:S04]  /*e610*/  LDL R53, [R1+0x14] ;  /* 0x0000140001357983 */ /* 0x000f280000100800 */
[----:B------:R-:W4:Y:S04]  /*e620*/  LDL R52, [R1+0x8] ;  /* 0x0000080001347983 */ /* 0x000f280000100800 */
[----:B------:R-:W4:Y:S04]  /*e630*/  LDL R172, [R1+0x4] ;  /* 0x0000040001ac7983 */ /* 0x000f280000100800 */
[----:B------:R-:W-:Y:S06]  /*e640*/  BAR.SYNC.DEFER_BLOCKING 0x0 ;  /* 0x0000000000007b1d */ /* 0x000fec0000010000 */
[----:B-----5:R-:W-:Y:S04]  /*e650*/  LDSM.16.M88.4 R48, [R223+0x18100] ;  /* 0x01810000df30783b */ /* 0x020fe80000000200 */
[----:B------:R-:W1:Y:S04]  /*e660*/  LDSM.16.M88.4 R8, [R216+0xc100] ;  /* 0x00c10000d808783b */ /* 0x000e680000000200 */
[----:B------:R-:W1:Y:S04]  /*e670*/  LDSM.16.M88.4 R16, [R216+0xc900] ;  /* 0x00c90000d810783b */ /* 0x000e680000000200 */
[----:B------:R-:W-:Y:S04]  /*e680*/  LDSM.16.M88.4 R24, [R216+0xd100] ;  /* 0x00d10000d818783b */ /* 0x000fe80000000200 */
        /* <DEDUP_REMOVED lines=9> */
[----:B------:R-:W-:Y:S01]  /*e720*/  LDSM.16.M88.4 R212, [R246] ;  /* 0x00000000f6d4783b */ /* 0x000fe20000000200 */
[----:B--2---:R-:W-:Y:S01]  /*e730*/  SHF.R.S32.HI R0, RZ, 0x1f, R5 ;  /* 0x0000001fff007819 */ /* 0x004fe20000011405 */
[C---:B------:R-:W-:Y:S04]  /*e740*/  IMAD.WIDE.U32 R2, R5.reuse, c[0x0][0x208], RZ ;  /* 0x0000820005027a25 */ /* 0x040fe800078e00ff */
[----:B------:R-:W-:Y:S04]  /*e750*/  IMAD R0, R0, c[0x0][0x208], RZ ;  /* 0x0000820000007a24 */ /* 0x000fe800078e02ff */
[----:B------:R-:W-:Y:S04]  /*e760*/  IMAD R0, R5, c[0x0][0x20c], R0 ;  /* 0x0000830005007a24 */ /* 0x000fe800078e0200 */
[----:B------:R-:W-:Y:S01]  /*e770*/  IMAD.IADD R3, R3, 0x1, R0 ;  /* 0x0000000103037824 */ /* 0x000fe200078e0200 */
[----:B---3--:R-:W-:Y:S03]  /*e780*/  SHF.R.S32.HI R0, RZ, 0x1f, R4 ;  /* 0x0000001fff007819 */ /* 0x008fe60000011404 */
[----:B------:R-:W-:Y:S04]  /*e790*/  IMAD.WIDE.U32 R2, R4, c[0x0][0x218], R2 ;  /* 0x0000860004027a25 */ /* 0x000fe800078e0002 */
[----:B------:R-:W-:Y:S04]  /*e7a0*/  IMAD R0, R0, c[0x0][0x218], RZ ;  /* 0x0000860000007a24 */ /* 0x000fe800078e02ff */
[----:B------:R-:W-:Y:S01]  /*e7b0*/  IMAD R20, R4, c[0x0][0x21c], R0 ;  /* 0x0000870004147a24 */ /* 0x000fe200078e0200 */
[----:B------:R-:W-:Y:S01]  /*e7c0*/  IADD3 R0, P0, R2, UR24, RZ ;  /* 0x0000001802007c10 */ /* 0x000fe2000ff1e0ff */
[C---:B-1----:R-:W-:Y:S03]  /*e7d0*/  HMMA.16816.F32.BF16 R4, R48.reuse, R8, RZ ;  /* 0x000000083004723c */ /* 0x042fe600000418ff */
[----:B------:R-:W-:Y:S02]  /*e7e0*/  IADD3.X R20, R3, UR8, R20, P0, !PT ;  /* 0x0000000803147c10 */ /* 0x000fe400087fe414 */
[C---:B------:R-:W-:Y:S03]  /*e7f0*/  LEA R36, P0, R0.reuse, c[0x0][0x1f8], 0x1 ;  /* 0x00007e0000247a11 */ /* 0x040fe600078008ff */
[C---:B------:R-:W-:Y:S01]  /*e800*/  HMMA.16816.F32.BF16 R8, R48.reuse, R10, RZ ;  /* 0x0000000a3008723c */ /* 0x040fe200000418ff */
[----:B------:R-:W-:Y:S01]  /*e810*/  LEA.HI.X R20, R0, c[0x0][0x1fc], R20, 0x1, P0 ;  /* 0x00007f0000147a11 */ /* 0x000fe200000f0c14 */
[----:B------:R-:W-:Y:S04]  /*e820*/  SHFL.IDX PT, R3, R36, 0x1, 0x181f ;  /* 0x00381f0024037f89 */ /* 0x000fe800000e0000 */
[----:B------:R-:W1:Y:S02]  /*e830*/  SHFL.IDX PT, R0, R36, RZ, 0x181f ;  /* 0x00181fff24007589 */ /* 0x000e6400000e0000 */
[C---:B------:R-:W-:Y:S02]  /*e840*/  HMMA.16816.F32.BF16 R12, R48.reuse, R16, RZ ;  /* 0x00000010300c723c */ /* 0x040fe400000418ff */
[----:B------:R-:W4:Y:S04]  /*e850*/  SHFL.IDX PT, R2, R20, RZ, 0x181f ;  /* 0x00181fff14027589 */ /* 0x000f2800000e0000 */
[----:B------:R-:W2:Y:S02]  /*e860*/  SHFL.IDX PT, R28, R20, 0x1, 0x181f ;  /* 0x00381f00141c7f89 */ /* 0x000ea400000e0000 */
[C---:B------:R-:W-:Y:S02]  /*e870*/  HMMA.16816.F32.BF16 R16, R48.reuse, R18, RZ ;  /* 0x000000123010723c */ /* 0x040fe400000418ff */
[----:B------:R-:W3:Y:S02]  /*e880*/  SHFL.IDX PT, R36, R36, 0x2, 0x181f ;  /* 0x00581f0024247f89 */ /* 0x000ee400000e0000 */
[----:B-1----:R-:W-:Y:S05]  /*e890*/  IADD3 R22, P0, R0, R55, RZ ;  /* 0x0000003700167210 */ /* 0x002fea0007f1e0ff */
[----:B----4-:R-:W-:Y:S03]  /*e8a0*/  IMAD.X R23, R2, 0x1, R54, P0 ;  /* 0x0000000102177824 */ /* 0x010fe600000e0636 */
[----:B------:R-:W-:Y:S02]  /*e8b0*/  IADD3 R44, P0, R0, R29, RZ ;  /* 0x0000001d002c7210 */ /* 0x000fe40007f1e0ff */
[----:B------:R1:W-:Y:S03]  /*e8c0*/  LDGSTS.E.BYPASS.LTC128B.128 [R252], [R22.64], !P2 ;  /* 0x0000000016fc7fae */ /* 0x0003e6000d101d50 */
[----:B------:R-:W-:Y:S01]  /*e8d0*/  IMAD.X R45, R2, 0x1, R53, P0 ;  /* 0x00000001022d7824 */ /* 0x000fe200000e0635 */
[-C--:B------:R-:W-:Y:S04]  /*e8e0*/  IADD3 R38, P0, R0, R52.reuse, RZ ;  /* 0x0000003400267210 */ /* 0x080fe80007f1e0ff */
[----:B------:R4:W-:Y:S01]  /*e8f0*/  LDGSTS.E.BYPASS.LTC128B.128 [R252+0x3000], [R44.64], !P5 ;  /* 0x030000002cfc7fae */ /* 0x0009e2000e901d50 */
[----:B------:R-:W-:Y:S01]  /*e900*/  IMAD.X R39, R2, 0x1, R173, P0 ;  /* 0x0000000102277824 */ /* 0x000fe200000e06ad */
[----:B------:R-:W-:Y:S02]  /*e910*/  IADD3 R46, P0, R0, R37, RZ ;  /* 0x00000025002e7210 */ /* 0x000fe40007f1e0ff */
[----:B------:R1:W3:Y:S03]  /*e920*/  SHFL.IDX PT, R0, R20, 0x2, 0x181f ;  /* 0x00581f0014007f89 */ /* 0x0002e600000e0000 */
[----:B------:R-:W-:Y:S01]  /*e930*/  IMAD.X R47, R2, 0x1, R172, P0 ;  /* 0x00000001022f7824 */ /* 0x000fe200000e06ac */
[----:B------:R3:W-:Y:S01]  /*e940*/  LDGSTS.E.BYPASS.LTC128B.128 [R252+0x6000], [R38.64], !P4 ;  /* 0x0600000026fc7fae */ /* 0x0007e2000e101d50 */
[C---:B------:R-:W-:Y:S03]  /*e950*/  IADD3 R30, P0, R3.reuse, R55, RZ ;  /* 0x00000037031e7210 */ /* 0x040fe60007f1e0ff */
[----:B------:R3:W-:Y:S02]  /*e960*/  LDGSTS.E.BYPASS.LTC128B.128 [R252+0x9000], [R46.64], !P6 ;  /* 0x090000002efc7fae */ /* 0x0007e4000f101d50 */
[C---:B--2---:R-:W-:Y:S05]  /*e970*/  IMAD.X R31, R28.reuse, 0x1, R54, P0 ;  /* 0x000000011c1f7824 */ /* 0x044fea00000e0636 */
[----:B------:R2:W-:Y:S01]  /*e980*/  LDGSTS.E.BYPASS.LTC128B.128 [R252+0x1000], [R30.64], !P2 ;  /* 0x010000001efc7fae */ /* 0x0005e2000d101d50 */
[C---:B-1----:R-:W-:Y:S01]  /*e990*/  HMMA.16816.F32.BF16 R20, R48.reuse, R24, RZ ;  /* 0x000000183014723c */ /* 0x042fe200000418ff */
[C---:B----4-:R-:W-:Y:S05]  /*e9a0*/  IADD3 R44, P0, R3.reuse, R29, RZ ;  /* 0x0000001d032c7210 */ /* 0x050fea0007f1e0ff */
[C---:B------:R-:W-:Y:S02]  /*e9b0*/  IMAD.X R45, R28.reuse, 0x1, R53, P0 ;  /* 0x000000011c2d7824 */ /* 0x040fe400000e0635 */
[C---:B------:R-:W-:Y:S01]  /*e9c0*/  HMMA.16816.F32.BF16 R24, R48.reuse, R26, RZ ;  /* 0x0000001a3018723c */ /* 0x040fe200000418ff */
[CC--:B---3--:R-:W-:Y:S02]  /*e9d0*/  IADD3 R38, P0, R3.reuse, R52.reuse, RZ ;  /* 0x0000003403267210 */ /* 0x0c8fe40007f1e0ff */
[----:B------:R1:W-:Y:S03]  /*e9e0*/  LDGSTS.E.BYPASS.LTC128B.128 [R252+0x4000], [R44.64], !P5 ;  /* 0x040000002cfc7fae */ /* 0x0003e6000e901d50 */
[C---:B------:R-:W-:Y:S01]  /*e9f0*/  IMAD.X R39, R28.reuse, 0x1, R173, P0 ;  /* 0x000000011c277824 */ /* 0x040fe200000e06ad */
[----:B------:R-:W-:Y:S04]  /*ea00*/  IADD3 R46, P0, R3, R37, RZ ;  /* 0x00000025032e7210 */ /* 0x000fe80007f1e0ff */
[----:B------:R3:W-:Y:S01]  /*ea10*/  LDGSTS.E.BYPASS.LTC128B.128 [R252+0x7000], [R38.64], !P4 ;  /* 0x0700000026fc7fae */ /* 0x0007e2000e101d50 */
[----:B------:R-:W-:Y:S01]  /*ea20*/  IMAD.X R47, R28, 0x1, R172, P0 ;  /* 0x000000011c2f7824 */ /* 0x000fe200000e06ac */
[----:B------:R-:W-:Y:S02]  /*ea30*/  IADD3 R2, P0, R36, R55, RZ ;  /* 0x0000003724027210 */ /* 0x000fe40007f1e0ff */
[----:B------:R4:W5:Y:S03]  /*ea40*/  LDL.LU R55, [R1+0x84] ;  /* 0x0000840001377983 */ /* 0x0009660000300800 */
[----:B------:R-:W-:Y:S01]  /*ea50*/  IMAD.X R3, R0, 0x1, R54, P0 ;  /* 0x0000000100037824 */ /* 0x000fe200000e0636 */
[----:B------:R1:W-:Y:S04]  /*ea60*/  LDGSTS.E.BYPASS.LTC128B.128 [R252+0xa000], [R46.64], !P6 ;  /* 0x0a0000002efc7fae */ /* 0x0003e8000f101d50 */
[----:B------:R1:W-:Y:S04]  /*ea70*/  LDGSTS.E.BYPASS.LTC128B.128 [R252+0x2000], [R2.64], !P2 ;  /* 0x0200000002fc7fae */ /* 0x0003e8000d101d50 */
[----:B------:R4:W5:Y:S01]  /*ea80*/  LDL.LU R54, [R1+0x80] ;  /* 0x0000800001367983 */ /* 0x0009620000300800 */
[----:B---3--:R-:W-:Y:S02]  /*ea90*/  IADD3 R38, P0, R36, R29, RZ ;  /* 0x0000001d24267210 */ /* 0x008fe40007f1e0ff */
[C---:B--2---:R-:W-:Y:S03]  /*eaa0*/  HMMA.16816.F32.BF16 R28, R48.reuse, R32, RZ ;  /* 0x00000020301c723c */ /* 0x044fe600000418ff */
[----:B------:R-:W-:Y:S02]  /*eab0*/  IMAD.X R39, R0, 0x1, R53, P0 ;  /* 0x0000000100277824 */ /* 0x000fe400000e0635 */
[----:B------:R4:W5:Y:S03]  /*eac0*/  LDL.LU R53, [R1+0x7c] ;  /* 0x00007c0001357983 */ /* 0x0009660000300800 */
[C---:B------:R-:W-:Y:S01]  /*ead0*/  HMMA.16816.F32.BF16 R32, R48.reuse, R34, RZ ;  /* 0x000000223020723c */ /* 0x040fe200000418ff */
[----:B------:R2:W-:Y:S03]  /*eae0*/  LDGSTS.E.BYPASS.LTC128B.128 [R252+0x5000], [R38.64], !P5 ;  /* 0x0500000026fc7fae */ /* 0x0005e6000e901d50 */
[----:B-1----:R-:W-:Y:S02]  /*eaf0*/  IADD3 R2, P0, R36, R52, RZ ;  /* 0x0000003424027210 */ /* 0x002fe40007f1e0ff */
[----:B------:R4:W5:Y:S03]  /*eb00*/  LDL.LU R52, [R1+0x78] ;  /* 0x0000780001347983 */ /* 0x0009660000300800 */
[----:B------:R-:W-:Y:S03]  /*eb10*/  IMAD.X R3, R0, 0x1, R173, P0 ;  /* 0x0000000100037824 */ /* 0x000fe600000e06ad */
[----:B------:R-:W-:Y:S02]  /*eb20*/  IADD3 R44, P0, R36, R37, RZ ;  /* 0x00000025242c7210 */ /* 0x000fe40007f1e0ff */
[----:B------:R4:W-:Y:S03]  /*eb30*/  LDGSTS.E.BYPASS.LTC128B.128 [R252+0x8000], [R2.64], !P4 ;  /* 0x0800000002fc7fae */ /* 0x0009e6000e101d50 */
[----:B------:R-:W-:Y:S01]  /*eb40*/  IMAD.X R45, R0, 0x1, R172, P0 ;  /* 0x00000001002d7824 */ /* 0x000fe200000e06ac */
[----:B------:R-:W-:Y:S04]  /*eb50*/  PLOP3.LUT P0, PT, PT, PT, UP0, 0x80, 0x0 ;  /* 0x000000000000781c */ /* 0x000fe80003f0f008 */
[----:B------:R1:W-:Y:S04]  /*eb60*/  LDGSTS.E.BYPASS.LTC128B.128 [R252+0xb000], [R44.64], !P6 ;  /* 0x0b0000002cfc7fae */ /* 0x0003e8000f101d50 */
[----:B------:R-:W0:Y:S01]  /*eb70*/  LDGDEPBAR ;  /* 0x00000000000079af */ /* 0x000e220000000000 */
[C---:B--2---:R-:W-:Y:S08]  /*eb80*/  HMMA.16816.F32.BF16 R36, R48.reuse, R40, RZ ;  /* 0x000000283024723c */ /* 0x044ff000000418ff */
        /* <DEDUP_REMOVED lines=21> */
[----:B------:R-:W4:Y:S07]  /*ece0*/  LDSM.16.M88.4 R188, [R222+0xe100] ;  /* 0x00e10000debc783b */ /* 0x000f2e0000000200 */
        /* <DEDUP_REMOVED lines=9> */
[C---:B------:R-:W-:Y:S08]  /*ed80*/  HMMA.16816.F32.BF16 R28, R184.reuse, R204, R28 ;  /* 0x000000ccb81c723c */ /* 0x040ff0000004181c */
[C---:B------:R-:W-:Y:S01]  /*ed90*/  HMMA.16816.F32.BF16 R32, R184.reuse, R206, R32 ;  /* 0x000000ceb820723c */ /* 0x040fe20000041820 */
[----:B------:R-:W-:Y:S07]  /*eda0*/  LDSM.16.M88.4 R204, [R221+0x1800] ;  /* 0x00180000ddcc783b */ /* 0x000fee0000000200 */
[C---:B----4-:R-:W-:Y:S08]  /*edb0*/  HMMA.16816.F32.BF16 R36, R184.reuse, R188, R36 ;  /* 0x000000bcb824723c */ /* 0x050ff00000041824 */
        /* <DEDUP_REMOVED lines=249> */
.L_x_1583:
        /* <DEDUP_REMOVED lines=48> */
[----:B------:R-:W-:Y:S01]  /*10050*/  UIADD3 UR6, UR6, -0x1, URZ ;  /* 0xffffffff06067890 */ /* 0x000fe2000fffe03f */
[----:B------:R-:W-:Y:S02]  /*10060*/  FMNMX.FTZ R3, R48, R0, !PT ;  /* 0x0000000030037209 */ /* 0x000fe40007810000 */
[----:B------:R-:W-:Y:S02]  /*10070*/  FMNMX.FTZ R0, R47, R2, !PT ;  /* 0x000000022f007209 */ /* 0x000fe40007810000 */
[----:B------:R-:W-:Y:S02]  /*10080*/  FMNMX.FTZ R3, R49, R3, !PT ;  /* 0x0000000331037209 */ /* 0x000fe40007810000 */
[----:B------:R-:W-:Y:S03]  /*10090*/  FMNMX.FTZ R0, R50, R0, !PT ;  /* 0x0000000032007209 */ /* 0x000fe60007810000 */
[----:B------:R-:W-:Y:S01]  /*100a0*/  SHFL.BFLY PT, R173, R3, 0x2, 0x1f ;  /* 0x0c401f0003ad7f89 */ /* 0x000fe200000e0000 */
[----:B------:R-:W-:Y:S07]  /*100b0*/  FMNMX.FTZ R0, R51, R0, !PT ;  /* 0x0000000033007209 */ /* 0x000fee0007810000 */
[----:B------:R-:W1:Y:S02]  /*100c0*/  SHFL.BFLY PT, R2, R0, 0x2, 0x1f ;  /* 0x0c401f0000027f89 */ /* 0x000e6400000e0000 */
[----:B-1----:R-:W-:Y:S02]  /*100d0*/  FMNMX.FTZ R0, R0, R2, !PT ;  /* 0x0000000200007209 */ /* 0x002fe40007810000 */
[----:B------:R-:W-:Y:S04]  /*100e0*/  FMNMX.FTZ R173, R3, R173, !PT ;  /* 0x000000ad03ad7209 */ /* 0x000fe80007810000 */
[----:B------:R-:W-:Y:S08]  /*100f0*/  SHFL.BFLY PT, R3, R0, 0x1, 0x1f ;  /* 0x0c201f0000037f89 */ /* 0x000ff000000e0000 */
[----:B------:R-:W1:Y:S02]  /*10100*/  SHFL.BFLY PT, R172, R173, 0x1, 0x1f ;  /* 0x0c201f00adac7f89 */ /* 0x000e6400000e0000 */
[----:B-1----:R-:W-:Y:S02]  /*10110*/  FMNMX.FTZ R173, R173, R172, !PT ;  /* 0x000000acadad7209 */ /* 0x002fe40007810000 */
[----:B------:R-:W-:Y:S03]  /*10120*/  FMNMX.FTZ R172, R3, R0, !PT ;  /* 0x0000000003ac7209 */ /* 0x000fe60007810000 */
[C---:B------:R-:W-:Y:S02]  /*10130*/  FADD.FTZ R2, -R173.reuse, R174 ;  /* 0x000000aead027221 */ /* 0x040fe40000010100 */
[----:B------:R-:W-:Y:S02]  /*10140*/  FMUL.FTZ R174, R173, c[0x0][0x2d0] ;  /* 0x0000b400adae7a20 */ /* 0x000fe40000410000 */
[----:B------:R-:W-:Y:S02]  /*10150*/  FMUL.FTZ R0, R2, c[0x0][0x2d0] ;  /* 0x0000b40002007a20 */ /* 0x000fe40000410000 */
[----:B------:R-:W-:Y:S02]  /*10160*/  FMUL.FTZ R3, R172, c[0x0][0x2d0] ;  /* 0x0000b400ac037a20 */ /* 0x000fe40000410000 */
[----:B------:R1:W2:Y:S01]  /*10170*/  MUFU.EX2 R2, R0 ;  /* 0x0000000000027308 */ /* 0x0002a20000000800 */
[--C-:B------:R-:W-:Y:S02]  /*10180*/  FFMA.FTZ R8, R8, c[0x0][0x2d0], -R174.reuse ;  /* 0x0000b40008087a23 */ /* 0x100fe400000108ae */
[--C-:B------:R-:W-:Y:S02]  /*10190*/  FFMA.FTZ R9, R9, c[0x0][0x2d0], -R174.reuse ;  /* 0x0000b40009097a23 */ /* 0x100fe400000108ae */
[--C-:B------:R-:W-:Y:S02]  /*101a0*/  FFMA.FTZ R10, R10, c[0x0][0x2d0], -R3.reuse ;  /* 0x0000b4000a0a7a23 */ /* 0x100fe40000010803 */
[--C-:B------:R-:W-:Y:S02]  /*101b0*/  FFMA.FTZ R11, R11, c[0x0][0x2d0], -R3.reuse ;  /* 0x0000b4000b0b7a23 */ /* 0x100fe40000010803 */
[--C-:B------:R-:W-:Y:S01]  /*101c0*/  FFMA.FTZ R4, R4, c[0x0][0x2d0], -R174.reuse ;  /* 0x0000b40004047a23 */ /* 0x100fe200000108ae */
[----:B------:R3:W-:Y:S01]  /*101d0*/  MUFU.EX2 R212, R8 ;  /* 0x0000000800d47308 */ /* 0x0007e20000000800 */
[--C-:B------:R-:W-:Y:S02]  /*101e0*/  FFMA.FTZ R5, R5, c[0x0][0x2d0], -R174.reuse ;  /* 0x0000b40005057a23 */ /* 0x100fe400000108ae */
[--C-:B------:R-:W-:Y:S02]  /*101f0*/  FFMA.FTZ R6, R6, c[0x0][0x2d0], -R3.reuse ;  /* 0x0000b40006067a23 */ /* 0x100fe40000010803 */
[--C-:B------:R-:W-:Y:S02]  /*10200*/  FFMA.FTZ R7, R7, c[0x0][0x2d0], -R3.reuse ;  /* 0x0000b40007077a23 */ /* 0x100fe40000010803 */
[--C-:B------:R-:W-:Y:S02]  /*10210*/  FFMA.FTZ R12, R12, c[0x0][0x2d0], -R174.reuse ;  /* 0x0000b4000c0c7a23 */ /* 0x100fe400000108ae */
[--C-:B------:R-:W-:Y:S01]  /*10220*/  FFMA.FTZ R13, R13, c[0x0][0x2d0], -R174.reuse ;  /* 0x0000b4000d0d7a23 */ /* 0x100fe200000108ae */
[----:B------:R4:W-:Y:S01]  /*10230*/  MUFU.EX2 R200, R4 ;  /* 0x0000000400c87308 */ /* 0x0009e20000000800 */
[--C-:B------:R-:W-:Y:S02]  /*10240*/  FFMA.FTZ R14, R14, c[0x0][0x2d0], -R3.reuse ;  /* 0x0000b4000e0e7a23 */ /* 0x100fe40000010803 */
[----:B------:R-:W-:Y:S02]  /*10250*/  FFMA.FTZ R15, R15, c[0x0][0x2d0], -R3 ;  /* 0x0000b4000f0f7a23 */ /* 0x000fe40000010803 */
[----:B-1----:R-:W-:Y:S02]  /*10260*/  FADD.FTZ R0, -R172, R175 ;  /* 0x000000afac007221 */ /* 0x002fe40000010100 */
[----:B--2---:R-:W-:Y:S02]  /*10270*/  FMUL.FTZ R132, R2, R132 ;  /* 0x0000008402847220 */ /* 0x004fe40000410000 */
[----:B------:R-:W-:Y:S01]  /*10280*/  FMUL.FTZ R0, R0, c[0x0][0x2d0] ;  /* 0x0000b40000007a20 */ /* 0x000fe20000410000 */
[----:B------:R-:W1:Y:S01]  /*10290*/  MUFU.EX2 R211, R5 ;  /* 0x0000000500d37308 */ /* 0x000e620000000800 */
[C---:B------:R-:W-:Y:S02]  /*102a0*/  FMUL.FTZ R133, R2.reuse, R133 ;  /* 0x0000008502857220 */ /* 0x040fe40000410000 */
[C---:B------:R-:W-:Y:S02]  /*102b0*/  FMUL.FTZ R136, R2.reuse, R136 ;  /* 0x0000008802887220 */ /* 0x040fe40000410000 */
[C---:B---3--:R-:W-:Y:S02]  /*102c0*/  FMUL.FTZ R8, R2.reuse, R180 ;  /* 0x000000b402087220 */ /* 0x048fe40000410000 */
[C---:B------:R-:W-:Y:S02]  /*102d0*/  FMUL.FTZ R137, R2.reuse, R137 ;  /* 0x0000008902897220 */ /* 0x040fe40000410000 */
[C---:B------:R-:W-:Y:S01]  /*102e0*/  FMUL.FTZ R140, R2.reuse, R140 ;  /* 0x0000008c028c7220 */ /* 0x040fe20000410000 */
[----:B------:R-:W2:Y:S01]  /*102f0*/  MUFU.EX2 R0, R0 ;  /* 0x0000000000007308 */ /* 0x000ea20000000800 */
[C---:B------:R-:W-:Y:S02]  /*10300*/  FMUL.FTZ R141, R2.reuse, R141 ;  /* 0x0000008d028d7220 */ /* 0x040fe40000410000 */
[C---:B------:R-:W-:Y:S02]  /*10310*/  FMUL.FTZ R144, R2.reuse, R144 ;  /* 0x0000009002907220 */ /* 0x040fe40000410000 */
[C---:B----4-:R-:W-:Y:S02]  /*10320*/  FMUL.FTZ R4, R2.reuse, R176 ;  /* 0x000000b002047220 */ /* 0x050fe40000410000 */
[C---:B------:R-:W-:Y:S02]  /*10330*/  FMUL.FTZ R145, R2.reuse, R145 ;  /* 0x0000009102917220 */ /* 0x040fe40000410000 */
[C---:B------:R-:W-:Y:S01]  /*10340*/  FMUL.FTZ R148, R2.reuse, R148 ;  /* 0x0000009402947220 */ /* 0x040fe20000410000 */
[----:B------:R3:W4:Y:S01]  /*10350*/  MUFU.EX2 R214, R9 ;  /* 0x0000000900d67308 */ /* 0x0007220000000800 */
[----:B------:R-:W-:Y:S02]  /*10360*/  FMUL.FTZ R149, R2, R149 ;  /* 0x0000009502957220 */ /* 0x000fe40000410000 */
[--C-:B------:R-:W-:Y:S01]  /*10370*/  FFMA.FTZ R16, R16, c[0x0][0x2d0], -R174.reuse ;  /* 0x0000b40010107a23 */ /* 0x100fe200000108ae */
[----:B-1----:R-:W-:Y:S01]  /*10380*/  F2FP.BF16.PACK_AB R176, R211, R200 ;  /* 0x000000c8d3b0723e */ /* 0x002fe200000010ff */
[----:B------:R-:W-:Y:S02]  /*10390*/  FMUL.FTZ R5, R2, R177 ;  /* 0x000000b102057220 */ /* 0x000fe40000410000 */
[--C-:B------:R-:W-:Y:S02]  /*103a0*/  FFMA.FTZ R17, R17, c[0x0][0x2d0], -R174.reuse ;  /* 0x0000b40011117a23 */ /* 0x100fe400000108ae */
[--C-:B------:R-:W-:Y:S01]  /*103b0*/  FFMA.FTZ R18, R18, c[0x0][0x2d0], -R3.reuse ;  /* 0x0000b40012127a23 */ /* 0x100fe20000010803 */
[----:B------:R1:W-:Y:S01]  /*103c0*/  MUFU.EX2 R209, R6 ;  /* 0x0000000600d17308 */ /* 0x0003e20000000800 */
        /* <DEDUP_REMOVED lines=8> */
[----:B---3--:R-:W-:Y:S02]  /*10450*/  FMUL.FTZ R9, R2, R181 ;  /* 0x000000b502097220 */ /* 0x008fe40000410000 */
[C---:B------:R-:W-:Y:S02]  /*10460*/  FMUL.FTZ R143, R0.reuse, R143 ;  /* 0x0000008f008f7220 */ /* 0x040fe40000410000 */
[C---:B------:R-:W-:Y:S01]  /*10470*/  FMUL.FTZ R146, R0.reuse, R146 ;  /* 0x0000009200927220 */ /* 0x040fe20000410000 */
[----:B------:R3:W-:Y:S01]  /*10480*/  MUFU.EX2 R213, R10 ;  /* 0x0000000a00d57308 */ /* 0x0007e20000000800 */
[C---:B------:R-:W-:Y:S02]  /*10490*/  FMUL.FTZ R147, R0.reuse, R147 ;  /* 0x0000009300937220 */ /* 0x040fe40000410000 */
[C---:B------:R-:W-:Y:S02]  /*104a0*/  FMUL.FTZ R150, R0.reuse, R150 ;  /* 0x0000009600967220 */ /* 0x040fe40000410000 */
[----:B-1----:R-:W-:Y:S01]  /*104b0*/  FMUL.FTZ R6, R0, R178 ;  /* 0x000000b200067220 */ /* 0x002fe20000410000 */
[----:B----4-:R-:W-:Y:S01]  /*104c0*/  F2FP.BF16.PACK_AB R178, R214, R212 ;  /* 0x000000d4d6b2723e */ /* 0x010fe200000010ff */
[----:B------:R-:W-:Y:S02]  /*104d0*/  FMUL.FTZ R151, R0, R151 ;  /* 0x0000009700977220 */ /* 0x000fe40000410000 */
[--C-:B------:R-:W-:Y:S01]  /*104e0*/  FFMA.FTZ R21, R21, c[0x0][0x2d0], -R174.reuse ;  /* 0x0000b40015157a23 */ /* 0x100fe200000108ae */
[----:B------:R-:W1:Y:S01]  /*104f0*/  MUFU.EX2 R215, R11 ;  /* 0x0000000b00d77308 */ /* 0x000e620000000800 */
[--C-:B------:R-:W-:Y:S02]  /*10500*/  FFMA.FTZ R22, R22, c[0x0][0x2d0], -R3.reuse ;  /* 0x0000b40016167a23 */ /* 0x100fe40000010803 */
[--C-:B------:R-:W-:Y:S01]  /*10510*/  FFMA.FTZ R23, R23, c[0x0][0x2d0], -R3.reuse ;  /* 0x0000b40017177a23 */ /* 0x100fe20000010803 */
[----:B--2---:R-:W-:Y:S01]  /*10520*/  F2FP.BF16.PACK_AB R177, R210, R209 ;  /* 0x000000d1d2b1723e */ /* 0x004fe200000010ff */
[----:B------:R-:W-:Y:S02]  /*10530*/  FMUL.FTZ R7, R0, R179 ;  /* 0x000000b300077220 */ /* 0x000fe40000410000 */
[--C-:B------:R-:W-:Y:S02]  /*10540*/  FFMA.FTZ R24, R24, c[0x0][0x2d0], -R174.reuse ;  /* 0x0000b40018187a23 */ /* 0x100fe400000108ae */
[--C-:B------:R-:W-:Y:S01]  /*10550*/  FFMA.FTZ R25, R25, c[0x0][0x2d0], -R174.reuse ;  /* 0x0000b40019197a23 */ /* 0x100fe200000108ae */
[----:B------:R-:W-:Y:S01]  /*10560*/  MUFU.EX2 R208, R12 ;  /* 0x0000000c00d07308 */ /* 0x000fe20000000800 */
[--C-:B------:R-:W-:Y:S02]  /*10570*/  FFMA.FTZ R26, R26, c[0x0][0x2d0], -R3.reuse ;  /* 0x0000b4001a1a7a23 */ /* 0x100fe40000010803 */
[--C-:B------:R-:W-:Y:S02]  /*10580*/  FFMA.FTZ R27, R27, c[0x0][0x2d0], -R3.reuse ;  /* 0x0000b4001b1b7a23 */ /* 0x100fe40000010803 */
[----:B---3--:R-:W-:Y:S02]  /*10590*/  FMUL.FTZ R10, R0, R182 ;  /* 0x000000b6000a7220 */ /* 0x008fe40000410000 */
[--C-:B------:R-:W-:Y:S02]  /*105a0*/  FFMA.FTZ R28, R28, c[0x0][0x2d0], -R174.reuse ;  /* 0x0000b4001c1c7a23 */ /* 0x100fe400000108ae */
[--C-:B------:R-:W-:Y:S01]  /*105b0*/  FFMA.FTZ R29, R29, c[0x0][0x2d0], -R174.reuse ;  /* 0x0000b4001d1d7a23 */ /* 0x100fe200000108ae */
[----:B------:R-:W2:Y:S01]  /*105c0*/  MUFU.EX2 R207, R13 ;  /* 0x0000000d00cf7308 */ /* 0x000ea20000000800 */
[--C-:B------:R-:W-:Y:S02]  /*105d0*/  FFMA.FTZ R30, R30, c[0x0][0x2d0], -R3.reuse ;  /* 0x0000b4001e1e7a23 */ /* 0x100fe40000010803 */
[--C-:B------:R-:W-:Y:S01]  /*105e0*/  FFMA.FTZ R31, R31, c[0x0][0x2d0], -R3.reuse ;  /* 0x0000b4001f1f7a23 */ /* 0x100fe20000010803 */
[----:B-1----:R-:W-:Y:S01]  /*105f0*/  F2FP.BF16.PACK_AB R179, R215, R213 ;  /* 0x000000d5d7b3723e */ /* 0x002fe200000010ff */
[----:B------:R-:W-:Y:S02]  /*10600*/  FMUL.FTZ R11, R0, R183 ;  /* 0x000000b7000b7220 */ /* 0x000fe40000410000 */
[----:B------:R-:W1:Y:S01]  /*10610*/  LDSM.16.MT88.4 R180, [R219+0x100] ;  /* 0x00010000dbb4783b */ /* 0x000e620000004200 */
[--C-:B------:R-:W-:Y:S02]  /*10620*/  FFMA.FTZ R32, R32, c[0x0][0x2d0], -R174.reuse ;  /* 0x0000b40020207a23 */ /* 0x100fe400000108ae */
[----:B------:R-:W-:Y:S01]  /*10630*/  MUFU.EX2 R206, R14 ;  /* 0x0000000e00ce7308 */ /* 0x000fe20000000800 */
[C---:B------:R-:W-:Y:S05]  /*10640*/  HMMA.16816.F32.BF16 R4, R176.reuse, R184, R4 ;  /* 0x000000b8b004723c */ /* 0x040fea0000041804 */
[--C-:B------:R-:W-:Y:S02]  /*10650*/  FFMA.FTZ R33, R33, c[0x0][0x2d0], -R174.reuse ;  /* 0x0000b40021217a23 */ /* 0x100fe400000108ae */
[--C-:B------:R-:W-:Y:S01]  /*10660*/  FFMA.FTZ R34, R34, c[0x0][0x2d0], -R3.reuse ;  /* 0x0000b40022227a23 */ /* 0x100fe20000010803 */
[C---:B------:R-:W-:Y:S01]  /*10670*/  HMMA.16816.F32.BF16 R8, R176.reuse, R186, R8 ;  /* 0x000000bab008723c */ /* 0x040fe20000041808 */
[----:B------:R-:W3:Y:S01]  /*10680*/  LDSM.16.MT88.4 R184, [R217+0x3100] ;  /* 0x00310000d9b8783b */ /* 0x000ee20000004200 */
[----:B------:R4:W5:Y:S02]  /*10690*/  MUFU.EX2 R205, R15 ;  /* 0x0000000f00cd7308 */ /* 0x0009640000000800 */
[--C-:B------:R-:W-:Y:S02]  /*106a0*/  FFMA.FTZ R35, R35, c[0x0][0x2d0], -R3.reuse ;  /* 0x0000b40023237a23 */ /* 0x100fe40000010803 */
[C---:B------:R-:W-:Y:S02]  /*106b0*/  FMUL.FTZ R152, R2.reuse, R152 ;  /* 0x0000009802987220 */ /* 0x040fe40000410000 */
[C---:B------:R-:W-:Y:S04]  /*106c0*/  HMMA.16816.F32.BF16 R132, R176.reuse, R188, R132 ;  /* 0x000000bcb084723c */ /* 0x040fe80000041884 */
[----:B------:R-:W-:Y:S01]  /*106d0*/  MUFU.EX2 R204, R16 ;  /* 0x0000001000cc7308 */ /* 0x000fe20000000800 */
[----:B------:R-:W-:Y:S02]  /*106e0*/  FMUL.FTZ R153, R2, R153 ;  /* 0x0000009902997220 */ /* 0x000fe40000410000 */
[C---:B------:R-:W-:Y:S01]  /*106f0*/  FMUL.FTZ R154, R0.reuse, R154 ;  /* 0x0000009a009a7220 */ /* 0x040fe20000410000 */
[C---:B------:R-:W-:Y:S01]  /*10700*/  HMMA.16816.F32.BF16 R136, R176.reuse, R190, R136 ;  /* 0x000000beb088723c */ /* 0x040fe20000041888 */
[----:B------:R-:W2:Y:S03]  /*10710*/  LDSM.16.MT88.4 R188, [R218+0x3100] ;  /* 0x00310000dabc783b */ /* 0x000ea60000004200 */
[----:B------:R-:W-:Y:S02]  /*10720*/  FMUL.FTZ R155, R0, R155 ;  /* 0x0000009b009b7220 */ /* 0x000fe40000410000 */
[----:B------:R-:W2:Y:S01]  /*10730*/  MUFU.EX2 R203, R17 ;  /* 0x0000001100cb7308 */ /* 0x000ea20000000800 */
[C---:B------:R-:W-:Y:S01]  /*10740*/  FMUL.FTZ R156, R2.reuse, R156 ;  /* 0x0000009c029c7220 */ /* 0x040fe20000410000 */
[C---:B------:R-:W-:Y:S01]  /*10750*/  HMMA.16816.F32.BF16 R140, R176.reuse, R192, R140 ;  /* 0x000000c0b08c723c */ /* 0x040fe2000004188c */
[----:B----4-:R-:W-:Y:S03]  /*10760*/  LDSM.16.MT88.4 R12, [R219+0x9100] ;  /* 0x00910000db0c783b */ /* 0x010fe60000004200 */
[----:B------:R-:W-:Y:S02]  /*10770*/  FMUL.FTZ R157, R2, R157 ;  /* 0x0000009d029d7220 */ /* 0x000fe40000410000 */
[C---:B------:R-:W-:Y:S02]  /*10780*/  FMUL.FTZ R158, R0.reuse, R158 ;  /* 0x0000009e009e7220 */ /* 0x040fe40000410000 */
[C---:B------:R-:W-:Y:S01]  /*10790*/  HMMA.16816.F32.BF16 R144, R176.reuse, R194, R144 ;  /* 0x000000c2b090723c */ /* 0x040fe20000041890 */
[----:B------:R-:W-:Y:S03]  /*107a0*/  MUFU.EX2 R202, R18 ;  /* 0x0000001200ca7308 */ /* 0x000fe60000000800 */
[----:B------:R-:W-:Y:S02]  /*107b0*/  FMUL.FTZ R159, R0, R159 ;  /* 0x0000009f009f7220 */ /* 0x000fe40000410000 */
[C---:B------:R-:W-:Y:S02]  /*107c0*/  FMUL.FTZ R160, R2.reuse, R160 ;  /* 0x000000a002a07220 */ /* 0x040fe40000410000 */
[C---:B-1----:R-:W-:Y:S03]  /*107d0*/  HMMA.16816.F32.BF16 R148, R176.reuse, R180, R148 ;  /* 0x000000b4b094723c */ /* 0x042fe60000041894 */
[----:B------:R1:W4:Y:S01]  /*107e0*/  MUFU.EX2 R201, R19 ;  /* 0x0000001300c97308 */ /* 0x0003220000000800 */
[----:B------:R-:W-:Y:S02]  /*107f0*/  FMUL.FTZ R161, R2, R161 ;  /* 0x000000a102a17220 */ /* 0x000fe40000410000 */
[C---:B------:R-:W-:Y:S02]  /*10800*/  FMUL.FTZ R162, R0.reuse, R162 ;  /* 0x000000a200a27220 */ /* 0x040fe40000410000 */
[C---:B------:R-:W-:Y:S01]  /*10810*/  HMMA.16816.F32.BF16 R152, R176.reuse, R182, R152 ;  /* 0x000000b6b098723c */ /* 0x040fe20000041898 */
[----:B------:R-:W4:Y:S03]  /*10820*/  LDSM.16.MT88.4 R180, [R220+0x3100] ;  /* 0x00310000dcb4783b */ /* 0x000f260000004200 */
[----:B------:R-:W-:Y:S01]  /*10830*/  FMUL.FTZ R163, R0, R163 ;  /* 0x000000a300a37220 */ /* 0x000fe20000410000 */
[----:B------:R-:W-:Y:S01]  /*10840*/  MUFU.EX2 R199, R20 ;  /* 0x0000001400c77308 */ /* 0x000fe20000000800 */
[C---:B------:R-:W-:Y:S02]  /*10850*/  FMUL.FTZ R164, R2.reuse, R164 ;  /* 0x000000a402a47220 */ /* 0x040fe40000410000 */
[C---:B---3--:R-:W-:Y:S04]  /*10860*/  HMMA.16816.F32.BF16 R156, R176.reuse, R184, R156 ;  /* 0x000000b8b09c723c */ /* 0x048fe8000004189c */
[----:B------:R-:W-:Y:S02]  /*10870*/  FMUL.FTZ R165, R2, R165 ;  /* 0x000000a502a57220 */ /* 0x000fe40000410000 */
[C---:B------:R-:W-:Y:S01]  /*10880*/  FMUL.FTZ R166, R0.reuse, R166 ;  /* 0x000000a600a67220 */ /* 0x040fe20000410000 */
[----:B------:R-:W3:Y:S01]  /*10890*/  MUFU.EX2 R198, R21 ;  /* 0x0000001500c67308 */ /* 0x000ee20000000800 */
[C---:B------:R-:W-:Y:S01]  /*108a0*/  HMMA.16816.F32.BF16 R160, R176.reuse, R186, R160 ;  /* 0x000000bab0a0723c */ /* 0x040fe200000418a0 */
[----:B------:R-:W3:Y:S03]  /*108b0*/  LDSM.16.MT88.4 R184, [R219+0x3100] ;  /* 0x00310000dbb8783b */ /* 0x000ee60000004200 */
[----:B------:R-:W-:Y:S02]  /*108c0*/  FMUL.FTZ R167, R0, R167 ;  /* 0x000000a700a77220 */ /* 0x000fe40000410000 */
[C---:B------:R-:W-:Y:S02]  /*108d0*/  FMUL.FTZ R168, R2.reuse, R168 ;  /* 0x000000a802a87220 */ /* 0x040fe40000410000 */
[----:B------:R-:W-:Y:S01]  /*108e0*/  FMUL.FTZ R169, R2, R169 ;  /* 0x000000a902a97220 */ /* 0x000fe20000410000 */
[----:B-1----:R-:W-:Y:S01]  /*108f0*/  LDSM.16.MT88.4 R16, [R218+0x900] ;  /* 0x00090000da10783b */ /* 0x002fe20000004200 */
[----:B------:R-:W-:Y:S01]  /*10900*/  MUFU.EX2 R196, R22 ;  /* 0x0000001600c47308 */ /* 0x000fe20000000800 */
[C---:B--2---:R-:W-:Y:S03]  /*10910*/  HMMA.16816.F32.BF16 R164, R176.reuse, R188, R164 ;  /* 0x000000bcb0a4723c */ /* 0x044fe600000418a4 */
[C---:B------:R-:W-:Y:S02]  /*10920*/  FMUL.FTZ R170, R0.reuse, R170 ;  /* 0x000000aa00aa7220 */ /* 0x040fe40000410000 */
[----:B------:R-:W-:Y:S02]  /*10930*/  FMUL.FTZ R171, R0, R171 ;  /* 0x000000ab00ab7220 */ /* 0x000fe40000410000 */
[C---:B------:R-:W-:Y:S02]  /*10940*/  FMUL.FTZ R52, R2.reuse, R52 ;  /* 0x0000003402347220 */ /* 0x040fe40000410000 */
[----:B------:R1:W2:Y:S03]  /*10950*/  MUFU.EX2 R195, R23 ;  /* 0x0000001700c37308 */ /* 0x0002a60000000800 */
[C---:B------:R-:W-:Y:S01]  /*10960*/  HMMA.16816.F32.BF16 R168, R176.reuse, R190, R168 ;  /* 0x000000beb0a8723c */ /* 0x040fe200000418a8 */
[----:B------:R-:W2:Y:S02]  /*10970*/  LDSM.16.MT88.4 R188, [R217+0x6100] ;  /* 0x00610000d9bc783b */ /* 0x000ea40000004200 */
[----:B------:R-:W-:Y:S02]  /*10980*/  FMUL.FTZ R53, R2, R53 ;  /* 0x0000003502357220 */ /* 0x000fe40000410000 */
[C---:B------:R-:W-:Y:S02]  /*10990*/  FMUL.FTZ R54, R0.reuse, R54 ;  /* 0x0000003600367220 */ /* 0x040fe40000410000 */
[----:B------:R-:W-:Y:S01]  /*109a0*/  FMUL.FTZ R55, R0, R55 ;  /* 0x0000003700377220 */ /* 0x000fe20000410000 */
[----:B------:R-:W-:Y:S01]  /*109b0*/  MUFU.EX2 R197, R24 ;  /* 0x0000001800c57308 */ /* 0x000fe20000000800 */
[C---:B------:R-:W-:Y:S03]  /*109c0*/  FMUL.FTZ R56, R2.reuse, R56 ;  /* 0x0000003802387220 */ /* 0x040fe60000410000 */
[----:B------:R-:W-:Y:S02]  /*109d0*/  FMUL.FTZ R57, R2, R57 ;  /* 0x0000003902397220 */ /* 0x000fe40000410000 */
[C---:B----4-:R-:W-:Y:S03]  /*109e0*/  HMMA.16816.F32.BF16 R52, R176.reuse, R180, R52 ;  /* 0x000000b4b034723c */ /* 0x050fe60000041834 */
[C---:B------:R-:W-:Y:S01]  /*109f0*/  FMUL.FTZ R58, R0.reuse, R58 ;  /* 0x0000003a003a7220 */ /* 0x040fe20000410000 */
[----:B------:R-:W4:Y:S01]  /*10a00*/  MUFU.EX2 R194, R25 ;  /* 0x0000001900c27308 */ /* 0x000f220000000800 */
[----:B------:R-:W-:Y:S01]  /*10a10*/  FMUL.FTZ R59, R0, R59 ;  /* 0x0000003b003b7220 */ /* 0x000fe20000410000 */
[----:B-1----:R-:W-:Y:S01]  /*10a20*/  LDSM.16.MT88.4 R20, [R218+0x1100] ;  /* 0x00110000da14783b */ /* 0x002fe20000004200 */
[C---:B------:R-:W-:Y:S05]  /*10a30*/  FMUL.FTZ R60, R2.reuse, R60 ;  /* 0x0000003c023c7220 */ /* 0x040fea0000410000 */
[C---:B------:R-:W-:Y:S02]  /*10a40*/  HMMA.16816.F32.BF16 R56, R176.reuse, R182, R56 ;  /* 0x000000b6b038723c */ /* 0x040fe40000041838 */
[----:B------:R-:W-:Y:S01]  /*10a50*/  MUFU.EX2 R193, R26 ;  /* 0x0000001a00c17308 */ /* 0x000fe20000000800 */
[----:B------:R-:W1:Y:S01]  /*10a60*/  LDSM.16.MT88.4 R180, [R218+0x6100] ;  /* 0x00610000dab4783b */ /* 0x000e620000004200 */
[----:B------:R-:W-:Y:S02]  /*10a70*/  FMUL.FTZ R61, R2, R61 ;  /* 0x0000003d023d7220 */ /* 0x000fe40000410000 */
[C---:B------:R-:W-:Y:S02]  /*10a80*/  FMUL.FTZ R62, R0.reuse, R62 ;  /* 0x0000003e003e7220 */ /* 0x040fe40000410000 */
[----:B------:R-:W-:Y:S04]  /*10a90*/  FMUL.FTZ R63, R0, R63 ;  /* 0x0000003f003f7220 */ /* 0x000fe80000410000 */
[----:B------:R2:W1:Y:S01]  /*10aa0*/  MUFU.EX2 R192, R27 ;  /* 0x0000001b00c07308 */ /* 0x0004620000000800 */
[C---:B------:R-:W-:Y:S02]  /*10ab0*/  FMUL.FTZ R64, R2.reuse, R64 ;  /* 0x0000004002407220 */ /* 0x040fe40000410000 */
        /* <DEDUP_REMOVED lines=11> */
[----:B--2---:R-:W-:Y:S03]  /*10b70*/  LDSM.16.MT88.4 R24, [R220+0x1100] ;  /* 0x00110000dc18783b */ /* 0x004fe60000004200 */
[C---:B------:R-:W-:Y:S03]  /*10b80*/  HMMA.16816.F32.BF16 R68, R176.reuse, R188, R68 ;  /* 0x000000bcb044723c */ /* 0x040fe60000041844 */
        /* <DEDUP_REMOVED lines=55> */
[C---:B---3--:R-:W-:Y:S01]  /*10f00*/  HMMA.16816.F32.BF16 R108, R176.reuse, R184, R108 ;  /* 0x000000b8b06c723c */ /* 0x048fe2000004186c */
[----:B------:R-:W-:Y:S02]  /*10f10*/  MUFU.EX2 R185, R34 ;  /* 0x0000002200b97308 */ /* 0x000fe40000000800 */
[C---:B------:R-:W-:Y:S02]  /*10f20*/  FMUL.FTZ R114, R0.reuse, R114 ;  /* 0x0000007200727220 */ /* 0x040fe40000410000 */
[----:B------:R-:W-:Y:S02]  /*10f30*/  FMUL.FTZ R115, R0, R115 ;  /* 0x0000007300737220 */ /* 0x000fe40000410000 */
[C---:B------:R-:W-:Y:S02]  /*10f40*/  FMUL.FTZ R116, R2.reuse, R116 ;  /* 0x0000007402747220 */ /* 0x040fe40000410000 */
[----:B------:R-:W-:Y:S02]  /*10f50*/  FMUL.FTZ R117, R2, R117 ;  /* 0x0000007502757220 */ /* 0x000fe40000410000 */
[----:B------:R-:W-:Y:S01]  /*10f60*/  MUFU.EX2 R184, R35 ;  /* 0x0000002300b87308 */ /* 0x000fe20000000800 */
[C---:B------:R-:W-:Y:S03]  /*10f70*/  HMMA.16816.F32.BF16 R112, R176.reuse, R186, R112 ;  /* 0x000000bab070723c */ /* 0x040fe60000041870 */
[C---:B------:R-:W-:Y:S02]  /*10f80*/  FMUL.FTZ R118, R0.reuse, R118 ;  /* 0x0000007600767220 */ /* 0x040fe40000410000 */
[----:B------:R-:W-:Y:S02]  /*10f90*/  FMUL.FTZ R119, R0, R119 ;  /* 0x0000007700777220 */ /* 0x000fe40000410000 */
[C---:B------:R-:W-:Y:S02]  /*10fa0*/  FMUL.FTZ R120, R2.reuse, R120 ;  /* 0x0000007802787220 */ /* 0x040fe40000410000 */
[----:B------:R-:W-:Y:S03]  /*10fb0*/  MUFU.EX2 R187, R32 ;  /* 0x0000002000bb7308 */ /* 0x000fe60000000800 */
[C---:B--2---:R-:W-:Y:S03]  /*10fc0*/  HMMA.16816.F32.BF16 R116, R176.reuse, R188, R116 ;  /* 0x000000bcb074723c */ /* 0x044fe60000041874 */
[----:B------:R-:W-:Y:S02]  /*10fd0*/  FMUL.FTZ R121, R2, R121 ;  /* 0x0000007902797220 */ /* 0x000fe40000410000 */
[C---:B------:R-:W-:Y:S02]  /*10fe0*/  FMUL.FTZ R122, R0.reuse, R122 ;  /* 0x0000007a007a7220 */ /* 0x040fe40000410000 */
[----:B------:R-:W-:Y:S01]  /*10ff0*/  FMUL.FTZ R123, R0, R123 ;  /* 0x0000007b007b7220 */ /* 0x000fe20000410000 */
[----:B------:R-:W-:Y:S01]  /*11000*/  MUFU.EX2 R189, R30 ;  /* 0x0000001e00bd7308 */ /* 0x000fe20000000800 */
[C---:B------:R-:W-:Y:S03]  /*11010*/  FMUL.FTZ R124, R2.reuse, R124 ;  /* 0x0000007c027c7220 */ /* 0x040fe60000410000 */
[----:B------:R-:W-:Y:S02]  /*11020*/  FMUL.FTZ R125, R2, R125 ;  /* 0x0000007d027d7220 */ /* 0x000fe40000410000 */
[C---:B------:R-:W-:Y:S03]  /*11030*/  HMMA.16816.F32.BF16 R120, R176.reuse, R190, R120 ;  /* 0x000000beb078723c */ /* 0x040fe60000041878 */
[C---:B------:R-:W-:Y:S01]  /*11040*/  FMUL.FTZ R126, R0.reuse, R126 ;  /* 0x0000007e007e7220 */ /* 0x040fe20000410000 */
[----:B------:R-:W-:Y:S01]  /*11050*/  MUFU.EX2 R191, R28 ;  /* 0x0000001c00bf7308 */ /* 0x000fe20000000800 */
[----:B------:R-:W-:Y:S02]  /*11060*/  FMUL.FTZ R127, R0, R127 ;  /* 0x0000007f007f7220 */ /* 0x000fe40000410000 */
[C---:B------:R-:W-:Y:S02]  /*11070*/  FMUL.FTZ R128, R2.reuse, R128 ;  /* 0x0000008002807220 */ /* 0x040fe40000410000 */
[----:B------:R-:W-:Y:S03]  /*11080*/  FMUL.FTZ R129, R2, R129 ;  /* 0x0000008102817220 */ /* 0x000fe60000410000 */
[C---:B------:R-:W-:Y:S02]  /*11090*/  HMMA.16816.F32.BF16 R124, R176.reuse, R12, R124 ;  /* 0x0000000cb07c723c */ /* 0x040fe4000004187c */
[----:B------:R-:W2:Y:S01]  /*110a0*/  MUFU.EX2 R190, R29 ;  /* 0x0000001d00be7308 */ /* 0x000ea20000000800 */
[C---:B------:R-:W-:Y:S02]  /*110b0*/  FMUL.FTZ R130, R0.reuse, R130 ;  /* 0x0000008200827220 */ /* 0x040fe40000410000 */
[----:B------:R-:W-:Y:S02]  /*110c0*/  FMUL.FTZ R131, R0, R131 ;  /* 0x0000008300837220 */ /* 0x000fe40000410000 */
[----:B------:R-:W-:Y:S01]  /*110d0*/  F2FP.BF16.PACK_AB R12, R207, R208 ;  /* 0x000000d0cf0c723e */ /* 0x000fe200000010ff */
[--C-:B------:R-:W-:Y:S01]  /*110e0*/  FFMA.FTZ R36, R36, c[0x0][0x2d0], -R174.reuse ;  /* 0x0000b40024247a23 */ /* 0x100fe200000108ae */
[----:B-----5:R-:W-:Y:S03]  /*110f0*/  F2FP.BF16.PACK_AB R13, R205, R206 ;  /* 0x000000cecd0d723e */ /* 0x020fe600000010ff */
[----:B------:R-:W-:Y:S01]  /*11100*/  HMMA.16816.F32.BF16 R128, R176, R14, R128 ;  /* 0x0000000eb080723c */ /* 0x000fe20000041880 */
[----:B------:R-:W3:Y:S01]  /*11110*/  LDSM.16.MT88.4 R176, [R220+0x900] ;  /* 0x00090000dcb0783b */ /* 0x000ee20000004200 */
[----:B------:R5:W2:Y:S01]  /*11120*/  MUFU.EX2 R188, R31 ;  /* 0x0000001f00bc7308 */ /* 0x000aa20000000800 */
[--C-:B------:R-:W-:Y:S02]  /*11130*/  FFMA.FTZ R49, R49, c[0x0][0x2d0], -R174.reuse ;  /* 0x0000b40031317a23 */ /* 0x100fe400000108ae */
[--C-:B------:R-:W-:Y:S02]  /*11140*/  FFMA.FTZ R37, R37, c[0x0][0x2d0], -R174.reuse ;  /* 0x0000b40025257a23 */ /* 0x100fe400000108ae */
[----:B------:R-:W-:Y:S01]  /*11150*/  F2FP.BF16.PACK_AB R14, R203, R204 ;  /* 0x000000cccb0e723e */ /* 0x000fe200000010ff */
[--C-:B------:R-:W-:Y:S01]  /*11160*/  FFMA.FTZ R38, R38, c[0x0][0x2d0], -R3.reuse ;  /* 0x0000b40026267a23 */ /* 0x100fe20000010803 */
[----:B------:R-:W-:Y:S03]  /*11170*/  F2FP.BF16.PACK_AB R15, R201, R202 ;  /* 0x000000cac90f723e */ /* 0x000fe600000010ff */
[----:B------:R2:W2:Y:S01]  /*11180*/  MUFU.EX2 R186, R33 ;  /* 0x0000002100ba7308 */ /* 0x0004a20000000800 */
[--C-:B------:R-:W-:Y:S02]  /*11190*/  FFMA.FTZ R39, R39, c[0x0][0x2d0], -R3.reuse ;  /* 0x0000b40027277a23 */ /* 0x100fe40000010803 */
[--C-:B------:R-:W-:Y:S01]  /*111a0*/  FFMA.FTZ R40, R40, c[0x0][0x2d0], -R174.reuse ;  /* 0x0000b40028287a23 */ /* 0x100fe200000108ae */
[C---:B-1----:R-:W-:Y:S05]  /*111b0*/  HMMA.16816.F32.BF16 R4, R12.reuse, R180, R4 ;  /* 0x000000b40c04723c */ /* 0x042fea0000041804 */
[--C-:B------:R-:W-:Y:S01]  /*111c0*/  FFMA.FTZ R41, R41, c[0x0][0x2d0], -R174.reuse ;  /* 0x0000b40029297a23 */ /* 0x100fe200000108ae */
[----:B------:R-:W-:Y:S01]  /*111d0*/  MUFU.EX2 R49, R49 ;  /* 0x0000003100317308 */ /* 0x000fe20000000800 */
[--C-:B------:R-:W-:Y:S01]  /*111e0*/  FFMA.FTZ R42, R42, c[0x0][0x2d0], -R3.reuse ;  /* 0x0000b4002a2a7a23 */ /* 0x100fe20000010803 */
[C---:B------:R-:W-:Y:S01]  /*111f0*/  HMMA.16816.F32.BF16 R8, R12.reuse, R182, R8 ;  /* 0x000000b60c08723c */ /* 0x040fe20000041808 */
[----:B------:R-:W1:Y:S03]  /*11200*/  LDSM.16.MT88.4 R180, [R219+0x900] ;  /* 0x00090000dbb4783b */ /* 0x000e660000004200 */
[--C-:B------:R-:W-:Y:S02]  /*11210*/  FFMA.FTZ R43, R43, c[0x0][0x2d0], -R3.reuse ;  /* 0x0000b4002b2b7a23 */ /* 0x100fe40000010803 */
[--C-:B------:R-:W-:Y:S02]  /*11220*/  FFMA.FTZ R44, R44, c[0x0][0x2d0], -R174.reuse ;  /* 0x0000b4002c2c7a23 */ /* 0x100fe400000108ae */
[C---:B------:R-:W-:Y:S01]  /*11230*/  HMMA.16816.F32.BF16 R132, R12.reuse, R16, R132 ;  /* 0x000000100c84723c */ /* 0x040fe20000041884 */
[----:B-----5:R-:W-:Y:S01]  /*11240*/  LDSM.16.MT88.4 R28, [R220+0x2100] ;  /* 0x00210000dc1c783b */ /* 0x020fe20000004200 */
[----:B------:R-:W5:Y:S02]  /*11250*/  MUFU.EX2 R175, R36 ;  /* 0x0000002400af7308 */ /* 0x000f640000000800 */
[--C-:B------:R-:W-:Y:S02]  /*11260*/  FFMA.FTZ R45, R45, c[0x0][0x2d0], -R174.reuse ;  /* 0x0000b4002d2d7a23 */ /* 0x100fe400000108ae */
[----:B------:R-:W-:Y:S01]  /*11270*/  FFMA.FTZ R48, R48, c[0x0][0x2d0], -R174 ;  /* 0x0000b40030307a23 */ /* 0x000fe200000108ae */
[----:B------:R-:W-:Y:S01]  /*11280*/  MOV R174, R173 ;  /* 0x000000ad00ae7202 */ /* 0x000fe20000000f00 */
[C---:B------:R-:W-:Y:S01]  /*11290*/  HMMA.16816.F32.BF16 R136, R12.reuse, R18, R136 ;  /* 0x000000120c88723c */ /* 0x040fe20000041888 */
[----:B------:R-:W2:Y:S03]  /*112a0*/  LDSM.16.MT88.4 R16, [R217+0x3900] ;  /* 0x00390000d910783b */ /* 0x000ea60000004200 */
[----:B------:R-:W2:Y:S01]  /*112b0*/  MUFU.EX2 R37, R37 ;  /* 0x0000002500257308 */ /* 0x000ea20000000800 */
[--C-:B------:R-:W-:Y:S02]  /*112c0*/  FFMA.FTZ R46, R46, c[0x0][0x2d0], -R3.reuse ;  /* 0x0000b4002e2e7a23 */ /* 0x100fe40000010803 */
[--C-:B------:R-:W-:Y:S01]  /*112d0*/  FFMA.FTZ R47, R47, c[0x0][0x2d0], -R3.reuse ;  /* 0x0000b4002f2f7a23 */ /* 0x100fe20000010803 */
[C---:B---3--:R-:W-:Y:S04]  /*112e0*/  HMMA.16816.F32.BF16 R140, R12.reuse, R176, R140 ;  /* 0x000000b00c8c723c */ /* 0x048fe8000004188c */
[--C-:B------:R-:W-:Y:S02]  /*112f0*/  FFMA.FTZ R50, R50, c[0x0][0x2d0], -R3.reuse ;  /* 0x0000b40032327a23 */ /* 0x100fe40000010803 */
[----:B------:R-:W-:Y:S01]  /*11300*/  MUFU.EX2 R38, R38 ;  /* 0x0000002600267308 */ /* 0x000fe20000000800 */
[----:B------:R-:W-:Y:S01]  /*11310*/  FFMA.FTZ R3, R51, c[0x0][0x2d0], -R3 ;  /* 0x0000b40033037a23 */ /* 0x000fe20000010803 */
[C---:B------:R-:W-:Y:S01]  /*11320*/  HMMA.16816.F32.BF16 R144, R12.reuse, R178, R144 ;  /* 0x000000b20c90723c */ /* 0x040fe20000041890 */
[----:B------:R-:W3:Y:S07]  /*11330*/  LDSM.16.MT88.4 R176, [R218+0x3900] ;  /* 0x00390000dab0783b */ /* 0x000eee0000004200 */
[----:B------:R-:W-:Y:S01]  /*11340*/  MUFU.EX2 R36, R3 ;  /* 0x0000000300247308 */ /* 0x000fe20000000800 */
[C---:B-1----:R-:W-:Y:S08]  /*11350*/  HMMA.16816.F32.BF16 R148, R12.reuse, R180, R148 ;  /* 0x000000b40c94723c */ /* 0x042ff00000041894 */
[C---:B------:R-:W-:Y:S01]  /*11360*/  HMMA.16816.F32.BF16 R152, R12.reuse, R182, R152 ;  /* 0x000000b60c98723c */ /* 0x040fe20000041898 */
[----:B------:R-:W1:Y:S01]  /*11370*/  LDSM.16.MT88.4 R180, [R220+0x3900] ;  /* 0x00390000dcb4783b */ /* 0x000e620000004200 */
[----:B------:R-:W-:Y:S06]  /*11380*/  MUFU.EX2 R39, R39 ;  /* 0x0000002700277308 */ /* 0x000fec0000000800 */
[C---:B--2---:R-:W-:Y:S04]  /*11390*/  HMMA.16816.F32.BF16 R156, R12.reuse, R16, R156 ;  /* 0x000000100c9c723c */ /* 0x044fe8000004189c */
[----:B------:R-:W2:Y:S04]  /*113a0*/  MUFU.EX2 R40, R40 ;  /* 0x0000002800287308 */ /* 0x000ea80000000800 */
[C---:B------:R-:W-:Y:S01]  /*113b0*/  HMMA.16816.F32.BF16 R160, R12.reuse, R18, R160 ;  /* 0x000000120ca0723c */ /* 0x040fe200000418a0 */
[----:B------:R-:W2:Y:S05]  /*113c0*/  LDSM.16.MT88.4 R16, [R219+0x3900] ;  /* 0x00390000db10783b */ /* 0x000eaa0000004200 */
[----:B------:R-:W2:Y:S02]  /*113d0*/  MUFU.EX2 R41, R41 ;  /* 0x0000002900297308 */ /* 0x000ea40000000800 */
[C---:B---3--:R-:W-:Y:S08]  /*113e0*/  HMMA.16816.F32.BF16 R164, R12.reuse, R176, R164 ;  /* 0x000000b00ca4723c */ /* 0x048ff000000418a4 */
[C---:B------:R-:W-:Y:S01]  /*113f0*/  HMMA.16816.F32.BF16 R168, R12.reuse, R178, R168 ;  /* 0x000000b20ca8723c */ /* 0x040fe200000418a8 */
[----:B------:R-:W3:Y:S01]  /*11400*/  LDSM.16.MT88.4 R176, [R217+0x6900] ;  /* 0x00690000d9b0783b */ /* 0x000ee20000004200 */
[----:B------:R-:W3:Y:S06]  /*11410*/  MUFU.EX2 R42, R42 ;  /* 0x0000002a002a7308 */ /* 0x000eec0000000800 */
[C---:B-1----:R-:W-:Y:S04]  /*11420*/  HMMA.16816.F32.BF16 R52, R12.reuse, R180, R52 ;  /* 0x000000b40c34723c */ /* 0x042fe80000041834 */
[----:B------:R-:W1:Y:S04]  /*11430*/  MUFU.EX2 R43, R43 ;  /* 0x0000002b002b7308 */ /* 0x000e680000000800 */
[C---:B------:R-:W-:Y:S01]  /*11440*/  HMMA.16816.F32.BF16 R56, R12.reuse, R182, R56 ;  /* 0x000000b60c38723c */ /* 0x040fe20000041838 */
[----:B------:R-:W1:Y:S05]  /*11450*/  LDSM.16.MT88.4 R180, [R218+0x6900] ;  /* 0x00690000dab4783b */ /* 0x000e6a0000004200 */
[----:B------:R-:W1:Y:S02]  /*11460*/  MUFU.EX2 R44, R44 ;  /* 0x0000002c002c7308 */ /* 0x000e640000000800 */
[C---:B--2---:R-:W-:Y:S08]  /*11470*/  HMMA.16816.F32.BF16 R60, R12.reuse, R16, R60 ;  /* 0x000000100c3c723c */ /* 0x044ff0000004183c */
[----:B------:R-:W2:Y:S01]  /*11480*/  MUFU.EX2 R45, R45 ;  /* 0x0000002d002d7308 */ /* 0x000ea20000000800 */
[C---:B------:R-:W-:Y:S01]  /*11490*/  HMMA.16816.F32.BF16 R64, R12.reuse, R18, R64 ;  /* 0x000000120c40723c */ /* 0x040fe20000041840 */
[----:B------:R-:W2:Y:S07]  /*114a0*/  LDSM.16.MT88.4 R16, [R220+0x6900] ;  /* 0x00690000dc10783b */ /* 0x000eae0000004200 */
[C---:B---3--:R-:W-:Y:S01]  /*114b0*/  HMMA.16816.F32.BF16 R68, R12.reuse, R176, R68 ;  /* 0x000000b00c44723c */ /* 0x048fe20000041844 */
[----:B------:R-:W3:Y:S07]  /*114c0*/  MUFU.EX2 R46, R46 ;  /* 0x0000002e002e7308 */ /* 0x000eee0000000800 */
[C---:B------:R-:W-:Y:S01]  /*114d0*/  HMMA.16816.F32.BF16 R72, R12.reuse, R178, R72 ;  /* 0x000000b20c48723c */ /* 0x040fe20000041848 */
[----:B------:R-:W3:Y:S02]  /*114e0*/  LDSM.16.MT88.4 R176, [R219+0x6900] ;  /* 0x00690000dbb0783b */ /* 0x000ee40000004200 */
[----:B------:R-:W-:Y:S05]  /*114f0*/  MUFU.EX2 R47, R47 ;  /* 0x0000002f002f7308 */ /* 0x000fea0000000800 */
[C---:B-1----:R-:W-:Y:S05]  /*11500*/  HMMA.16816.F32.BF16 R76, R12.reuse, R180, R76 ;  /* 0x000000b40c4c723c */ /* 0x042fea000004184c */
[----:B------:R-:W1:Y:S03]  /*11510*/  MUFU.EX2 R48, R48 ;  /* 0x0000003000307308 */ /* 0x000e660000000800 */
[C---:B------:R-:W-:Y:S01]  /*11520*/  HMMA.16816.F32.BF16 R80, R12.reuse, R182, R80 ;  /* 0x000000b60c50723c */ /* 0x040fe20000041850 */
[----:B------:R-:W1:Y:S06]  /*11530*/  LDSM.16.MT88.4 R180, [R217+0x9900] ;  /* 0x00990000d9b4783b */ /* 0x000e6c0000004200 */
[----:B------:R-:W1:Y:S01]  /*11540*/  MUFU.EX2 R50, R50 ;  /* 0x0000003200327308 */ /* 0x000e620000000800 */
        /* <DEDUP_REMOVED lines=12> */
[C---:B---3--:R-:W-:Y:S01]  /*11610*/  HMMA.16816.F32.BF16 R116, R12.reuse, R176, R116 ;  /* 0x000000b00c74723c */ /* 0x048fe20000041874 */
[----:B------:R-:W3:Y:S04]  /*11620*/  LDL.LU R177, [R1+0x20] ;  /* 0x0000200001b17983 */ /* 0x000ee80000300800 */
[----:B------:R-:W5:Y:S03]  /*11630*/  LDL.LU R32, [R1+0x24] ;  /* 0x0000240001207983 */ /* 0x000f660000300800 */
[C---:B------:R-:W-:Y:S08]  /*11640*/  HMMA.16816.F32.BF16 R120, R12.reuse, R178, R120 ;  /* 0x000000b20c78723c */ /* 0x040ff00000041878 */
[C---:B-1----:R-:W-:Y:S08]  /*11650*/  HMMA.16816.F32.BF16 R124, R12.reuse, R180, R124 ;  /* 0x000000b40c7c723c */ /* 0x042ff0000004187c */
[----:B------:R-:W-:Y:S01]  /*11660*/  HMMA.16816.F32.BF16 R128, R12, R182, R128 ;  /* 0x000000b60c80723c */ /* 0x000fe20000041880 */
[----:B------:R-:W-:Y:S06]  /*11670*/  LDSM.16.MT88.4 R180, [R217+0x2900] ;  /* 0x00290000d9b4783b */ /* 0x000fec0000004200 */
[----:B------:R-:W-:Y:S02]  /*11680*/  F2FP.BF16.PACK_AB R12, R198, R199 ;  /* 0x000000c7c60c723e */ /* 0x000fe400000010ff */
[----:B------:R-:W-:Y:S03]  /*11690*/  F2FP.BF16.PACK_AB R13, R195, R196 ;  /* 0x000000c4c30d723e */ /* 0x000fe600000010ff */
[----:B----4-:R-:W-:Y:S02]  /*116a0*/  F2FP.BF16.PACK_AB R14, R194, R197 ;  /* 0x000000c5c20e723e */ /* 0x010fe400000010ff */
[----:B------:R-:W-:Y:S07]  /*116b0*/  F2FP.BF16.PACK_AB R15, R192, R193 ;  /* 0x000000c1c00f723e */ /* 0x000fee00000010ff */
[C---:B--2---:R-:W-:Y:S08]  /*116c0*/  HMMA.16816.F32.BF16 R4, R12.reuse, R16, R4 ;  /* 0x000000100c04723c */ /* 0x044ff00000041804 */
[C---:B------:R-:W-:Y:S01]  /*116d0*/  HMMA.16816.F32.BF16 R8, R12.reuse, R18, R8 ;  /* 0x000000120c08723c */ /* 0x040fe20000041808 */
[----:B------:R-:W1:Y:S07]  /*116e0*/  LDSM.16.MT88.4 R16, [R219+0x1100] ;  /* 0x00110000db10783b */ /* 0x000e6e0000004200 */
[C---:B------:R-:W-:Y:S08]  /*116f0*/  HMMA.16816.F32.BF16 R132, R12.reuse, R20, R132 ;  /* 0x000000140c84723c */ /* 0x040ff00000041884 */
        /* <DEDUP_REMOVED lines=42> */
[----:B------:R-:W-:Y:S01]  /*119a0*/  HMMA.16816.F32.BF16 R128, R12, R18, R128 ;  /* 0x000000120c80723c */ /* 0x000fe20000041880 */
[----:B------:R-:W1:Y:S03]  /*119b0*/  LDSM.16.MT88.4 R16, [R220+0x1900] ;  /* 0x00190000dc10783b */ /* 0x000e660000004200 */
[----:B---3--:R-:W-:Y:S02]  /*119c0*/  FFMA.FTZ R2, R2, R177, R200 ;  /* 0x000000b102027223 */ /* 0x008fe400000100c8 */
[----:B-----5:R-:W-:Y:S01]  /*119d0*/  FFMA.FTZ R0, R0, R32, R209 ;  /* 0x0000002000007223 */ /* 0x020fe200000100d1 */
[----:B------:R-:W-:Y:S01]  /*119e0*/  F2FP.BF16.PACK_AB R12, R190, R191 ;  /* 0x000000bfbe0c723e */ /* 0x000fe200000010ff */
[----:B------:R-:W-:Y:S01]  /*119f0*/  FADD.FTZ R2, R211, R2 ;  /* 0x00000002d3027221 */ /* 0x000fe20000010000 */
[----:B------:R-:W-:Y:S01]  /*11a00*/  F2FP.BF16.PACK_AB R13, R188, R189 ;  /* 0x000000bdbc0d723e */ /* 0x000fe200000010ff */
[----:B------:R-:W-:Y:S02]  /*11a10*/  LDSM.16.MT88.4 R32, [R217+0x5900] ;  /* 0x00590000d920783b */ /* 0x000fe40000004200 */
[----:B------:R-:W-:Y:S01]  /*11a20*/  F2FP.BF16.PACK_AB R14, R186, R187 ;  /* 0x000000bbba0e723e */ /* 0x000fe200000010ff */
[----:B------:R-:W-:Y:S01]  /*11a30*/  FADD.FTZ R2, R212, R2 ;  /* 0x00000002d4027221 */ /* 0x000fe20000010000 */
[----:B------:R-:W-:Y:S01]  /*11a40*/  F2FP.BF16.PACK_AB R15, R184, R185 ;  /* 0x000000b9b80f723e */ /* 0x000fe200000010ff */
[----:B------:R-:W-:Y:S02]  /*11a50*/  FADD.FTZ R0, R210, R0 ;  /* 0x00000000d2007221 */ /* 0x000fe40000010000 */
[----:B------:R-:W-:Y:S02]  /*11a60*/  FADD.FTZ R2, R214, R2 ;  /* 0x00000002d6027221 */ /* 0x000fe40000010000 */
[----:B------:R-:W-:Y:S02]  /*11a70*/  FADD.FTZ R0, R213, R0 ;  /* 0x00000000d5007221 */ /* 0x000fe40000010000 */
        /* <DEDUP_REMOVED lines=8> */
[C---:B----4-:R-:W-:Y:S04]  /*11b00*/  HMMA.16816.F32.BF16 R132, R12.reuse, R24, R132 ;  /* 0x000000180c84723c */ /* 0x050fe80000041884 */
[----:B------:R-:W-:Y:S02]  /*11b10*/  FADD.FTZ R2, R203, R2 ;  /* 0x00000002cb027221 */ /* 0x000fe40000010000 */
[----:B------:R-:W-:Y:S02]  /*11b20*/  FADD.FTZ R0, R205, R0 ;  /* 0x00000000cd007221 */ /* 0x000fe40000010000 */
[C---:B------:R-:W-:Y:S01]  /*11b30*/  HMMA.16816.F32.BF16 R136, R12.reuse, R26, R136 ;  /* 0x0000001a0c88723c */ /* 0x040fe20000041888 */
[----:B------:R-:W3:Y:S03]  /*11b40*/  LDSM.16.MT88.4 R24, [R217+0x4900] ;  /* 0x00490000d918783b */ /* 0x000ee60000004200 */
        /* <DEDUP_REMOVED lines=34> */
[----:B------:R-:W-:Y:S04]  /*11d70*/  FADD.FTZ R0, R184, R0 ;  /* 0x00000000b8007221 */ /* 0x000fe80000010000 */
[----:B------:R-:W-:Y:S01]  /*11d80*/  FADD.FTZ R0, R38, R0 ;  /* 0x0000000026007221 */ /* 0x000fe20000010000 */
[C---:B------:R-:W-:Y:S01]  /*11d90*/  HMMA.16816.F32.BF16 R56, R12.reuse, R22, R56 ;  /* 0x000000160c38723c */ /* 0x040fe20000041838 */
[----:B------:R-:W2:Y:S03]  /*11da0*/  LDSM.16.MT88.4 R20, [R218+0x7900] ;  /* 0x00790000da14783b */ /* 0x000ea60000004200 */
[----:B------:R-:W-:Y:S04]  /*11db0*/  FADD.FTZ R0, R39, R0 ;  /* 0x0000000027007221 */ /* 0x000fe80000010000 */
[C---:B---3--:R-:W-:Y:S04]  /*11dc0*/  HMMA.16816.F32.BF16 R60, R12.reuse, R24, R60 ;  /* 0x000000180c3c723c */ /* 0x048fe8000004183c */
[----:B------:R-:W-:Y:S04]  /*11dd0*/  FADD.FTZ R0, R42, R0 ;  /* 0x000000002a007221 */ /* 0x000fe80000010000 */
        /* <DEDUP_REMOVED lines=13> */
[----:B------:R-:W-:Y:S01]  /*11eb0*/  FADD.FTZ R0, R50, R3 ;  /* 0x0000000332007221 */ /* 0x000fe20000010000 */
[----:B------:R-:W-:Y:S03]  /*11ec0*/  STL [R1+0x20], R2 ;  /* 0x0000200201007387 */ /* 0x000fe60000100800 */
[C---:B------:R-:W-:Y:S01]  /*11ed0*/  FADD.FTZ R0, R36.reuse, R0 ;  /* 0x0000000024007221 */ /* 0x040fe20000010000 */
[C---:B------:R-:W-:Y:S01]  /*11ee0*/  HMMA.16816.F32.BF16 R80, R12.reuse, R22, R80 ;  /* 0x000000160c50723c */ /* 0x040fe20000041850 */
[----:B------:R-:W2:Y:S07]  /*11ef0*/  LDSM.16.MT88.4 R20, [R217+0xa900] ;  /* 0x00a90000d914783b */ /* 0x000eae0000004200 */
        /* <DEDUP_REMOVED lines=17> */
[----:B------:R-:W-:Y:S01]  /*12010*/  HMMA.16816.F32.BF16 R128, R12, R22, R128 ;  /* 0x000000160c80723c */ /* 0x000fe20000041880 */
[----:B------:R-:W2:Y:S06]  /*12020*/  LDSM.16.MT88.4 R20, [R219+0x2100] ;  /* 0x00210000db14783b */ /* 0x000eac0000004200 */
[----:B------:R-:W-:Y:S02]  /*12030*/  F2FP.BF16.PACK_AB R12, R37, R175 ;  /* 0x000000af250c723e */ /* 0x000fe400000010ff */
[----:B------:R-:W-:Y:S03]  /*12040*/  F2FP.BF16.PACK_AB R13, R39, R38 ;  /* 0x00000026270d723e */ /* 0x000fe600000010ff */
[----:B------:R-:W-:Y:S02]  /*12050*/  F2FP.BF16.PACK_AB R14, R41, R40 ;  /* 0x00000028290e723e */ /* 0x000fe400000010ff */
[----:B------:R-:W-:Y:S02]  /*12060*/  F2FP.BF16.PACK_AB R15, R43, R42 ;  /* 0x0000002a2b0f723e */ /* 0x000fe400000010ff */
[----:B------:R-:W-:Y:S05]  /*12070*/  MOV R175, R172 ;  /* 0x000000ac00af7202 */ /* 0x000fea0000000f00 */
        /* <DEDUP_REMOVED lines=52> */
[C---:B------:R-:W-:Y:S01]  /*123c0*/  HMMA.16816.F32.BF16 R176, R12.reuse, R180, R4 ;  /* 0x000000b40cb0723c */ /* 0x040fe20000041804 */
[----:B------:R-:W5:Y:S07]  /*123d0*/  LDSM.16.MT88.4 R4, [R220+0x5900] ;  /* 0x00590000dc04783b */ /* 0x000f6e0000004200 */
        /* <DEDUP_REMOVED lines=11> */
[C---:B------:R-:W-:Y:S08]  /*12490*/  HMMA.16816.F32.BF16 R156, R12.reuse, R32, R156 ;  /* 0x000000200c9c723c */ /* 0x040ff0000004189c */
[C---:B------:R-:W-:Y:S08]  /*124a0*/  HMMA.16816.F32.BF16 R160, R12.reuse, R34, R160 ;  /* 0x000000220ca0723c */ /* 0x040ff000000418a0 */
        /* <DEDUP_REMOVED lines=8> */
[----:B------:R-:W2:Y:S07]  /*12530*/  LDSM.16.MT88.4 R8, [R218+0xb900] ;  /* 0x00b90000da08783b */ /* 0x000eae0000004200 */
[C---:B-1----:R-:W-:Y:S08]  /*12540*/  HMMA.16816.F32.BF16 R68, R12.reuse, R16, R68 ;  /* 0x000000100c44723c */ /* 0x042ff00000041844 */
[C---:B------:R-:W-:Y:S01]  /*12550*/  HMMA.16816.F32.BF16 R72, R12.reuse, R18, R72 ;  /* 0x000000120c48723c */ /* 0x040fe20000041848 */
[----:B------:R-:W1:Y:S07]  /*12560*/  LDSM.16.MT88.4 R16, [R220+0xb900] ;  /* 0x00b90000dc10783b */ /* 0x000e6e0000004200 */
[C---:B----4-:R-:W-:Y:S08]  /*12570*/  HMMA.16816.F32.BF16 R76, R12.reuse, R24, R76 ;  /* 0x000000180c4c723c */ /* 0x050ff0000004184c */
[C---:B------:R-:W-:Y:S08]  /*12580*/  HMMA.16816.F32.BF16 R80, R12.reuse, R26, R80 ;  /* 0x0000001a0c50723c */ /* 0x040ff00000041850 */
[C---:B---3--:R-:W-:Y:S08]  /*12590*/  HMMA.16816.F32.BF16 R84, R12.reuse, R28, R84 ;  /* 0x0000001c0c54723c */ /* 0x048ff00000041854 */
[C---:B------:R-:W-:Y:S08]  /*125a0*/  HMMA.16816.F32.BF16 R88, R12.reuse, R30, R88 ;  /* 0x0000001e0c58723c */ /* 0x040ff00000041858 */
[C---:B--2---:R-:W-:Y:S08]  /*125b0*/  HMMA.16816.F32.BF16 R92, R12.reuse, R20, R92 ;  /* 0x000000140c5c723c */ /* 0x044ff0000004185c */
[C---:B------:R-:W-:Y:S08]  /*125c0*/  HMMA.16816.F32.BF16 R96, R12.reuse, R22, R96 ;  /* 0x000000160c60723c */ /* 0x040ff00000041860 */
[C---:B-----5:R-:W-:Y:S08]  /*125d0*/  HMMA.16816.F32.BF16 R100, R12.reuse, R4, R100 ;  /* 0x000000040c64723c */ /* 0x060ff00000041864 */
[C---:B------:R-:W-:Y:S01]  /*125e0*/  HMMA.16816.F32.BF16 R104, R12.reuse, R6, R104 ;  /* 0x000000060c68723c */ /* 0x040fe20000041868 */
[----:B------:R-:W2:Y:S07]  /*125f0*/  LDSM.16.MT88.4 R4, [R219+0xb900] ;  /* 0x00b90000db04783b */ /* 0x000eae0000004200 */
[C---:B------:R-:W-:Y:S08]  /*12600*/  HMMA.16816.F32.BF16 R108, R12.reuse, R8, R108 ;  /* 0x000000080c6c723c */ /* 0x040ff0000004186c */
[C---:B------:R-:W-:Y:S08]  /*12610*/  HMMA.16816.F32.BF16 R112, R12.reuse, R10, R112 ;  /* 0x0000000a0c70723c */ /* 0x040ff00000041870 */
[C---:B-1----:R-:W-:Y:S08]  /*12620*/  HMMA.16816.F32.BF16 R116, R12.reuse, R16, R116 ;  /* 0x000000100c74723c */ /* 0x042ff00000041874 */
[C---:B------:R-:W-:Y:S08]  /*12630*/  HMMA.16816.F32.BF16 R120, R12.reuse, R18, R120 ;  /* 0x000000120c78723c */ /* 0x040ff00000041878 */
[C---:B--2---:R-:W-:Y:S08]  /*12640*/  HMMA.16816.F32.BF16 R124, R12.reuse, R4, R124 ;  /* 0x000000040c7c723c */ /* 0x044ff0000004187c */
[----:B------:R-:W-:Y:S01]  /*12650*/  HMMA.16816.F32.BF16 R128, R12, R6, R128 ;  /* 0x000000060c80723c */ /* 0x000fe20000041880 */
[----:B------:R-:W-:-:S07]  /*12660*/  @P0 BRA `(.L_x_1582) ;  /* 0xffffbed000000947 */ /* 0x000fce000383ffff */
.L_x_1581:
[----:B------:R-:W2:Y:S04]  /*12670*/  LDL.LU R4, [R1+0x20] ;  /* 0x0000200001047983 */ /* 0x000ea80000300800 */
[----:B------:R-:W3:Y:S01]  /*12680*/  LDL.LU R2, [R1+0x24] ;  /* 0x0000240001027983 */ /* 0x000ee20000300800 */
[----:B------:R-:W-:-:S02]  /*12690*/  MOV R46, 0xff800000 ;  /* 0xff800000002e7802 */ /* 0x000fc40000000f00 */
[----:B------:R-:W-:Y:S02]  /*126a0*/  MOV R47, 0xff800000 ;  /* 0xff800000002f7802 */ /* 0x000fe40000000f00 */
[----:B------:R-:W-:Y:S01]  /*126b0*/  PLOP3.LUT P2, PT, PT, PT, PT, 0x8, 0x0 ;  /* 0x000000000000781c */ /* 0x000fe20003f4e170 */
        /* <DEDUP_REMOVED lines=152> */
.L_x_1569:
        /* <DEDUP_REMOVED lines=59> */
[----:B------:R-:W-:Y:S01]  /*133f0*/  F2FP.BF16.PACK_AB R170, R171, R170 ;  /* 0x000000aaabaa723e */ /* 0x000fe200000010ff */
[----:B------:R-:W-:Y:S01]  /*13400*/  IMAD.IADD R4, R4, 0x1, R2 ;  /* 0x0000000104047824 */ /* 0x000fe200078e0202 */
[----:B------:R-:W-:-:S02]  /*13410*/  F2FP.BF16.PACK_AB R35, R35, R52 ;  /* 0x000000342323723e */ /* 0x000fc400000010ff */
[----:B------:R-:W-:Y:S02]  /*13420*/  F2FP.BF16.PACK_AB R54, R55, R54 ;  /* 0x000000363736723e */ /* 0x000fe400000010ff */
[----:B------:R-:W-:Y:S02]  /*13430*/  F2FP.BF16.PACK_AB R34, R34, R56 ;  /* 0x000000382222723e */ /* 0x000fe400000010ff */
        /* <DEDUP_REMOVED lines=9> */
[----:B------:R-:W-:Y:S02]  /*134d0*/  F2FP.BF16.PACK_AB R70, R71, R70 ;  /* 0x000000464746723e */ /* 0x000fe400000010ff */
[----:B------:R-:W-:Y:S01]  /*134e0*/  F2FP.BF16.PACK_AB R30, R30, R72 ;  /* 0x000000481e1e723e */ /* 0x000fe200000010ff */
[----:B------:R-:W-:Y:S01]  /*134f0*/  STS [R2+0x400], R182 ;  /* 0x000400b602007388 */ /* 0x000fe20000000800 */
        /* <DEDUP_REMOVED lines=9> */
[----:B-1----:R-:W-:Y:S01]  /*13590*/  IMAD.MOV.U32 R44, RZ, RZ, 0x40 ;  /* 0x00000040ff2c7424 */ /* 0x002fe200078e00ff */
[----:B------:R-:W-:Y:S02]  /*135a0*/  F2FP.BF16.PACK_AB R86, R87, R86 ;  /* 0x000000565756723e */ /* 0x000fe400000010ff */
[----:B------:R-:W-:Y:S01]  /*135b0*/  STS [R4+0x400], R138 ;  /* 0x0004008a04007388 */ /* 0x000fe20000000800 */
[----:B------:R-:W-:-:S02]  /*135c0*/  F2FP.BF16.PACK_AB R26, R26, R88 ;  /* 0x000000581a1a723e */ /* 0x000fc400000010ff */
[----:B------:R-:W-:Y:S02]  /*135d0*/  F2FP.BF16.PACK_AB R90, R91, R90 ;  /* 0x0000005a5b5a723e */ /* 0x000fe400000010ff */
[----:B--2---:R-:W-:Y:S02]  /*135e0*/  SEL R7, R44, 0xffffffc0, !P2 ;  /* 0xffffffc02c077807 */ /* 0x004fe40005000000 */
[----:B------:R-:W-:Y:S02]  /*135f0*/  F2FP.BF16.PACK_AB R25, R25, R92 ;  /* 0x0000005c1919723e */ /* 0x000fe400000010ff */
[----:B------:R-:W-:Y:S02]  /*13600*/  F2FP.BF16.PACK_AB R94, R95, R94 ;  /* 0x0000005e5f5e723e */ /* 0x000fe400000010ff */
[----:B------:R-:W-:Y:S01]  /*13610*/  F2FP.BF16.PACK_AB R24, R24, R96 ;  /* 0x000000601818723e */ /* 0x000fe200000010ff */
[----:B---3--:R-:W-:Y:S01]  /*13620*/  IMAD.IADD R6, R0, 0x1, R7 ;  /* 0x0000000100067824 */ /* 0x008fe200078e0207 */
[----:B------:R-:W-:-:S02]  /*13630*/  F2FP.BF16.PACK_AB R98, R99, R98 ;  /* 0x000000626362723e */ /* 0x000fc400000010ff */
[----:B------:R-:W-:Y:S02]  /*13640*/  F2FP.BF16.PACK_AB R23, R23, R100 ;  /* 0x000000641717723e */ /* 0x000fe400000010ff */
[----:B------:R1:W-:Y:S01]  /*13650*/  STS [R6+0x80], R5 ;  /* 0x0000800506007388 */ /* 0x0003e20000000800 */
[----:B------:R-:W-:Y:S01]  /*13660*/  F2FP.BF16.PACK_AB R102, R103, R102 ;  /* 0x000000666766723e */ /* 0x000fe200000010ff */
[----:B----4-:R-:W-:Y:S02]  /*13670*/  IMAD.IADD R8, R7, 0x1, R2 ;  /* 0x0000000107087824 */ /* 0x010fe400078e0202 */
        /* <DEDUP_REMOVED lines=8> */
[----:B------:R-:W-:Y:S02]  /*13700*/  F2FP.BF16.PACK_AB R17, R17, R114 ;  /* 0x000000721111723e */ /* 0x000fe400000010ff */
[----:B------:R-:W-:Y:S02]  /*13710*/  F2FP.BF16.PACK_AB R16, R16, R116 ;  /* 0x000000741010723e */ /* 0x000fe400000010ff */
[----:B------:R-:W-:Y:S02]  /*13720*/  F2FP.BF16.PACK_AB R13, R13, R118 ;  /* 0x000000760d0d723e */ /* 0x000fe400000010ff */
[----:B------:R-:W-:-:S02]  /*13730*/  F2FP.BF16.PACK_AB R12, R12, R120 ;  /* 0x000000780c0c723e */ /* 0x000fc400000010ff */
[----:B------:R-:W-:Y:S01]  /*13740*/  F2FP.BF16.PACK_AB R11, R11, R122 ;  /* 0x0000007a0b0b723e */ /* 0x000fe200000010ff */
[----:B-1----:R-:W-:Y:S01]  /*13750*/  IMAD.IADD R5, R7, 0x1, R3 ;  /* 0x0000000107057824 */ /* 0x002fe200078e0203 */
[----:B------:R-:W-:Y:S01]  /*13760*/  F2FP.BF16.PACK_AB R9, R9, R124 ;  /* 0x0000007c0909723e */ /* 0x000fe200000010ff */
[----:B------:R-:W-:Y:S01]  /*13770*/  IMAD.IADD R7, R4, 0x1, R7 ;  /* 0x0000000104077824 */ /* 0x000fe200078e0207 */
[----:B------:R-:W-:Y:S02]  /*13780*/  F2FP.BF16.PACK_AB R15, R15, R126 ;  /* 0x0000007e0f0f723e */ /* 0x000fe400000010ff */
[----:B------:R-:W-:Y:S01]  /*13790*/  STS [R5+0x80], R42 ;  /* 0x0000802a05007388 */ /* 0x000fe20000000800 */
[----:B------:R-:W-:Y:S02]  /*137a0*/  F2FP.BF16.PACK_AB R14, R14, R128 ;  /* 0x000000800e0e723e */ /* 0x000fe400000010ff */
[----:B------:R-:W-:Y:S01]  /*137b0*/  F2FP.BF16.PACK_AB R10, R10, R130 ;  /* 0x000000820a0a723e */ /* 0x000fe200000010ff */
[----:B------:R-:W-:Y:S01]  /*137c0*/  STS [R5+0x480], R150 ;  /* 0x0004809605007388 */ /* 0x000fe20000000800 */
[----:B------:R-:W-:-:S03]  /*137d0*/  PLOP3.LUT P0, PT, PT, PT, UP1, 0x80, 0x0 ;  /* 0x000000000000781c */ /* 0x000fc60003f0f018 */
        /* <DEDUP_REMOVED lines=47> */
[----:B------:R3:W-:Y:S04]  /*13ad0*/  STS [R5+0xc480], R15 ;  /* 0x00c4800f05007388 */ /* 0x0007e80000000800 */
[----:B------:R3:W-:Y:S04]  /*13ae0*/  STS [R7+0xc000], R14 ;  /* 0x00c0000e07007388 */ /* 0x0007e80000000800 */
        /* <DEDUP_REMOVED lines=26> */
.L_x_1586:
        /* <DEDUP_REMOVED lines=83> */
[--C-:B------:R-:W-:Y:S01]  /*141c0*/  IMAD.MOV R8, RZ, RZ, -R4.reuse ;  /* 0x000000ffff087224 */ /* 0x100fe200078e0a04 */
[----:B------:R-:W-:Y:S01]  /*141d0*/  SHF.R.S32.HI R9, RZ, 0x1f, R4 ;  /* 0x0000001fff097819 */ /* 0x000fe20000011404 */
[----:B------:R1:W-:Y:S01]  /*141e0*/  SHFL.IDX PT, R10, R7, 0x1, 0x1c1f ;  /* 0x003c1f00070a7f89 */ /* 0x0003e200000e0000 */
[----:B------:R-:W-:Y:S01]  /*141f0*/  MOV R2, UR14 ;  /* 0x0000000e00027c02 */ /* 0x000fe20008000f00 */
[----:B------:R-:W-:-:S02]  /*14200*/  IMAD.U32 R3, RZ, RZ, UR15 ;  /* 0x0000000fff037e24 */ /* 0x000fc4000f8e00ff */
[----:B------:R-:W2:Y:S01]  /*14210*/  SHFL.IDX PT, R13, R5, RZ, 0x1c1f ;  /* 0x001c1fff050d7589 */ /* 0x000ea200000e0000 */
[----:B------:R-:W-:Y:S02]  /*14220*/  IMAD.U32 R3, RZ, RZ, UR7 ;  /* 0x00000007ff037e24 */ /* 0x000fe4000f8e00ff */
[----:B------:R-:W-:Y:S01]  /*14230*/  IMAD R6, R8, c[0x0][0x4e8], R6 ;  /* 0x00013a0008067a24 */ /* 0x000fe200078e0206 */
[----:B------:R3:W4:Y:S01]  /*14240*/  SHFL.IDX PT, R11, R5, 0x1, 0x1c1f ;  /* 0x003c1f00050b7f89 */ /* 0x00072200000e0000 */
        /* <DEDUP_REMOVED lines=9> */
[----:B------:R-:W-:Y:S01]  /*142e0*/  IMAD R7, R6, c[0x0][0x3dc], R4 ;  /* 0x0000f70006077a24 */ /* 0x000fe200078e0204 */
[-C--:B------:R-:W-:Y:S01]  /*142f0*/  ISETP.GE.OR P1, PT, R5, R29.reuse, P2 ;  /* 0x0000001d0500720c */ /* 0x080fe20001726670 */
[----:B------:R-:W-:Y:S01]  /*14300*/  IMAD.SHL.U32 R5, R18, 0x8, RZ ;  /* 0x0000000812057824 */ /* 0x000fe200078e00ff */
[----:B------:R-:W-:-:S04]  /*14310*/  ISETP.GE.OR P0, PT, R8, R29, P2 ;  /* 0x0000001d0800720c */ /* 0x000fc80001706670 */
[----:B------:R-:W-:Y:S01]  /*14320*/  LOP3.LUT R8, R17, 0x7ffffe00, R5, 0xf8, !PT ;  /* 0x7ffffe0011087812 */ /* 0x000fe200078ef805 */
[----:B------:R-:W-:-:S04]  /*14330*/  IMAD.WIDE.U32 R4, R6, c[0x0][0x3d8], R2 ;  /* 0x0000f60006047a25 */ /* 0x000fc800078e0002 */
        /* <DEDUP_REMOVED lines=50> */
.L_x_1588:
[----:B--234-:R-:W-:Y:S05]  /*14660*/  BSYNC B0 ;  /* 0x0000000000007941 */ /* 0x01cfea0003800000 */
.L_x_1587:
        /* <DEDUP_REMOVED lines=30> */
.L_x_1590:
[----:B------:R-:W-:Y:S05]  /*14850*/  BSYNC B0 ;  /* 0x0000000000007941 */ /* 0x000fea0003800000 */
.L_x_1589:
        /* <DEDUP_REMOVED lines=30> */
.L_x_1592:
[----:B------:R-:W-:Y:S05]  /*14a40*/  BSYNC B0 ;  /* 0x0000000000007941 */ /* 0x000fea0003800000 */
.L_x_1591:
        /* <DEDUP_REMOVED lines=31> */
.L_x_1585:
        /* <DEDUP_REMOVED lines=31> */
.L_x_1593:
        /* <DEDUP_REMOVED lines=43> */
.L_x_1595:
[----:B------:R-:W-:Y:S05]  /*150e0*/  BSYNC B0 ;  /* 0x0000000000007941 */ /* 0x000fea0003800000 */
.L_x_1594:
        /* <DEDUP_REMOVED lines=77> */
.L_x_1597:
[----:B------:R-:W-:Y:S05]  /*155c0*/  BSYNC B0 ;  /* 0x0000000000007941 */ /* 0x000fea0003800000 */
.L_x_1596:
        /* <DEDUP_REMOVED lines=27> */
.L_x_1599:
[----:B------:R-:W-:Y:S05]  /*15780*/  BSYNC B0 ;  /* 0x0000000000007941 */ /* 0x000fea0003800000 */
.L_x_1598:
        /* <DEDUP_REMOVED lines=27> */
.L_x_1601:
[----:B------:R-:W-:Y:S05]  /*15940*/  BSYNC B0 ;  /* 0x0000000000007941 */ /* 0x000fea0003800000 */
.L_x_1600:
        /* <DEDUP_REMOVED lines=28> */
.L_x_1602:
        /* <DEDUP_REMOVED lines=15> */
.L_x_1792:


//--------------------- .text._ZN7cutlass13device_kernelIN5flash19enable_sm80_to_sm89INS1_16FlashAttnFwdSm80INS1_25CollectiveMainloopFwdSm80ILi8ELi1ELb0EN4cute5tupleIJNS5_1CILi128EEENS7_ILi48EEENS7_ILi256EEEEEELi256ENS_10bfloat16_tEfNS_4arch4Sm80ELb1ELb0ELb0ELb1ELb1ELb1ELb1ELb0EEENS1_21CollectiveEpilogueFwdINS6_IJS8_SA_S9_EEENS6_IJNS7_ILi1EEESI_SI_EEESC_SE_Li256ELb1ELb1ELb0ELb0EEENS1_19SingleTileSchedulerILb1ELb0ELb1ELi128EEEEEEEEEvNT_6ParamsE --------------------------
	.section	.text._ZN7cutlass13device_kernelIN5flash19enable_sm80_to_sm89INS1_16FlashAttnFwdSm80INS1_25CollectiveMainloopFwdSm80ILi8ELi1ELb0EN4cute5tupleIJNS5_1CILi128EEENS7_ILi48EEENS7_ILi256EEEEEELi256ENS_10bfloat16_tEfNS_4arch4Sm80ELb1ELb0ELb0ELb1ELb1ELb1ELb1ELb0EEENS1_21CollectiveEpilogueFwdINS6_IJS8_SA_S9_EEENS6_IJNS7_ILi1EEESI_SI_EEESC_SE_Li256ELb1ELb1ELb0ELb0EEENS1_19SingleTileSchedulerILb1ELb0ELb1ELi128EEEEEEEEEvNT_6ParamsE,"ax",@progbits
	.sectioninfo	@"SHI_REGISTERS=253"
	.align	128
.text._ZN7cutlass13device_kernelIN5flash19enable_sm80_to_sm89INS1_16FlashAttnFwdSm80INS1_25CollectiveMainloopFwdSm80ILi8ELi1ELb0EN4cute5tupleIJNS5_1CILi128EEENS7_ILi48EEENS7_ILi256EEEEEELi256ENS_10bfloat16_tEfNS_4arch4Sm80ELb1ELb0ELb0ELb1ELb1ELb1ELb1ELb0EEENS1_21CollectiveEpilogueFwdINS6_IJS8_SA_S9_EEENS6_IJNS7_ILi1EEESI_SI_EEESC_SE_Li256ELb1ELb1ELb0ELb0EEENS1_19SingleTileSchedulerILb1ELb0ELb1ELi128EEEEEEEEEvNT_6ParamsE:
        .type           _ZN7cutlass13device_kernelIN5flash19enable_sm80_to_sm89INS1_16FlashAttnFwdSm80INS1_25CollectiveMainloopFwdSm80ILi8ELi1ELb0EN4cute5tupleIJNS5_1CILi128EEENS7_ILi48EEENS7_ILi256EEEEEELi256ENS_10bfloat16_tEfNS_4arch4Sm80ELb1ELb0ELb0ELb1ELb1ELb1ELb1ELb0EEENS1_21CollectiveEpilogueFwdINS6_IJS8_SA_S9_EEENS6_IJNS7_ILi1EEESI_SI_EEESC_SE_Li256ELb1ELb1ELb0ELb0EEENS1_19SingleTileSchedulerILb1ELb0ELb1ELi128EEEEEEEEEvNT_6ParamsE,@function
        .size           _ZN7cutlass13device_kernelIN5flash19enable_sm80_to_sm89INS1_16FlashAttnFwdSm80INS1_25CollectiveMainloopFwdSm80ILi8ELi1ELb0EN4cute5tupleIJNS5_1CILi128EEENS7_ILi48EEENS7_ILi256EEEEEELi256ENS_10bfloat16_tEfNS_4arch4Sm80ELb1ELb0ELb0ELb1ELb1ELb1ELb1ELb0EEENS1_21CollectiveEpilogueFwdINS6_IJS8_SA_S9_EEENS6_IJNS7_ILi1EEESI_SI_EEESC_SE_Li256ELb1ELb1ELb0ELb0EEENS1_19SingleTileSchedulerILb1ELb0ELb1ELi128EEEEEEEEEvNT_6ParamsE,(.L_x_1793 - _ZN7cutlass13device_kernelIN5flash19enable_sm80_to_sm89INS1_16FlashAttnFwdSm80INS1_25CollectiveMainloopFwdSm80ILi8ELi1ELb0EN4cute5tupleIJNS5_1CILi128EEENS7_ILi48EEENS7_ILi256EEEEEELi256ENS_10bfloat16_tEfNS_4arch4Sm80ELb1ELb0ELb0ELb1ELb1ELb1ELb1ELb0EEENS1_21CollectiveEpilogueFwdINS6_IJS8_SA_S9_EEENS6_IJNS7_ILi1EEESI_SI_EEESC_SE_Li256ELb1ELb1ELb0ELb0EEENS1_19SingleTileSchedulerILb1ELb0ELb1ELi128EEEEEEEEEvNT_6ParamsE)
        .other          _ZN7cutlass13device_kernelIN5flash19enable_sm80_to_sm89INS1_16FlashAttnFwdSm80INS1_25CollectiveMainloopFwdSm80ILi8ELi1ELb0EN4cute5tupleIJNS5_1CILi128EEENS7_ILi48EEENS7_ILi256EEEEEELi256ENS_10bfloat16_tEfNS_4arch4Sm80ELb1ELb0ELb0ELb1ELb1ELb1ELb1ELb0EEENS1_21CollectiveEpilogueFwdINS6_IJS8_SA_S9_EEENS6_IJNS7_ILi1EEESI_SI_EEESC_SE_Li256ELb1ELb1ELb0ELb0EEENS1_19SingleTileSchedulerILb1ELb0ELb1ELi128EEEEEEEEEvNT_6ParamsE,@"STO_CUDA_ENTRY STV_DEFAULT"
_ZN7cutlass13device_kernelIN5flash19enable_sm80_to_sm89INS1_16FlashAttnFwdSm80INS1_25CollectiveMainloopFwdSm80ILi8ELi1ELb0EN4cute5tupleIJNS5_1CILi128EEENS7_ILi48EEENS7_ILi256EEEEEELi256ENS_10bfloat16_tEfNS_4arch4Sm80ELb1ELb0ELb0ELb1ELb1ELb1ELb1ELb0EEENS1_21CollectiveEpilogueFwdINS6_IJS8_SA_S9_EEENS6_IJNS7_ILi1EEESI_SI_EEESC_SE_Li256ELb1ELb1ELb0ELb0EEENS1_19SingleTileSchedulerILb1ELb0ELb1ELi128EEEEEEEEEvNT_6ParamsE:
        /* <DEDUP_REMOVED lines=20> */
.L_x_1604:
        /* <DEDUP_REMOVED lines=13> */
.L_x_1606:
[----:B------:R-:W-:Y:S02]  /*0210*/  ULDC UR5, c[0x0][0x54c] ;  /* 0x0001530000057ab9 */ /* 0x000fe40000000800 */
.L_x_1605:
[----:B------:R-:W-:Y:S02]  /*0220*/  ULDC UR4, c[0x0][0x548] ;  /* 0x0001520000047ab9 */ /* 0x000fe40000000800 */
[----:B------:R-:W-:-:S02]  /*0230*/  USHF.L.U32 UR18, UR17, 0x7, URZ ;  /* 0x0000000711127899 */ /* 0x000fc4000800063f */
[----:B------:R-:W-:-:S04]  /*0240*/  UIMAD UR4, UR5, UR4, URZ ;  /* 0x00000004050472a4 */ /* 0x000fc8000f8e023f */
[----:B------:R-:W-:-:S04]  /*0250*/  UISETP.GE.AND UP0, UPT, UR18, UR4, UPT ;  /* 0x000000041200728c */ /* 0x000fc8000bf06270 */
[----:B------:R-:W-:Y:S01]  /*0260*/  USEL UR22, UR22, 0xffffffff, !UP0 ;  /* 0xffffffff16167887 */ /* 0x000fe2000c000000 */
[----:B------:R-:W-:Y:S05]  /*0270*/  BRA `(.L_x_1607) ;  /* 0x000001b000007947 */ /* 0x000fea0003800000 */
.L_x_1603:
        /* <DEDUP_REMOVED lines=8> */
.L_x_1608:
        /* <DEDUP_REMOVED lines=13> */
.L_x_1610:
[----:B------:R-:W-:Y:S02]  /*03d0*/  ULDC UR5, c[0x0][0x54c] ;  /* 0x0001530000057ab9 */ /* 0x000fe40000000800 */
.L_x_1609:
[----:B------:R-:W-:Y:S02]  /*03e0*/  ULDC UR4, c[0x0][0x548] ;  /* 0x0001520000047ab9 */ /* 0x000fe40000000800 */
[----:B------:R-:W-:-:S02]  /*03f0*/  USHF.L.U32 UR18, UR17, 0x7, URZ ;  /* 0x0000000711127899 */ /* 0x000fc4000800063f */
[----:B------:R-:W-:-:S04]  /*0400*/  UIMAD UR4, UR5, UR4, URZ ;  /* 0x00000004050472a4 */ /* 0x000fc8000f8e023f */
[----:B------:R-:W-:-:S04]  /*0410*/  UISETP.GE.AND UP0, UPT, UR18, UR4, UPT ;  /* 0x000000041200728c */ /* 0x000fc8000bf06270 */
[----:B------:R-:W-:-:S06]  /*0420*/  USEL UR22, UR22, 0xffffffff, !UP0 ;  /* 0xffffffff16167887 */ /* 0x000fcc000c000000 */
.L_x_1607:
        /* <DEDUP_REMOVED lines=51> */
[----:B------:R-:W-:-:S03]  /*0760*/  UIMAD UR5, UR4, UR5, URZ ;  /* 0x00000005040572a4 */ /* 0x000fc6000f8e023f */
        /* <DEDUP_REMOVED lines=12> */
.L_x_1611:
        /* <DEDUP_REMOVED lines=8> */
[----:B----4-:R1:W4:Y:S02]  /*08b0*/  R2UR UR5, R0 ;  /* 0x00000000000573c2 */ /* 0x01032400000e0000 */
[----:B-1--4-:R-:W-:Y:S05]  /*08c0*/  BRA `(.L_x_1613) ;  /* 0x0000006000007947 */ /* 0x012fea0003800000 */
.L_x_1612:
[----:B------:R-:W-:Y:S05]  /*08d0*/  @!P4 BRA `(.L_x_1613) ;  /* 0x000000500000c947 */ /* 0x000fea0003800000 */
[----:B-1--4-:R-:W4:Y:S04]  /*08e0*/  LDG.E R0, [R8.64] ;  /* 0x0000001a08007981 */ /* 0x012f28000c1e1900 */
[----:B---3--:R-:W3:Y:S01]  /*08f0*/  LDG.E R3, [R8.64+0x4] ;  /* 0x0000041a08037981 */ /* 0x008ee2000c1e1900 */
[----:B----4-:R-:W1:Y:S08]  /*0900*/  R2UR UR5, R0 ;  /* 0x00000000000573c2 */ /* 0x010e7000000e0000 */
[----:B---3--:R-:W1:Y:S02]  /*0910*/  R2UR UR6, R3 ;  /* 0x00000000030673c2 */ /* 0x008e6400000e0000 */
[----:B-1----:R-:W-:-:S06]  /*0920*/  UIADD3 UR5, -UR5, UR6, URZ ;  /* 0x0000000605057290 */ /* 0x002fcc000fffe13f */
.L_x_1613:
        /* <DEDUP_REMOVED lines=23> */
[----:B------:R-:W-:Y:S02]  /*0aa0*/  @UP2 USHF.R.U32.HI UR6, URZ, UR7, UR25 ;  /* 0x000000073f062299 */ /* 0x000fe40008011619 */
[----:B------:R-:W-:-:S02]  /*0ab0*/  UIADD3 UR7, UR14, 0x2f, URZ ;  /* 0x0000002f0e077890 */ /* 0x000fc4000fffe03f */
[----:B--2---:R-:W-:Y:S02]  /*0ac0*/  UIADD3 UR12, UR14, 0x30, -UR21 ;  /* 0x000000300e0c7890 */ /* 0x004fe4000fffe815 */
[----:B------:R-:W-:Y:S02]  /*0ad0*/  UIMAD.WIDE UR24, UR7, 0x2aaaaaab, URZ ;  /* 0x2aaaaaab071878a5 */ /* 0x000fe4000f8e023f */
[----:B------:R-:W-:-:S04]  /*0ae0*/  UIADD3 UR6, UR12, UR6, URZ ;  /* 0x000000060c067290 */ /* 0x000fc8000fffe03f */
[----:B------:R-:W-:Y:S02]  /*0af0*/  UIMAD.WIDE UR6, UR6, 0x2aaaaaab, URZ ;  /* 0x2aaaaaab060678a5 */ /* 0x000fe4000f8e023f */
[----:B------:R-:W-:Y:S02]  /*0b00*/  UMOV UR9, UR25 ;  /* 0x0000001900097c82 */ /* 0x000fe40008000000 */
[----:B------:R-:W-:Y:S02]  /*0b10*/  USHF.R.U32.HI UR13, URZ, 0x1f, UR9 ;  /* 0x0000001f3f0d7899 */ /* 0x000fe40008011609 */
[----:B------:R-:W-:Y:S02]  /*0b20*/  USHF.R.U32.HI UR6, URZ, 0x1f, UR7 ;  /* 0x0000001f3f067899 */ /* 0x000fe40008011607 */
[----:B------:R-:W-:Y:S02]  /*0b30*/  ULEA.HI.SX32 UR13, UR9, UR13, 0x1d ;  /* 0x0000000d090d7291 */ /* 0x000fe4000f8fea3f */
[----:B------:R-:W-:-:S04]  /*0b40*/  ULEA.HI.SX32 UR6, UR7, UR6, 0x1d ;  /* 0x0000000607067291 */ /* 0x000fc8000f8fea3f */
[----:B------:R-:W-:-:S04]  /*0b50*/  UISETP.LT.AND UP0, UPT, UR13, UR6, UPT ;  /* 0x000000060d00728c */ /* 0x000fc8000bf01270 */
[----:B------:R-:W-:Y:S02]  /*0b60*/  USEL UR7, UR13, UR6, UP0 ;  /* 0x000000060d077287 */ /* 0x000fe40008000000 */
[----:B------:R-:W-:Y:S02]  /*0b70*/  UIADD3 UR6, -UR8, URZ, URZ ;  /* 0x0000003f08067290 */ /* 0x000fe4000fffe13f */
[----:B------:R-:W-:Y:S02]  /*0b80*/  UIMAD UR7, UR7, 0x30, -UR8 ;  /* 0x00000030070778a4 */ /* 0x000fe4000f8e0a08 */
[----:B------:R-:W-:Y:S02]  /*0b90*/  UISETP.LT.AND UP1, UPT, URZ, UR6, UPT ;  /* 0x000000063f00728c */ /* 0x000fe4000bf21270 */
[----:B------:R-:W-:Y:S02]  /*0ba0*/  UISETP.LT.AND UP0, UPT, UR7, UR4, UPT ;  /* 0x000000040700728c */ /* 0x000fe4000bf01270 */
[----:B------:R-:W-:-:S02]  /*0bb0*/  USEL UR6, URZ, UR6, !UP1 ;  /* 0x000000063f067287 */ /* 0x000fc4000c800000 */
[----:B------:R-:W-:Y:S02]  /*0bc0*/  USEL UR7, UR7, UR4, UP0 ;  /* 0x0000000407077287 */ /* 0x000fe40008000000 */
[----:B------:R-:W-:Y:S02]  /*0bd0*/  UIMAD.WIDE.U32 UR24, UR6, -0x55555555, URZ ;  /* 0xaaaaaaab061878a5 */ /* 0x000fe4000f8e003f */
[----:B------:R-:W-:-:S11]  /*0be0*/  UISETP.GT.AND UP0, UPT, UR7, UR6, UPT ;  /* 0x000000060700728c */ /* 0x000fd6000bf04270 */
[----:B------:R-:W-:-:S04]  /*0bf0*/  @UP0 UIADD3 UR7, UR7, 0x2f, URZ ;  /* 0x0000002f07070890 */ /* 0x000fc8000fffe03f */
[----:B------:R-:W-:Y:S02]  /*0c00*/  UIMAD.WIDE UR8, UR7, 0x2aaaaaab, URZ ;  /* 0x2aaaaaab070878a5 */ /* 0x000fe4000f8e023f */
[----:B------:R-:W-:Y:S02]  /*0c10*/  USHF.R.U32.HI UR7, URZ, 0x5, UR25 ;  /* 0x000000053f077899 */ /* 0x000fe40008011619 */
[----:B------:R-:W-:-:S05]  /*0c20*/  @UP0 USHF.R.U32.HI UR8, URZ, 0x1f, UR9 ;  /* 0x0000001f3f080899 */ /* 0x000fca0008011609 */
[----:B------:R-:W-:Y:S02]  /*0c30*/  UMOV UR6, UR7 ;  /* 0x0000000700067c82 */ /* 0x000fe40008000000 */
[----:B------:R-:W-:-:S04]  /*0c40*/  @UP0 ULEA.HI.SX32 UR6, UR9, UR8, 0x1d ;  /* 0x0000000809060291 */ /* 0x000fc8000f8fea3f */
[----:B------:R-:W-:-:S06]  /*0c50*/  UISETP.GT.AND UP0, UPT, UR6, UR7, UPT ;  /* 0x000000070600728c */ /* 0x000fcc000bf04270 */
[----:B------:R-:W-:-:S13]  /*0c60*/  PLOP3.LUT P0, PT, PT, PT, UP0, 0x80, 0x0 ;  /* 0x000000000000781c */ /* 0x000fda0003f0f008 */
[----:B------:R-:W-:Y:S05]  /*0c70*/  @!P0 BRA `(.L_x_1614) ;  /* 0x00006f9000008947 */ /* 0x000fea0003800000 */
[----:B-1----:R-:W-:Y:S02]  /*0c80*/  ULDC.64 UR8, c[0x0][0x340] ;  /* 0x0000d00000087ab9 */ /* 0x002fe40000000a00 */
[----:B------:R-:W-:Y:S01]  /*0c90*/  UISETP.NE.U32.AND UP1, UPT, URZ, UR8, UPT ;  /* 0x000000083f00728c */ /* 0x000fe2000bf25070 */
[----:B------:R-:W-:Y:S01]  /*0ca0*/  SHF.R.S32.HI R6, RZ, 0x1f, R215 ;  /* 0x0000001fff067819 */ /* 0x000fe200000114d7 */
[----:B------:R-:W-:Y:S02]  /*0cb0*/  UMOV UR39, 0x30 ;  /* 0x0000003000277882 */ /* 0x000fe40000000000 */
[----:B------:R-:W-:Y:S02]  /*0cc0*/  UISETP.NE.AND.EX UP1, UPT, URZ, UR9, UPT, UP1 ;  /* 0x000000093f00728c */ /* 0x000fe4000bf25310 */
[----:B------:R-:W-:Y:S02]  /*0cd0*/  ULDC.64 UR24, c[0x0][0x238] ;  /* 0x00008e0000187ab9 */ /* 0x000fe40000000a00 */
[----:B------:R-:W-:-:S02]  /*0ce0*/  ULDC.64 UR8, c[0x0][0x340] ;  /* 0x0000d00000087ab9 */ /* 0x000fc40000000a00 */
[----:B------:R-:W-:-:S05]  /*0cf0*/  PLOP3.LUT P1, PT, PT, PT, UP1, 0x80, 0x0 ;  /* 0x000000000000781c */ /* 0x000fca0003f2f018 */
[----:B------:R-:W-:Y:S01]  /*0d00*/  @UP1 UIMAD.WIDE UR8, UR22, UR10, UR8 ;  /* 0x0000000a160812a5 */ /* 0x000fe2000f8e0208 */
[-C--:B------:R-:W-:Y:S01]  /*0d10*/  LEA.HI R4, R6, R215.reuse, RZ, 0x3 ;  /* 0x000000d706047211 */ /* 0x080fe200078f18ff */
[----:B------:R-:W-:Y:S02]  /*0d20*/  UIADD3 UR6, UR6, -0x1, URZ ;  /* 0xffffffff06067890 */ /* 0x000fe4000fffe03f */
[----:B------:R-:W-:Y:S02]  /*0d30*/  ULDC.64 UR10, c[0x0][0x240] ;  /* 0x00009000000a7ab9 */ /* 0x000fe40000000a00 */
[----:B------:R-:W-:Y:S02]  /*0d40*/  IMAD.U32 R8, RZ, RZ, UR8 ;  /* 0x00000008ff087e24 */ /* 0x000fe4000f8e00ff */
[----:B------:R-:W-:Y:S01]  /*0d50*/  IMAD.U32 R9, RZ, RZ, UR9 ;  /* 0x00000009ff097e24 */ /* 0x000fe2000f8e00ff */
[----:B------:R-:W-:Y:S01]  /*0d60*/  SHF.R.S32.HI R16, RZ, 0x3, R4 ;  /* 0x00000003ff107819 */ /* 0x000fe20000011404 */
[----:B------:R-:W-:Y:S01]  /*0d70*/  UIMAD UR28, UR6, -0x30, UR4 ;  /* 0xffffffd0061c78a4 */ /* 0x000fe2000f8e0204 */
[----:B------:R-:W-:Y:S01]  /*0d80*/  LOP3.LUT R4, R4, 0xfffffff8, RZ, 0xc0, !PT ;  /* 0xfffffff804047812 */ /* 0x000fe200078ec0ff */
[----:B------:R-:W-:Y:S01]  /*0d90*/  ULDC.64 UR8, c[0x0][0x260] ;  /* 0x0000980000087ab9 */ /* 0x000fe20000000a00 */
[----:B------:R-:W-:Y:S01]  /*0da0*/  SHF.R.S32.HI R5, RZ, 0x1f, R16 ;  /* 0x0000001fff057819 */ /* 0x000fe20000011410 */
[----:B------:R1:W2:Y:S01]  /*0db0*/  @P1 LDG.E R0, [R8.64] ;  /* 0x0000001a08001981 */ /* 0x0002a2000c1e1900 */
[----:B-----5:R-:W-:Y:S01]  /*0dc0*/  IADD3 R148, P0, R16, R2, RZ ;  /* 0x0000000210947210 */ /* 0x020fe20007f1e0ff */
[----:B------:R-:W-:Y:S01]  /*0dd0*/  IMAD.IADD R3, R215, 0x1, -R4 ;  /* 0x00000001d7037824 */ /* 0x000fe200078e0a04 */
[----:B------:R-:W-:Y:S01]  /*0de0*/  UISETP.LT.AND UP0, UPT, UR28, 0x30, UPT ;  /* 0x000000301c00788c */ /* 0x000fe2000bf01270 */
[----:B------:R-:W-:Y:S01]  /*0df0*/  LEA.HI R6, R6, R215, RZ, 0x6 ;  /* 0x000000d706067211 */ /* 0x000fe200078f30ff */
[----:B------:R-:W-:Y:S01]  /*0e00*/  UIMAD UR10, UR15, UR10, URZ ;  /* 0x0000000a0f0a72a4 */ /* 0x000fe2000f8e023f */
[C---:B------:R-:W-:Y:S01]  /*0e10*/  IMAD.SHL.U32 R18, R3.reuse, 0x8, RZ ;  /* 0x0000000803127824 */ /* 0x040fe200078e00ff */
[----:B------:R-:W-:Y:S01]  /*0e20*/  LEA.HI.X.SX32 R149, R2, R5, 0x1, P0 ;  /* 0x0000000502957211 */ /* 0x000fe200000f0eff */
[----:B------:R-:W-:Y:S01]  /*0e30*/  USEL UR29, UR28, 0x30, UP0 ;  /* 0x000000301c1d7887 */ /* 0x000fe20008000000 */
[----:B------:R-:W-:Y:S01]  /*0e40*/  IMAD.SHL.U32 R20, R3, 0x4, RZ ;  /* 0x0000000403147824 */ /* 0x000fe200078e00ff */
[----:B------:R-:W-:Y:S01]  /*0e50*/  UIMAD UR8, UR15, UR8, URZ ;  /* 0x000000080f0872a4 */ /* 0x000fe2000f8e023f */
[--C-:B------:R-:W-:Y:S01]  /*0e60*/  SHF.R.S32.HI R19, RZ, 0x1f, R18.reuse ;  /* 0x0000001fff137819 */ /* 0x100fe20000011412 */
[----:B------:R-:W-:Y:S01]  /*0e70*/  IMAD R7, R149, c[0x0][0x238], RZ ;  /* 0x00008e0095077a24 */ /* 0x000fe200078e02ff */
[----:B------:R-:W-:Y:S01]  /*0e80*/  USHF.R.S32.HI UR31, URZ, 0x1f, UR22 ;  /* 0x0000001f3f1f7899 */ /* 0x000fe20008011416 */
[----:B------:R-:W-:Y:S01]  /*0e90*/  IADD3 R2, -R16, UR29, RZ ;  /* 0x0000001d10027c10 */ /* 0x000fe2000fffe1ff */
[----:B------:R-:W-:Y:S01]  /*0ea0*/  UIMAD UR28, UR16, UR11, UR10 ;  /* 0x0000000b101c72a4 */ /* 0x000fe2000f8e020a */
[----:B------:R-:W-:Y:S01]  /*0eb0*/  IMAD R10, R148, c[0x0][0x23c], R7 ;  /* 0x00008f00940a7a24 */ /* 0x000fe200078e0207 */
[----:B------:R-:W-:Y:S01]  /*0ec0*/  USEL UR34, UR22, URZ, !UP3 ;  /* 0x0000003f16227287 */ /* 0x000fe2000d800000 */
[C---:B------:R-:W-:Y:S01]  /*0ed0*/  ISETP.GE.AND P0, PT, R2.reuse, 0x1, PT ;  /* 0x000000010200780c */ /* 0x040fe20003f06270 */
[----:B------:R-:W-:Y:S01]  /*0ee0*/  USEL UR33, UR31, URZ, !UP3 ;  /* 0x0000003f1f217287 */ /* 0x000fe2000d800000 */
[----:B------:R-:W-:Y:S01]  /*0ef0*/  ISETP.GT.AND P3, PT, R2, 0x20, PT ;  /* 0x000000200200780c */ /* 0x000fe20003f64270 */
[----:B------:R-:W-:Y:S01]  /*0f00*/  IMAD.U32 R2, RZ, RZ, UR16 ;  /* 0x00000010ff027e24 */ /* 0x000fe2000f8e00ff */
[----:B------:R-:W-:Y:S01]  /*0f10*/  UIMAD UR10, UR16, UR9, UR8 ;  /* 0x00000009100a72a4 */ /* 0x000fe2000f8e0208 */
[----:B------:R-:W-:Y:S01]  /*0f20*/  IMAD.U32 R150, RZ, RZ, UR34 ;  /* 0x00000022ff967e24 */ /* 0x000fe2000f8e00ff */
[----:B------:R-:W-:Y:S01]  /*0f30*/  UIMAD UR23, UR39, UR25, URZ ;  /* 0x00000019271772a4 */ /* 0x000fe2000f8e023f */
[----:B-1----:R-:W-:Y:S01]  /*0f40*/  IMAD.WIDE.U32 R8, R148, c[0x0][0x238], R18 ;  /* 0x00008e0094087a25 */ /* 0x002fe200078e0012 */
[----:B------:R-:W-:Y:S01]  /*0f50*/  ULDC.64 UR8, c[0x0][0x248] ;  /* 0x0000920000087ab9 */ /* 0x000fe20000000a00 */
[----:B------:R-:W-:Y:S01]  /*0f60*/  IADD3 R15, R20, 0x40, RZ ;  /* 0x00000040140f7810 */ /* 0x000fe20007ffe0ff */
[----:B------:R-:W-:Y:S01]  /*0f70*/  UIMAD UR8, UR33, UR8, URZ ;  /* 0x00000008210872a4 */ /* 0x000fe2000f8e023f */
[----:B------:R-:W-:Y:S01]  /*0f80*/  IMAD.IADD R11, R9, 0x1, R10 ;  /* 0x00000001090b7824 */ /* 0x000fe200078e020a */
[----:B------:R-:W-:Y:S01]  /*0f90*/  UIMAD.WIDE.U32 UR24, UR39, UR24, URZ ;  /* 0x00000018271872a5 */ /* 0x000fe2000f8e003f */
[----:B------:R-:W-:Y:S01]  /*0fa0*/  IMAD.MOV.U32 R10, RZ, RZ, R8 ;  /* 0x000000ffff0a7224 */ /* 0x000fe200078e0008 */
[----:B------:R-:W-:Y:S01]  /*0fb0*/  UIMAD UR11, UR34, UR9, UR8 ;  /* 0x00000009220b72a4 */ /* 0x000fe2000f8e0208 */
[----:B------:R-:W-:Y:S01]  /*0fc0*/  IMAD.SHL.U32 R113, R16, 0x40, RZ ;  /* 0x0000004010717824 */ /* 0x000fe200078e00ff */
[----:B------:R-:W-:Y:S01]  /*0fd0*/  UIADD3 UR23, UR25, UR23, URZ ;  /* 0x0000001719177290 */ /* 0x000fe2000fffe03f */
[----:B------:R-:W-:Y:S01]  /*0fe0*/  IMAD.WIDE.U32 R152, R2, c[0x0][0x240], R10 ;  /* 0x0000900002987a25 */ /* 0x000fe200078e000a */
[----:B------:R-:W-:Y:S01]  /*0ff0*/  USHF.R.S32.HI UR30, URZ, 0x1f, UR6 ;  /* 0x0000001f3f1e7899 */ /* 0x000fe20008011406 */
[----:B------:R-:W-:Y:S01]  /*1000*/  IADD3 R114, R18, 0x80, RZ ;  /* 0x0000008012727810 */ /* 0x000fe20007ffe0ff */
[----:B------:R-:W-:Y:S01]  /*1010*/  UIMAD UR32, UR23, UR6, URZ ;  /* 0x00000006172072a4 */ /* 0x000fe2000f8e023f */
[----:B------:R-:W-:Y:S01]  /*1020*/  IMAD R9, R5, c[0x0][0x280], RZ ;  /* 0x0000a00005097a24 */ /* 0x000fe200078e02ff */
[----:B------:R-:W-:Y:S01]  /*1030*/  IADD3 R153, R153, UR28, RZ ;  /* 0x0000001c99997c10 */ /* 0x000fe2000fffe0ff */
[----:B------:R-:W-:Y:S01]  /*1040*/  IMAD.SHL.U32 R6, R6, 0x8, RZ ;  /* 0x0000000806067824 */ /* 0x000fe200078e00ff */
[----:B------:R-:W-:Y:S01]  /*1050*/  LOP3.LUT R113, R113, 0x1c0, RZ, 0xc0, !PT ;  /* 0x000001c071717812 */ /* 0x000fe200078ec0ff */
[----:B------:R-:W-:Y:S01]  /*1060*/  IMAD R5, R5, c[0x0][0x290], RZ ;  /* 0x0000a40005057a24 */ /* 0x000fe200078e02ff */
[----:B------:R-:W-:Y:S01]  /*1070*/  UIMAD UR30, UR30, UR24, UR32 ;  /* 0x000000181e1e72a4 */ /* 0x000fe2000f8e0220 */
[----:B------:R-:W-:Y:S01]  /*1080*/  IMAD.WIDE.U32 R152, R150, c[0x0][0x248], R152 ;  /* 0x0000920096987a25 */ /* 0x000fe200078e0098 */
[----:B------:R-:W-:Y:S01]  /*1090*/  LOP3.LUT R6, R6, 0xfffffe00, RZ, 0xc0, !PT ;  /* 0xfffffe0006067812 */ /* 0x000fe200078ec0ff */
[----:B------:R-:W-:Y:S01]  /*10a0*/  UMOV UR35, 0x5 ;  /* 0x0000000500237882 */ /* 0x000fe20000000000 */
[----:B------:R-:W-:Y:S01]  /*10b0*/  LOP3.LUT R110, R113, 0x38, R18, 0xf8, !PT ;  /* 0x00000038716e7812 */ /* 0x000fe200078ef812 */
[----:B------:R-:W-:Y:S01]  /*10c0*/  IMAD.U32 R108, RZ, RZ, UR24 ;  /* 0x00000018ff6c7e24 */ /* 0x000fe2000f8e00ff */
[----:B------:R-:W-:Y:S01]  /*10d0*/  IADD3 R155, R153, UR11, RZ ;  /* 0x0000000b999b7c10 */ /* 0x000fe2000fffe0ff */
[----:B------:R-:W-:Y:S01]  /*10e0*/  IMAD.U32 R7, RZ, RZ, UR16 ;  /* 0x00000010ff077e24 */ /* 0x000fe2000f8e00ff */
[----:B------:R-:W-:Y:S01]  /*10f0*/  SHF.R.U32.HI R111, RZ, 0x3, R113 ;  /* 0x00000003ff6f7819 */ /* 0x000fe20000011671 */
[----:B------:R-:W-:Y:S01]  /*1100*/  IMAD.MOV.U32 R154, RZ, RZ, R152 ;  /* 0x000000ffff9a7224 */ /* 0x000fe200078e0098 */
[----:B------:R-:W-:Y:S01]  /*1110*/  IADD3 R112, R18, 0xc0, RZ ;  /* 0x000000c012707810 */ /* 0x000fe20007ffe0ff */
[----:B------:R-:W-:Y:S01]  /*1120*/  IMAD.IADD R14, R20, 0x1, R15 ;  /* 0x00000001140e7824 */ /* 0x000fe200078e020f */
[----:B------:R-:W-:Y:S01]  /*1130*/  ISETP.GE.AND P2, PT, R18, c[0x0][0x1d4], PT ;  /* 0x0000750012007a0c */ /* 0x000fe20003f46270 */
[----:B------:R-:W-:Y:S01]  /*1140*/  IMAD R158, R16, c[0x0][0x284], R9 ;  /* 0x0000a100109e7a24 */ /* 0x000fe200078e0209 */
[----:B------:R-:W-:Y:S01]  /*1150*/  ISETP.GE.AND P5, PT, R114, c[0x0][0x1d4], PT ;  /* 0x0000750072007a0c */ /* 0x000fe20003fa6270 */
[----:B------:R-:W-:Y:S01]  /*1160*/  IMAD R156, R16, c[0x0][0x294], R5 ;  /* 0x0000a500109c7a24 */ /* 0x000fe200078e0205 */
[----:B------:R-:W-:Y:S01]  /*1170*/  ISETP.GE.AND P6, PT, R14, c[0x0][0x1d4], PT ;  /* 0x000075000e007a0c */ /* 0x000fe20003fc6270 */
[----:B------:R-:W-:Y:S01]  /*1180*/  IMAD.WIDE.U32 R8, R7, c[0x0][0x260], R18 ;  /* 0x0000980007087a25 */ /* 0x000fe200078e0012 */
[----:B------:R-:W-:Y:S01]  /*1190*/  ISETP.GE.AND P4, PT, R112, c[0x0][0x1d4], PT ;  /* 0x0000750070007a0c */ /* 0x000fe20003f86270 */
[----:B------:R-:W-:Y:S01]  /*11a0*/  ULDC UR28, c[0x0][0x23c] ;  /* 0x00008f00001c7ab9 */ /* 0x000fe20000000800 */
[----:B------:R-:W-:Y:S01]  /*11b0*/  LOP3.LUT R110, R6, R110, R111, 0xf6, !PT ;  /* 0x0000006e066e7212 */ /* 0x000fe200078ef66f */
[----:B------:R-:W-:Y:S01]  /*11c0*/  IMAD.WIDE.U32 R4, R108, UR6, R154 ;  /* 0x000000066c047c25 */ /* 0x000fe2000f8e009a */
[----:B------:R-:W-:Y:S01]  /*11d0*/  IADD3 R9, R9, UR10, RZ ;  /* 0x0000000a09097c10 */ /* 0x000fe2000fffe0ff */
[----:B------:R-:W-:Y:S01]  /*11e0*/  ULDC UR10, c[0x0][0x238] ;  /* 0x00008e00000a7ab9 */ /* 0x000fe20000000800 */
[--C-:B------:R-:W-:Y:S01]  /*11f0*/  SHF.R.S32.HI R21, RZ, 0x1f, R20.reuse ;  /* 0x0000001fff157819 */ /* 0x100fe20000011414 */
[----:B------:R-:W-:Y:S01]  /*1200*/  USHF.L.U32 UR29, UR10, 0x5, URZ ;  /* 0x000000050a1d7899 */ /* 0x000fe2000800063f */
[----:B------:R-:W-:Y:S01]  /*1210*/  IMAD.SHL.U32 R110, R110, 0x2, RZ ;  /* 0x000000026e6e7824 */ /* 0x000fe200078e00ff */
[----:B------:R-:W-:Y:S01]  /*1220*/  USHF.L.U64.HI UR28, UR10, UR35, UR28 ;  /* 0x000000230a1c7299 */ /* 0x000fe2000801021c */
[----:B------:R-:W-:Y:S01]  /*1230*/  P2R R118, PR, RZ, 0x4 ;  /* 0x00000004ff767803 */ /* 0x000fe20000000000 */
[----:B------:R-:W-:Y:S01]  /*1240*/  IMAD.U32 R109, RZ, RZ, UR25 ;  /* 0x00000019ff6d7e24 */ /* 0x000fe2000f8e00ff */
[C---:B------:R-:W-:Y:S01]  /*1250*/  IADD3 R109, R16.reuse, 0x20, RZ ;  /* 0x00000020106d7810 */ /* 0x040fe20007ffe0ff */
[C---:B------:R-:W-:Y:S01]  /*1260*/  IMAD.WIDE.U32 R160, R16.reuse, c[0x0][0x290], R20 ;  /* 0x0000a40010a07a25 */ /* 0x040fe200078e0014 */
[----:B------:R-:W-:Y:S01]  /*1270*/  ULDC.64 UR8, c[0x0][0x280] ;  /* 0x0000a00000087ab9 */ /* 0x000fe20000000a00 */
[----:B------:R-:W-:Y:S01]  /*1280*/  SHF.R.S32.HI R127, RZ, 0x1f, R106 ;  /* 0x0000001fff7f7819 */ /* 0x000fe2000001146a */
[----:B------:R-:W-:Y:S01]  /*1290*/  UIMAD UR37, UR39, UR9, URZ ;  /* 0x00000009272572a4 */ /* 0x000fe2000f8e023f */
[----:B------:R-:W-:Y:S01]  /*12a0*/  IMAD.WIDE.U32 R10, R16, c[0x0][0x290], R18 ;  /* 0x0000a400100a7a25 */ /* 0x000fe200078e0012 */
[----:B------:R-:W-:Y:S01]  /*12b0*/  USHF.L.U32 UR32, UR8, 0x5, URZ ;  /* 0x0000000508207899 */ /* 0x000fe2000800063f */
[----:B------:R-:W-:Y:S01]  /*12c0*/  SHF.R.S32.HI R125, RZ, 0x1f, R112 ;  /* 0x0000001fff7d7819 */ /* 0x000fe20000011470 */
[----:B------:R-:W-:Y:S01]  /*12d0*/  UIMAD.WIDE.U32 UR40, UR8, 0x30, URZ ;  /* 0x00000030082878a5 */ /* 0x000fe2000f8e003f */
[----:B------:R-:W-:Y:S01]  /*12e0*/  IMAD.IADD R161, R161, 0x1, R156 ;  /* 0x00000001a1a17824 */ /* 0x000fe200078e029c */
[----:B------:R-:W-:Y:S01]  /*12f0*/  ULDC.64 UR10, c[0x0][0x268] ;  /* 0x00009a00000a7ab9 */ /* 0x000fe20000000a00 */
[----:B------:R-:W-:Y:S01]  /*1300*/  IMAD.IADD R157, R156, 0x1, R11 ;  /* 0x000000019c9d7824 */ /* 0x000fe200078e020b */
[----:B------:R-:W-:Y:S01]  /*1310*/  UIMAD UR10, UR33, UR10, URZ ;  /* 0x0000000a210a72a4 */ /* 0x000fe2000f8e023f */
[----:B------:R-:W-:Y:S01]  /*1320*/  IMAD.WIDE.U32 R150, R150, c[0x0][0x268], R8 ;  /* 0x00009a0096967a25 */ /* 0x000fe200078e0008 */
[----:B------:R-:W-:Y:S01]  /*1330*/  SHF.R.S32.HI R8, RZ, 0x1f, R109 ;  /* 0x0000001fff087819 */ /* 0x000fe2000001146d */
[----:B------:R-:W-:Y:S01]  /*1340*/  UIADD3 UR37, UR41, UR37, URZ ;  /* 0x0000002529257290 */ /* 0x000fe2000fffe03f */
[----:B------:R-:W-:Y:S01]  /*1350*/  LEA.HI R125, R125, R112, RZ, 0x3 ;  /* 0x000000707d7d7211 */ /* 0x000fe200078f18ff */
[----:B------:R-:W-:Y:S01]  /*1360*/  IMAD.MOV.U32 R156, RZ, RZ, R10 ;  /* 0x000000ffff9c7224 */ /* 0x000fe200078e000a */
[----:B------:R-:W-:Y:S01]  /*1370*/  LEA.HI R11, R8, R109, RZ, 0x3 ;  /* 0x0000006d080b7211 */ /* 0x000fe200078f18ff */
[----:B------:R-:W-:Y:S01]  /*1380*/  IMAD.SHL.U32 R107, R109, 0x40, RZ ;  /* 0x000000406d6b7824 */ /* 0x000fe200078e00ff */
[----:B------:R-:W-:Y:S01]  /*1390*/  UIMAD UR11, UR34, UR11, UR10 ;  /* 0x0000000b220b72a4 */ /* 0x000fe2000f8e020a */
[----:B------:R-:W-:Y:S01]  /*13a0*/  IMAD.WIDE.U32 R162, R16, c[0x0][0x280], R20 ;  /* 0x0000a00010a27a25 */ /* 0x000fe200078e0014 */
[----:B------:R-:W-:-:S02]  /*13b0*/  LOP3.LUT R125, R125, 0xfffffff8, RZ, 0xc0, !PT ;  /* 0xfffffff87d7d7812 */ /* 0x000fc400078ec0ff */
[----:B------:R-:W-:Y:S01]  /*13c0*/  LOP3.LUT R107, R107, 0x1c0, RZ, 0xc0, !PT ;  /* 0x000001c06b6b7812 */ /* 0x000fe200078ec0ff */
[----:B------:R-:W-:Y:S01]  /*13d0*/  IMAD.SHL.U32 R11, R11, 0x40, RZ ;  /* 0x000000400b0b7824 */ /* 0x000fe200078e00ff */
[----:B------:R-:W-:Y:S01]  /*13e0*/  P2R R116, PR, RZ, 0x20 ;  /* 0x00000020ff747803 */ /* 0x000fe20000000000 */
[----:B------:R-:W-:Y:S01]  /*13f0*/  IMAD.WIDE.U32 R22, R16, c[0x0][0x280], R18 ;  /* 0x0000a00010167a25 */ /* 0x000fe200078e0012 */
[----:B------:R-:W-:Y:S02]  /*1400*/  SHF.R.U32.HI R120, RZ, 0x3, R107 ;  /* 0x00000003ff787819 */ /* 0x000fe4000001166b */
[----:B------:R-:W-:Y:S01]  /*1410*/  LOP3.LUT R11, R11, 0xfffffe00, RZ, 0xc0, !PT ;  /* 0xfffffe000b0b7812 */ /* 0x000fe200078ec0ff */
[----:B------:R-:W-:Y:S01]  /*1420*/  IMAD.MOV.U32 R134, RZ, RZ, c[0x0][0x27c] ;  /* 0x00009f00ff867624 */ /* 0x000fe200078e00ff */
[----:B------:R-:W-:Y:S01]  /*1430*/  P2R R115, PR, RZ, 0x10 ;  /* 0x00000010ff737803 */ /* 0x000fe20000000000 */
[----:B------:R-:W-:Y:S01]  /*1440*/  IMAD.IADD R163, R163, 0x1, R158 ;  /* 0x00000001a3a37824 */ /* 0x000fe200078e029e */
[----:B------:R-:W-:Y:S01]  /*1450*/  P2R R117, PR, RZ, 0x40 ;  /* 0x00000040ff757803 */ /* 0x000fe20000000000 */
[----:B------:R-:W-:Y:S01]  /*1460*/  IMAD.IADD R159, R158, 0x1, R23 ;  /* 0x000000019e9f7824 */ /* 0x000fe200078e0217 */
[----:B------:R-:W-:Y:S01]  /*1470*/  IADD3 R119, R119, UR5, RZ ;  /* 0x0000000577777c10 */ /* 0x000fe2000fffe0ff */
[----:B------:R-:W-:Y:S01]  /*1480*/  IMAD.MOV.U32 R136, RZ, RZ, c[0x0][0x2b8] ;  /* 0x0000ae00ff887624 */ /* 0x000fe200078e00ff */
[----:B------:R-:W-:Y:S01]  /*1490*/  IADD3 R121, -R16, 0x30, RZ ;  /* 0x0000003010797810 */ /* 0x000fe20007ffe1ff */
[----:B------:R-:W-:Y:S01]  /*14a0*/  IMAD.MOV.U32 R158, RZ, RZ, R22 ;  /* 0x000000ffff9e7224 */ /* 0x000fe200078e0016 */
[----:B------:R-:W-:Y:S01]  /*14b0*/  SHF.R.S32.HI R122, RZ, 0x1f, R125 ;  /* 0x0000001fff7a7819 */ /* 0x000fe2000001147d */
[----:B------:R-:W-:Y:S01]  /*14c0*/  IMAD.WIDE.U32 R160, R106, c[0x0][0x290], R160 ;  /* 0x0000a4006aa07a25 */ /* 0x000fe200078e00a0 */
[----:B------:R-:W-:-:S03]  /*14d0*/  IADD3 R129, R151, UR11, RZ ;  /* 0x0000000b97817c10 */ /* 0x000fc6000fffe0ff */
[----:B------:R-:W-:Y:S02]  /*14e0*/  IMAD.MOV.U32 R74, RZ, RZ, c[0x0][0x27c] ;  /* 0x00009f00ff4a7624 */ /* 0x000fe400078e00ff */
[----:B------:R-:W-:-:S04]  /*14f0*/  IMAD.WIDE.U32 R162, R106, c[0x0][0x280], R162 ;  /* 0x0000a0006aa27a25 */ /* 0x000fc800078e00a2 */
[----:B------:R-:W-:-:S04]  /*1500*/  IMAD.WIDE.U32 R158, R106, c[0x0][0x280], R158 ;  /* 0x0000a0006a9e7a25 */ /* 0x000fc800078e009e */
[----:B------:R-:W-:-:S04]  /*1510*/  IMAD.WIDE.U32 R156, R106, c[0x0][0x290], R156 ;  /* 0x0000a4006a9c7a25 */ /* 0x000fc800078e009c */
[----:B------:R-:W-:Y:S01]  /*1520*/  IMAD.SHL.U32 R74, R74, 0x2, RZ ;  /* 0x000000024a4a7824 */ /* 0x000fe200078e00ff */
[----:B--2---:R1:W2:Y:S01]  /*1530*/  @P1 R2UR UR36, R0 ;  /* 0x00000000002413c2 */ /* 0x0042a200000e0000 */
[C---:B------:R-:W-:Y:S02]  /*1540*/  @P0 LEA R24, P1, R4.reuse, c[0x0][0x220], 0x1 ;  /* 0x0000880004180a11 */ /* 0x040fe400078208ff */
[----:B-1----:R-:W-:Y:S01]  /*1550*/  IADD3 R0, R5, UR30, RZ ;  /* 0x0000001e05007c10 */ /* 0x002fe2000fffe0ff */
[----:B------:R-:W-:Y:S02]  /*1560*/  USHF.L.U64.HI UR30, UR8, UR35, UR9 ;  /* 0x00000023081e7299 */ /* 0x000fe40008010209 */
[----:B--2---:R-:W-:Y:S01]  /*1570*/  @UP1 USHF.R.S32.HI UR53, URZ, 0x1f, UR36 ;  /* 0x0000001f3f351899 */ /* 0x004fe20008011424 */
[C---:B------:R-:W-:Y:S01]  /*1580*/  @P0 LEA.HI.X R25, R4.reuse, c[0x0][0x224], R0, 0x1, P1 ;  /* 0x0000890004190a11 */ /* 0x040fe200008f0c00 */
[----:B------:R-:W-:Y:S01]  /*1590*/  ULDC.64 UR8, c[0x0][0x290] ;  /* 0x0000a40000087ab9 */ /* 0x000fe20000000a00 */
[----:B------:R-:W-:Y:S01]  /*15a0*/  @P3 IADD3 R5, P1, R4, UR29, RZ ;  /* 0x0000001d04053c10 */ /* 0x000fe2000ff3e0ff */
[----:B------:R-:W-:-:S02]  /*15b0*/  USHF.L.U64.HI UR35, UR8, UR35, UR9 ;  /* 0x0000002308237299 */ /* 0x000fc40008010209 */
[----:B------:R-:W-:Y:S01]  /*15c0*/  @!PT LDS RZ, [RZ] ;  /* 0x00000000fffff984 */ /* 0x000fe20000000800 */
[----:B------:R-:W-:Y:S01]  /*15d0*/  @!PT LDS RZ, [RZ] ;  /* 0x00000000fffff984 */ /* 0x000fe20000000800 */
[----:B------:R-:W-:Y:S01]  /*15e0*/  @!PT LDS RZ, [RZ] ;  /* 0x00000000fffff984 */ /* 0x000fe20000000800 */
[----:B------:R1:W-:Y:S01]  /*15f0*/  @P0 LDGSTS.E.BYPASS.LTC128B.128 [R110+0xa080], [R24.64], !P2 ;  /* 0x0a080000186e0fae */ /* 0x0003e2000d101d5a */
[----:B------:R-:W-:Y:S01]  /*1600*/  @P3 IADD3.X R0, R0, UR28, RZ, P1, !PT ;  /* 0x0000001c00003c10 */ /* 0x000fe20008ffe4ff */
[----:B------:R-:W-:Y:S01]  /*1610*/  UIMAD UR39, UR39, UR9, URZ ;  /* 0x00000009272772a4 */ /* 0x000fe2000f8e023f */
[----:B------:R-:W-:Y:S01]  /*1620*/  ISETP.GE.AND P1, PT, R18, c[0x0][0x27c], PT ;  /* 0x00009f0012007a0c */ /* 0x000fe20003f26270 */
[----:B------:R1:W-:Y:S01]  /*1630*/  @P0 LDGSTS.E.BYPASS.LTC128B.128 [R110+0xb880], [R24.64+0x80], !P6 ;  /* 0x0b880080186e0fae */ /* 0x0003e2000f101d5a */
[----:B------:R-:W-:Y:S01]  /*1640*/  ISETP.GE.AND P2, PT, R14, c[0x0][0x27c], PT ;  /* 0x00009f000e007a0c */ /* 0x000fe20003f46270 */
[----:B------:R-:W-:Y:S02]  /*1650*/  USHF.L.U32 UR38, UR8, 0x5, URZ ;  /* 0x0000000508267899 */ /* 0x000fe4000800063f */
[----:B------:R1:W-:Y:S01]  /*1660*/  @P0 LDGSTS.E.BYPASS.LTC128B.128 [R110+0xd080], [R24.64+0x100], !P5 ;  /* 0x0d080100186e0fae */ /* 0x0003e2000e901d5a */
[----:B------:R-:W-:Y:S01]  /*1670*/  SEL R7, RZ, c[0x0][0x27c], !P2 ;  /* 0x00009f00ff077a07 */ /* 0x000fe20005000000 */
[----:B------:R-:W-:-:S02]  /*1680*/  UIMAD.WIDE.U32 UR42, UR8, 0x30, URZ ;  /* 0x00000030082a78a5 */ /* 0x000fc4000f8e003f */
[----:B------:R1:W-:Y:S01]  /*1690*/  @P0 LDGSTS.E.BYPASS.LTC128B.128 [R110+0xe880], [R24.64+0x180], !P4 ;  /* 0x0e880180186e0fae */ /* 0x0003e2000e101d5a */
[C---:B------:R-:W-:Y:S01]  /*16a0*/  @P3 LEA R12, P0, R5.reuse, c[0x0][0x220], 0x1 ;  /* 0x00008800050c3a11 */ /* 0x040fe200078008ff */
[----:B------:R-:W-:Y:S01]  /*16b0*/  IMAD.IADD R10, R14, 0x1, R7 ;  /* 0x000000010e0a7824 */ /* 0x000fe200078e0207 */
[----:B------:R-:W-:Y:S02]  /*16c0*/  ULDC.64 UR8, c[0x0][0x1e8] ;  /* 0x00007a0000087ab9 */ /* 0x000fe40000000a00 */
[----:B------:R-:W-:Y:S01]  /*16d0*/  @P3 LEA.HI.X R13, R5, c[0x0][0x224], R0, 0x1, P0 ;  /* 0x00008900050d3a11 */ /* 0x000fe200000f0c00 */
[----:B------:R-:W-:Y:S01]  /*16e0*/  UIMAD UR44, UR15, UR8, URZ ;  /* 0x000000080f2c72a4 */ /* 0x000fe2000f8e023f */
[----:B------:R-:W-:Y:S01]  /*16f0*/  SEL R5, RZ, c[0x0][0x27c], !P1 ;  /* 0x00009f00ff057a07 */ /* 0x000fe20004800000 */
[----:B------:R-:W-:Y:S01]  /*1700*/  UIMAD.WIDE.U32 UR46, UR16, UR8, URZ ;  /* 0x00000008102e72a5 */ /* 0x000fe2000f8e003f */
[----:B------:R-:W-:Y:S01]  /*1710*/  ISETP.NE.AND P0, PT, R118, RZ, PT ;  /* 0x000000ff7600720c */ /* 0x000fe20003f05270 */
[----:B------:R-:W-:-:S02]  /*1720*/  UIMAD UR44, UR16, UR9, UR44 ;  /* 0x00000009102c72a4 */ /* 0x000fc4000f8e022c */
[----:B------:R-:W-:Y:S01]  /*1730*/  IMAD.IADD R5, R18, 0x1, R5 ;  /* 0x0000000112057824 */ /* 0x000fe200078e0205 */
[----:B------:R-:W-:Y:S02]  /*1740*/  ULDC.64 UR8, c[0x0][0x210] ;  /* 0x0000840000087ab9 */ /* 0x000fe40000000a00 */
[----:B------:R-:W-:Y:S02]  /*1750*/  UIMAD UR45, UR15, UR8, URZ ;  /* 0x000000080f2d72a4 */ /* 0x000fe4000f8e023f */
[----:B------:R-:W-:Y:S01]  /*1760*/  SHF.R.S32.HI R0, RZ, 0x1f, R5 ;  /* 0x0000001fff007819 */ /* 0x000fe20000011405 */
[----:B------:R-:W-:Y:S02]  /*1770*/  UIMAD.WIDE.U32 UR48, UR16, UR8, URZ ;  /* 0x00000008103072a5 */ /* 0x000fe4000f8e003f */
[----:B------:R-:W-:Y:S01]  /*1780*/  UIMAD UR45, UR16, UR9, UR45 ;  /* 0x00000009102d72a4 */ /* 0x000fe2000f8e022d */
[CC--:B------:R-:W-:Y:S01]  /*1790*/  LEA.HI R4, R0.reuse, R5.reuse, RZ, 0x3 ;  /* 0x0000000500047211 */ /* 0x0c0fe200078f18ff */
[----:B------:R2:W-:Y:S01]  /*17a0*/  @P3 LDGSTS.E.BYPASS.LTC128B.128 [R110+0xb080], [R12.64], !P0 ;  /* 0x0b0800000c6e3fae */ /* 0x0005e2000c101d5a */
[----:B------:R-:W-:Y:S01]  /*17b0*/  LEA.HI R0, R0, R5, RZ, 0x6 ;  /* 0x0000000500007211 */ /* 0x000fe200078f30ff */
[----:B------:R-:W-:Y:S01]  /*17c0*/  ULDC.64 UR8, c[0x0][0x2b0] ;  /* 0x0000ac0000087ab9 */ /* 0x000fe20000000a00 */
[----:B------:R-:W-:Y:S01]  /*17d0*/  SHF.R.S32.HI R5, RZ, 0x1f, R10 ;  /* 0x0000001fff057819 */ /* 0x000fe2000001140a */
[----:B------:R2:W-:Y:S01]  /*17e0*/  @P3 LDGSTS.E.BYPASS.LTC128B.128 [R110+0xc880], [R12.64+0x80], !P6 ;  /* 0x0c8800800c6e3fae */ /* 0x0005e2000f101d5a */
[----:B------:R-:W-:Y:S01]  /*17f0*/  SHF.R.S32.HI R0, RZ, 0x6, R0 ;  /* 0x00000006ff007819 */ /* 0x000fe20000011400 */
[----:B------:R-:W-:Y:S01]  /*1800*/  @!UP1 UMOV UR53, UR31 ;  /* 0x0000001f00359c82 */ /* 0x000fe20008000000 */
[CC--:B------:R-:W-:Y:S01]  /*1810*/  LEA.HI R2, R5.reuse, R10.reuse, RZ, 0x3 ;  /* 0x0000000a05027211 */ /* 0x0c0fe200078f18ff */
[----:B------:R2:W-:Y:S01]  /*1820*/  @P3 LDGSTS.E.BYPASS.LTC128B.128 [R110+0xe080], [R12.64+0x100], !P5 ;  /* 0x0e0801000c6e3fae */ /* 0x0005e2000e901d5a */
[----:B------:R-:W-:Y:S01]  /*1830*/  LEA.HI R5, R5, R10, RZ, 0x6 ;  /* 0x0000000a05057211 */ /* 0x000fe200078f30ff */
[C---:B------:R-:W-:Y:S01]  /*1840*/  IMAD R8, R0.reuse, 0xc00, R6 ;  /* 0x00000c0000087824 */ /* 0x040fe200078e0206 */
[----:B------:R-:W-:Y:S01]  /*1850*/  LOP3.LUT R139, R107, 0x38, R4, 0xf8, !PT ;  /* 0x000000386b8b7812 */ /* 0x000fe200078ef804 */
[----:B------:R2:W-:Y:S01]  /*1860*/  @P3 LDGSTS.E.BYPASS.LTC128B.128 [R110+0xf880], [R12.64+0x180], !P4 ;  /* 0x0f8801800c6e3fae */ /* 0x0005e2000e101d5a */
[----:B------:R-:W-:Y:S01]  /*1870*/  SHF.R.S32.HI R5, RZ, 0x6, R5 ;  /* 0x00000006ff057819 */ /* 0x000fe20000011405 */
[--C-:B------:R-:W-:Y:S01]  /*1880*/  IMAD R0, R0, 0xc00, R11.reuse ;  /* 0x00000c0000007824 */ /* 0x100fe200078e020b */
[--C-:B------:R-:W-:Y:S01]  /*1890*/  LOP3.LUT R140, R113, 0x38, R2.reuse, 0xf8, !PT ;  /* 0x00000038718c7812 */ /* 0x100fe200078ef802 */
[----:B------:R-:W0:Y:S01]  /*18a0*/  LDGDEPBAR ;  /* 0x00000000000079af */ /* 0x000e220000000000 */
[----:B------:R-:W-:Y:S01]  /*18b0*/  LOP3.LUT R9, R107, 0x38, R2, 0xf8, !PT ;  /* 0x000000386b097812 */ /* 0x000fe200078ef802 */
[----:B------:R-:W-:Y:S01]  /*18c0*/  IMAD R7, R5, 0xc00, R6 ;  /* 0x00000c0005077824 */ /* 0x000fe200078e0206 */
[-C--:B------:R-:W-:Y:S01]  /*18d0*/  LOP3.LUT R139, R139, R120.reuse, RZ, 0x3c, !PT ;  /* 0x000000788b8b7212 */ /* 0x080fe200078e3cff */
[----:B------:R-:W-:Y:S01]  /*18e0*/  IMAD R5, R5, 0xc00, R11 ;  /* 0x00000c0005057824 */ /* 0x000fe200078e020b */
[-C--:B------:R-:W-:Y:S01]  /*18f0*/  LOP3.LUT R140, R140, R111.reuse, RZ, 0x3c, !PT ;  /* 0x0000006f8c8c7212 */ /* 0x080fe200078e3cff */
[----:B------:R-:W-:Y:S01]  /*1900*/  UIMAD UR10, UR53, UR8, URZ ;  /* 0x00000008350a72a4 */ /* 0x000fe2000f8e023f */
[----:B------:R-:W-:Y:S01]  /*1910*/  LOP3.LUT R138, R9, R120, RZ, 0x3c, !PT ;  /* 0x00000078098a7212 */ /* 0x000fe200078e3cff */
[----:B------:R-:W-:Y:S01]  /*1920*/  IMAD.IADD R139, R0, 0x1, R139 ;  /* 0x00000001008b7824 */ /* 0x000fe200078e028b */
[----:B------:R-:W-:Y:S01]  /*1930*/  LOP3.LUT R10, R113, 0x38, R4, 0xf8, !PT ;  /* 0x00000038710a7812 */ /* 0x000fe200078ef804 */
[----:B------:R-:W-:Y:S01]  /*1940*/  IMAD.IADD R140, R7, 0x1, R140 ;  /* 0x00000001078c7824 */ /* 0x000fe200078e028c */
[----:B------:R-:W-:Y:S01]  /*1950*/  SHF.R.S32.HI R7, RZ, 0x1f, R114 ;  /* 0x0000001fff077819 */ /* 0x000fe20000011472 */
[----:B------:R-:W-:Y:S01]  /*1960*/  IMAD R0, R3, 0x20, R16 ;  /* 0x0000002003007824 */ /* 0x000fe200078e0210 */
[----:B------:R-:W-:Y:S01]  /*1970*/  SHF.R.S32.HI R3, RZ, 0x1f, R14 ;  /* 0x0000001fff037819 */ /* 0x000fe2000001140e */
[----:B------:R-:W-:Y:S01]  /*1980*/  IMAD.IADD R138, R5, 0x1, R138 ;  /* 0x00000001058a7824 */ /* 0x000fe200078e028a */
[----:B------:R-:W-:Y:S01]  /*1990*/  LOP3.LUT R141, R10, R111, RZ, 0x3c, !PT ;  /* 0x0000006f0a8d7212 */ /* 0x000fe200078e3cff */
[----:B------:R-:W-:Y:S01]  /*19a0*/  IMAD R5, R127, c[0x0][0x280], RZ ;  /* 0x0000a0007f057a24 */ /* 0x000fe200078e02ff */
[----:B------:R-:W-:Y:S01]  /*19b0*/  LEA.HI R124, R7, R114, RZ, 0x3 ;  /* 0x00000072077c7211 */ /* 0x000fe200078f18ff */
[----:B------:R-:W-:Y:S01]  /*19c0*/  IMAD R127, R127, c[0x0][0x290], RZ ;  /* 0x0000a4007f7f7a24 */ /* 0x000fe200078e02ff */
[----:B------:R-:W-:Y:S01]  /*19d0*/  LEA.HI R126, R3, R14, RZ, 0x3 ;  /* 0x0000000e037e7211 */ /* 0x000fe200078f18ff */
[----:B------:R-:W-:Y:S01]  /*19e0*/  IMAD.IADD R141, R8, 0x1, R141 ;  /* 0x00000001088d7824 */ /* 0x000fe200078e028d */
[----:B------:R-:W-:Y:S01]  /*19f0*/  ISETP.GE.AND P0, PT, R134, 0x1, PT ;  /* 0x000000018600780c */ /* 0x000fe20003f06270 */
[C---:B------:R-:W-:Y:S01]  /*1a00*/  IMAD R127, R106.reuse, c[0x0][0x294], R127 ;  /* 0x0000a5006a7f7a24 */ /* 0x040fe200078e027f */
[----:B------:R-:W-:Y:S01]  /*1a10*/  @UP1 UMOV UR52, UR36 ;  /* 0x0000002400341c82 */ /* 0x000fe20008000000 */
[----:B------:R-:W-:Y:S01]  /*1a20*/  IMAD R5, R106, c[0x0][0x284], R5 ;  /* 0x0000a1006a057a24 */ /* 0x000fe200078e0205 */
[----:B------:R-:W-:Y:S01]  /*1a30*/  LOP3.LUT R124, R124, 0xfffffff8, RZ, 0xc0, !PT ;  /* 0xfffffff87c7c7812 */ /* 0x000fe200078ec0ff */
[----:B------:R-:W-:Y:S01]  /*1a40*/  @!UP1 UMOV UR52, UR22 ;  /* 0x0000001600349c82 */ /* 0x000fe20008000000 */
[----:B------:R-:W-:Y:S01]  /*1a50*/  LOP3.LUT R126, R126, 0xfffffff8, RZ, 0xc0, !PT ;  /* 0xfffffff87e7e7812 */ /* 0x000fe200078ec0ff */
[----:B------:R-:W-:Y:S01]  /*1a60*/  UIMAD.WIDE.U32 UR50, UR52, UR8, URZ ;  /* 0x00000008343272a5 */ /* 0x000fe2000f8e003f */
[----:B------:R-:W-:Y:S01]  /*1a70*/  LOP3.LUT R135, R4, 0xfffffff8, RZ, 0xc0, !PT ;  /* 0xfffffff804877812 */ /* 0x000fe200078ec0ff */
[----:B------:R-:W-:Y:S01]  /*1a80*/  UIMAD UR9, UR52, UR9, UR10 ;  /* 0x00000009340972a4 */ /* 0x000fe2000f8e020a */
[----:B------:R-:W-:Y:S01]  /*1a90*/  LOP3.LUT R142, R2, 0xfffffff8, RZ, 0xc0, !PT ;  /* 0xfffffff8028e7812 */ /* 0x000fe200078ec0ff */
[----:B------:R-:W-:Y:S01]  /*1aa0*/  IMAD.IADD R130, R161, 0x1, R127 ;  /* 0x00000001a1827824 */ /* 0x000fe200078e027f */
[----:B------:R-:W-:Y:S01]  /*1ab0*/  ISETP.NE.AND P3, PT, R136, 0x1, PT ;  /* 0x000000018800780c */ /* 0x000fe20003f65270 */
[----:B------:R-:W-:Y:S01]  /*1ac0*/  IMAD.IADD R131, R163, 0x1, R5 ;  /* 0x00000001a3837824 */ /* 0x000fe200078e0205 */
[----:B------:R-:W-:Y:S01]  /*1ad0*/  SHF.R.S32.HI R75, RZ, 0x3, R2 ;  /* 0x00000003ff4b7819 */ /* 0x000fe20000011402 */
[----:B------:R-:W-:Y:S01]  /*1ae0*/  IMAD.IADD R128, R5, 0x1, R159 ;  /* 0x0000000105807824 */ /* 0x000fe200078e029f */
[----:B------:R-:W-:Y:S01]  /*1af0*/  P2R R2, PR, RZ, 0x1 ;  /* 0x00000001ff027803 */ /* 0x000fe20000000000 */
[----:B------:R-:W-:Y:S01]  /*1b00*/  IMAD.IADD R127, R127, 0x1, R157 ;  /* 0x000000017f7f7824 */ /* 0x000fe200078e029d */
[C---:B--2---:R-:W-:Y:S01]  /*1b10*/  IADD3 R13, R20.reuse, 0x20, RZ ;  /* 0x00000020140d7810 */ /* 0x044fe20007ffe0ff */
[----:B------:R-:W-:Y:S01]  /*1b20*/  IMAD.SHL.U32 R141, R141, 0x2, RZ ;  /* 0x000000028d8d7824 */ /* 0x000fe200078e00ff */
[----:B------:R-:W-:Y:S01]  /*1b30*/  IADD3 R12, R20, 0x60, RZ ;  /* 0x00000060140c7810 */ /* 0x000fe20007ffe0ff */
[----:B------:R-:W-:Y:S01]  /*1b40*/  IMAD.SHL.U32 R139, R139, 0x2, RZ ;  /* 0x000000028b8b7824 */ /* 0x000fe200078e00ff */
[----:B------:R-:W-:Y:S01]  /*1b50*/  SHF.R.S32.HI R123, RZ, 0x1f, R124 ;  /* 0x0000001fff7b7819 */ /* 0x000fe2000001147c */
[----:B------:R-:W-:Y:S01]  /*1b60*/  IMAD.SHL.U32 R140, R140, 0x2, RZ ;  /* 0x000000028c8c7824 */ /* 0x000fe200078e00ff */
[----:B------:R-:W-:Y:S01]  /*1b70*/  SHF.R.S32.HI R76, RZ, 0x3, R4 ;  /* 0x00000003ff4c7819 */ /* 0x000fe20000011404 */
[----:B------:R-:W-:Y:S01]  /*1b80*/  IMAD.SHL.U32 R138, R138, 0x2, RZ ;  /* 0x000000028a8a7824 */ /* 0x000fe200078e00ff */
[----:B------:R-:W-:Y:S01]  /*1b90*/  SHF.R.S32.HI R133, RZ, 0x1f, R126 ;  /* 0x0000001fff857819 */ /* 0x000fe2000001147e */
[----:B------:R-:W-:Y:S01]  /*1ba0*/  UIADD3 UR39, UR43, UR39, URZ ;  /* 0x000000272b277290 */ /* 0x000fe2000fffe03f */
[----:B------:R-:W-:Y:S01]  /*1bb0*/  SHF.R.S32.HI R132, RZ, 0x1f, R135 ;  /* 0x0000001fff847819 */ /* 0x000fe20000011487 */
[----:B------:R-:W-:Y:S01]  /*1bc0*/  UIADD3 UR44, UR47, UR44, URZ ;  /* 0x0000002c2f2c7290 */ /* 0x000fe2000fffe03f */
[----:B------:R-:W-:Y:S01]  /*1bd0*/  SHF.R.S32.HI R137, RZ, 0x1f, R142 ;  /* 0x0000001fff897819 */ /* 0x000fe2000001148e */
[----:B------:R-:W-:Y:S01]  /*1be0*/  UIADD3 UR45, UR49, UR45, URZ ;  /* 0x0000002d312d7290 */ /* 0x000fe2000fffe03f */
[----:B------:R-:W-:Y:S01]  /*1bf0*/  P2R R2, PR, RZ, 0x8 ;  /* 0x00000008ff027803 */ /* 0x000fe20000000000 */
[----:B------:R-:W-:-:S02]  /*1c00*/  UIADD3 UR9, UR51, UR9, URZ ;  /* 0x0000000933097290 */ /* 0x000fc4000fffe03f */
[----:B------:R-:W-:Y:S01]  /*1c10*/  ULDC.U8 UR8, c[0x0][0x298] ;  /* 0x0000a60000087ab9 */ /* 0x000fe20000000000 */
[----:B-1----:R-:W-:Y:S06]  /*1c20*/  BAR.SYNC.DEFER_BLOCKING 0x0 ;  /* 0x0000000000007b1d */ /* 0x002fec0000010000 */
.L_x_1654:
[----:B------:R-:W-:Y:S01]  /*1c30*/  ISETP.NE.AND P3, PT, R136, 0x1, PT ;  /* 0x000000018800780c */ /* 0x000fe20003f65270 */
[----:B-1--4-:R-:W-:Y:S01]  /*1c40*/  IMAD.U32 R3, RZ, RZ, UR6 ;  /* 0x00000006ff037e24 */ /* 0x012fe2000f8e00ff */
[----:B------:R-:W-:Y:S01]  /*1c50*/  MOV R146, RZ ;  /* 0x000000ff00927202 */ /* 0x000fe20000000f00 */
[----:B------:R-:W-:Y:S04]  /*1c60*/  DEPBAR.LE SB0, 0x0 ;  /* 0x000080000000791a */ /* 0x000fe80000000000 */
[----:B------:R-:W-:Y:S01]  /*1c70*/  IMAD R2, R3, 0x30, R0 ;  /* 0x0000003003027824 */ /* 0x000fe200078e0200 */
[----:B------:R-:W-:Y:S01]  /*1c80*/  ISETP.GE.AND P4, PT, R134, 0x1, PT ;  /* 0x000000018600780c */ /* 0x000fe20003f86270 */
[----:B------:R-:W-:Y:S02]  /*1c90*/  BSSY B2, `(.L_x_1615) ;  /* 0x000055f000027945 */ /* 0x000fe40003800000 */
[----:B------:R-:W-:Y:S01]  /*1ca0*/  IMAD.IADD R145, R119, 0x1, R2 ;  /* 0x0000000177917824 */ /* 0x000fe200078e0202 */
[----:B------:R-:W-:Y:S03]  /*1cb0*/  ISETP.GE.AND P0, PT, R2, UR4, PT ;  /* 0x0000000402007c0c */ /* 0x000fe6000bf06270 */
[----:B---3--:R-:W-:Y:S01]  /*1cc0*/  @P3 IMAD.HI.U32 R5, R145, c[0x0][0x2bc], RZ ;  /* 0x0000af0091053a27 */ /* 0x008fe200078e00ff */
[----:B------:R-:W-:Y:S03]  /*1cd0*/  ISETP.GT.OR P0, PT, R0, 0x2f, P0 ;  /* 0x0000002f0000780c */ /* 0x000fe60000704670 */
[----:B------:R-:W-:Y:S01]  /*1ce0*/  IMAD.MOV.U32 R4, RZ, RZ, R145 ;  /* 0x000000ffff047224 */ /* 0x000fe200078e0091 */
[----:B------:R-:W-:Y:S09]  /*1cf0*/  @P3 SHF.R.U32.HI R4, RZ, c[0x0][0x2c0], R5 ;  /* 0x0000b000ff043a19 */ /* 0x000ff20000011605 */
[C---:B------:R-:W-:Y:S04]  /*1d00*/  @!P0 IADD3 R8, P3, R4.reuse, UR50, RZ ;  /* 0x0000003204088c10 */ /* 0x040fe8000ff7e0ff */
[----:B------:R-:W-:Y:S01]  /*1d10*/  @!P0 LEA.HI.X.SX32 R5, R4, UR9, 0x1, P3 ;  /* 0x0000000904058c11 */ /* 0x000fe200098f0eff */
[----:B------:R-:W-:Y:S01]  /*1d20*/  IMAD.MOV R4, RZ, RZ, -R4 ;  /* 0x000000ffff047224 */ /* 0x000fe200078e0a04 */
[----:B------:R-:W-:Y:S03]  /*1d30*/  @!P0 LEA R22, P3, R8, c[0x0][0x2a0], 0x2 ;  /* 0x0000a80008168a11 */ /* 0x000fe600078610ff */
[----:B------:R-:W-:Y:S01]  /*1d40*/  IMAD R145, R4, c[0x0][0x2b8], R145 ;  /* 0x0000ae0004917a24 */ /* 0x000fe200078e0291 */
[----:B------:R-:W-:Y:S03]  /*1d50*/  @!P0 LEA.HI.X R23, R8, c[0x0][0x2a4], R5, 0x2, P3 ;  /* 0x0000a90008178a11 */ /* 0x000fe600018f1405 */
[C---:B------:R-:W-:Y:S01]  /*1d60*/  IMAD.WIDE.U32 R8, R145.reuse, c[0x0][0x1e0], RZ ;  /* 0x0000780091087a25 */ /* 0x040fe200078e00ff */
[----:B------:R-:W-:Y:S01]  /*1d70*/  SHF.R.S32.HI R144, RZ, 0x1f, R145 ;  /* 0x0000001fff907819 */ /* 0x000fe20000011491 */
[----:B--2---:R-:W2:Y:S04]  /*1d80*/  @!P0 LDG.E R146, [R22.64] ;  /* 0x0000001a16928981 */ /* 0x004ea8000c1e1900 */
[----:B------:R-:W-:Y:S01]  /*1d90*/  IMAD R4, R144, c[0x0][0x1e0], RZ ;  /* 0x0000780090047a24 */ /* 0x000fe200078e02ff */
[----:B------:R-:W-:Y:S03]  /*1da0*/  BAR.SYNC.DEFER_BLOCKING 0x0 ;  /* 0x0000000000007b1d */ /* 0x000fe60000010000 */
[----:B------:R-:W-:Y:S04]  /*1db0*/  IMAD R4, R145, c[0x0][0x1e4], R4 ;  /* 0x0000790091047a24 */ /* 0x000fe800078e0204 */
[----:B------:R-:W-:Y:S01]  /*1dc0*/  IMAD.IADD R5, R9, 0x1, R4 ;  /* 0x0000000109057824 */ /* 0x000fe200078e0204 */
[----:B------:R-:W-:Y:S02]  /*1dd0*/  MOV R4, R8 ;  /* 0x0000000800047202 */ /* 0x000fe40000000f00 */
[----:B--2---:R-:W-:Y:S03]  /*1de0*/  SHF.R.S32.HI R143, RZ, 0x1f, R146 ;  /* 0x0000001fff8f7819 */ /* 0x004fe60000011492 */
[----:B------:R-:W-:Y:S04]  /*1df0*/  IMAD.WIDE.U32 R4, R146, c[0x0][0x1f0], R4 ;  /* 0x00007c0092047a25 */ /* 0x000fe800078e0004 */
[----:B------:R-:W-:Y:S01]  /*1e00*/  IMAD R147, R143, c[0x0][0x1f0], RZ ;  /* 0x00007c008f937a24 */ /* 0x000fe200078e02ff */
[----:B------:R-:W-:Y:S03]  /*1e10*/  IADD3 R4, P0, R4, UR46, RZ ;  /* 0x0000002e04047c10 */ /* 0x000fe6000ff1e0ff */
[----:B------:R-:W-:Y:S05]  /*1e20*/  IMAD R147, R146, c[0x0][0x1f4], R147 ;  /* 0x00007d0092937a24 */ /* 0x000fea00078e0293 */
[----:B------:R-:W-:Y:S02]  /*1e30*/  IADD3.X R147, R5, UR44, R147, P0, !PT ;  /* 0x0000002c05937c10 */ /* 0x000fe400087fe493 */
[C---:B------:R-:W-:Y:S04]  /*1e40*/  LEA R164, P0, R4.reuse, c[0x0][0x1c8], 0x1 ;  /* 0x0000720004a47a11 */ /* 0x040fe800078008ff */
[----:B------:R-:W-:Y:S01]  /*1e50*/  LEA.HI.X R147, R4, c[0x0][0x1cc], R147, 0x1, P0 ;  /* 0x0000730004937a11 */ /* 0x000fe200000f0c93 */
[----:B------:R-:W-:-:S05]  /*1e60*/  @!P4 BRA `(.L_x_1616) ;  /* 0x000050800000c947 */ /* 0x000fca0003800000 */
[----:B------:R-:W-:Y:S01]  /*1e70*/  USHF.R.S32.HI UR31, URZ, 0x1f, UR6 ;  /* 0x0000001f3f1f7899 */ /* 0x000fe20008011406 */
[----:B------:R-:W-:Y:S01]  /*1e80*/  ISETP.NE.AND P0, PT, RZ, UR8, PT ;  /* 0x00000008ff007c0c */ /* 0x000fe2000bf05270 */
[----:B------:R-:W-:Y:S02]  /*1e90*/  UIMAD UR11, UR37, UR6, URZ ;  /* 0x00000006250b72a4 */ /* 0x000fe4000f8e023f */
[----:B------:R-:W-:Y:S02]  /*1ea0*/  UIMAD UR10, UR39, UR6, URZ ;  /* 0x00000006270a72a4 */ /* 0x000fe4000f8e023f */
[----:B------:R-:W-:Y:S02]  /*1eb0*/  UIMAD UR5, UR6, -0x30, UR4 ;  /* 0xffffffd0060578a4 */ /* 0x000fe4000f8e0204 */
[----:B------:R-:W-:Y:S02]  /*1ec0*/  UIMAD.WIDE.U32 UR54, UR40, UR6, URZ ;  /* 0x00000006283672a5 */ /* 0x000fe4000f8e003f */
[----:B------:R-:W-:Y:S02]  /*1ed0*/  UIMAD.WIDE.U32 UR52, UR42, UR6, URZ ;  /* 0x000000062a3472a5 */ /* 0x000fe4000f8e003f */
[----:B------:R-:W-:Y:S02]  /*1ee0*/  UIMAD UR11, UR31, UR40, UR11 ;  /* 0x000000281f0b72a4 */ /* 0x000fe4000f8e020b */
[----:B------:R-:W-:Y:S02]  /*1ef0*/  UIMAD UR10, UR31, UR42, UR10 ;  /* 0x0000002a1f0a72a4 */ /* 0x000fe4000f8e020a */
[----:B------:R-:W-:Y:S02]  /*1f00*/  UISETP.LT.AND UP0, UPT, UR5, 0x30, UPT ;  /* 0x000000300500788c */ /* 0x000fe4000bf01270 */
[----:B------:R-:W-:Y:S02]  /*1f10*/  UIADD3 UR11, UR55, UR11, URZ ;  /* 0x0000000b370b7290 */ /* 0x000fe4000fffe03f */
[----:B------:R-:W-:Y:S02]  /*1f20*/  UIADD3 UR10, UR53, UR10, URZ ;  /* 0x0000000a350a7290 */ /* 0x000fe4000fffe03f */
[----:B------:R-:W-:Y:S01]  /*1f30*/  USEL UR31, UR5, 0x30, UP0 ;  /* 0x00000030051f7887 */ /* 0x000fe20008000000 */
[----:B------:R-:W-:-:S05]  /*1f40*/  @!P0 BRA `(.L_x_1617) ;  /* 0x0000279000008947 */ /* 0x000fca0003800000 */
[----:B------:R-:W-:Y:S01]  /*1f50*/  ISETP.GE.AND P4, PT, R16, UR31, PT ;  /* 0x0000001f10007c0c */ /* 0x000fe2000bf86270 */
        /* <DEDUP_REMOVED lines=11> */
[----:B------:R-:W-:Y:S01]  /*2010*/  IADD3 R3, P0, R162, UR54, RZ ;  /* 0x00000036a2037c10 */ /* 0x000fe2000ff1e0ff */
[----:B------:R-:W-:Y:S01]  /*2020*/  CS2R R48, SRZ ;  /* 0x0000000000307805 */ /* 0x000fe2000001ff00 */
[----:B------:R-:W-:Y:S01]  /*2030*/  CS2R R92, SRZ ;  /* 0x00000000005c7805 */ /* 0x000fe2000001ff00 */
[----:B------:R-:W-:Y:S01]  /*2040*/  CS2R R52, SRZ ;  /* 0x0000000000347805 */ /* 0x000fe2000001ff00 */
[----:B------:R-:W-:Y:S01]  /*2050*/  IADD3.X R2, R131, UR11, RZ, P0, !PT ;  /* 0x0000000b83027c10 */ /* 0x000fe200087fe4ff */
[----:B------:R-:W-:Y:S01]  /*2060*/  CS2R R90, SRZ ;  /* 0x00000000005a7805 */ /* 0x000fe2000001ff00 */
[----:B------:R-:W-:Y:S01]  /*2070*/  IADD3 R5, P0, R160, UR52, RZ ;  /* 0x00000034a0057c10 */ /* 0x000fe2000ff1e0ff */
[----:B------:R-:W-:Y:S01]  /*2080*/  CS2R R50, SRZ ;  /* 0x0000000000327805 */ /* 0x000fe2000001ff00 */
[----:B------:R-:W-:Y:S01]  /*2090*/  CS2R R86, SRZ ;  /* 0x0000000000567805 */ /* 0x000fe2000001ff00 */
[----:B------:R-:W-:Y:S01]  /*20a0*/  CS2R R42, SRZ ;  /* 0x00000000002a7805 */ /* 0x000fe2000001ff00 */
[----:B------:R-:W-:Y:S01]  /*20b0*/  IADD3.X R4, R130, UR10, RZ, P0, !PT ;  /* 0x0000000a82047c10 */ /* 0x000fe200087fe4ff */
        /* <DEDUP_REMOVED lines=21> */
.L_x_1619:
[----:B------:R-:W-:Y:S05]  /*2210*/  BSYNC B0 ;  /* 0x0000000000007941 */ /* 0x000fea0003800000 */
.L_x_1618:
[----:B------:R-:W-:Y:S01]  /*2220*/  ISETP.GE.AND P5, PT, R109, UR31, PT ;  /* 0x0000001f6d007c0c */ /* 0x000fe2000bfa6270 */
[----:B-----5:R-:W-:Y:S01]  /*2230*/  IMAD.MOV.U32 R5, RZ, RZ, R42 ;  /* 0x000000ffff057224 */ /* 0x020fe200078e002a */
[----:B------:R-:W-:Y:S01]  /*2240*/  BSSY B0, `(.L_x_1620) ;  /* 0x000004c000007945 */ /* 0x000fe20003800000 */
[----:B------:R-:W-:Y:S01]  /*2250*/  IMAD.MOV.U32 R4, RZ, RZ, R43 ;  /* 0x000000ffff047224 */ /* 0x000fe200078e002b */
[----:B------:R-:W-:Y:S01]  /*2260*/  CS2R R34, SRZ ;  /* 0x0000000000227805 */ /* 0x000fe2000001ff00 */
        /* <DEDUP_REMOVED lines=37> */
[----:B------:R-:W-:Y:S01]  /*24c0*/  IMAD.U32 R7, RZ, RZ, UR32 ;  /* 0x00000020ff077e24 */ /* 0x000fe2000f8e00ff */
[----:B------:R-:W-:Y:S01]  /*24d0*/  CS2R R40, SRZ ;  /* 0x0000000000287805 */ /* 0x000fe2000001ff00 */
[----:B------:R-:W-:Y:S01]  /*24e0*/  IMAD.U32 R2, RZ, RZ, UR30 ;  /* 0x0000001eff027e24 */ /* 0x000fe2000f8e00ff */
[----:B------:R-:W-:Y:S01]  /*24f0*/  CS2R R78, SRZ ;  /* 0x00000000004e7805 */ /* 0x000fe2000001ff00 */
[----:B------:R-:W-:Y:S01]  /*2500*/  IMAD.U32 R5, RZ, RZ, UR38 ;  /* 0x00000026ff057e24 */ /* 0x000fe2000f8e00ff */
[----:B------:R-:W-:Y:S01]  /*2510*/  IADD3 R7, P3, P0, R162, UR54, R7 ;  /* 0x00000036a2077c10 */ /* 0x000fe2000f87e007 */
[----:B------:R-:W-:Y:S01]  /*2520*/  IMAD.U32 R3, RZ, RZ, UR35 ;  /* 0x00000023ff037e24 */ /* 0x000fe2000f8e00ff */
        /* <DEDUP_REMOVED lines=8> */
[----:B------:R-:W-:Y:S02]  /*25b0*/  IADD3.X R4, R130, UR10, R3, P3, P0 ;  /* 0x0000000a82047c10 */ /* 0x000fe40009fe0403 */
        /* <DEDUP_REMOVED lines=20> */
.L_x_1621:
[----:B------:R-:W-:Y:S05]  /*2700*/  BSYNC B0 ;  /* 0x0000000000007941 */ /* 0x000fea0003800000 */
.L_x_1620:
        /* <DEDUP_REMOVED lines=47> */
[----:B------:R-:W-:Y:S02]  /*2a00*/  @!P0 PRMT R56, R54, 0x5410, R57 ;  /* 0x0000541036388816 */ /* 0x000fe40000000039 */
[----:B------:R-:W-:Y:S02]  /*2a10*/  @!P0 SHF.R.U32.HI R48, RZ, 0x10, R49 ;  /* 0x00000010ff308819 */ /* 0x000fe40000011631 */
        /* <DEDUP_REMOVED lines=45> */
.L_x_1625:
[----:B------:R-:W-:Y:S05]  /*2cf0*/  BSYNC B0 ;  /* 0x0000000000007941 */ /* 0x000fea0003800000 */
.L_x_1624:
        /* <DEDUP_REMOVED lines=32> */
[C---:B------:R-:W-:Y:S01]  /*2f00*/  @!P0 LOP3.LUT R45, R26.reuse, 0xffff0000, RZ, 0xc0, !PT ;  /* 0xffff00001a2d8812 */ /* 0x040fe200078ec0ff */
        /* <DEDUP_REMOVED lines=25> */
.L_x_1627:
[----:B------:R-:W-:Y:S05]  /*30a0*/  BSYNC B0 ;  /* 0x0000000000007941 */ /* 0x000fea0003800000 */
.L_x_1626:
        /* <DEDUP_REMOVED lines=58> */
.L_x_1629:
[----:B------:R-:W-:Y:S05]  /*3450*/  BSYNC B0 ;  /* 0x0000000000007941 */ /* 0x000fea0003800000 */
.L_x_1628:
        /* <DEDUP_REMOVED lines=57> */
.L_x_1623:
[----:B-123--:R-:W-:Y:S05]  /*37f0*/  BSYNC B1 ;  /* 0x0000000000017941 */ /* 0x00efea0003800000 */
.L_x_1622:
[----:B------:R-:W1:Y:S04]  /*3800*/  SHFL.IDX PT, R147, R147, 0x1, 0x181f ;  /* 0x00381f0093937f89 */ /* 0x000e6800000e0000 */
        /* <DEDUP_REMOVED lines=8> */
[----:B-1----:R-:W-:Y:S02]  /*3890*/  LEA.HI.X R49, R18, R147, R19, 0x1, P0 ;  /* 0x0000009312317211 */ /* 0x002fe400000f0c13 */
        /* <DEDUP_REMOVED lines=51> */
.L_x_1632:
[----:B------:R-:W-:Y:S05]  /*3bd0*/  BSYNC B0 ;  /* 0x0000000000007941 */ /* 0x000fea0003800000 */
.L_x_1631:
[----:B------:R-:W-:Y:S01]  /*3be0*/  ISETP.GE.AND P0, PT, R14, c[0x0][0x1d4], PT ;  /* 0x000075000e007a0c */ /* 0x000fe20003f06270 */
[----:B------:R-:W-:Y:S01]  /*3bf0*/  @!UPT UIADD3 URZ, URZ, URZ, URZ ;  /* 0x0000003f3f3ff290 */ /* 0x000fe2000fffe03f */
[----:B------:R-:W-:Y:S11]  /*3c00*/  BSSY B0, `(.L_x_1633) ;  /* 0x0000038000007945 */ /* 0x000ff60003800000 */
[----:B------:R-:W-:-:S05]  /*3c10*/  @P0 BRA `(.L_x_1634) ;  /* 0x0000036000000947 */ /* 0x000fca0003800000 */
[C---:B---3--:R-:W-:Y:S01]  /*3c20*/  LEA R46, P0, R126.reuse, R45, 0x1 ;  /* 0x0000002d7e2e7211 */ /* 0x048fe200078008ff */
        /* <DEDUP_REMOVED lines=53> */
.L_x_1634:
[----:B------:R-:W-:Y:S05]  /*3f80*/  BSYNC B0 ;  /* 0x0000000000007941 */ /* 0x000fea0003800000 */
.L_x_1633:
        /* <DEDUP_REMOVED lines=58> */
.L_x_1636:
[----:B------:R-:W-:Y:S05]  /*4330*/  BSYNC B0 ;  /* 0x0000000000007941 */ /* 0x000fea0003800000 */
.L_x_1635:
[----:B------:R-:W-:Y:S11]  /*4340*/  ISETP.GE.AND P0, PT, R112, c[0x0][0x1d4], PT ;  /* 0x0000750070007a0c */ /* 0x000ff60003f06270 */
[----:B------:R-:W-:Y:S02]  /*4350*/  @!UPT UIADD3 URZ, URZ, URZ, URZ ;  /* 0x0000003f3f3ff290 */ /* 0x000fe4000fffe03f */
        /* <DEDUP_REMOVED lines=56> */
.L_x_1617:
        /* <DEDUP_REMOVED lines=36> */
.L_x_1638:
[----:B------:R-:W-:Y:S05]  /*4920*/  BSYNC B0 ;  /* 0x0000000000007941 */ /* 0x000fea0003800000 */
.L_x_1637:
        /* <DEDUP_REMOVED lines=46> */
[----:B------:R-:W-:Y:S01]  /*4c10*/  CS2R R86, SRZ ;  /* 0x0000000000567805 */ /* 0x000fe2000001ff00 */
[----:B------:R-:W-:Y:S01]  /*4c20*/  IADD3 R5, P3, P0, R158, UR54, R5 ;  /* 0x000000369e057c10 */ /* 0x000fe2000f87e005 */
[----:B------:R-:W-:Y:S01]  /*4c30*/  CS2R R84, SRZ ;  /* 0x0000000000547805 */ /* 0x000fe2000001ff00 */
[----:B------:R-:W-:Y:S01]  /*4c40*/  CS2R R26, SRZ ;  /* 0x00000000001a7805 */ /* 0x000fe2000001ff00 */
[----:B------:R-:W-:Y:S01]  /*4c50*/  CS2R R24, SRZ ;  /* 0x0000000000187805 */ /* 0x000fe2000001ff00 */
[----:B------:R-:W-:Y:S01]  /*4c60*/  IADD3.X R4, R128, UR11, R3, P3, P0 ;  /* 0x0000000b80047c10 */ /* 0x000fe20009fe0403 */
[----:B------:R-:W-:Y:S01]  /*4c70*/  IMAD.U32 R3, RZ, RZ, UR38 ;  /* 0x00000026ff037e24 */ /* 0x000fe2000f8e00ff */
[----:B------:R-:W-:Y:S01]  /*4c80*/  CS2R R82, SRZ ;  /* 0x0000000000527805 */ /* 0x000fe2000001ff00 */
[----:B------:R-:W-:Y:S01]  /*4c90*/  IMAD.U32 R2, RZ, RZ, UR35 ;  /* 0x00000023ff027e24 */ /* 0x000fe2000f8e00ff */
[----:B------:R-:W-:Y:S02]  /*4ca0*/  CS2R R80, SRZ ;  /* 0x0000000000507805 */ /* 0x000fe4000001ff00 */
[----:B------:R-:W-:Y:S04]  /*4cb0*/  IADD3 R3, P3, P0, R156, UR52, R3 ;  /* 0x000000349c037c10 */ /* 0x000fe8000f87e003 */
[----:B------:R-:W-:Y:S02]  /*4cc0*/  IADD3.X R2, R127, UR10, R2, P3, P0 ;  /* 0x0000000a7f027c10 */ /* 0x000fe40009fe0402 */
        /* <DEDUP_REMOVED lines=12> */
.L_x_1640:
[----:B------:R-:W-:Y:S05]  /*4d90*/  BSYNC B0 ;  /* 0x0000000000007941 */ /* 0x000fea0003800000 */
.L_x_1639:
[----:B------:R-:W-:Y:S01]  /*4da0*/  IADD3 R89, -R74, c[0x0][0x1d4], RZ ;  /* 0x000075004a597a10 */ /* 0x000fe20007ffe1ff */
        /* <DEDUP_REMOVED lines=54> */
[----:B------:R-:W-:Y:S01]  /*5110*/  @!P0 PRMT R54, R54, 0x5410, R57 ;  /* 0x0000541036368816 */ /* 0x000fe20000000039 */
[----:B------:R-:W-:Y:S01]  /*5120*/  IMAD R59, R61, 0xc00, R6 ;  /* 0x00000c003d3b7824 */ /* 0x000fe200078e0206 */
[--C-:B------:R-:W-:Y:S02]  /*5130*/  @!P0 SHF.R.U64 R61, R64, 0x10, R65.reuse ;  /* 0x00000010403d8819 */ /* 0x100fe40000001241 */
[----:B------:R-:W-:Y:S01]  /*5140*/  @!P0 SHF.R.U32.HI R65, RZ, 0x10, R65 ;  /* 0x00000010ff418819 */ /* 0x000fe20000011641 */
[----:B------:R-:W-:Y:S01]  /*5150*/  IMAD.IADD R170, R59, 0x1, R170 ;  /* 0x000000013baa7824 */ /* 0x000fe200078e02aa */
[----:B------:R-:W-:Y:S01]  /*5160*/  @!P0 SHF.R.U64 R64, R66, 0x10, R67 ;  /* 0x0000001042408819 */ /* 0x000fe20000001243 */
[----:B------:R-:W-:Y:S01]  /*5170*/  @!P0 IMAD.U32 R49, R54, 0x10000, RZ ;  /* 0x0001000036318824 */ /* 0x000fe200078e00ff */
[----:B------:R-:W-:Y:S01]  /*5180*/  @!P0 PRMT R62, R62, 0x5410, R61 ;  /* 0x000054103e3e8816 */ /* 0x000fe2000000003d */
[----:B------:R-:W-:Y:S01]  /*5190*/  IMAD.SHL.U32 R168, R170, 0x2, RZ ;  /* 0x00000002aaa87824 */ /* 0x000fe200078e00ff */
[----:B------:R-:W-:Y:S01]  /*51a0*/  @!P0 PRMT R66, R60, 0x5410, R65 ;  /* 0x000054103c428816 */ /* 0x000fe20000000041 */
[----:B-1----:R-:W-:Y:S01]  /*51b0*/  @!P0 IMAD.U32 R60, R96, 0x10000, RZ ;  /* 0x00010000603c8824 */ /* 0x002fe200078e00ff */
[--C-:B------:R-:W-:Y:S01]  /*51c0*/  @!P0 SHF.R.U32.HI R58, RZ, 0x10, R51.reuse ;  /* 0x00000010ff3a8819 */ /* 0x100fe20000011633 */
[----:B------:R-:W-:Y:S01]  /*51d0*/  @!P0 IMAD.U32 R61, R62, 0x10000, RZ ;  /* 0x000100003e3d8824 */ /* 0x000fe200078e00ff */
[----:B------:R-:W1:Y:S01]  /*51e0*/  LDS.128 R32, [R168+0xa080] ;  /* 0x00a08000a8207984 */ /* 0x000e620000000c00 */
[----:B------:R-:W-:Y:S01]  /*51f0*/  @!P0 IMAD.U32 R63, R66, 0x10000, RZ ;  /* 0x00010000423f8824 */ /* 0x000fe200078e00ff */
[----:B------:R-:W-:Y:S01]  /*5200*/  @!P0 SHF.R.U64 R51, R50, 0x10, R51 ;  /* 0x0000001032338819 */ /* 0x000fe20000001233 */
[----:B------:R-:W-:Y:S01]  /*5210*/  @!P0 IMAD.U32 R72, R99, 0x10000, RZ ;  /* 0x0001000063488824 */ /* 0x000fe200078e00ff */
[----:B------:R-:W-:Y:S02]  /*5220*/  @!P0 PRMT R53, R53, 0x5410, R48 ;  /* 0x0000541035358816 */ /* 0x000fe40000000030 */
[----:B------:R-:W-:Y:S02]  /*5230*/  @!P0 PRMT R56, R56, 0x5410, R51 ;  /* 0x0000541038388816 */ /* 0x000fe40000000033 */
[----:B------:R-:W-:Y:S01]  /*5240*/  @!P0 SHF.L.U32 R65, R97, 0x10, RZ ;  /* 0x0000001061418819 */ /* 0x000fe200000006ff */
[----:B------:R-:W-:Y:S01]  /*5250*/  @!P0 IMAD.U32 R48, R53, 0x10000, RZ ;  /* 0x0001000035308824 */ /* 0x000fe200078e00ff */
[----:B------:R-:W-:Y:S02]  /*5260*/  @!P0 SHF.R.U32.HI R68, RZ, 0x10, R67 ;  /* 0x00000010ff448819 */ /* 0x000fe40000011643 */
[----:B------:R-:W-:Y:S02]  /*5270*/  @!P0 PRMT R55, R55, 0x5410, R58 ;  /* 0x0000541037378816 */ /* 0x000fe4000000003a */
[----:B------:R-:W-:Y:S02]  /*5280*/  @!P0 PRMT R71, R71, 0x5410, R68 ;  /* 0x0000541047478816 */ /* 0x000fe40000000044 */
[----:B------:R-:W-:Y:S02]  /*5290*/  @!P0 PRMT R67, R17, 0x5432, R64 ;  /* 0x0000543211438816 */ /* 0x000fe40000000040 */
[----:B------:R-:W-:Y:S01]  /*52a0*/  @!P0 LOP3.LUT R64, R97, 0xffff0000, RZ, 0xc0, !PT ;  /* 0xffff000061408812 */ /* 0x000fe200078ec0ff */
[C---:B------:R-:W-:Y:S01]  /*52b0*/  @!P0 IMAD.U32 R70, R71.reuse, 0x10000, RZ ;  /* 0x0001000047468824 */ /* 0x040fe200078e00ff */
[----:B------:R-:W-:Y:S02]  /*52c0*/  @!P0 LOP3.LUT R71, R71, 0xffff0000, RZ, 0xc0, !PT ;  /* 0xffff000047478812 */ /* 0x000fe400078ec0ff */
[----:B------:R-:W-:Y:S02]  /*52d0*/  @!P0 LOP3.LUT R73, R99, 0xffff0000, RZ, 0xc0, !PT ;  /* 0xffff000063498812 */ /* 0x000fe400078ec0ff */
[C---:B------:R-:W-:Y:S02]  /*52e0*/  @!P0 SHF.L.U32 R68, R98.reuse, 0x10, RZ ;  /* 0x0000001062448819 */ /* 0x040fe400000006ff */
[----:B------:R-:W-:Y:S01]  /*52f0*/  @!P0 LOP3.LUT R69, R98, 0xffff0000, RZ, 0xc0, !PT ;  /* 0xffff000062458812 */ /* 0x000fe200078ec0ff */
[----:B-1----:R-:W-:Y:S01]  /*5300*/  @!P0 IMAD.U32 R51, R33, 0x10000, RZ ;  /* 0x0001000021338824 */ /* 0x002fe200078e00ff */
[----:B------:R-:W-:Y:S03]  /*5310*/  @!P0 SHF.L.U32 R50, R32, 0x10, RZ ;  /* 0x0000001020328819 */ /* 0x000fe600000006ff */
[----:B------:R-:W-:Y:S02]  /*5320*/  @!P0 FMUL.FTZ R169, R51, R63 ;  /* 0x0000003f33a98220 */ /* 0x000fe40000410000 */
[C---:B------:R-:W-:Y:S02]  /*5330*/  @!P0 FMUL.FTZ R168, R50.reuse, R61 ;  /* 0x0000003d32a88220 */ /* 0x040fe40000410000 */
[-C--:B------:R-:W-:Y:S01]  /*5340*/  @!P0 FMUL.FTZ R2, R50, R49.reuse ;  /* 0x0000003132028220 */ /* 0x080fe20000410000 */
[----:B------:R-:W-:Y:S01]  /*5350*/  @!P0 LOP3.LUT R50, R33, 0xffff0000, RZ, 0xc0, !PT ;  /* 0xffff000021328812 */ /* 0x000fe200078ec0ff */
        /* <DEDUP_REMOVED lines=8> */
[----:B------:R-:W-:Y:S01]  /*53e0*/  @!P0 FMUL.FTZ R5, R50, R49 ;  /* 0x0000003132058220 */ /* 0x000fe20000410000 */
[----:B------:R-:W-:Y:S01]  /*53f0*/  @!P0 LOP3.LUT R51, R54, 0xffff0000, RZ, 0xc0, !PT ;  /* 0xffff000036338812 */ /* 0x000fe200078ec0ff */
[----:B------:R-:W-:Y:S01]  /*5400*/  @!P0 FMUL.FTZ R170, R50, R61 ;  /* 0x0000003d32aa8220 */ /* 0x000fe20000410000 */
[----:B------:R-:W-:Y:S01]  /*5410*/  @!P0 LOP3.LUT R62, R96, 0xffff0000, RZ, 0xc0, !PT ;  /* 0xffff0000603e8812 */ /* 0x000fe200078ec0ff */
[C---:B------:R-:W-:Y:S02]  /*5420*/  @!P0 FMUL.FTZ R171, R48.reuse, R60 ;  /* 0x0000003c30ab8220 */ /* 0x040fe40000410000 */
        /* <DEDUP_REMOVED lines=10> */
[C---:B------:R-:W-:Y:S02]  /*54d0*/  @!P0 FMUL.FTZ R175, R51.reuse, R71 ;  /* 0x0000004733af8220 */ /* 0x040fe40000410000 */
[----:B------:R-:W-:Y:S01]  /*54e0*/  @!P0 FMUL.FTZ R9, R50, R49 ;  /* 0x0000003132098220 */ /* 0x000fe20000410000 */
[----:B------:R-:W-:Y:S01]  /*54f0*/  @!P0 MOV R97, R169 ;  /* 0x000000a900618202 */ /* 0x000fe20000000f00 */
[----:B------:R-:W-:Y:S02]  /*5500*/  @!P0 FFMA.FTZ R172, R72, R49, -R172 ;  /* 0x0000003148ac8223 */ /* 0x000fe400000108ac */
[----:B------:R-:W-:Y:S02]  /*5510*/  @!P0 IMAD.U32 R50, R34, 0x10000, RZ ;  /* 0x0001000022328824 */ /* 0x000fe400078e00ff */
[----:B------:R-:W-:Y:S02]  /*5520*/  @!P0 IMAD.U32 R49, R56, 0x10000, RZ ;  /* 0x0001000038318824 */ /* 0x000fe400078e00ff */
[-C--:B------:R-:W-:Y:S01]  /*5530*/  @!P0 FMUL.FTZ R10, R51, R48.reuse ;  /* 0x00000030330a8220 */ /* 0x080fe20000410000 */
[----:B------:R-:W-:Y:S01]  /*5540*/  @!P0 LOP3.LUT R51, R34, 0xffff0000, RZ, 0xc0, !PT ;  /* 0xffff000022338812 */ /* 0x000fe200078ec0ff */
[----:B------:R-:W-:Y:S01]  /*5550*/  @!P0 FFMA.FTZ R175, R73, R48, -R175 ;  /* 0x0000003049af8223 */ /* 0x000fe200000108af */
[----:B------:R-:W-:Y:S01]  /*5560*/  @!P0 LOP3.LUT R48, R56, 0xffff0000, RZ, 0xc0, !PT ;  /* 0xffff000038308812 */ /* 0x000fe200078ec0ff */
[----:B------:R-:W-:Y:S02]  /*5570*/  @!P0 FFMA.FTZ R3, R60, R62, R3 ;  /* 0x0000003e3c038223 */ /* 0x000fe40000010003 */
[C---:B------:R-:W-:Y:S01]  /*5580*/  @!P0 IMAD.U32 R66, R67.reuse, 0x10000, RZ ;  /* 0x0001000043428824 */ /* 0x040fe200078e00ff */
[----:B------:R-:W-:Y:S01]  /*5590*/  @!P0 LOP3.LUT R67, R67, 0xffff0000, RZ, 0xc0, !PT ;  /* 0xffff000043438812 */ /* 0x000fe200078ec0ff */
        /* <DEDUP_REMOVED lines=31> */
.L_x_1644:
[----:B------:R-:W-:Y:S05]  /*5790*/  BSYNC B0 ;  /* 0x0000000000007941 */ /* 0x000fea0003800000 */
.L_x_1643:
        /* <DEDUP_REMOVED lines=17> */
[--C-:B------:R-:W-:Y:S01]  /*58b0*/  @!P0 SHF.R.U64 R54, R92, 0x10, R93.reuse ;  /* 0x000000105c368819 */ /* 0x100fe2000000125d */
[----:B------:R-:W-:Y:S01]  /*58c0*/  IMAD R50, R51, 0xc00, R6 ;  /* 0x00000c0033327824 */ /* 0x000fe200078e0206 */
[----:B------:R-:W-:Y:S02]  /*58d0*/  @!P0 SHF.R.U32.HI R93, RZ, 0x10, R93 ;  /* 0x00000010ff5d8819 */ /* 0x000fe4000001165d */
[----:B------:R-:W-:Y:S01]  /*58e0*/  @!P0 PRMT R46, R46, 0x5410, R49 ;  /* 0x000054102e2e8816 */ /* 0x000fe20000000031 */
[----:B------:R-:W-:Y:S01]  /*58f0*/  IMAD.IADD R73, R50, 0x1, R73 ;  /* 0x0000000132497824 */ /* 0x000fe200078e0249 */
[----:B------:R-:W-:Y:S02]  /*5900*/  @!P0 PRMT R104, R104, 0x5410, R93 ;  /* 0x0000541068688816 */ /* 0x000fe4000000005d */
[--C-:B------:R-:W-:Y:S01]  /*5910*/  @!P0 SHF.R.U32.HI R48, RZ, 0x10, R39.reuse ;  /* 0x00000010ff308819 */ /* 0x100fe20000011627 */
[----:B------:R-:W-:Y:S01]  /*5920*/  IMAD.SHL.U32 R67, R73, 0x2, RZ ;  /* 0x0000000249437824 */ /* 0x000fe200078e00ff */
[----:B------:R-:W-:Y:S01]  /*5930*/  @!P0 SHF.R.U64 R39, R38, 0x10, R39 ;  /* 0x0000001026278819 */ /* 0x000fe20000001227 */
[----:B------:R-:W-:Y:S01]  /*5940*/  @!P0 IMAD.U32 R37, R46, 0x10000, RZ ;  /* 0x000100002e258824 */ /* 0x000fe200078e00ff */
[----:B------:R-:W-:Y:S01]  /*5950*/  @!P0 PRMT R105, R105, 0x5410, R54 ;  /* 0x0000541069698816 */ /* 0x000fe20000000036 */
[----:B------:R-:W-:Y:S01]  /*5960*/  @!P0 IMAD.U32 R53, R104, 0x10000, RZ ;  /* 0x0001000068358824 */ /* 0x000fe200078e00ff */
[----:B-1----:R-:W1:Y:S01]  /*5970*/  LDS.128 R32, [R67+0xa080] ;  /* 0x00a0800043207984 */ /* 0x002e620000000c00 */
[----:B--2---:R-:W-:Y:S01]  /*5980*/  @!P0 IMAD.U32 R54, R68, 0x10000, RZ ;  /* 0x0001000044368824 */ /* 0x004fe200078e00ff */
[----:B------:R-:W-:Y:S01]  /*5990*/  @!P0 PRMT R45, R45, 0x5410, R36 ;  /* 0x000054102d2d8816 */ /* 0x000fe20000000024 */
[----:B------:R-:W-:Y:S01]  /*59a0*/  @!P0 IMAD.U32 R51, R105, 0x10000, RZ ;  /* 0x0001000069338824 */ /* 0x000fe200078e00ff */
[----:B------:R-:W-:Y:S01]  /*59b0*/  @!P0 PRMT R52, R52, 0x5410, R39 ;  /* 0x0000541034348816 */ /* 0x000fe20000000027 */
[----:B------:R-:W-:Y:S01]  /*59c0*/  @!P0 IMAD.U32 R64, R71, 0x10000, RZ ;  /* 0x0001000047408824 */ /* 0x000fe200078e00ff */
[----:B------:R-:W-:Y:S01]  /*59d0*/  @!P0 SHF.L.U32 R55, R69, 0x10, RZ ;  /* 0x0000001045378819 */ /* 0x000fe200000006ff */
[----:B------:R-:W-:Y:S01]  /*59e0*/  @!P0 IMAD.U32 R36, R45, 0x10000, RZ ;  /* 0x000100002d248824 */ /* 0x000fe200078e00ff */
[--C-:B------:R-:W-:Y:S02]  /*59f0*/  @!P0 SHF.R.U32.HI R56, RZ, 0x10, R95.reuse ;  /* 0x00000010ff388819 */ /* 0x100fe4000001165f */
[----:B------:R-:W-:Y:S02]  /*5a00*/  @!P0 PRMT R47, R47, 0x5410, R48 ;  /* 0x000054102f2f8816 */ /* 0x000fe40000000030 */
[----:B------:R-:W-:Y:S02]  /*5a10*/  @!P0 PRMT R103, R103, 0x5410, R56 ;  /* 0x0000541067678816 */ /* 0x000fe40000000038 */
[----:B------:R-:W-:Y:S02]  /*5a20*/  @!P0 LOP3.LUT R56, R104, 0xffff0000, RZ, 0xc0, !PT ;  /* 0xffff000068388812 */ /* 0x000fe400078ec0ff */
[----:B------:R-:W-:Y:S01]  /*5a30*/  @!P0 LOP3.LUT R58, R69, 0xffff0000, RZ, 0xc0, !PT ;  /* 0xffff0000453a8812 */ /* 0x000fe200078ec0ff */
[C---:B------:R-:W-:Y:S01]  /*5a40*/  @!P0 IMAD.U32 R62, R103.reuse, 0x10000, RZ ;  /* 0x00010000673e8824 */ /* 0x040fe200078e00ff */
        /* <DEDUP_REMOVED lines=8> */
[----:B-1----:R-:W-:Y:S01]  /*5ad0*/  @!P0 IMAD.U32 R39, R33, 0x10000, RZ ;  /* 0x0001000021278824 */ /* 0x002fe200078e00ff */
[----:B------:R-:W-:Y:S03]  /*5ae0*/  @!P0 SHF.L.U32 R38, R32, 0x10, RZ ;  /* 0x0000001020268819 */ /* 0x000fe600000006ff */
[----:B------:R-:W-:Y:S02]  /*5af0*/  @!P0 FMUL.FTZ R72, R39, R53 ;  /* 0x0000003527488220 */ /* 0x000fe40000410000 */
[C---:B------:R-:W-:Y:S02]  /*5b00*/  @!P0 FMUL.FTZ R2, R38.reuse, R37 ;  /* 0x0000002526028220 */ /* 0x040fe40000410000 */
[----:B------:R-:W-:Y:S01]  /*5b10*/  @!P0 FMUL.FTZ R67, R38, R51 ;  /* 0x0000003326438220 */ /* 0x000fe20000410000 */
[----:B------:R-:W-:Y:S01]  /*5b20*/  @!P0 LOP3.LUT R38, R33, 0xffff0000, RZ, 0xc0, !PT ;  /* 0xffff000021268812 */ /* 0x000fe200078ec0ff */
[----:B------:R-:W-:Y:S01]  /*5b30*/  @!P0 FFMA.FTZ R2, R51, R54, R2 ;  /* 0x0000003633028223 */ /* 0x000fe20000010002 */
[----:B------:R-:W-:Y:S01]  /*5b40*/  @!P0 LOP3.LUT R51, R105, 0xffff0000, RZ, 0xc0, !PT ;  /* 0xffff000069338812 */ /* 0x000fe200078ec0ff */
[-C--:B------:R-:W-:Y:S01]  /*5b50*/  @!P0 FMUL.FTZ R4, R39, R36.reuse ;  /* 0x0000002427048220 */ /* 0x080fe20000410000 */
[----:B------:R-:W-:Y:S01]  /*5b60*/  @!P0 LOP3.LUT R39, R46, 0xffff0000, RZ, 0xc0, !PT ;  /* 0xffff00002e278812 */ /* 0x000fe200078ec0ff */
[----:B------:R-:W-:Y:S01]  /*5b70*/  @!P0 FFMA.FTZ R72, R55, R36, -R72 ;  /* 0x0000002437488223 */ /* 0x000fe20000010848 */
[----:B------:R-:W-:Y:S01]  /*5b80*/  @!P0 LOP3.LUT R36, R32, 0xffff0000, RZ, 0xc0, !PT ;  /* 0xffff000020248812 */ /* 0x000fe200078ec0ff */
[----:B------:R-:W-:Y:S01]  /*5b90*/  @!P0 FFMA.FTZ R67, R54, R37, -R67 ;  /* 0x0000002536438223 */ /* 0x000fe20000010843 */
[----:B------:R-:W-:Y:S01]  /*5ba0*/  @!P0 LOP3.LUT R37, R45, 0xffff0000, RZ, 0xc0, !PT ;  /* 0xffff00002d258812 */ /* 0x000fe200078ec0ff */
[----:B------:R-:W-:Y:S01]  /*5bb0*/  @!P0 FMUL.FTZ R73, R38, R56 ;  /* 0x0000003826498220 */ /* 0x000fe20000410000 */
[----:B------:R-:W-:Y:S01]  /*5bc0*/  @!P0 LOP3.LUT R54, R68, 0xffff0000, RZ, 0xc0, !PT ;  /* 0xffff000044368812 */ /* 0x000fe200078ec0ff */
[----:B------:R-:W-:Y:S02]  /*5bd0*/  @!P0 FMUL.FTZ R96, R36, R51 ;  /* 0x0000003324608220 */ /* 0x000fe40000410000 */
        /* <DEDUP_REMOVED lines=11> */
[C---:B------:R-:W-:Y:S02]  /*5c90*/  @!P0 FMUL.FTZ R168, R39.reuse, R63 ;  /* 0x0000003f27a88220 */ /* 0x040fe40000410000 */
[-C--:B------:R-:W-:Y:S01]  /*5ca0*/  @!P0 FMUL.FTZ R9, R38, R37.reuse ;  /* 0x0000002526098220 */ /* 0x080fe20000410000 */
        /* <DEDUP_REMOVED lines=40> */
.L_x_1642:
[----:B-123--:R-:W-:Y:S05]  /*5f30*/  BSYNC B1 ;  /* 0x0000000000017941 */ /* 0x00efea0003800000 */
.L_x_1641:
        /* <DEDUP_REMOVED lines=26> */
[----:B------:R-:W-:Y:S01]  /*60e0*/  @!P0 SHF.R.U32.HI R36, RZ, 0x10, R31 ;  /* 0x00000010ff248819 */ /* 0x000fe2000001161f */
[----:B------:R-:W-:Y:S01]  /*60f0*/  @!P0 IMAD.U32 R29, R42, 0x10000, RZ ;  /* 0x000100002a1d8824 */ /* 0x000fe200078e00ff */
[----:B------:R-:W-:Y:S01]  /*6100*/  @!P0 PRMT R100, R100, 0x5410, R85 ;  /* 0x0000541064648816 */ /* 0x000fe20000000055 */
[----:B------:R-:W-:Y:S01]  /*6110*/  IMAD.SHL.U32 R65, R67, 0x2, RZ ;  /* 0x0000000243417824 */ /* 0x000fe200078e00ff */
[----:B------:R-:W-:Y:S01]  /*6120*/  @!P0 SHF.R.U64 R31, R30, 0x10, R31 ;  /* 0x000000101e1f8819 */ /* 0x000fe2000000121f */
[----:B----4-:R-:W-:Y:S01]  /*6130*/  @!P0 IMAD.U32 R56, R63, 0x10000, RZ ;  /* 0x000100003f388824 */ /* 0x010fe200078e00ff */
[----:B------:R-:W-:Y:S01]  /*6140*/  @!P0 PRMT R101, R101, 0x5410, R46 ;  /* 0x0000541065658816 */ /* 0x000fe2000000002e */
[----:B------:R-:W-:Y:S01]  /*6150*/  @!P0 IMAD.U32 R45, R100, 0x10000, RZ ;  /* 0x00010000642d8824 */ /* 0x000fe200078e00ff */
[----:B------:R-:W4:Y:S01]  /*6160*/  LDS.128 R32, [R65+0xa080] ;  /* 0x00a0800041207984 */ /* 0x000f220000000c00 */
[----:B------:R-:W-:Y:S01]  /*6170*/  @!P0 IMAD.U32 R46, R60, 0x10000, RZ ;  /* 0x000100003c2e8824 */ /* 0x000fe200078e00ff */
[----:B------:R-:W-:Y:S01]  /*6180*/  @!P0 PRMT R41, R41, 0x5410, R28 ;  /* 0x0000541029298816 */ /* 0x000fe2000000001c */
[----:B------:R-:W-:Y:S01]  /*6190*/  @!P0 IMAD.U32 R39, R101, 0x10000, RZ ;  /* 0x0001000065278824 */ /* 0x000fe200078e00ff */
[----:B------:R-:W-:Y:S02]  /*61a0*/  @!P0 PRMT R44, R44, 0x5410, R31 ;  /* 0x000054102c2c8816 */ /* 0x000fe4000000001f */
        /* <DEDUP_REMOVED lines=86> */
.L_x_1646:
[----:B------:R-:W-:Y:S05]  /*6710*/  BSYNC B0 ;  /* 0x0000000000007941 */ /* 0x000fea0003800000 */
.L_x_1645:
        /* <DEDUP_REMOVED lines=17> */
[----:B------:R-:W-:Y:S01]  /*6830*/  @!P0 SHF.R.U64 R35, R80, 0x10, R81 ;  /* 0x0000001050238819 */ /* 0x000fe20000001251 */
[----:B------:R-:W-:Y:S01]  /*6840*/  IMAD R34, R36, 0xc00, R11 ;  /* 0x00000c0024227824 */ /* 0x000fe200078e020b */
[--C-:B------:R-:W-:Y:S02]  /*6850*/  @!P0 SHF.R.U64 R33, R24, 0x10, R25.reuse ;  /* 0x0000001018218819 */ /* 0x100fe40000001219 */
[----:B------:R-:W-:Y:S01]  /*6860*/  @!P0 SHF.R.U32.HI R24, RZ, 0x10, R25 ;  /* 0x00000010ff188819 */ /* 0x000fe20000011619 */
[----:B------:R-:W-:Y:S01]  /*6870*/  IMAD.IADD R61, R34, 0x1, R61 ;  /* 0x00000001223d7824 */ /* 0x000fe200078e023d */
[----:B------:R-:W-:Y:S02]  /*6880*/  @!P0 PRMT R22, R22, 0x5410, R33 ;  /* 0x0000541016168816 */ /* 0x000fe40000000021 */
[----:B------:R-:W-:Y:S01]  /*6890*/  @!P0 PRMT R88, R88, 0x5410, R35 ;  /* 0x0000541058588816 */ /* 0x000fe20000000023 */
[----:B------:R-:W-:Y:S01]  /*68a0*/  IMAD.SHL.U32 R51, R61, 0x2, RZ ;  /* 0x000000023d337824 */ /* 0x000fe200078e00ff */
[----:B------:R-:W-:Y:S01]  /*68b0*/  @!P0 PRMT R17, R17, 0x5410, R24 ;  /* 0x0000541011118816 */ /* 0x000fe20000000018 */
[----:B------:R-:W-:Y:S01]  /*68c0*/  @!P0 IMAD.U32 R25, R22, 0x10000, RZ ;  /* 0x0001000016198824 */ /* 0x000fe200078e00ff */
[----:B------:R-:W-:Y:S01]  /*68d0*/  @!P0 SHF.R.U32.HI R37, RZ, 0x10, R83 ;  /* 0x00000010ff258819 */ /* 0x000fe20000011653 */
[----:B------:R-:W-:Y:S01]  /*68e0*/  @!P0 IMAD.U32 R35, R88, 0x10000, RZ ;  /* 0x0001000058238824 */ /* 0x000fe200078e00ff */
[----:B------:R-:W2:Y:S01]  /*68f0*/  LDS.128 R28, [R51+0xa080] ;  /* 0x00a08000331c7984 */ /* 0x000ea20000000c00 */
[----:B----4-:R-:W-:Y:S01]  /*6900*/  @!P0 IMAD.U32 R36, R52, 0x10000, RZ ;  /* 0x0001000034248824 */ /* 0x010fe200078e00ff */
[----:B------:R-:W-:Y:S01]  /*6910*/  @!P0 SHF.L.U32 R39, R53, 0x10, RZ ;  /* 0x0000001035278819 */ /* 0x000fe200000006ff */
[----:B------:R-:W-:Y:S01]  /*6920*/  @!P0 IMAD.U32 R24, R17, 0x10000, RZ ;  /* 0x0001000011188824 */ /* 0x000fe200078e00ff */
[----:B------:R-:W-:Y:S01]  /*6930*/  @!P0 LOP3.LUT R42, R53, 0xffff0000, RZ, 0xc0, !PT ;  /* 0xffff0000352a8812 */ /* 0x000fe200078ec0ff */
[C---:B------:R-:W-:Y:S01]  /*6940*/  @!P0 IMAD.U32 R45, R55.reuse, 0x10000, RZ ;  /* 0x00010000372d8824 */ /* 0x040fe200078e00ff */
[----:B------:R-:W-:Y:S02]  /*6950*/  @!P0 LOP3.LUT R50, R55, 0xffff0000, RZ, 0xc0, !PT ;  /* 0xffff000037328812 */ /* 0x000fe400078ec0ff */
[C---:B------:R-:W-:Y:S02]  /*6960*/  @!P0 SHF.L.U32 R41, R54.reuse, 0x10, RZ ;  /* 0x0000001036298819 */ /* 0x040fe400000006ff */
[----:B------:R-:W-:Y:S02]  /*6970*/  @!P0 LOP3.LUT R46, R54, 0xffff0000, RZ, 0xc0, !PT ;  /* 0xffff0000362e8812 */ /* 0x000fe400078ec0ff */
[----:B------:R-:W-:Y:S02]  /*6980*/  @!P0 LOP3.LUT R17, R17, 0xffff0000, RZ, 0xc0, !PT ;  /* 0xffff000011118812 */ /* 0x000fe400078ec0ff */
[--C-:B------:R-:W-:Y:S02]  /*6990*/  @!P0 SHF.R.U32.HI R32, RZ, 0x10, R27.reuse ;  /* 0x00000010ff208819 */ /* 0x100fe4000001161b */
[----:B------:R-:W-:Y:S02]  /*69a0*/  @!P0 SHF.R.U64 R27, R26, 0x10, R27 ;  /* 0x000000101a1b8819 */ /* 0x000fe4000000121b */
[----:B------:R-:W-:Y:S02]  /*69b0*/  @!P0 PRMT R23, R23, 0x5410, R32 ;  /* 0x0000541017178816 */ /* 0x000fe40000000020 */
[----:B------:R-:W-:Y:S02]  /*69c0*/  @!P0 PRMT R40, R40, 0x5410, R27 ;  /* 0x0000541028288816 */ /* 0x000fe4000000001b */
[----:B------:R-:W-:Y:S02]  /*69d0*/  @!P0 PRMT R78, R78, 0x5410, R37 ;  /* 0x000054104e4e8816 */ /* 0x000fe40000000025 */
[----:B------:R-:W-:Y:S02]  /*69e0*/  @!P0 SHF.R.U32.HI R80, RZ, 0x10, R81 ;  /* 0x00000010ff508819 */ /* 0x000fe40000011651 */
        /* <DEDUP_REMOVED lines=8> */
[----:B------:R-:W-:Y:S01]  /*6a70*/  @!P0 IMAD.U32 R44, R77, 0x10000, RZ ;  /* 0x000100004d2c8824 */ /* 0x000fe200078e00ff */
[----:B--2---:R-:W-:Y:S01]  /*6a80*/  @!P0 SHF.L.U32 R26, R28, 0x10, RZ ;  /* 0x000000101c1a8819 */ /* 0x004fe200000006ff */
[----:B------:R-:W-:Y:S04]  /*6a90*/  @!P0 IMAD.U32 R27, R29, 0x10000, RZ ;  /* 0x000100001d1b8824 */ /* 0x000fe800078e00ff */
[C---:B------:R-:W-:Y:S02]  /*6aa0*/  @!P0 FMUL.FTZ R2, R26.reuse, R25 ;  /* 0x000000191a028220 */ /* 0x040fe40000410000 */
[----:B------:R-:W-:Y:S02]  /*6ab0*/  @!P0 FMUL.FTZ R60, R27, R37 ;  /* 0x000000251b3c8220 */ /* 0x000fe40000410000 */
[----:B------:R-:W-:Y:S01]  /*6ac0*/  @!P0 FMUL.FTZ R51, R26, R35 ;  /* 0x000000231a338220 */ /* 0x000fe20000410000 */
[----:B------:R-:W-:Y:S01]  /*6ad0*/  @!P0 LOP3.LUT R26, R29, 0xffff0000, RZ, 0xc0, !PT ;  /* 0xffff00001d1a8812 */ /* 0x000fe200078ec0ff */
[----:B------:R-:W-:Y:S01]  /*6ae0*/  @!P0 FFMA.FTZ R2, R35, R36, R2 ;  /* 0x0000002423028223 */ /* 0x000fe20000010002 */
[----:B------:R-:W-:Y:S01]  /*6af0*/  @!P0 LOP3.LUT R35, R88, 0xffff0000, RZ, 0xc0, !PT ;  /* 0xffff000058238812 */ /* 0x000fe200078ec0ff */
[-C--:B------:R-:W-:Y:S02]  /*6b00*/  @!P0 FMUL.FTZ R4, R27, R24.reuse ;  /* 0x000000181b048220 */ /* 0x080fe40000410000 */
[----:B------:R-:W-:Y:S01]  /*6b10*/  @!P0 FFMA.FTZ R60, R39, R24, -R60 ;  /* 0x00000018273c8223 */ /* 0x000fe2000001083c */
[----:B------:R-:W-:Y:S01]  /*6b20*/  @!P0 LOP3.LUT R24, R28, 0xffff0000, RZ, 0xc0, !PT ;  /* 0xffff00001c188812 */ /* 0x000fe200078ec0ff */
[----:B------:R-:W-:Y:S01]  /*6b30*/  @!P0 FFMA.FTZ R51, R36, R25, -R51 ;  /* 0x0000001924338223 */ /* 0x000fe20000010833 */
[----:B------:R-:W-:Y:S01]  /*6b40*/  @!P0 LOP3.LUT R36, R52, 0xffff0000, RZ, 0xc0, !PT ;  /* 0xffff000034248812 */ /* 0x000fe200078ec0ff */
[----:B------:R-:W-:Y:S01]  /*6b50*/  @!P0 FMUL.FTZ R61, R26, R38 ;  /* 0x000000261a3d8220 */ /* 0x000fe20000410000 */
[----:B------:R-:W-:Y:S01]  /*6b60*/  @!P0 LOP3.LUT R25, R22, 0xffff0000, RZ, 0xc0, !PT ;  /* 0xffff000016198812 */ /* 0x000fe200078ec0ff */
[----:B------:R-:W-:Y:S02]  /*6b70*/  @!P0 FMUL.FTZ R62, R24, R35 ;  /* 0x00000023183e8220 */ /* 0x000fe40000410000 */
[-C--:B------:R-:W-:Y:S02]  /*6b80*/  @!P0 FMUL.FTZ R5, R26, R17.reuse ;  /* 0x000000111a058220 */ /* 0x080fe40000410000 */
[----:B------:R-:W-:Y:S01]  /*6b90*/  @!P0 FFMA.FTZ R61, R42, R17, -R61 ;  /* 0x000000112a3d8223 */ /* 0x000fe2000001083d */
[----:B------:R-:W-:Y:S01]  /*6ba0*/  @!P0 LOP3.LUT R17, R23, 0xffff0000, RZ, 0xc0, !PT ;  /* 0xffff000017118812 */ /* 0x000fe200078ec0ff */
[-C--:B------:R-:W-:Y:S01]  /*6bb0*/  @!P0 FMUL.FTZ R3, R24, R25.reuse ;  /* 0x0000001918038220 */ /* 0x080fe20000410000 */
[----:B------:R-:W-:Y:S01]  /*6bc0*/  @!P0 LOP3.LUT R24, R31, 0xffff0000, RZ, 0xc0, !PT ;  /* 0xffff00001f188812 */ /* 0x000fe200078ec0ff */
[----:B------:R-:W-:Y:S01]  /*6bd0*/  @!P0 FFMA.FTZ R62, R36, R25, -R62 ;  /* 0x00000019243e8223 */ /* 0x000fe2000001083e */
[----:B------:R-:W-:Y:S01]  /*6be0*/  @!P0 F2FP.BF16.PACK_AB R60, R61, R60 ;  /* 0x0000003c3d3c823e */ /* 0x000fe200000010ff */
[----:B------:R-:W-:Y:S02]  /*6bf0*/  @!P0 IMAD.U32 R25, R31, 0x10000, RZ ;  /* 0x000100001f198824 */ /* 0x000fe400078e00ff */
[C---:B------:R-:W-:Y:S01]  /*6c00*/  @!P0 FMUL.FTZ R66, R24.reuse, R47 ;  /* 0x0000002f18428220 */ /* 0x040fe20000410000 */
[----:B------:R-:W-:Y:S01]  /*6c10*/  @!P0 MOV R53, R60 ;  /* 0x0000003c00358202 */ /* 0x000fe20000000f00 */
[----:B------:R-:W-:Y:S01]  /*6c20*/  @!P0 FMUL.FTZ R10, R24, R17 ;  /* 0x00000011180a8220 */ /* 0x000fe20000410000 */
[----:B------:R-:W-:Y:S01]  /*6c30*/  @!P0 F2FP.BF16.PACK_AB R51, R62, R51 ;  /* 0x000000333e33823e */ /* 0x000fe200000010ff */
[----:B------:R-:W-:Y:S01]  /*6c40*/  @!P0 IMAD.U32 R22, R23, 0x10000, RZ ;  /* 0x0001000017168824 */ /* 0x000fe200078e00ff */
[C---:B------:R-:W-:Y:S01]  /*6c50*/  @!P0 LOP3.LUT R24, R30.reuse, 0xffff0000, RZ, 0xc0, !PT ;  /* 0xffff00001e188812 */ /* 0x040fe200078ec0ff */
[C---:B------:R-:W-:Y:S02]  /*6c60*/  @!P0 FMUL.FTZ R63, R25.reuse, R48 ;  /* 0x00000030193f8220 */ /* 0x040fe40000410000 */
[----:B------:R-:W-:Y:S02]  /*6c70*/  @!P0 IMAD.U32 R23, R30, 0x10000, RZ ;  /* 0x000100001e178824 */ /* 0x000fe400078e00ff */
[----:B------:R-:W-:Y:S01]  /*6c80*/  @!P0 FFMA.FTZ R66, R50, R17, -R66 ;  /* 0x0000001132428223 */ /* 0x000fe20000010842 */
[C---:B------:R-:W-:Y:S01]  /*6c90*/  @!P0 LOP3.LUT R17, R40.reuse, 0xffff0000, RZ, 0xc0, !PT ;  /* 0xffff000028118812 */ /* 0x040fe200078ec0ff */
[-C--:B------:R-:W-:Y:S02]  /*6ca0*/  @!P0 FMUL.FTZ R9, R25, R22.reuse ;  /* 0x0000001619098220 */ /* 0x080fe40000410000 */
[----:B------:R-:W-:Y:S02]  /*6cb0*/  @!P0 FFMA.FTZ R63, R45, R22, -R63 ;  /* 0x000000162d3f8223 */ /* 0x000fe4000001083f */
[----:B------:R-:W-:Y:S02]  /*6cc0*/  @!P0 IMAD.U32 R22, R40, 0x10000, RZ ;  /* 0x0001000028168824 */ /* 0x000fe400078e00ff */
[----:B------:R-:W-:Y:S01]  /*6cd0*/  @!P0 FMUL.FTZ R64, R23, R44 ;  /* 0x0000002c17408220 */ /* 0x000fe20000410000 */
[----:B------:R-:W-:Y:S01]  /*6ce0*/  @!P0 F2FP.BF16.PACK_AB R63, R66, R63 ;  /* 0x0000003f423f823e */ /* 0x000fe200000010ff */
[----:B------:R-:W-:Y:S02]  /*6cf0*/  @!P0 FMUL.FTZ R65, R24, R43 ;  /* 0x0000002b18418220 */ /* 0x000fe40000410000 */
[----:B------:R-:W-:Y:S02]  /*6d00*/  @!P0 FFMA.FTZ R3, R35, R36, R3 ;  /* 0x0000002423038223 */ /* 0x000fe40000010003 */
[-C--:B------:R-:W-:Y:S02]  /*6d10*/  @!P0 FMUL.FTZ R7, R23, R22.reuse ;  /* 0x0000001617078220 */ /* 0x080fe40000410000 */
[----:B------:R-:W-:Y:S01]  /*6d20*/  @!P0 FFMA.FTZ R64, R41, R22, -R64 ;  /* 0x0000001629408223 */ /* 0x000fe20000010840 */
[----:B------:R-:W-:Y:S01]  /*6d30*/  @!P0 F2FP.BF16.PACK_AB R61, R3, R2 ;  /* 0x00000002033d823e */ /* 0x000fe200000010ff */
[----:B------:R-:W-:Y:S02]  /*6d40*/  @!P0 FFMA.FTZ R65, R46, R17, -R65 ;  /* 0x000000112e418223 */ /* 0x000fe40000010841 */
        /* <DEDUP_REMOVED lines=26> */
.L_x_1616:
[----:B------:R1:W2:Y:S01]  /*6ef0*/  SHFL.IDX PT, R5, R147, RZ, 0x181f ;  /* 0x00181fff93057589 */ /* 0x0002a200000e0000 */
[----:B------:R-:W-:Y:S01]  /*6f00*/  UIMAD UR5, UR6, -0x30, UR4 ;  /* 0xffffffd0060578a4 */ /* 0x000fe2000f8e0204 */
[----:B------:R-:W-:Y:S02]  /*6f10*/  BSSY B0, `(.L_x_1647) ;  /* 0x000001d000007945 */ /* 0x000fe40003800000 */
[----:B------:R1:W3:Y:S01]  /*6f20*/  SHFL.IDX PT, R3, R164, RZ, 0x181f ;  /* 0x00181fffa4037589 */ /* 0x0002e200000e0000 */
[----:B------:R-:W-:Y:S04]  /*6f30*/  UISETP.LT.AND UP0, UPT, UR5, 0x30, UPT ;  /* 0x000000300500788c */ /* 0x000fe8000bf01270 */
[----:B------:R-:W-:Y:S06]  /*6f40*/  USEL UR31, UR5, 0x30, UP0 ;  /* 0x00000030051f7887 */ /* 0x000fec0008000000 */
[----:B------:R-:W-:Y:S04]  /*6f50*/  IADD3 R2, -R16, UR31, RZ ;  /* 0x0000001f10027c10 */ /* 0x000fe8000fffe1ff */
[----:B------:R-:W-:Y:S11]  /*6f60*/  ISETP.GE.AND P0, PT, R2, 0x1, PT ;  /* 0x000000010200780c */ /* 0x000ff60003f06270 */
[----:B------:R-:W-:Y:S02]  /*6f70*/  @!UPT UIADD3 URZ, URZ, URZ, URZ ;  /* 0x0000003f3f3ff290 */ /* 0x000fe4000fffe03f */
[----:B------:R-:W-:-:S05]  /*6f80*/  @!P0 BRA `(.L_x_1648) ;  /* 0x0000015000008947 */ /* 0x000fca0003800000 */
[----:B-123--:R-:W-:Y:S02]  /*6f90*/  ISETP.GE.AND P0, PT, R18, c[0x0][0x1d4], PT ;  /* 0x0000750012007a0c */ /* 0x00efe40003f06270 */
        /* <DEDUP_REMOVED lines=20> */
.L_x_1648:
[----:B-123--:R-:W-:Y:S05]  /*70e0*/  BSYNC B0 ;  /* 0x0000000000007941 */ /* 0x00efea0003800000 */
.L_x_1647:
[----:B------:R-:W1:Y:S01]  /*70f0*/  SHFL.IDX PT, R147, R147, 0x1, 0x181f ;  /* 0x00381f0093937f89 */ /* 0x000e6200000e0000 */
[----:B------:R-:W-:Y:S03]  /*7100*/  ISETP.GE.AND P0, PT, R2, 0x21, PT ;  /* 0x000000210200780c */ /* 0x000fe60003f06270 */
[----:B------:R2:W3:Y:S10]  /*7110*/  SHFL.IDX PT, R3, R164, 0x1, 0x181f ;  /* 0x00381f00a4037f89 */ /* 0x0004f400000e0000 */
[----:B------:R-:W-:-:S05]  /*7120*/  @!P0 BRA `(.L_x_1630) ;  /* 0x0000015000008947 */ /* 0x000fca0003800000 */
[----:B------:R-:W-:Y:S02]  /*7130*/  ISETP.GE.AND P0, PT, R18, c[0x0][0x1d4], PT ;  /* 0x0000750012007a0c */ /* 0x000fe40003f06270 */
[----:B------:R-:W-:Y:S11]  /*7140*/  ISETP.GE.AND P4, PT, R14, c[0x0][0x1d4], PT ;  /* 0x000075000e007a0c */ /* 0x000ff60003f86270 */
[----:B------:R-:W4:Y:S01]  /*7150*/  @!P0 LDS.128 R36, [R110+0xb080] ;  /* 0x00b080006e248984 */ /* 0x000f220000000c00 */
[C---:B---3--:R-:W-:Y:S04]  /*7160*/  @!P0 LEA R22, P3, R18.reuse, R3, 0x1 ;  /* 0x0000000312168211 */ /* 0x048fe800078608ff */
[----:B-1----:R-:W-:Y:S02]  /*7170*/  @!P0 LEA.HI.X R23, R18, R147, R19, 0x1, P3 ;  /* 0x0000009312178211 */ /* 0x002fe400018f0c13 */
[C---:B------:R-:W-:Y:S04]  /*7180*/  @!P4 LEA R8, P3, R126.reuse, R3, 0x1 ;  /* 0x000000037e08c211 */ /* 0x040fe800078608ff */
[----:B------:R-:W-:Y:S02]  /*7190*/  @!P4 LEA.HI.X R9, R126, R147, R133, 0x1, P3 ;  /* 0x000000937e09c211 */ /* 0x000fe400018f0c85 */
[----:B------:R-:W-:Y:S11]  /*71a0*/  ISETP.GE.AND P3, PT, R114, c[0x0][0x1d4], PT ;  /* 0x0000750072007a0c */ /* 0x000ff60003f66270 */
[----:B------:R-:W-:Y:S02]  /*71b0*/  @!UPT UIADD3 URZ, URZ, URZ, URZ ;  /* 0x0000003f3f3ff290 */ /* 0x000fe4000fffe03f */
[C---:B------:R-:W-:Y:S04]  /*71c0*/  @!P3 LEA R4, P5, R124.reuse, R3, 0x1 ;  /* 0x000000037c04b211 */ /* 0x040fe800078a08ff */
[----:B------:R-:W-:Y:S01]  /*71d0*/  @!P3 LEA.HI.X R5, R124, R147, R123, 0x1, P5 ;  /* 0x000000937c05b211 */ /* 0x000fe200028f0c7b */
        /* <DEDUP_REMOVED lines=10> */
.L_x_1630:
[----:B------:R-:W-:Y:S05]  /*7280*/  BSYNC B2 ;  /* 0x0000000000027941 */ /* 0x000fea0003800000 */
.L_x_1615:
[----:B-1-3--:R-:W-:Y:S01]  /*7290*/  IADD3 R2, -R16, UR31, RZ ;  /* 0x0000001f10027c10 */ /* 0x00afe2000fffe1ff */
[----:B------:R-:W-:Y:S01]  /*72a0*/  IMAD.U32 R3, RZ, RZ, UR6 ;  /* 0x00000006ff037e24 */ /* 0x000fe2000f8e00ff */
[----:B------:R-:W-:Y:S01]  /*72b0*/  P2R R4, PR, RZ, 0x2 ;  /* 0x00000002ff047803 */ /* 0x000fe20000000000 */
[----:B------:R-:W-:Y:S01]  /*72c0*/  BSSY B0, `(.L_x_1649) ;  /* 0x000004c000007945 */ /* 0x000fe20003800000 */
[----:B------:R-:W-:Y:S01]  /*72d0*/  ISETP.GE.AND P3, PT, R2, 0x21, PT ;  /* 0x000000210200780c */ /* 0x000fe20003f66270 */
[----:B------:R-:W-:Y:S01]  /*72e0*/  IMAD.WIDE R8, R3, 0x30, R148 ;  /* 0x0000003003087825 */ /* 0x000fe200078e0294 */
[----:B------:R-:W-:Y:S02]  /*72f0*/  ISETP.NE.AND P1, PT, R118, RZ, PT ;  /* 0x000000ff7600720c */ /* 0x000fe40003f25270 */
[----:B------:R-:W-:Y:S02]  /*7300*/  ISETP.NE.AND P6, PT, R116, RZ, PT ;  /* 0x000000ff7400720c */ /* 0x000fe40003fc5270 */
[----:B------:R-:W-:Y:S07]  /*7310*/  ISETP.NE.AND P5, PT, R115, RZ, PT ;  /* 0x000000ff7300720c */ /* 0x000fee0003fa5270 */
[----:B------:R-:W-:Y:S05]  /*7320*/  @P3 IADD3 R5, P0, R8, 0x20, RZ ;  /* 0x0000002008053810 */ /* 0x000fea0007f1e0ff */
[----:B------:R-:W-:Y:S01]  /*7330*/  @P3 IMAD.X R3, RZ, RZ, R9, P0 ;  /* 0x000000ffff033224 */ /* 0x000fe200000e0609 */
[----:B------:R-:W-:Y:S03]  /*7340*/  ISETP.GE.AND P0, PT, R2, 0x1, PT ;  /* 0x000000010200780c */ /* 0x000fe60003f06270 */
[----:B------:R-:W-:Y:S04]  /*7350*/  @P3 IMAD R10, R3, c[0x0][0x258], RZ ;  /* 0x00009600030a3a24 */ /* 0x000fe800078e02ff */
[----:B------:R-:W-:Y:S06]  /*7360*/  @P3 IMAD R10, R5, c[0x0][0x25c], R10 ;  /* 0x00009700050a3a24 */ /* 0x000fec00078e020a */
[----:B------:R-:W-:Y:S01]  /*7370*/  @P0 MOV R23, R129 ;  /* 0x0000008100170202 */ /* 0x000fe20000000f00 */
[----:B------:R-:W-:Y:S02]  /*7380*/  @P0 IMAD R2, R9, c[0x0][0x258], RZ ;  /* 0x0000960009020a24 */ /* 0x000fe400078e02ff */
[----:B------:R-:W-:Y:S02]  /*7390*/  @P0 IMAD.MOV.U32 R22, RZ, RZ, R150 ;  /* 0x000000ffff160224 */ /* 0x000fe400078e0096 */
[C---:B------:R-:W-:Y:S02]  /*73a0*/  @P0 IMAD R2, R8.reuse, c[0x0][0x25c], R2 ;  /* 0x0000970008020a24 */ /* 0x040fe400078e0202 */
[----:B------:R-:W-:Y:S04]  /*73b0*/  @P0 IMAD.WIDE.U32 R22, R8, c[0x0][0x258], R22 ;  /* 0x0000960008160a25 */ /* 0x000fe800078e0016 */
[----:B------:R-:W-:Y:S01]  /*73c0*/  @P0 IMAD.IADD R2, R23, 0x1, R2 ;  /* 0x0000000117020824 */ /* 0x000fe200078e0202 */
[C---:B------:R-:W-:Y:S04]  /*73d0*/  @P0 LEA R8, P4, R22.reuse, c[0x0][0x250], 0x1 ;  /* 0x0000940016080a11 */ /* 0x040fe800078808ff */
[----:B------:R-:W-:Y:S01]  /*73e0*/  @P0 LEA.HI.X R9, R22, c[0x0][0x254], R2, 0x1, P4 ;  /* 0x0000950016090a11 */ /* 0x000fe200020f0c02 */
[----:B------:R-:W-:Y:S02]  /*73f0*/  IMAD R2, R144, c[0x0][0x208], RZ ;  /* 0x0000820090027a24 */ /* 0x000fe400078e02ff */
[C---:B------:R-:W-:Y:S02]  /*7400*/  IMAD.WIDE.U32 R22, R145.reuse, c[0x0][0x208], RZ ;  /* 0x0000820091167a25 */ /* 0x040fe400078e00ff */
[----:B------:R-:W-:Y:S01]  /*7410*/  @!PT LDS RZ, [RZ] ;  /* 0x00000000fffff984 */ /* 0x000fe20000000800 */
[----:B------:R-:W-:Y:S01]  /*7420*/  @!PT LDS RZ, [RZ] ;  /* 0x00000000fffff984 */ /* 0x000fe20000000800 */
[----:B------:R-:W-:Y:S01]  /*7430*/  @!PT LDS RZ, [RZ] ;  /* 0x00000000fffff984 */ /* 0x000fe20000000800 */
[----:B------:R1:W-:Y:S02]  /*7440*/  @P0 LDGSTS.E.BYPASS.LTC128B.128 [R110+0x4080], [R8.64], !P1 ;  /* 0x04080000086e0fae */ /* 0x0003e4000c901d5a */
[----:B------:R-:W-:Y:S04]  /*7450*/  IMAD R2, R145, c[0x0][0x20c], R2 ;  /* 0x0000830091027a24 */ /* 0x000fe800078e0202 */
[----:B------:R-:W-:Y:S02]  /*7460*/  IMAD.IADD R23, R23, 0x1, R2 ;  /* 0x0000000117177824 */ /* 0x000fe400078e0202 */
[----:B------:R-:W-:Y:S02]  /*7470*/  IMAD R2, R143, c[0x0][0x218], RZ ;  /* 0x000086008f027a24 */ /* 0x000fe400078e02ff */
[C---:B------:R-:W-:Y:S04]  /*7480*/  IMAD.WIDE.U32 R22, R146.reuse, c[0x0][0x218], R22 ;  /* 0x0000860092167a25 */ /* 0x040fe800078e0016 */
[----:B------:R-:W-:Y:S01]  /*7490*/  IMAD R2, R146, c[0x0][0x21c], R2 ;  /* 0x0000870092027a24 */ /* 0x000fe200078e0202 */
[----:B------:R-:W-:Y:S02]  /*74a0*/  IADD3 R7, P4, R22, UR48, RZ ;  /* 0x0000003016077c10 */ /* 0x000fe4000ff9e0ff */
[----:B------:R-:W-:Y:S02]  /*74b0*/  @P3 MOV R22, R150 ;  /* 0x0000009600163202 */ /* 0x000fe40000000f00 */
[----:B------:R-:W-:Y:S01]  /*74c0*/  IADD3.X R2, R23, UR45, R2, P4, !PT ;  /* 0x0000002d17027c10 */ /* 0x000fe2000a7fe402 */
[----:B------:R-:W-:Y:S04]  /*74d0*/  @P3 IMAD.MOV.U32 R23, RZ, RZ, R129 ;  /* 0x000000ffff173224 */ /* 0x000fe800078e0081 */
[----:B------:R-:W-:Y:S05]  /*74e0*/  @P3 IMAD.WIDE.U32 R22, R5, c[0x0][0x258], R22 ;  /* 0x0000960005163a25 */ /* 0x000fea00078e0016 */
[C---:B------:R-:W-:Y:S02]  /*74f0*/  @P3 LEA R24, P4, R22.reuse, c[0x0][0x250], 0x1 ;  /* 0x0000940016183a11 */ /* 0x040fe400078808ff */
[----:B------:R-:W-:Y:S04]  /*7500*/  @P3 IADD3 R10, R23, R10, RZ ;  /* 0x0000000a170a3210 */ /* 0x000fe80007ffe0ff */
[----:B------:R-:W-:Y:S02]  /*7510*/  @P3 LEA.HI.X R25, R22, c[0x0][0x254], R10, 0x1, P4 ;  /* 0x0000950016193a11 */ /* 0x000fe400020f0c0a */
[C---:B------:R-:W-:Y:S04]  /*7520*/  LEA R3, P4, R7.reuse, c[0x0][0x1f8], 0x1 ;  /* 0x00007e0007037a11 */ /* 0x040fe800078808ff */
[----:B------:R-:W-:Y:S01]  /*7530*/  LEA.HI.X R2, R7, c[0x0][0x1fc], R2, 0x1, P4 ;  /* 0x00007f0007027a11 */ /* 0x000fe200020f0c02 */
[----:B------:R1:W3:Y:S01]  /*7540*/  SHFL.IDX PT, R5, R3, RZ, 0x181f ;  /* 0x00181fff03057589 */ /* 0x0002e200000e0000 */
[----:B------:R-:W-:Y:S03]  /*7550*/  ISETP.NE.AND P4, PT, R117, RZ, PT ;  /* 0x000000ff7500720c */ /* 0x000fe60003f85270 */
[----:B------:R1:W4:Y:S10]  /*7560*/  SHFL.IDX PT, R7, R2, RZ, 0x181f ;  /* 0x00181fff02077589 */ /* 0x00033400000e0000 */
        /* <DEDUP_REMOVED lines=8> */
[----:B------:R-:W0:Y:S01]  /*75f0*/  LDGDEPBAR ;  /* 0x00000000000079af */ /* 0x000e220000000000 */
[----:B------:R-:W-:Y:S04]  /*7600*/  DEPBAR.LE SB0, 0x0 ;  /* 0x000080000000791a */ /* 0x000fe80000000000 */
[----:B------:R-:W-:Y:S06]  /*7610*/  BAR.SYNC.DEFER_BLOCKING 0x0 ;  /* 0x0000000000007b1d */ /* 0x000fec0000010000 */
[----:B------:R-:W-:-:S05]  /*7620*/  @!P0 BRA `(.L_x_1650) ;  /* 0x0000015000008947 */ /* 0x000fca0003800000 */
[----:B-1-34-:R-:W-:Y:S02]  /*7630*/  ISETP.GE.AND P0, PT, R18, c[0x0][0x1d4], PT ;  /* 0x0000750012007a0c */ /* 0x01afe40003f06270 */
        /* <DEDUP_REMOVED lines=12> */
[----:B--2---:R-:W1:Y:S10]  /*7700*/  @!P5 LDS.128 R32, [R110+0x5880] ;  /* 0x005880006e20d984 */ /* 0x004e740000000c00 */
[C---:B------:R-:W-:Y:S04]  /*7710*/  @!P0 LEA R4, P6, R125.reuse, R5, 0x1 ;  /* 0x000000057d048211 */ /* 0x040fe800078c08ff */
[----:B------:R-:W-:Y:S01]  /*7720*/  @!P0 LEA.HI.X R5, R125, R7, R122, 0x1, P6 ;  /* 0x000000077d058211 */ /* 0x000fe200030f0c7a */
[----:B-1----:R-:W-:Y:S04]  /*7730*/  @!P5 ST.E.128 [R22.64], R32 ;  /* 0x000000201600d985 */ /* 0x002fe8000c101d1a */
[----:B------:R-:W1:Y:S04]  /*7740*/  @!P4 LDS.128 R28, [R110+0x7080] ;  /* 0x007080006e1cc984 */ /* 0x000e680000000c00 */
[----:B-1----:R-:W-:Y:S04]  /*7750*/  @!P4 ST.E.128 [R8.64], R28 ;  /* 0x0000001c0800c985 */ /* 0x002fe8000c101d1a */
[----:B------:R-:W1:Y:S04]  /*7760*/  @!P0 LDS.128 R24, [R110+0x8880] ;  /* 0x008880006e188984 */ /* 0x000e680000000c00 */
[----:B-1----:R1:W-:Y:S02]  /*7770*/  @!P0 ST.E.128 [R4.64], R24 ;  /* 0x0000001804008985 */ /* 0x0023e4000c101d1a */
.L_x_1650:
[----:B-1-34-:R-:W-:Y:S05]  /*7780*/  BSYNC B0 ;  /* 0x0000000000007941 */ /* 0x01afea0003800000 */
.L_x_1649:
[----:B------:R1:W3:Y:S01]  /*7790*/  SHFL.IDX PT, R5, R2, 0x1, 0x181f ;  /* 0x00381f0002057f89 */ /* 0x0002e200000e0000 */
[----:B------:R-:W-:Y:S03]  /*77a0*/  BSSY B0, `(.L_x_1651) ;  /* 0x0000018000007945 */ /* 0x000fe60003800000 */
[----:B------:R-:W4:Y:S01]  /*77b0*/  SHFL.IDX PT, R3, R3, 0x1, 0x181f ;  /* 0x00381f0003037f89 */ /* 0x000f2200000e0000 */
[----:B------:R-:W-:-:S05]  /*77c0*/  @!P3 BRA `(.L_x_1652) ;  /* 0x000001500000b947 */ /* 0x000fca0003800000 */
[----:B------:R-:W-:Y:S02]  /*77d0*/  ISETP.GE.AND P0, PT, R18, c[0x0][0x1d4], PT ;  /* 0x0000750012007a0c */ /* 0x000fe40003f06270 */
[----:B------:R-:W-:Y:S11]  /*77e0*/  ISETP.GE.AND P4, PT, R14, c[0x0][0x1d4], PT ;  /* 0x000075000e007a0c */ /* 0x000ff60003f86270 */
[----:B------:R-:W5:Y:S01]  /*77f0*/  @!P0 LDS.128 R36, [R110+0x5080] ;  /* 0x005080006e248984 */ /* 0x000f620000000c00 */
[C---:B----4-:R-:W-:Y:S04]  /*7800*/  @!P0 LEA R40, P3, R18.reuse, R3, 0x1 ;  /* 0x0000000312288211 */ /* 0x050fe800078608ff */
[----:B---3--:R-:W-:Y:S02]  /*7810*/  @!P0 LEA.HI.X R41, R18, R5, R19, 0x1, P3 ;  /* 0x0000000512298211 */ /* 0x008fe400018f0c13 */
[C---:B------:R-:W-:Y:S04]  /*7820*/  @!P4 LEA R22, P3, R126.reuse, R3, 0x1 ;  /* 0x000000037e16c211 */ /* 0x040fe800078608ff */
[----:B------:R-:W-:Y:S02]  /*7830*/  @!P4 LEA.HI.X R23, R126, R5, R133, 0x1, P3 ;  /* 0x000000057e17c211 */ /* 0x000fe400018f0c85 */
[----:B------:R-:W-:Y:S11]  /*7840*/  ISETP.GE.AND P3, PT, R114, c[0x0][0x1d4], PT ;  /* 0x0000750072007a0c */ /* 0x000ff60003f66270 */
[----:B------:R-:W-:Y:S02]  /*7850*/  @!UPT UIADD3 URZ, URZ, URZ, URZ ;  /* 0x0000003f3f3ff290 */ /* 0x000fe4000fffe03f */
[C---:B------:R-:W-:Y:S04]  /*7860*/  @!P3 LEA R8, P5, R124.reuse, R3, 0x1 ;  /* 0x000000037c08b211 */ /* 0x040fe800078a08ff */
[----:B------:R-:W-:Y:S01]  /*7870*/  @!P3 LEA.HI.X R9, R124, R5, R123, 0x1, P5 ;  /* 0x000000057c09b211 */ /* 0x000fe200028f0c7b */
[----:B-----5:R-:W-:Y:S01]  /*7880*/  @!P0 ST.E.128 [R40.64], R36 ;  /* 0x0000002428008985 */ /* 0x020fe2000c101d1a */
[----:B------:R-:W-:Y:S03]  /*7890*/  ISETP.GE.AND P0, PT, R112, c[0x0][0x1d4], PT ;  /* 0x0000750070007a0c */ /* 0x000fe60003f06270 */
[----:B--2---:R-:W2:Y:S10]  /*78a0*/  @!P4 LDS.128 R32, [R110+0x6880] ;  /* 0x006880006e20c984 */ /* 0x004eb40000000c00 */
[C---:B-1----:R-:W-:Y:S04]  /*78b0*/  @!P0 LEA R2, P5, R125.reuse, R3, 0x1 ;  /* 0x000000037d028211 */ /* 0x042fe800078a08ff */
[----:B------:R-:W-:Y:S01]  /*78c0*/  @!P0 LEA.HI.X R3, R125, R5, R122, 0x1, P5 ;  /* 0x000000057d038211 */ /* 0x000fe200028f0c7a */
[----:B--2---:R-:W-:Y:S04]  /*78d0*/  @!P4 ST.E.128 [R22.64], R32 ;  /* 0x000000201600c985 */ /* 0x004fe8000c101d1a */
[----:B------:R-:W1:Y:S04]  /*78e0*/  @!P3 LDS.128 R28, [R110+0x8080] ;  /* 0x008080006e1cb984 */ /* 0x000e680000000c00 */
[----:B-1----:R-:W-:Y:S04]  /*78f0*/  @!P3 ST.E.128 [R8.64], R28 ;  /* 0x0000001c0800b985 */ /* 0x002fe8000c101d1a */
[----:B------:R-:W1:Y:S04]  /*7900*/  @!P0 LDS.128 R24, [R110+0x9880] ;  /* 0x009880006e188984 */ /* 0x000e680000000c00 */
[----:B-1----:R1:W-:Y:S02]  /*7910*/  @!P0 ST.E.128 [R2.64], R24 ;  /* 0x0000001802008985 */ /* 0x0023e4000c101d1a */
.L_x_1652:
[----:B------:R-:W-:Y:S05]  /*7920*/  BSYNC B0 ;  /* 0x0000000000007941 */ /* 0x000fea0003800000 */
.L_x_1651:
[----:B------:R-:W-:Y:S06]  /*7930*/  UISETP.GT.AND UP0, UPT, UR6, UR7, UPT ;  /* 0x000000070600728c */ /* 0x000fec000bf04270 */
[----:B------:R-:W-:Y:S11]  /*7940*/  PLOP3.LUT P0, PT, PT, PT, UP0, 0x80, 0x0 ;  /* 0x000000000000781c */ /* 0x000ff60003f0f008 */
[----:B------:R-:W-:Y:S02]  /*7950*/  @!UPT UIADD3 URZ, URZ, URZ, URZ ;  /* 0x0000003f3f3ff290 */ /* 0x000fe4000fffe03f */
[----:B------:R-:W-:-:S05]  /*7960*/  @!P0 BRA `(.L_x_1653) ;  /* 0x0000024000008947 */ /* 0x000fca0003800000 */
[----:B------:R-:W-:Y:S01]  /*7970*/  UIADD3 UR11, UR6, -0x1, URZ ;  /* 0xffffffff060b7890 */ /* 0x000fe2000fffe03f */
[----:B------:R-:W-:Y:S01]  /*7980*/  ISETP.GE.AND P3, PT, R121, 0x1, PT ;  /* 0x000000017900780c */ /* 0x000fe20003f66270 */
[----:B------:R-:W-:Y:S01]  /*7990*/  IMAD.MOV.U32 R22, RZ, RZ, R152 ;  /* 0x000000ffff167224 */ /* 0x000fe200078e0098 */
[----:B------:R-:W-:Y:S01]  /*79a0*/  P2R R4, PR, RZ, 0x2 ;  /* 0x00000002ff047803 */ /* 0x000fe20000000000 */
[----:B------:R-:W-:Y:S01]  /*79b0*/  USHF.R.S32.HI UR10, URZ, 0x1f, UR11 ;  /* 0x0000001f3f0a7899 */ /* 0x000fe2000801140b */
[----:B------:R-:W-:Y:S01]  /*79c0*/  IMAD.MOV.U32 R23, RZ, RZ, R155 ;  /* 0x000000ffff177224 */ /* 0x000fe200078e009b */
[----:B------:R-:W-:Y:S01]  /*79d0*/  UIMAD UR5, UR23, UR11, URZ ;  /* 0x0000000b170572a4 */ /* 0x000fe2000f8e023f */
[----:B------:R-:W-:Y:S02]  /*79e0*/  ISETP.NE.AND P1, PT, R118, RZ, PT ;  /* 0x000000ff7600720c */ /* 0x000fe40003f25270 */
[----:B------:R-:W-:Y:S01]  /*79f0*/  IMAD.WIDE.U32 R22, R108, UR11, R22 ;  /* 0x0000000b6c167c25 */ /* 0x000fe2000f8e0016 */
[----:B------:R-:W-:Y:S01]  /*7a00*/  UIMAD UR5, UR10, UR24, UR5 ;  /* 0x000000180a0572a4 */ /* 0x000fe2000f8e0205 */
[----:B------:R-:W-:Y:S02]  /*7a10*/  ISETP.NE.AND P6, PT, R116, RZ, PT ;  /* 0x000000ff7400720c */ /* 0x000fe40003fc5270 */
[----:B------:R-:W-:Y:S02]  /*7a20*/  ISETP.NE.AND P5, PT, R115, RZ, PT ;  /* 0x000000ff7300720c */ /* 0x000fe40003fa5270 */
[C---:B------:R-:W-:Y:S02]  /*7a30*/  @P3 LEA R8, P0, R22.reuse, c[0x0][0x220], 0x1 ;  /* 0x0000880016083a11 */ /* 0x040fe400078008ff */
[----:B-1----:R-:W-:Y:S04]  /*7a40*/  IADD3 R2, R23, UR5, RZ ;  /* 0x0000000517027c10 */ /* 0x002fe8000fffe0ff */
[----:B------:R-:W-:Y:S02]  /*7a50*/  @P3 LEA.HI.X R9, R22, c[0x0][0x224], R2, 0x1, P0 ;  /* 0x0000890016093a11 */ /* 0x000fe400000f0c02 */
[----:B------:R-:W-:Y:S03]  /*7a60*/  ISETP.GE.AND P0, PT, R121, 0x21, PT ;  /* 0x000000217900780c */ /* 0x000fe60003f06270 */
[----:B------:R-:W-:Y:S01]  /*7a70*/  @!PT LDS RZ, [RZ] ;  /* 0x00000000fffff984 */ /* 0x000fe20000000800 */
[----:B------:R-:W-:Y:S01]  /*7a80*/  @!PT LDS RZ, [RZ] ;  /* 0x00000000fffff984 */ /* 0x000fe20000000800 */
[----:B------:R-:W-:Y:S01]  /*7a90*/  @!PT LDS RZ, [RZ] ;  /* 0x00000000fffff984 */ /* 0x000fe20000000800 */
[----:B------:R1:W-:Y:S01]  /*7aa0*/  @P3 LDGSTS.E.BYPASS.LTC128B.128 [R110+0xa080], [R8.64], !P1 ;  /* 0x0a080000086e3fae */ /* 0x0003e2000c901d5a */
[----:B------:R-:W-:Y:S09]  /*7ab0*/  ISETP.NE.AND P1, PT, R4, RZ, PT ;  /* 0x000000ff0400720c */ /* 0x000ff20003f25270 */
[----:B----4-:R-:W-:Y:S04]  /*7ac0*/  @P0 IADD3 R3, P4, R22, UR29, RZ ;  /* 0x0000001d16030c10 */ /* 0x010fe8000ff9e0ff */
[----:B------:R-:W-:Y:S02]  /*7ad0*/  @P0 IADD3.X R2, R2, UR28, RZ, P4, !PT ;  /* 0x0000001c02020c10 */ /* 0x000fe4000a7fe4ff */
[C---:B------:R-:W-:Y:S04]  /*7ae0*/  @P0 LEA R22, P4, R3.reuse, c[0x0][0x220], 0x1 ;  /* 0x0000880003160a11 */ /* 0x040fe800078808ff */
[----:B------:R-:W-:Y:S02]  /*7af0*/  @P0 LEA.HI.X R23, R3, c[0x0][0x224], R2, 0x1, P4 ;  /* 0x0000890003170a11 */ /* 0x000fe400020f0c02 */
[----:B------:R-:W-:Y:S11]  /*7b00*/  ISETP.NE.AND P4, PT, R117, RZ, PT ;  /* 0x000000ff7500720c */ /* 0x000ff60003f85270 */
[----:B------:R-:W-:Y:S02]  /*7b10*/  @!UPT UIADD3 URZ, URZ, URZ, URZ ;  /* 0x0000003f3f3ff290 */ /* 0x000fe4000fffe03f */
[----:B------:R1:W-:Y:S04]  /*7b20*/  @P3 LDGSTS.E.BYPASS.LTC128B.128 [R110+0xb880], [R8.64+0x80], !P4 ;  /* 0x0b880080086e3fae */ /* 0x0003e8000e101d5a */
[----:B------:R1:W-:Y:S04]  /*7b30*/  @P3 LDGSTS.E.BYPASS.LTC128B.128 [R110+0xd080], [R8.64+0x100], !P6 ;  /* 0x0d080100086e3fae */ /* 0x0003e8000f101d5a */
[----:B------:R1:W-:Y:S01]  /*7b40*/  @P3 LDGSTS.E.BYPASS.LTC128B.128 [R110+0xe880], [R8.64+0x180], !P5 ;  /* 0x0e880180086e3fae */ /* 0x0003e2000e901d5a */
[----:B------:R-:W-:Y:S11]  /*7b50*/  ISETP.NE.AND P3, PT, R118, RZ, PT ;  /* 0x000000ff7600720c */ /* 0x000ff60003f65270 */
[----:B------:R-:W-:Y:S02]  /*7b60*/  @!UPT UIADD3 URZ, URZ, URZ, URZ ;  /* 0x0000003f3f3ff290 */ /* 0x000fe4000fffe03f */
[----:B------:R1:W-:Y:S04]  /*7b70*/  @P0 LDGSTS.E.BYPASS.LTC128B.128 [R110+0xb080], [R22.64], !P3 ;  /* 0x0b080000166e0fae */ /* 0x0003e8000d901d5a */
[----:B------:R1:W-:Y:S04]  /*7b80*/  @P0 LDGSTS.E.BYPASS.LTC128B.128 [R110+0xc880], [R22.64+0x80], !P4 ;  /* 0x0c880080166e0fae */ /* 0x0003e8000e101d5a */
[----:B------:R1:W-:Y:S04]  /*7b90*/  @P0 LDGSTS.E.BYPASS.LTC128B.128 [R110+0xe080], [R22.64+0x100], !P6 ;  /* 0x0e080100166e0fae */ /* 0x0003e8000f101d5a */
[----:B------:R1:W-:Y:S02]  /*7ba0*/  @P0 LDGSTS.E.BYPASS.LTC128B.128 [R110+0xf880], [R22.64+0x180], !P5 ;  /* 0x0f880180166e0fae */ /* 0x0003e4000e901d5a */
.L_x_1653:
[----:B------:R-:W0:Y:S01]  /*7bb0*/  LDGDEPBAR ;  /* 0x00000000000079af */ /* 0x000e220000000000 */
[----:B------:R-:W-:Y:S01]  /*7bc0*/  UIADD3 UR6, UR6, -0x1, URZ ;  /* 0xffffffff06067890 */ /* 0x000fe2000fffe03f */
[----:B------:R-:W-:Y:S11]  /*7bd0*/  PLOP3.LUT P0, PT, PT, PT, UP0, 0x80, 0x0 ;  /* 0x000000000000781c */ /* 0x000ff60003f0f008 */
[----:B------:R-:W-:Y:S02]  /*7be0*/  @!UPT UIADD3 URZ, URZ, URZ, URZ ;  /* 0x0000003f3f3ff290 */ /* 0x000fe4000fffe03f */
[----:B------:R-:W-:-:S05]  /*7bf0*/  @P0 BRA `(.L_x_1654) ;  /* 0xffffa03000000947 */ /* 0x000fca000383ffff */
[----:B------:R-:W-:Y:S06]  /*7c00*/  BAR.SYNC.DEFER_BLOCKING 0x0 ;  /* 0x0000000000007b1d */ /* 0x000fec0000010000 */
.L_x_1614:
[----:B-1----:R-:W-:Y:S01]  /*7c10*/  UIADD3 UR6, UR18, 0x7f, URZ ;  /* 0x0000007f12067890 */ /* 0x002fe2000fffe03f */
[----:B------:R-:W-:Y:S01]  /*7c20*/  PLOP3.LUT P2, PT, PT, PT, PT, 0x80, 0x0 ;  /* 0x000000000000781c */ /* 0x000fe20003f4f070 */
[----:B------:R-:W-:Y:S01]  /*7c30*/  ULDC.64 UR4, c[0x0][0x2c8] ;  /* 0x0000b20000047ab9 */ /* 0x000fe20000000a00 */
[----:B------:R-:W-:Y:S01]  /*7c40*/  CS2R R130, SRZ ;  /* 0x0000000000827805 */ /* 0x000fe2000001ff00 */
[----:B------:R-:W-:Y:S01]  /*7c50*/  UIMAD.WIDE.U32 UR8, UR6, UR4, URZ ;  /* 0x00000004060872a5 */ /* 0x000fe2000f8e003f */
[----:B------:R-:W-:Y:S01]  /*7c60*/  CS2R R128, SRZ ;  /* 0x0000000000807805 */ /* 0x000fe2000001ff00 */
[----:B------:R-:W-:Y:S01]  /*7c70*/  CS2R R126, SRZ ;  /* 0x00000000007e7805 */ /* 0x000fe2000001ff00 */
[----:B------:R-:W-:Y:S01]  /*7c80*/  CS2R R124, SRZ ;  /* 0x00000000007c7805 */ /* 0x000fe2000001ff00 */
[----:B------:R-:W-:Y:S01]  /*7c90*/  @UP2 USHF.R.U32.HI UR6, URZ, UR5, UR9 ;  /* 0x000000053f062299 */ /* 0x000fe20008011609 */
[----:B------:R-:W-:Y:S01]  /*7ca0*/  CS2R R122, SRZ ;  /* 0x00000000007a7805 */ /* 0x000fe2000001ff00 */
[----:B------:R-:W-:Y:S01]  /*7cb0*/  CS2R R120, SRZ ;  /* 0x0000000000787805 */ /* 0x000fe2000001ff00 */
[----:B-----5:R-:W-:Y:S01]  /*7cc0*/  CS2R R118, SRZ ;  /* 0x0000000000767805 */ /* 0x020fe2000001ff00 */
[----:B------:R-:W-:Y:S01]  /*7cd0*/  UIADD3 UR6, UR12, UR6, URZ ;  /* 0x000000060c067290 */ /* 0x000fe2000fffe03f */
[----:B------:R-:W-:Y:S01]  /*7ce0*/  CS2R R116, SRZ ;  /* 0x0000000000747805 */ /* 0x000fe2000001ff00 */
[----:B------:R-:W-:Y:S01]  /*7cf0*/  CS2R R114, SRZ ;  /* 0x0000000000727805 */ /* 0x000fe2000001ff00 */
[----:B------:R-:W-:Y:S01]  /*7d00*/  CS2R R112, SRZ ;  /* 0x0000000000707805 */ /* 0x000fe2000001ff00 */
[----:B------:R-:W-:Y:S01]  /*7d10*/  UIMAD.WIDE UR4, UR6, 0x2aaaaaab, URZ ;  /* 0x2aaaaaab060478a5 */ /* 0x000fe2000f8e023f */
[----:B------:R-:W-:Y:S01]  /*7d20*/  CS2R R110, SRZ ;  /* 0x00000000006e7805 */ /* 0x000fe2000001ff00 */
[----:B------:R-:W-:Y:S01]  /*7d30*/  CS2R R108, SRZ ;  /* 0x00000000006c7805 */ /* 0x000fe2000001ff00 */
[----:B------:R-:W-:Y:S01]  /*7d40*/  IMAD.MOV.U32 R107, RZ, RZ, RZ ;  /* 0x000000ffff6b7224 */ /* 0x000fe200078e00ff */
[----:B------:R-:W-:Y:S01]  /*7d50*/  USHF.R.U32.HI UR4, URZ, 0x1f, UR5 ;  /* 0x0000001f3f047899 */ /* 0x000fe20008011605 */
[----:B------:R-:W-:Y:S01]  /*7d60*/  IMAD.MOV.U32 R4, RZ, RZ, RZ ;  /* 0x000000ffff047224 */ /* 0x000fe200078e00ff */
[----:B------:R-:W-:Y:S01]  /*7d70*/  CS2R R104, SRZ ;  /* 0x0000000000687805 */ /* 0x000fe2000001ff00 */
[----:B------:R-:W-:Y:S01]  /*7d80*/  CS2R R102, SRZ ;  /* 0x0000000000667805 */ /* 0x000fe2000001ff00 */
[----:B------:R-:W-:Y:S01]  /*7d90*/  ULEA.HI.SX32 UR4, UR5, UR4, 0x1d ;  /* 0x0000000405047291 */ /* 0x000fe2000f8fea3f */
        /* <DEDUP_REMOVED lines=63> */
[----:B---3--:R-:W-:Y:S01]  /*8190*/  IMAD.U32 R5, RZ, RZ, UR5 ;  /* 0x00000005ff057e24 */ /* 0x008fe2000f8e00ff */
        /* <DEDUP_REMOVED lines=23> */
[----:B----4-:R-:W-:Y:S01]  /*8310*/  IADD3 R3, R217, UR18, RZ ;  /* 0x00000012d9037c10 */ /* 0x010fe2000fffe0ff */
        /* <DEDUP_REMOVED lines=9> */
[--C-:B------:R-:W-:Y:S01]  /*83b0*/  IMAD.MOV.U32 R8, RZ, RZ, R3.reuse ;  /* 0x000000ffff087224 */ /* 0x100fe200078e0003 */
        /* <DEDUP_REMOVED lines=15> */
[----:B------:R-:W-:Y:S01]  /*84b0*/  UIMAD UR10, UR21, UR10, URZ ;  /* 0x0000000a150a72a4 */ /* 0x000fe2000f8e023f */
[----:B------:R-:W-:Y:S01]  /*84c0*/  IMAD.U32 R6, RZ, RZ, UR8 ;  /* 0x00000008ff067e24 */ /* 0x000fe2000f8e00ff */
[----:B------:R-:W-:Y:S01]  /*84d0*/  SHF.R.S32.HI R3, RZ, 0x1f, R4 ;  /* 0x0000001fff037819 */ /* 0x000fe20000011404 */
[----:B------:R-:W-:Y:S01]  /*84e0*/  IMAD R5, R8, c[0x0][0x1b4], R5 ;  /* 0x00006d0008057a24 */ /* 0x000fe200078e0205 */
[C---:B------:R-:W-:Y:S01]  /*84f0*/  IADD3 R32, R188.reuse, 0x80, RZ ;  /* 0x00000080bc207810 */ /* 0x040fe20007ffe0ff */
[----:B------:R-:W-:Y:S01]  /*8500*/  IMAD.U32 R7, RZ, RZ, UR5 ;  /* 0x00000005ff077e24 */ /* 0x000fe2000f8e00ff */
[----:B------:R-:W-:Y:S01]  /*8510*/  ISETP.GE.AND P4, PT, R188, c[0x0][0x198], PT ;  /* 0x00006600bc007a0c */ /* 0x000fe20003f86270 */
[----:B------:R-:W-:Y:S01]  /*8520*/  IMAD R3, R3, c[0x0][0x1a8], RZ ;  /* 0x00006a0003037a24 */ /* 0x000fe200078e02ff */
[----:B------:R-:W-:Y:S01]  /*8530*/  SHF.R.U32.HI R145, RZ, 0x3, R147 ;  /* 0x00000003ff917819 */ /* 0x000fe20000011693 */
[----:B------:R-:W-:Y:S01]  /*8540*/  IMAD.WIDE.U32 R8, R8, c[0x0][0x1b0], R6 ;  /* 0x00006c0008087a25 */ /* 0x000fe200078e0006 */
[----:B------:R-:W-:-:S02]  /*8550*/  LOP3.LUT R6, R63, 0xfffffff0, RZ, 0xc0, !PT ;  /* 0xfffffff03f067812 */ /* 0x000fc400078ec0ff */
[----:B------:R-:W-:Y:S01]  /*8560*/  ISETP.GE.AND P3, PT, R221, c[0x0][0x198], PT ;  /* 0x00006600dd007a0c */ /* 0x000fe20003f66270 */
[----:B------:R-:W-:Y:S01]  /*8570*/  IMAD.IADD R9, R9, 0x1, R5 ;  /* 0x0000000109097824 */ /* 0x000fe200078e0205 */
[----:B------:R-:W-:Y:S01]  /*8580*/  ISETP.GE.AND P5, PT, R35, c[0x0][0x198], PT ;  /* 0x0000660023007a0c */ /* 0x000fe20003fa6270 */
[----:B------:R-:W-:Y:S02]  /*8590*/  IMAD.IADD R7, R215, 0x1, -R6 ;  /* 0x00000001d7077824 */ /* 0x000fe400078e0a06 */
[C---:B------:R-:W-:Y:S02]  /*85a0*/  IMAD R3, R4.reuse, c[0x0][0x1ac], R3 ;  /* 0x00006b0004037a24 */ /* 0x040fe400078e0203 */
[----:B------:R-:W-:Y:S01]  /*85b0*/  IMAD.WIDE.U32 R4, R4, c[0x0][0x1a8], R8 ;  /* 0x00006a0004047a25 */ /* 0x000fe200078e0008 */
[----:B------:R-:W-:Y:S02]  /*85c0*/  SHF.R.S32.HI R6, RZ, 0x1f, R7 ;  /* 0x0000001fff067819 */ /* 0x000fe40000011407 */
[----:B------:R-:W-:Y:S01]  /*85d0*/  IADD3 R9, R189, UR18, RZ ;  /* 0x00000012bd097c10 */ /* 0x000fe2000fffe0ff */
[----:B------:R-:W-:Y:S01]  /*85e0*/  IMAD.IADD R3, R5, 0x1, R3 ;  /* 0x0000000105037824 */ /* 0x000fe200078e0203 */
[----:B------:R-:W-:Y:S01]  /*85f0*/  LEA.HI R6, R6, R7, RZ, 0x3 ;  /* 0x0000000706067211 */ /* 0x000fe200078f18ff */
[----:B------:R-:W-:Y:S01]  /*8600*/  IMAD.SHL.U32 R144, R144, 0x8, RZ ;  /* 0x0000000890907824 */ /* 0x000fe200078e00ff */
[----:B------:R-:W-:Y:S01]  /*8610*/  ISETP.GE.AND P6, PT, R9, UR10, PT ;  /* 0x0000000a09007c0c */ /* 0x000fe2000bfc6270 */
[----:B------:R-:W-:Y:S01]  /*8620*/  IMAD.MOV.U32 R5, RZ, RZ, 0x20 ;  /* 0x00000020ff057424 */ /* 0x000fe200078e00ff */
[----:B------:R-:W-:Y:S01]  /*8630*/  LOP3.LUT R62, R6, 0xfffffff8, RZ, 0xc0, !PT ;  /* 0xfffffff8063e7812 */ /* 0x000fe200078ec0ff */
[----:B------:R-:W-:Y:S01]  /*8640*/  IMAD.MOV.U32 R218, RZ, RZ, -0x1 ;  /* 0xffffffffffda7424 */ /* 0x000fe200078e00ff */
[----:B------:R-:W-:-:S02]  /*8650*/  LEA R16, P0, R4, c[0x0][0x160], 0x1 ;  /* 0x0000580004107a11 */ /* 0x000fc400078008ff */
[----:B------:R-:W-:Y:S01]  /*8660*/  LOP3.LUT R144, R144, 0xfffffe00, RZ, 0xc0, !PT ;  /* 0xfffffe0090907812 */ /* 0x000fe200078ec0ff */
[----:B------:R-:W-:Y:S01]  /*8670*/  IMAD.IADD R62, R7, 0x1, -R62 ;  /* 0x00000001073e7824 */ /* 0x000fe200078e0a3e */
[----:B------:R-:W-:Y:S01]  /*8680*/  LEA.HI.X R3, R4, c[0x0][0x164], R3, 0x1, P0 ;  /* 0x0000590004037a11 */ /* 0x000fe200000f0c03 */
[----:B------:R-:W-:Y:S01]  /*8690*/  IMAD.MOV.U32 R7, RZ, RZ, 0x10 ;  /* 0x00000010ff077424 */ /* 0x000fe200078e00ff */
[----:B------:R-:W-:Y:S01]  /*86a0*/  ISETP.GE.AND P0, PT, R32, c[0x0][0x198], PT ;  /* 0x0000660020007a0c */ /* 0x000fe20003f06270 */
[----:B------:R1:W3:Y:S01]  /*86b0*/  SHFL.IDX PT, R14, R16, RZ, 0x181f ;  /* 0x00181fff100e7589 */ /* 0x0002e200000e0000 */
[----:B------:R-:W-:-:S03]  /*86c0*/  P2R R10, PR, RZ, 0x40 ;  /* 0x00000040ff0a7803 */ /* 0x000fc60000000000 */
[----:B------:R1:W4:Y:S01]  /*86d0*/  SHFL.IDX PT, R15, R3, RZ, 0x181f ;  /* 0x00181fff030f7589 */ /* 0x00032200000e0000 */
[----:B--2---:R2:W5:Y:S01]  /*86e0*/  @P2 R2UR UR11, R0 ;  /* 0x00000000000b23c2 */ /* 0x00456200000e0000 */
[----:B------:R-:W-:Y:S01]  /*86f0*/  R2P PR, R62, 0x6 ;  /* 0x000000063e007804 */ /* 0x000fe20000000000 */
[----:B-----5:R-:W-:-:S04]  /*8700*/  @!UP1 UMOV UR11, UR22 ;  /* 0x00000016000b9c82 */ /* 0x020fc80008000000 */
[----:B------:R-:W-:Y:S02]  /*8710*/  SEL R7, R7, 0xfffffff0, !P1 ;  /* 0xfffffff007077807 */ /* 0x000fe40004800000 */
[----:B------:R-:W-:Y:S02]  /*8720*/  SEL R5, R5, 0xffffffe0, !P2 ;  /* 0xffffffe005057807 */ /* 0x000fe40005000000 */
[----:B--2---:R-:W-:-:S04]  /*8730*/  LOP3.LUT R0, R147, 0x38, R188, 0xf8, !PT ;  /* 0x0000003893007812 */ /* 0x004fc800078ef8bc */
[----:B------:R-:W-:-:S05]  /*8740*/  LOP3.LUT R11, R0, R145, RZ, 0x3c, !PT ;  /* 0x00000091000b7212 */ /* 0x000fca00078e3cff */
[----:B------:R-:W-:Y:S01]  /*8750*/  IMAD.IADD R0, R11, 0x1, R144 ;  /* 0x000000010b007824 */ /* 0x000fe200078e0290 */
        /* <DEDUP_REMOVED lines=20> */
.L_x_1657:
[----:B-1-34-:R-:W-:Y:S05]  /*88a0*/  BSYNC B0 ;  /* 0x0000000000007941 */ /* 0x01afea0003800000 */
.L_x_1656:
        /* <DEDUP_REMOVED lines=26> */
.L_x_1659:
[----:B------:R-:W-:Y:S05]  /*8a50*/  BSYNC B0 ;  /* 0x0000000000007941 */ /* 0x000fea0003800000 */
.L_x_1658:
        /* <DEDUP_REMOVED lines=26> */
.L_x_1661:
[----:B------:R-:W-:Y:S05]  /*8c00*/  BSYNC B0 ;  /* 0x0000000000007941 */ /* 0x000fea0003800000 */
.L_x_1660:
[----:B------:R-:W-:Y:S01]  /*8c10*/  IADD3 R4, R9, 0x60, RZ ;  /* 0x0000006009047810 */ /* 0x000fe20007ffe0ff */
[----:B-1-3--:R-:W-:Y:S01]  /*8c20*/  SHFL.IDX PT, R14, R16, 0x3, 0x181f ;  /* 0x00781f00100e7f89 */ /* 0x00afe200000e0000 */
[----:B------:R-:W-:Y:S01]  /*8c30*/  UMOV UR6, 0x30 ;  /* 0x0000003000067882 */ /* 0x000fe20000000000 */
[----:B------:R-:W-:Y:S01]  /*8c40*/  IMAD.MOV.U32 R216, RZ, RZ, c[0x0][0x2b8] ;  /* 0x0000ae00ffd87624 */ /* 0x000fe200078e00ff */
[----:B------:R-:W-:Y:S01]  /*8c50*/  ISETP.GE.AND P2, PT, R4, UR10, PT ;  /* 0x0000000a04007c0c */ /* 0x000fe2000bf46270 */
[----:B------:R-:W1:Y:S01]  /*8c60*/  SHFL.IDX PT, R15, R3, 0x3, 0x181f ;  /* 0x00781f00030f7f89 */ /* 0x000e6200000e0000 */
[----:B------:R-:W-:Y:S01]  /*8c70*/  UIMAD UR6, UR13, UR6, -0x30 ;  /* 0xffffffd00d0674a4 */ /* 0x000fe2000f8e0206 */
        /* <DEDUP_REMOVED lines=10> */
[----:B------:R-:W-:Y:S01]  /*8d20*/  @!P2 SHF.R.S32.HI R17, RZ, 0x1f, R32 ;  /* 0x0000001fff11a819 */ /* 0x000fe20000011420 */
[----:B------:R-:W-:Y:S01]  /*8d30*/  UIMAD UR7, UR11, UR5, UR7 ;  /* 0x000000050b0772a4 */ /* 0x000fe2000f8e0207 */
[----:B----4-:R-:W-:Y:S02]  /*8d40*/  @!P2 LEA.HI R19, R4, R221, RZ, 0x3 ;  /* 0x000000dd0413a211 */ /* 0x010fe400078f18ff */
[----:B------:R-:W-:Y:S01]  /*8d50*/  @!P2 LEA.HI R17, R17, R32, RZ, 0x3 ;  /* 0x000000201111a211 */ /* 0x000fe200078f18ff */
[----:B------:R-:W-:Y:S01]  /*8d60*/  UIADD3 UR7, UR9, UR7, URZ ;  /* 0x0000000709077290 */ /* 0x000fe2000fffe03f */
[----:B------:R-:W-:Y:S01]  /*8d70*/  @!P2 SHF.R.S32.HI R4, RZ, 0x1f, R35 ;  /* 0x0000001fff04a819 */ /* 0x000fe20000011423 */
[----:B------:R-:W-:Y:S01]  /*8d80*/  ULDC.64 UR4, c[0x0][0x1e8] ;  /* 0x00007a0000047ab9 */ /* 0x000fe20000000a00 */
[----:B------:R-:W-:-:S02]  /*8d90*/  @!P2 LOP3.LUT R19, R19, 0xfffffff8, RZ, 0xc0, !PT ;  /* 0xfffffff81313a812 */ /* 0x000fc400078ec0ff */
[----:B------:R-:W-:Y:S01]  /*8da0*/  @!P2 LOP3.LUT R17, R17, 0xfffffff8, RZ, 0xc0, !PT ;  /* 0xfffffff81111a812 */ /* 0x000fe200078ec0ff */
[--C-:B-1----:R-:W-:Y:S01]  /*8db0*/  @!P2 IMAD.WIDE R20, R188, 0x2, R14.reuse ;  /* 0x00000002bc14a825 */ /* 0x102fe200078e020e */
[----:B------:R-:W-:Y:S02]  /*8dc0*/  @!P2 LEA.HI R4, R4, R35, RZ, 0x3 ;  /* 0x000000230404a211 */ /* 0x000fe400078f18ff */
[----:B------:R-:W-:Y:S01]  /*8dd0*/  @P1 LOP3.LUT R33, R33, 0x8, RZ, 0xfc, !PT ;  /* 0x0000000821211812 */ /* 0x000fe200078efcff */
[--C-:B------:R-:W-:Y:S01]  /*8de0*/  @!P2 IMAD.WIDE R18, R19, 0x2, R14.reuse ;  /* 0x000000021312a825 */ /* 0x100fe200078e020e */
[----:B------:R-:W-:Y:S01]  /*8df0*/  @!P2 LOP3.LUT R4, R4, 0xfffffff8, RZ, 0xc0, !PT ;  /* 0xfffffff80404a812 */ /* 0x000fe200078ec0ff */
[----:B------:R-:W-:Y:S01]  /*8e00*/  @!PT LDS RZ, [RZ] ;  /* 0x00000000fffff984 */ /* 0x000fe20000000800 */
[----:B------:R1:W-:Y:S02]  /*8e10*/  @!P2 LDGSTS.E.BYPASS.LTC128B.128 [R11+0x13080], [R20.64], !P4 ;  /* 0x13080000140bafae */ /* 0x0003e4000e101d5a */
[----:B--2---:R-:W-:Y:S02]  /*8e20*/  @!P2 IMAD.WIDE R16, R17, 0x2, R14 ;  /* 0x000000021110a825 */ /* 0x004fe400078e020e */
        /* <DEDUP_REMOVED lines=8> */
[----:B--2---:R-:W-:-:S04]  /*8eb0*/  @!P2 IMAD.WIDE R18, R4, 0x2, R14 ;  /* 0x000000020412a825 */ /* 0x004fc800078e020e */
[C---:B------:R-:W-:Y:S01]  /*8ec0*/  @!P0 IADD3 R15, P1, R3.reuse, UR8, RZ ;  /* 0x00000008030f8c10 */ /* 0x040fe2000ff3e0ff */
[----:B------:R2:W-:Y:S03]  /*8ed0*/  @!P2 LDGSTS.E.BYPASS.LTC128B.128 [R11+0x1f080], [R18.64], !P5 ;  /* 0x1f080000120bafae */ /* 0x0005e6000e901d5a */
[----:B------:R-:W-:Y:S02]  /*8ee0*/  @!P0 LEA.HI.X.SX32 R4, R3, UR7, 0x1, P1 ;  /* 0x0000000703048c11 */ /* 0x000fe400088f0eff */
[C---:B---3--:R-:W-:Y:S01]  /*8ef0*/  @!P0 LEA R16, P1, R15.reuse, c[0x0][0x2a0], 0x2 ;  /* 0x0000a8000f108a11 */ /* 0x048fe200078210ff */
[----:B------:R-:W0:Y:S03]  /*8f00*/  LDGDEPBAR ;  /* 0x00000000000079af */ /* 0x000e260000000000 */
[----:B------:R-:W-:Y:S01]  /*8f10*/  @!P0 LEA.HI.X R17, R15, c[0x0][0x2a4], R4, 0x2, P1 ;  /* 0x0000a9000f118a11 */ /* 0x000fe200008f1404 */
[----:B------:R-:W-:Y:S06]  /*8f20*/  BAR.SYNC.DEFER_BLOCKING 0x0 ;  /* 0x0000000000007b1d */ /* 0x000fec0000010000 */
[----:B------:R-:W3:Y:S01]  /*8f30*/  @!P0 LDG.E R219, [R16.64] ;  /* 0x0000001a10db8981 */ /* 0x000ee2000c1e1900 */
[----:B------:R-:W-:Y:S01]  /*8f40*/  IMAD.MOV R3, RZ, RZ, -R3 ;  /* 0x000000ffff037224 */ /* 0x000fe200078e0a03 */
[----:B------:R-:W-:Y:S01]  /*8f50*/  UIMAD UR11, UR15, UR4, URZ ;  /* 0x000000040f0b72a4 */ /* 0x000fe2000f8e023f */
[----:B------:R-:W-:Y:S01]  /*8f60*/  ISETP.GE.AND P6, PT, R188, c[0x0][0x1d4], PT ;  /* 0x00007500bc007a0c */ /* 0x000fe20003fc6270 */
[----:B------:R-:W-:Y:S01]  /*8f70*/  UIADD3 UR20, UR13, -0x1, URZ ;  /* 0xffffffff0d147890 */ /* 0x000fe2000fffe03f */
[----:B------:R-:W-:Y:S01]  /*8f80*/  IMAD R220, R3, c[0x0][0x2b8], R220 ;  /* 0x0000ae0003dc7a24 */ /* 0x000fe200078e02dc */
[----:B------:R-:W-:Y:S01]  /*8f90*/  UIMAD.WIDE.U32 UR24, UR16, UR4, URZ ;  /* 0x00000004101872a5 */ /* 0x000fe2000f8e003f */
[----:B------:R-:W-:Y:S01]  /*8fa0*/  ISETP.GE.AND P3, PT, R221, c[0x0][0x1d4], PT ;  /* 0x00007500dd007a0c */ /* 0x000fe20003f66270 */
[----:B------:R-:W-:Y:S01]  /*8fb0*/  UIMAD UR11, UR16, UR5, UR11 ;  /* 0x00000005100b72a4 */ /* 0x000fe2000f8e020b */
[----:B------:R-:W-:Y:S01]  /*8fc0*/  IMAD.WIDE.U32 R14, R220, c[0x0][0x1e0], RZ ;  /* 0x00007800dc0e7a25 */ /* 0x000fe200078e00ff */
[----:B------:R-:W-:Y:S01]  /*8fd0*/  SHF.R.S32.HI R61, RZ, 0x1f, R220 ;  /* 0x0000001fff3d7819 */ /* 0x000fe200000114dc */
[----:B------:R-:W-:Y:S01]  /*8fe0*/  UIMAD UR20, UR20, -0x30, UR14 ;  /* 0xffffffd0141478a4 */ /* 0x000fe2000f8e020e */
[----:B------:R-:W-:Y:S01]  /*8ff0*/  ISETP.GE.AND P5, PT, R32, c[0x0][0x1d4], PT ;  /* 0x0000750020007a0c */ /* 0x000fe20003fa6270 */
[----:B------:R-:W-:Y:S01]  /*9000*/  UIADD3 UR11, UR25, UR11, URZ ;  /* 0x0000000b190b7290 */ /* 0x000fe2000fffe03f */
[----:B------:R-:W-:Y:S01]  /*9010*/  ISETP.GE.AND P4, PT, R35, c[0x0][0x1d4], PT ;  /* 0x0000750023007a0c */ /* 0x000fe20003f86270 */
[----:B------:R-:W-:Y:S01]  /*9020*/  IMAD R3, R61, c[0x0][0x1e0], RZ ;  /* 0x000078003d037a24 */ /* 0x000fe200078e02ff */
[----:B------:R-:W-:Y:S01]  /*9030*/  UISETP.LT.AND UP0, UPT, UR20, 0x30, UPT ;  /* 0x000000301400788c */ /* 0x000fe2000bf01270 */
[----:B------:R-:W-:-:S02]  /*9040*/  LOP3.LUT R33, R33, 0xfffffffe, RZ, 0xc0, !PT ;  /* 0xfffffffe21217812 */ /* 0x000fc400078ec0ff */
[----:B------:R-:W-:Y:S01]  /*9050*/  IMAD R3, R220, c[0x0][0x1e4], R3 ;  /* 0x00007900dc037a24 */ /* 0x000fe200078e0203 */
[----:B------:R-:W-:Y:S01]  /*9060*/  USEL UR4, UR20, 0x30, UP0 ;  /* 0x0000003014047887 */ /* 0x000fe20008000000 */
[----:B------:R-:W-:Y:S02]  /*9070*/  @P3 LOP3.LUT R33, R33, 0x1, RZ, 0xfc, !PT ;  /* 0x0000000121213812 */ /* 0x000fe400078efcff */
[----:B------:R-:W-:Y:S01]  /*9080*/  IMAD.IADD R15, R15, 0x1, R3 ;  /* 0x000000010f0f7824 */ /* 0x000fe200078e0203 */
[----:B---3--:R-:W-:-:S03]  /*9090*/  SHF.R.S32.HI R60, RZ, 0x1f, R219 ;  /* 0x0000001fff3c7819 */ /* 0x008fc600000114db */
[----:B------:R-:W-:Y:S01]  /*90a0*/  IMAD.WIDE.U32 R16, R219, c[0x0][0x1f0], R14 ;  /* 0x00007c00db107a25 */ /* 0x000fe200078e000e */
[----:B------:R-:W-:Y:S01]  /*90b0*/  IADD3 R14, -R189, UR4, RZ ;  /* 0x00000004bd0e7c10 */ /* 0x000fe2000fffe1ff */
[----:B------:R-:W-:Y:S02]  /*90c0*/  ULDC.64 UR4, c[0x0][0x210] ;  /* 0x0000840000047ab9 */ /* 0x000fe40000000a00 */
[----:B------:R-:W-:Y:S01]  /*90d0*/  IMAD R4, R60, c[0x0][0x1f0], RZ ;  /* 0x00007c003c047a24 */ /* 0x000fe200078e02ff */
[----:B------:R-:W-:Y:S02]  /*90e0*/  UIMAD UR12, UR15, UR4, URZ ;  /* 0x000000040f0c72a4 */ /* 0x000fe4000f8e023f */
[----:B------:R-:W-:Y:S01]  /*90f0*/  UIMAD.WIDE.U32 UR28, UR16, UR4, URZ ;  /* 0x00000004101c72a5 */ /* 0x000fe2000f8e003f */
[----:B------:R-:W-:Y:S01]  /*9100*/  IMAD R15, R219, c[0x0][0x1f4], R4 ;  /* 0x00007d00db0f7a24 */ /* 0x000fe200078e0204 */
[----:B------:R-:W-:Y:S01]  /*9110*/  IADD3 R4, P0, R16, UR24, RZ ;  /* 0x0000001810047c10 */ /* 0x000fe2000ff1e0ff */
[----:B------:R-:W-:-:S03]  /*9120*/  UIMAD UR12, UR16, UR5, UR12 ;  /* 0x00000005100c72a4 */ /* 0x000fc6000f8e020c */
[----:B------:R-:W-:Y:S01]  /*9130*/  IADD3.X R15, R17, UR11, R15, P0, !PT ;  /* 0x0000000b110f7c10 */ /* 0x000fe200087fe40f */
[----:B------:R-:W-:Y:S01]  /*9140*/  UIADD3 UR12, UR29, UR12, URZ ;  /* 0x0000000c1d0c7290 */ /* 0x000fe2000fffe03f */
[----:B------:R-:W-:-:S04]  /*9150*/  LEA R16, P0, R4, c[0x0][0x1c8], 0x1 ;  /* 0x0000720004107a11 */ /* 0x000fc800078008ff */
[----:B------:R-:W-:Y:S01]  /*9160*/  LEA.HI.X R15, R4, c[0x0][0x1cc], R15, 0x1, P0 ;  /* 0x00007300040f7a11 */ /* 0x000fe200000f0c0f */
[----:B--2---:R-:W-:Y:S01]  /*9170*/  SHFL.IDX PT, R18, R16, RZ, 0x181f ;  /* 0x00181fff10127589 */ /* 0x004fe200000e0000 */
[----:B------:R-:W-:-:S03]  /*9180*/  ISETP.GE.AND P0, PT, R14, 0x1, PT ;  /* 0x000000010e00780c */ /* 0x000fc60003f06270 */
[----:B------:R-:W2:Y:S04]  /*9190*/  SHFL.IDX PT, R19, R15, RZ, 0x181f ;  /* 0x00181fff0f137589 */ /* 0x000ea800000e0000 */
[----:B------:R-:W-:Y:S04]  /*91a0*/  SHFL.IDX PT, R26, R16, 0x1, 0x181f ;  /* 0x00381f00101a7f89 */ /* 0x000fe800000e0000 */
[----:B------:R-:W3:Y:S02]  /*91b0*/  SHFL.IDX PT, R27, R15, 0x1, 0x181f ;  /* 0x00381f000f1b7f89 */ /* 0x000ee400000e0000 */
[----:B------:R-:W-:-:S02]  /*91c0*/  @P0 SHF.R.S32.HI R4, RZ, 0x1f, R221 ;  /* 0x0000001fff040819 */ /* 0x000fc400000114dd */
[----:B------:R-:W-:Y:S02]  /*91d0*/  @P0 SHF.R.S32.HI R3, RZ, 0x1f, R32 ;  /* 0x0000001fff030819 */ /* 0x000fe40000011420 */
[----:B------:R-:W-:Y:S02]  /*91e0*/  @P0 SHF.R.S32.HI R12, RZ, 0x1f, R35 ;  /* 0x0000001fff0c0819 */ /* 0x000fe40000011423 */
[----:B-1----:R-:W-:Y:S02]  /*91f0*/  @P0 LEA.HI R11, R4, R221, RZ, 0x3 ;  /* 0x000000dd040b0211 */ /* 0x002fe400078f18ff */
[----:B------:R-:W-:Y:S02]  /*9200*/  @P0 LEA.HI R4, R3, R32, RZ, 0x3 ;  /* 0x0000002003040211 */ /* 0x000fe400078f18ff */
[----:B------:R-:W-:Y:S01]  /*9210*/  @P0 LEA.HI R3, R12, R35, RZ, 0x3 ;  /* 0x000000230c030211 */ /* 0x000fe200078f18ff */
[----:B------:R-:W-:Y:S01]  /*9220*/  @P0 IMAD.SHL.U32 R12, R0, 0x2, RZ ;  /* 0x00000002000c0824 */ /* 0x000fe200078e00ff */
[----:B------:R-:W-:-:S02]  /*9230*/  @P0 LOP3.LUT R11, R11, 0xfffffff8, RZ, 0xc0, !PT ;  /* 0xfffffff80b0b0812 */ /* 0x000fc400078ec0ff */
[----:B------:R-:W-:Y:S01]  /*9240*/  @P0 LOP3.LUT R4, R4, 0xfffffff8, RZ, 0xc0, !PT ;  /* 0xfffffff804040812 */ /* 0x000fe200078ec0ff */
[----:B--2---:R-:W-:Y:S01]  /*9250*/  @P0 IMAD.WIDE R20, R188, 0x2, R18 ;  /* 0x00000002bc140825 */ /* 0x004fe200078e0212 */
[----:B------:R-:W-:-:S03]  /*9260*/  @P0 LOP3.LUT R3, R3, 0xfffffff8, RZ, 0xc0, !PT ;  /* 0xfffffff803030812 */ /* 0x000fc600078ec0ff */
[--C-:B------:R-:W-:Y:S01]  /*9270*/  @P0 IMAD.WIDE R22, R11, 0x2, R18.reuse ;  /* 0x000000020b160825 */ /* 0x100fe200078e0212 */
[----:B------:R1:W-:Y:S03]  /*9280*/  @P0 LDGSTS.E.BYPASS.LTC128B.128 [R12+0xa080], [R20.64], !P6 ;  /* 0x0a080000140c0fae */ /* 0x0003e6000f101d5a */
[--C-:B------:R-:W-:Y:S01]  /*9290*/  @P0 IMAD.WIDE R24, R4, 0x2, R18.reuse ;  /* 0x0000000204180825 */ /* 0x100fe200078e0212 */
[----:B------:R2:W-:Y:S03]  /*92a0*/  @P0 LDGSTS.E.BYPASS.LTC128B.128 [R12+0xb880], [R22.64], !P3 ;  /* 0x0b880000160c0fae */ /* 0x0005e6000d901d5a */
[----:B------:R-:W-:Y:S01]  /*92b0*/  @P0 IMAD.WIDE R18, R3, 0x2, R18 ;  /* 0x0000000203120825 */ /* 0x000fe200078e0212 */
[----:B------:R2:W-:Y:S04]  /*92c0*/  @P0 LDGSTS.E.BYPASS.LTC128B.128 [R12+0xd080], [R24.64], !P5 ;  /* 0x0d080000180c0fae */ /* 0x0005e8000e901d5a */
[----:B------:R3:W-:Y:S01]  /*92d0*/  @P0 LDGSTS.E.BYPASS.LTC128B.128 [R12+0xe880], [R18.64], !P4 ;  /* 0x0e880000120c0fae */ /* 0x0007e2000e101d5a */
[----:B------:R-:W-:-:S13]  /*92e0*/  ISETP.GE.AND P0, PT, R14, 0x21, PT ;  /* 0x000000210e00780c */ /* 0x000fda0003f06270 */
[----:B------:R-:W-:Y:S02]  /*92f0*/  @P0 SHF.R.S32.HI R14, RZ, 0x1f, R221 ;  /* 0x0000001fff0e0819 */ /* 0x000fe400000114dd */
[----:B------:R-:W-:Y:S02]  /*9300*/  @P0 SHF.R.S32.HI R11, RZ, 0x1f, R32 ;  /* 0x0000001fff0b0819 */ /* 0x000fe40000011420 */
[----:B------:R-:W-:Y:S02]  /*9310*/  @P0 SHF.R.S32.HI R4, RZ, 0x1f, R35 ;  /* 0x0000001fff040819 */ /* 0x000fe40000011423 */
[----:B------:R-:W-:Y:S01]  /*9320*/  @P0 LEA.HI R17, R14, R221, RZ, 0x3 ;  /* 0x000000dd0e110211 */ /* 0x000fe200078f18ff */
[----:B------:R-:W-:Y:S01]  /*9330*/  @P0 IMAD.SHL.U32 R14, R0, 0x2, RZ ;  /* 0x00000002000e0824 */ /* 0x000fe200078e00ff */
[----:B------:R-:W-:Y:S02]  /*9340*/  @P0 LEA.HI R11, R11, R32, RZ, 0x3 ;  /* 0x000000200b0b0211 */ /* 0x000fe400078f18ff */
[----:B------:R-:W-:-:S02]  /*9350*/  @P0 LEA.HI R3, R4, R35, RZ, 0x3 ;  /* 0x0000002304030211 */ /* 0x000fc400078f18ff */
[----:B------:R-:W-:Y:S01]  /*9360*/  @P0 LOP3.LUT R17, R17, 0xfffffff8, RZ, 0xc0, !PT ;  /* 0xfffffff811110812 */ /* 0x000fe200078ec0ff */
[--C-:B---3--:R-:W-:Y:S01]  /*9370*/  @P0 IMAD.WIDE R18, R188, 0x2, R26.reuse ;  /* 0x00000002bc120825 */ /* 0x108fe200078e021a */
[----:B------:R-:W-:Y:S02]  /*9380*/  @P0 LOP3.LUT R11, R11, 0xfffffff8, RZ, 0xc0, !PT ;  /* 0xfffffff80b0b0812 */ /* 0x000fe400078ec0ff */
[----:B------:R-:W-:Y:S01]  /*9390*/  @P0 LOP3.LUT R3, R3, 0xfffffff8, RZ, 0xc0, !PT ;  /* 0xfffffff803030812 */ /* 0x000fe200078ec0ff */
[--C-:B------:R-:W-:Y:S01]  /*93a0*/  @P0 IMAD.WIDE R16, R17, 0x2, R26.reuse ;  /* 0x0000000211100825 */ /* 0x100fe200078e021a */
[----:B------:R2:W-:Y:S01]  /*93b0*/  @P0 LDGSTS.E.BYPASS.LTC128B.128 [R14+0xb080], [R18.64], !P6 ;  /* 0x0b080000120e0fae */ /* 0x0005e2000f101d5a */
[----:B------:R-:W-:Y:S02]  /*93c0*/  LEA.HI R4, R2, R215, RZ, 0x5 ;  /* 0x000000d702047211 */ /* 0x000fe400078f28ff */
[----:B-1----:R-:W-:Y:S01]  /*93d0*/  @P0 IMAD.WIDE R20, R11, 0x2, R26 ;  /* 0x000000020b140825 */ /* 0x002fe200078e021a */
[----:B------:R2:W-:Y:S01]  /*93e0*/  @P0 LDGSTS.E.BYPASS.LTC128B.128 [R14+0xc880], [R16.64], !P3 ;  /* 0x0c880000100e0fae */ /* 0x0005e2000d901d5a */
[----:B------:R-:W-:-:S02]  /*93f0*/  ISETP.GT.AND P3, PT, R217, 0x2f, PT ;  /* 0x0000002fd900780c */ /* 0x000fc40003f64270 */
[----:B------:R-:W-:Y:S01]  /*9400*/  @P0 IMAD.WIDE R26, R3, 0x2, R26 ;  /* 0x00000002031a0825 */ /* 0x000fe200078e021a */
[----:B------:R2:W-:Y:S01]  /*9410*/  @P0 LDGSTS.E.BYPASS.LTC128B.128 [R14+0xe080], [R20.64], !P5 ;  /* 0x0e080000140e0fae */ /* 0x0005e2000e901d5a */
[----:B------:R-:W-:-:S03]  /*9420*/  SHF.R.S32.HI R3, RZ, 0x5, R4 ;  /* 0x00000005ff037819 */ /* 0x000fc60000011404 */
[----:B------:R2:W-:Y:S01]  /*9430*/  @P0 LDGSTS.E.BYPASS.LTC128B.128 [R14+0xf880], [R26.64], !P4 ;  /* 0x0f8800001a0e0fae */ /* 0x0005e2000e101d5a */
[----:B------:R-:W-:-:S03]  /*9440*/  ISETP.LT.AND P0, PT, RZ, c[0x0][0x27c], PT ;  /* 0x00009f00ff007a0c */ /* 0x000fc60003f01270 */
[----:B------:R-:W0:Y:S10]  /*9450*/  LDGDEPBAR ;  /* 0x00000000000079af */ /* 0x000e340000000000 */
[----:B------:R-:W-:Y:S05]  /*9460*/  @P0 BRA `(.L_x_1662) ;  /* 0x0000002000000947 */ /* 0x000fea0003800000 */
[----:B------:R-:W-:-:S04]  /*9470*/  DEPBAR.LE SB0, 0x1 ;  /* 0x000080400000791a */ /* 0x000fc80000000000 */
[----:B------:R-:W-:Y:S05]  /*9480*/  BRA `(.L_x_1663) ;  /* 0x00009a6000007947 */ /* 0x000fea0003800000 */
.L_x_1662:
[----:B------:R-:W-:Y:S01]  /*9490*/  ULDC.U8 UR4, c[0x0][0x298] ;  /* 0x0000a60000047ab9 */ /* 0x000fe20000000000 */
[----:B--2---:R-:W-:Y:S01]  /*94a0*/  SHF.R.S32.HI R19, RZ, 0x1f, R106 ;  /* 0x0000001fff137819 */ /* 0x004fe2000001146a */
[----:B------:R-:W-:Y:S01]  /*94b0*/  IMAD.WIDE.U32 R14, R106, c[0x0][0x280], RZ ;  /* 0x0000a0006a0e7a25 */ /* 0x000fe200078e00ff */
        /* <DEDUP_REMOVED lines=14> */
[----:B------:R-:W-:Y:S01]  /*95a0*/  ISETP.NE.AND P1, PT, R10, RZ, PT ;  /* 0x000000ff0a00720c */ /* 0x000fe20003f25270 */
[----:B------:R-:W-:Y:S01]  /*95b0*/  BSSY B0, `(.L_x_1665) ;  /* 0x0000049000007945 */ /* 0x000fe20003800000 */
        /* <DEDUP_REMOVED lines=10> */
[----:B------:R-:W-:Y:S01]  /*9660*/  PLOP3.LUT P0, PT, PT, PT, UP2, 0x80, 0x0 ;  /* 0x000000000000781c */ /* 0x000fe20003f0f028 */
[----:B------:R-:W-:-:S12]  /*9670*/  CS2R R136, SRZ ;  /* 0x0000000000887805 */ /* 0x000fd8000001ff00 */
[----:B------:R-:W-:Y:S01]  /*9680*/  @P0 SHF.R.U32.HI R9, RZ, c[0x0][0x2cc], R10 ;  /* 0x0000b300ff090a19 */ /* 0x000fe2000001160a */
[----:B------:R-:W-:-:S03]  /*9690*/  IMAD.MOV.U32 R10, RZ, RZ, R14 ;  /* 0x000000ffff0a7224 */ /* 0x000fc600078e000e */
[----:B------:R-:W-:Y:S01]  /*96a0*/  SHF.R.S32.HI R12, RZ, 0x1f, R9 ;  /* 0x0000001fff0c7819 */ /* 0x000fe20000011409 */
[----:B------:R-:W-:-:S04]  /*96b0*/  IMAD.WIDE.U32 R10, R9, c[0x0][0x280], R10 ;  /* 0x0000a000090a7a25 */ /* 0x000fc800078e000a */
[----:B------:R-:W-:Y:S01]  /*96c0*/  IMAD R16, R12, c[0x0][0x280], RZ ;  /* 0x0000a0000c107a24 */ /* 0x000fe200078e02ff */
[----:B------:R-:W-:Y:S01]  /*96d0*/  LEA R14, P0, R10, c[0x0][0x270], 0x1 ;  /* 0x00009c000a0e7a11 */ /* 0x000fe200078008ff */
[----:B------:R-:W-:Y:S02]  /*96e0*/  IMAD R12, R12, c[0x0][0x290], RZ ;  /* 0x0000a4000c0c7a24 */ /* 0x000fe400078e02ff */
[C---:B------:R-:W-:Y:S02]  /*96f0*/  IMAD R16, R9.reuse, c[0x0][0x284], R16 ;  /* 0x0000a10009107a24 */ /* 0x040fe400078e0210 */
[----:B------:R-:W-:Y:S01]  /*9700*/  IMAD.WIDE.U32 R18, R9, c[0x0][0x290], R18 ;  /* 0x0000a40009127a25 */ /* 0x000fe200078e0012 */
[----:B------:R1:W2:Y:S02]  /*9710*/  SHFL.IDX PT, R22, R14, RZ, 0x181f ;  /* 0x00181fff0e167589 */ /* 0x0002a400000e0000 */
[----:B------:R-:W-:Y:S01]  /*9720*/  IADD3 R17, R11, R16, RZ ;  /* 0x000000100b117210 */ /* 0x000fe20007ffe0ff */
[----:B------:R-:W-:-:S03]  /*9730*/  IMAD R9, R9, c[0x0][0x294], R12 ;  /* 0x0000a50009097a24 */ /* 0x000fc600078e020c */
[----:B------:R-:W-:Y:S02]  /*9740*/  LEA.HI.X R17, R10, c[0x0][0x274], R17, 0x1, P0 ;  /* 0x00009d000a117a11 */ /* 0x000fe400000f0c11 */
[----:B------:R-:W-:Y:S02]  /*9750*/  IADD3 R9, R19, R9, RZ ;  /* 0x0000000913097210 */ /* 0x000fe40007ffe0ff */
[C---:B------:R-:W-:Y:S01]  /*9760*/  LEA R12, P0, R18.reuse, c[0x0][0x288], 0x1 ;  /* 0x0000a200120c7a11 */ /* 0x040fe200078008ff */
[----:B------:R1:W3:Y:S03]  /*9770*/  SHFL.IDX PT, R23, R17, RZ, 0x181f ;  /* 0x00181fff11177589 */ /* 0x0002e600000e0000 */
        /* <DEDUP_REMOVED lines=44> */
.L_x_1666:
[----:B------:R-:W-:Y:S05]  /*9a40*/  BSYNC B0 ;  /* 0x0000000000007941 */ /* 0x000fea0003800000 */
.L_x_1665:
        /* <DEDUP_REMOVED lines=86> */
.L_x_1668:
[----:B------:R-:W-:Y:S05]  /*9fb0*/  BSYNC B0 ;  /* 0x0000000000007941 */ /* 0x000fea0003800000 */
.L_x_1667:
        /* <DEDUP_REMOVED lines=88> */
.L_x_1670:
[----:B----4-:R-:W-:Y:S05]  /*a540*/  BSYNC B0 ;  /* 0x0000000000007941 */ /* 0x010fea0003800000 */
.L_x_1669:
        /* <DEDUP_REMOVED lines=85> */
.L_x_1672:
[----:B----4-:R-:W-:Y:S05]  /*aaa0*/  BSYNC B0 ;  /* 0x0000000000007941 */ /* 0x010fea0003800000 */
.L_x_1671:
        /* <DEDUP_REMOVED lines=44> */
[----:B------:R-:W-:Y:S02]  /*ad70*/  SHF.R.U32.HI R130, RZ, 0x10, R137 ;  /* 0x00000010ff827819 */ /* 0x000fe40000011689 */
[--C-:B------:R-:W-:Y:S02]  /*ad80*/  SHF.R.U64 R131, R134, 0x10, R135.reuse ;  /* 0x0000001086837819 */ /* 0x100fe40000001287 */
[----:B------:R-:W-:Y:S02]  /*ad90*/  SHF.R.U32.HI R134, RZ, 0x10, R135 ;  /* 0x00000010ff867819 */ /* 0x000fe40000011687 */
[----:B------:R-:W-:Y:S02]  /*ada0*/  PRMT R121, R121, 0x5410, R130 ;  /* 0x0000541079797816 */ /* 0x000fe40000000082 */
[----:B------:R-:W-:Y:S02]  /*adb0*/  SHF.R.U64 R129, R136, 0x10, R137 ;  /* 0x0000001088817819 */ /* 0x000fe40000001289 */
        /* <DEDUP_REMOVED lines=40> */
.L_x_1676:
[----:B------:R-:W-:Y:S05]  /*b040*/  BSYNC B0 ;  /* 0x0000000000007941 */ /* 0x000fea0003800000 */
.L_x_1675:
        /* <DEDUP_REMOVED lines=50> */
.L_x_1678:
[----:B------:R-:W-:Y:S05]  /*b370*/  BSYNC B0 ;  /* 0x0000000000007941 */ /* 0x000fea0003800000 */
.L_x_1677:
        /* <DEDUP_REMOVED lines=50> */
.L_x_1680:
[----:B------:R-:W-:Y:S05]  /*b6a0*/  BSYNC B0 ;  /* 0x0000000000007941 */ /* 0x000fea0003800000 */
.L_x_1679:
        /* <DEDUP_REMOVED lines=49> */
.L_x_1674:
[----:B------:R-:W-:Y:S05]  /*b9c0*/  BSYNC B1 ;  /* 0x0000000000017941 */ /* 0x000fea0003800000 */
.L_x_1673:
        /* <DEDUP_REMOVED lines=53> */
.L_x_1684:
[----:B------:R-:W-:Y:S05]  /*bd20*/  BSYNC B0 ;  /* 0x0000000000007941 */ /* 0x000fea0003800000 */
.L_x_1683:
        /* <DEDUP_REMOVED lines=50> */
.L_x_1686:
[----:B------:R-:W-:Y:S05]  /*c050*/  BSYNC B0 ;  /* 0x0000000000007941 */ /* 0x000fea0003800000 */
.L_x_1685:
        /* <DEDUP_REMOVED lines=50> */
.L_x_1688:
[----:B------:R-:W-:Y:S05]  /*c380*/  BSYNC B0 ;  /* 0x0000000000007941 */ /* 0x000fea0003800000 */
.L_x_1687:
        /* <DEDUP_REMOVED lines=49> */
.L_x_1682:
[----:B------:R-:W-:Y:S05]  /*c6a0*/  BSYNC B1 ;  /* 0x0000000000017941 */ /* 0x000fea0003800000 */
.L_x_1681:
        /* <DEDUP_REMOVED lines=53> */
.L_x_1692:
[----:B------:R-:W-:Y:S05]  /*ca00*/  BSYNC B0 ;  /* 0x0000000000007941 */ /* 0x000fea0003800000 */
.L_x_1691:
        /* <DEDUP_REMOVED lines=50> */
.L_x_1694:
[----:B------:R-:W-:Y:S05]  /*cd30*/  BSYNC B0 ;  /* 0x0000000000007941 */ /* 0x000fea0003800000 */
.L_x_1693:
        /* <DEDUP_REMOVED lines=50> */
.L_x_1696:
[----:B------:R-:W-:Y:S05]  /*d060*/  BSYNC B0 ;  /* 0x0000000000007941 */ /* 0x000fea0003800000 */
.L_x_1695:
        /* <DEDUP_REMOVED lines=49> */
.L_x_1690:
[----:B------:R-:W-:Y:S05]  /*d380*/  BSYNC B1 ;  /* 0x0000000000017941 */ /* 0x000fea0003800000 */
.L_x_1689:
        /* <DEDUP_REMOVED lines=52> */
.L_x_1699:
[----:B------:R-:W-:Y:S05]  /*d6d0*/  BSYNC B0 ;  /* 0x0000000000007941 */ /* 0x000fea0003800000 */
.L_x_1698:
        /* <DEDUP_REMOVED lines=50> */
.L_x_1701:
[----:B------:R-:W-:Y:S05]  /*da00*/  BSYNC B0 ;  /* 0x0000000000007941 */ /* 0x000fea0003800000 */
.L_x_1700:
        /* <DEDUP_REMOVED lines=50> */
.L_x_1703:
[----:B------:R-:W-:Y:S05]  /*dd30*/  BSYNC B0 ;  /* 0x0000000000007941 */ /* 0x000fea0003800000 */
.L_x_1702:
        /* <DEDUP_REMOVED lines=50> */
.L_x_1664:
        /* <DEDUP_REMOVED lines=57> */
.L_x_1705:
[----:B--2---:R-:W-:Y:S05]  /*e3f0*/  BSYNC B0 ;  /* 0x0000000000007941 */ /* 0x004fea0003800000 */
.L_x_1704:
        /* <DEDUP_REMOVED lines=67> */
.L_x_1707:
[----:B--2---:R-:W-:Y:S05]  /*e830*/  BSYNC B0 ;  /* 0x0000000000007941 */ /* 0x004fea0003800000 */
.L_x_1706:
        /* <DEDUP_REMOVED lines=69> */
.L_x_1709:
[----:B--2---:R-:W-:Y:S05]  /*ec90*/  BSYNC B0 ;  /* 0x0000000000007941 */ /* 0x004fea0003800000 */
.L_x_1708:
        /* <DEDUP_REMOVED lines=66> */
.L_x_1711:
[----:B------:R-:W-:Y:S05]  /*f0c0*/  BSYNC B0 ;  /* 0x0000000000007941 */ /* 0x000fea0003800000 */
.L_x_1710:
        /* <DEDUP_REMOVED lines=45> */
[--C-:B------:R-:W-:Y:S02]  /*f3a0*/  SHF.R.U64 R157, R100, 0x10, R101.reuse ;  /* 0x00000010649d7819 */ /* 0x100fe40000001265 */
[----:B------:R-:W-:Y:S02]  /*f3b0*/  SHF.R.U32.HI R100, RZ, 0x10, R101 ;  /* 0x00000010ff647819 */ /* 0x000fe40000011665 */
[----:B------:R-:W-:Y:S02]  /*f3c0*/  LEA.HI R9, R9, R34, RZ, 0x1d ;  /* 0x0000002209097211 */ /* 0x000fe400078fe8ff */
[----:B------:R-:W-:Y:S02]  /*f3d0*/  SHF.R.U64 R101, R102, 0x10, R103 ;  /* 0x0000001066657819 */ /* 0x000fe40000001267 */
[----:B------:R-:W-:Y:S01]  /*f3e0*/  SHF.R.S32.HI R8, RZ, 0x1f, R9 ;  /* 0x0000001fff087819 */ /* 0x000fe20000011409 */
[----:B------:R-:W-:Y:S01]  /*f3f0*/  IMAD.SHL.U32 R10, R9, 0x8, RZ ;  /* 0x00000008090a7824 */ /* 0x000fe200078e00ff */
[----:B------:R-:W-:-:S02]  /*f400*/  SHF.R.U32.HI R102, RZ, 0x10, R103 ;  /* 0x00000010ff667819 */ /* 0x000fc40000011667 */
[----:B------:R-:W-:Y:S02]  /*f410*/  LEA.HI R8, R8, R9, RZ, 0x3 ;  /* 0x0000000908087211 */ /* 0x000fe400078f18ff */
[----:B------:R-:W-:Y:S02]  /*f420*/  LOP3.LUT R10, R147, 0x38, R10, 0xf8, !PT ;  /* 0x00000038930a7812 */ /* 0x000fe400078ef80a */
[--C-:B------:R-:W-:Y:S01]  /*f430*/  SHF.R.U64 R103, R96, 0x10, R97.reuse ;  /* 0x0000001060677819 */ /* 0x100fe20000001261 */
[----:B------:R-:W-:Y:S01]  /*f440*/  IMAD.SHL.U32 R8, R8, 0x400, RZ ;  /* 0x0000040008087824 */ /* 0x000fe200078e00ff */
[----:B------:R-:W-:Y:S02]  /*f450*/  LOP3.LUT R9, R10, R145, RZ, 0x3c, !PT ;  /* 0x000000910a097212 */ /* 0x000fe400078e3cff */
[----:B------:R-:W-:Y:S02]  /*f460*/  SHF.R.U32.HI R96, RZ, 0x10, R97 ;  /* 0x00000010ff607819 */ /* 0x000fe40000011661 */
[----:B------:R-:W-:-:S02]  /*f470*/  LOP3.LUT R8, R8, 0x7fffe000, RZ, 0xc0, !PT ;  /* 0x7fffe00008087812 */ /* 0x000fc400078ec0ff */
[----:B------:R-:W-:Y:S02]  /*f480*/  PRMT R150, R150, 0x5410, R103 ;  /* 0x0000541096967816 */ /* 0x000fe40000000067 */
[----:B------:R-:W-:Y:S02]  /*f490*/  IADD3 R148, R9, R8, R144 ;  /* 0x0000000809947210 */ /* 0x000fe40007ffe090 */
[----:B------:R-:W-:Y:S01]  /*f4a0*/  PRMT R154, R154, 0x5410, R157 ;  /* 0x000054109a9a7816 */ /* 0x000fe2000000009d */
[----:B------:R-:W-:Y:S01]  /*f4b0*/  IMAD.U32 R160, R150, 0x10000, RZ ;  /* 0x0001000096a07824 */ /* 0x000fe200078e00ff */
[--C-:B------:R-:W-:Y:S01]  /*f4c0*/  SHF.R.U64 R97, R98, 0x10, R99.reuse ;  /* 0x0000001062617819 */ /* 0x100fe20000001263 */
[----:B------:R-:W-:Y:S01]  /*f4d0*/  IMAD.SHL.U32 R148, R148, 0x2, RZ ;  /* 0x0000000294947824 */ /* 0x000fe200078e00ff */
[----:B------:R-:W-:Y:S01]  /*f4e0*/  SHF.R.U32.HI R98, RZ, 0x10, R99 ;  /* 0x00000010ff627819 */ /* 0x000fe20000011663 */
[----:B------:R-:W-:Y:S01]  /*f4f0*/  IMAD.U32 R158, R154, 0x10000, RZ ;  /* 0x000100009a9e7824 */ /* 0x000fe200078e00ff */
[----:B------:R-:W-:-:S02]  /*f500*/  PRMT R149, R149, 0x5410, R96 ;  /* 0x0000541095957816 */ /* 0x000fc40000000060 */
[----:B------:R-:W2:Y:S01]  /*f510*/  LDS.128 R8, [R148+0x10080] ;  /* 0x0100800094087984 */ /* 0x000ea20000000c00 */
[----:B------:R-:W-:Y:S02]  /*f520*/  PRMT R153, R153, 0x5410, R100 ;  /* 0x0000541099997816 */ /* 0x000fe40000000064 */
[----:B-1----:R-:W-:Y:S01]  /*f530*/  SHF.L.U32 R96, R13, 0x10, RZ ;  /* 0x000000100d607819 */ /* 0x002fe200000006ff */
[----:B------:R-:W-:Y:S01]  /*f540*/  IMAD.U32 R159, R149, 0x10000, RZ ;  /* 0x00010000959f7824 */ /* 0x000fe200078e00ff */
[----:B------:R-:W-:Y:S01]  /*f550*/  LOP3.LUT R99, R13, 0xffff0000, RZ, 0xc0, !PT ;  /* 0xffff00000d637812 */ /* 0x000fe200078ec0ff */
[----:B------:R-:W-:Y:S01]  /*f560*/  IMAD.U32 R13, R15, 0x10000, RZ ;  /* 0x000100000f0d7824 */ /* 0x000fe200078e00ff */
[----:B------:R-:W-:Y:S02]  /*f570*/  PRMT R155, R155, 0x5410, R102 ;  /* 0x000054109b9b7816 */ /* 0x000fe40000000066 */
[----:B------:R-:W-:Y:S02]  /*f580*/  LOP3.LUT R100, R15, 0xffff0000, RZ, 0xc0, !PT ;  /* 0xffff00000f647812 */ /* 0x000fe400078ec0ff */
[----:B------:R-:W-:-:S02]  /*f590*/  PRMT R156, R156, 0x5410, R101 ;  /* 0x000054109c9c7816 */ /* 0x000fc40000000065 */
[----:B------:R-:W-:Y:S01]  /*f5a0*/  PRMT R152, R152, 0x5410, R97 ;  /* 0x0000541098987816 */ /* 0x000fe20000000061 */
[----:B------:R-:W-:Y:S01]  /*f5b0*/  IMAD.U32 R97, R12, 0x10000, RZ ;  /* 0x000100000c617824 */ /* 0x000fe200078e00ff */
[----:B------:R-:W-:Y:S01]  /*f5c0*/  PRMT R151, R151, 0x5410, R98 ;  /* 0x0000541097977816 */ /* 0x000fe20000000062 */
[----:B------:R-:W-:Y:S01]  /*f5d0*/  IMAD.U32 R98, R14, 0x10000, RZ ;  /* 0x000100000e627824 */ /* 0x000fe200078e00ff */
[----:B------:R-:W-:Y:S02]  /*f5e0*/  LOP3.LUT R12, R12, 0xffff0000, RZ, 0xc0, !PT ;  /* 0xffff00000c0c7812 */ /* 0x000fe400078ec0ff */
[----:B------:R-:W-:Y:S02]  /*f5f0*/  LOP3.LUT R149, R149, 0xffff0000, RZ, 0xc0, !PT ;  /* 0xffff000095957812 */ /* 0x000fe400078ec0ff */
[----:B------:R-:W-:Y:S01]  /*f600*/  LOP3.LUT R14, R14, 0xffff0000, RZ, 0xc0, !PT ;  /* 0xffff00000e0e7812 */ /* 0x000fe200078ec0ff */
[----:B--2---:R-:W-:Y:S01]  /*f610*/  IMAD.U32 R161, R8, 0x10000, RZ ;  /* 0x0001000008a17824 */ /* 0x004fe200078e00ff */
[----:B------:R-:W-:Y:S01]  /*f620*/  SHF.L.U32 R15, R9, 0x10, RZ ;  /* 0x00000010090f7819 */ /* 0x000fe200000006ff */
[----:B------:R-:W-:Y:S01]  /*f630*/  IMAD.U32 R103, R11, 0x10000, RZ ;  /* 0x000100000b677824 */ /* 0x000fe200078e00ff */
[----:B------:R-:W-:Y:S01]  /*f640*/  LOP3.LUT R102, R9, 0xffff0000, RZ, 0xc0, !PT ;  /* 0xffff000009667812 */ /* 0x000fe200078ec0ff */
[----:B------:R-:W-:Y:S01]  /*f650*/  FMUL.FTZ R162, R161, R158 ;  /* 0x0000009ea1a27220 */ /* 0x000fe20000410000 */
[----:B------:R-:W-:-:S02]  /*f660*/  SHF.L.U32 R101, R10, 0x10, RZ ;  /* 0x000000100a657819 */ /* 0x000fc400000006ff */
[----:B------:R-:W-:Y:S01]  /*f670*/  LOP3.LUT R9, R10, 0xffff0000, RZ, 0xc0, !PT ;  /* 0xffff00000a097812 */ /* 0x000fe200078ec0ff */
[----:B------:R-:W-:Y:S01]  /*f680*/  FMUL.FTZ R10, R161, R160 ;  /* 0x000000a0a10a7220 */ /* 0x000fe20000410000 */
[----:B------:R-:W-:Y:S01]  /*f690*/  LOP3.LUT R157, R11, 0xffff0000, RZ, 0xc0, !PT ;  /* 0xffff00000b9d7812 */ /* 0x000fe200078ec0ff */
[----:B------:R-:W-:Y:S01]  /*f6a0*/  FMUL.FTZ R161, R15, R159 ;  /* 0x0000009f0fa17220 */ /* 0x000fe20000410000 */
[----:B------:R-:W-:Y:S01]  /*f6b0*/  LOP3.LUT R8, R8, 0xffff0000, RZ, 0xc0, !PT ;  /* 0xffff000008087812 */ /* 0x000fe200078ec0ff */
[----:B------:R-:W-:Y:S02]  /*f6c0*/  FFMA.FTZ R11, R97, R158, -R10 ;  /* 0x0000009e610b7223 */ /* 0x000fe4000001080a */
[C---:B------:R-:W-:Y:S01]  /*f6d0*/  IMAD.U32 R10, R153.reuse, 0x10000, RZ ;  /* 0x00010000990a7824 */ /* 0x040fe200078e00ff */
[----:B------:R-:W-:Y:S01]  /*f6e0*/  LOP3.LUT R153, R153, 0xffff0000, RZ, 0xc0, !PT ;  /* 0xffff000099997812 */ /* 0x000fe200078ec0ff */
[----:B------:R-:W-:Y:S01]  /*f6f0*/  FFMA.FTZ R97, R97, R160, R162 ;  /* 0x000000a061617223 */ /* 0x000fe200000100a2 */
[----:B------:R-:W-:Y:S01]  /*f700*/  SHF.L.U32 R160, R155, 0x10, RZ ;  /* 0x000000109ba07819 */ /* 0x000fe200000006ff */
[C---:B------:R-:W-:Y:S01]  /*f710*/  IMAD.U32 R158, R151.reuse, 0x10000, RZ ;  /* 0x00010000979e7824 */ /* 0x040fe200078e00ff */
[----:B------:R-:W-:Y:S01]  /*f720*/  LOP3.LUT R151, R151, 0xffff0000, RZ, 0xc0, !PT ;  /* 0xffff000097977812 */ /* 0x000fe200078ec0ff */
[-C--:B------:R-:W-:Y:S01]  /*f730*/  FMUL.FTZ R162, R15, R10.reuse ;  /* 0x0000000a0fa27220 */ /* 0x080fe20000410000 */
[----:B------:R-:W-:Y:S01]  /*f740*/  LOP3.LUT R155, R155, 0xffff0000, RZ, 0xc0, !PT ;  /* 0xffff00009b9b7812 */ /* 0x000fe200078ec0ff */
[----:B------:R-:W-:Y:S01]  /*f750*/  FFMA.FTZ R10, R96, R10, -R161 ;  /* 0x0000000a600a7223 */ /* 0x000fe200000108a1 */
[----:B------:R-:W-:Y:S01]  /*f760*/  LOP3.LUT R161, R150, 0xffff0000, RZ, 0xc0, !PT ;  /* 0xffff000096a17812 */ /* 0x000fe200078ec0ff */
[----:B------:R-:W-:-:S02]  /*f770*/  FMUL.FTZ R15, R103, R158 ;  /* 0x0000009e670f7220 */ /* 0x000fc40000410000 */
[-C--:B------:R-:W-:Y:S02]  /*f780*/  FMUL.FTZ R103, R103, R160.reuse ;  /* 0x000000a067677220 */ /* 0x080fe40000410000 */
[----:B------:R-:W-:Y:S01]  /*f790*/  FFMA.FTZ R96, R96, R159, R162 ;  /* 0x0000009f60607223 */ /* 0x000fe200000100a2 */
[----:B------:R-:W-:Y:S01]  /*f7a0*/  LOP3.LUT R159, R154, 0xffff0000, RZ, 0xc0, !PT ;  /* 0xffff00009a9f7812 */ /* 0x000fe200078ec0ff */
[C---:B------:R-:W-:Y:S02]  /*f7b0*/  FFMA.FTZ R15, R13.reuse, R160, -R15 ;  /* 0x000000a00d0f7223 */ /* 0x040fe4000001080f */
[----:B------:R-:W-:Y:S02]  /*f7c0*/  FFMA.FTZ R103, R13, R158, R103 ;  /* 0x0000009e0d677223 */ /* 0x000fe40000010067 */
[----:B------:R-:W-:Y:S02]  /*f7d0*/  FMUL.FTZ R13, R8, R161 ;  /* 0x000000a1080d7220 */ /* 0x000fe40000410000 */
[C---:B------:R-:W-:Y:S01]  /*f7e0*/  IMAD.U32 R158, R156.reuse, 0x10000, RZ ;  /* 0x000100009c9e7824 */ /* 0x040fe200078e00ff */
[----:B------:R-:W-:Y:S01]  /*f7f0*/  LOP3.LUT R156, R156, 0xffff0000, RZ, 0xc0, !PT ;  /* 0xffff00009c9c7812 */ /* 0x000fe200078ec0ff */
[----:B------:R-:W-:-:S02]  /*f800*/  FFMA.FTZ R154, R12, R159, -R13 ;  /* 0x0000009f0c9a7223 */ /* 0x000fc4000001080d */
[C---:B------:R-:W-:Y:S01]  /*f810*/  IMAD.U32 R13, R152.reuse, 0x10000, RZ ;  /* 0x00010000980d7824 */ /* 0x040fe200078e00ff */
[----:B------:R-:W-:Y:S01]  /*f820*/  LOP3.LUT R152, R152, 0xffff0000, RZ, 0xc0, !PT ;  /* 0xffff000098987812 */ /* 0x000fe200078ec0ff */
[----:B------:R-:W-:Y:S02]  /*f830*/  FMUL.FTZ R8, R8, R159 ;  /* 0x0000009f08087220 */ /* 0x000fe40000410000 */
[CC--:B------:R-:W-:Y:S02]  /*f840*/  FMUL.FTZ R159, R101.reuse, R13.reuse ;  /* 0x0000000d659f7220 */ /* 0x0c0fe40000410000 */
[-C--:B------:R-:W-:Y:S02]  /*f850*/  FMUL.FTZ R101, R101, R158.reuse ;  /* 0x0000009e65657220 */ /* 0x080fe40000410000 */
[C---:B------:R-:W-:Y:S02]  /*f860*/  FFMA.FTZ R159, R98.reuse, R158, -R159 ;  /* 0x0000009e629f7223 */ /* 0x040fe4000001089f */
[----:B------:R-:W-:-:S02]  /*f870*/  FFMA.FTZ R101, R98, R13, R101 ;  /* 0x0000000d62657223 */ /* 0x000fc40000010065 */
[C---:B------:R-:W-:Y:S02]  /*f880*/  FMUL.FTZ R150, R102.reuse, R149 ;  /* 0x0000009566967220 */ /* 0x040fe40000410000 */
[----:B------:R-:W-:Y:S02]  /*f890*/  FMUL.FTZ R13, R9, R152 ;  /* 0x00000098090d7220 */ /* 0x000fe40000410000 */
[----:B------:R-:W-:Y:S02]  /*f8a0*/  FMUL.FTZ R98, R157, R151 ;  /* 0x000000979d627220 */ /* 0x000fe40000410000 */
[----:B------:R-:W-:Y:S02]  /*f8b0*/  FMUL.FTZ R102, R102, R153 ;  /* 0x0000009966667220 */ /* 0x000fe40000410000 */
[----:B------:R-:W-:Y:S02]  /*f8c0*/  FMUL.FTZ R9, R9, R156 ;  /* 0x0000009c09097220 */ /* 0x000fe40000410000 */
[----:B------:R-:W-:-:S02]  /*f8d0*/  FMUL.FTZ R157, R157, R155 ;  /* 0x0000009b9d9d7220 */ /* 0x000fc40000410000 */
[----:B------:R-:W-:Y:S02]  /*f8e0*/  FFMA.FTZ R153, R99, R153, -R150 ;  /* 0x0000009963997223 */ /* 0x000fe40000010896 */
[----:B------:R-:W-:Y:S02]  /*f8f0*/  FFMA.FTZ R156, R14, R156, -R13 ;  /* 0x0000009c0e9c7223 */ /* 0x000fe4000001080d */
[----:B------:R-:W-:Y:S01]  /*f900*/  FFMA.FTZ R98, R100, R155, -R98 ;  /* 0x0000009b64627223 */ /* 0x000fe20000010862 */
[----:B------:R-:W-:Y:S01]  /*f910*/  F2FP.BF16.PACK_AB R13, R153, R10 ;  /* 0x0000000a990d723e */ /* 0x000fe200000010ff */
[----:B------:R-:W-:Y:S01]  /*f920*/  FFMA.FTZ R8, R12, R161, R8 ;  /* 0x000000a10c087223 */ /* 0x000fe20000010008 */
[----:B------:R-:W-:Y:S01]  /*f930*/  F2FP.BF16.PACK_AB R12, R154, R11 ;  /* 0x0000000b9a0c723e */ /* 0x000fe200000010ff */
[----:B------:R-:W-:Y:S01]  /*f940*/  FFMA.FTZ R99, R99, R149, R102 ;  /* 0x0000009563637223 */ /* 0x000fe20000010066 */
[----:B------:R-:W-:Y:S01]  /*f950*/  F2FP.BF16.PACK_AB R15, R98, R15 ;  /* 0x0000000f620f723e */ /* 0x000fe200000010ff */
[----:B------:R-:W-:Y:S01]  /*f960*/  FFMA.FTZ R152, R14, R152, R9 ;  /* 0x000000980e987223 */ /* 0x000fe20000010009 */
[----:B------:R-:W-:Y:S01]  /*f970*/  F2FP.BF16.PACK_AB R14, R156, R159 ;  /* 0x0000009f9c0e723e */ /* 0x000fe200000010ff */
[----:B------:R-:W-:Y:S01]  /*f980*/  FFMA.FTZ R100, R100, R151, R157 ;  /* 0x0000009764647223 */ /* 0x000fe2000001009d */
[----:B------:R-:W-:-:S02]  /*f990*/  F2FP.BF16.PACK_AB R8, R8, R97 ;  /* 0x000000610808723e */ /* 0x000fc400000010ff */
[----:B------:R-:W-:Y:S01]  /*f9a0*/  F2FP.BF16.PACK_AB R9, R99, R96 ;  /* 0x000000606309723e */ /* 0x000fe200000010ff */
[----:B------:R1:W-:Y:S01]  /*f9b0*/  STS.128 [R146+0x10080], R12 ;  /* 0x0100800c92007388 */ /* 0x0003e20000000c00 */
[----:B------:R-:W-:Y:S02]  /*f9c0*/  F2FP.BF16.PACK_AB R10, R152, R101 ;  /* 0x00000065980a723e */ /* 0x000fe400000010ff */
[----:B------:R-:W-:-:S05]  /*f9d0*/  F2FP.BF16.PACK_AB R11, R100, R103 ;  /* 0x00000067640b723e */ /* 0x000fca00000010ff */
[----:B------:R1:W-:Y:S02]  /*f9e0*/  STS.128 [R148+0x10080], R8 ;  /* 0x0100800894007388 */ /* 0x0003e40000000c00 */
.L_x_1715:
[----:B------:R-:W-:Y:S05]  /*f9f0*/  BSYNC B0 ;  /* 0x0000000000007941 */ /* 0x000fea0003800000 */
.L_x_1714:
        /* <DEDUP_REMOVED lines=26> */
[----:B------:R-:W-:Y:S02]  /*fba0*/  SHF.R.U64 R84, R84, 0x10, R85 ;  /* 0x0000001054547819 */ /* 0x000fe40000001255 */
[----:B------:R-:W-:Y:S01]  /*fbb0*/  SHF.R.U32.HI R83, RZ, 0x10, R83 ;  /* 0x00000010ff537819 */ /* 0x000fe20000011653 */
[----:B------:R-:W-:Y:S01]  /*fbc0*/  IMAD.SHL.U32 R97, R97, 0x2, RZ ;  /* 0x0000000261617824 */ /* 0x000fe200078e00ff */
[----:B------:R-:W-:-:S02]  /*fbd0*/  SHF.R.U32.HI R85, RZ, 0x10, R85 ;  /* 0x00000010ff557819 */ /* 0x000fc40000011655 */
[----:B------:R-:W-:Y:S02]  /*fbe0*/  PRMT R137, R137, 0x5410, R80 ;  /* 0x0000541089897816 */ /* 0x000fe40000000050 */
[----:B------:R-:W2:Y:S01]  /*fbf0*/  LDS.128 R8, [R97+0x10080] ;  /* 0x0100800061087984 */ /* 0x000ea20000000c00 */
[----:B------:R-:W-:Y:S02]  /*fc00*/  PRMT R136, R136, 0x5410, R81 ;  /* 0x0000541088887816 */ /* 0x000fe40000000051 */
[----:B------:R-:W-:Y:S02]  /*fc10*/  SHF.R.U64 R86, R86, 0x10, R87 ;  /* 0x0000001056567819 */ /* 0x000fe40000001257 */
[----:B------:R-:W-:Y:S01]  /*fc20*/  PRMT R138, R138, 0x5410, R83 ;  /* 0x000054108a8a7816 */ /* 0x000fe20000000053 */
[----:B------:R-:W-:Y:S01]  /*fc30*/  IMAD.U32 R101, R136, 0x10000, RZ ;  /* 0x0001000088657824 */ /* 0x000fe200078e00ff */
[----:B------:R-:W-:Y:S02]  /*fc40*/  SHF.R.U32.HI R87, RZ, 0x10, R87 ;  /* 0x00000010ff577819 */ /* 0x000fe40000011657 */
        /* <DEDUP_REMOVED lines=28> */
[C---:B------:R-:W-:Y:S02]  /*fe10*/  FMUL.FTZ R87, R15.reuse, R137 ;  /* 0x000000890f577220 */ /* 0x040fe40000410000 */
[C---:B------:R-:W-:Y:S01]  /*fe20*/  IMAD.U32 R9, R140.reuse, 0x10000, RZ ;  /* 0x000100008c097824 */ /* 0x040fe200078e00ff */
[----:B------:R-:W-:Y:S01]  /*fe30*/  LOP3.LUT R140, R140, 0xffff0000, RZ, 0xc0, !PT ;  /* 0xffff00008c8c7812 */ /* 0x000fe200078ec0ff */
[----:B------:R-:W-:-:S02]  /*fe40*/  FMUL.FTZ R15, R15, R102 ;  /* 0x000000660f0f7220 */ /* 0x000fc40000410000 */
[----:B------:R-:W-:Y:S02]  /*fe50*/  FMUL.FTZ R81, R8, R101 ;  /* 0x0000006508517220 */ /* 0x000fe40000410000 */
[----:B------:R-:W-:Y:S02]  /*fe60*/  FFMA.FTZ R87, R80, R102, -R87 ;  /* 0x0000006650577223 */ /* 0x000fe40000010857 */
[----:B------:R-:W-:Y:S02]  /*fe70*/  FMUL.FTZ R8, R8, R9 ;  /* 0x0000000908087220 */ /* 0x000fe40000410000 */
[C---:B------:R-:W-:Y:S01]  /*fe80*/  IMAD.U32 R86, R11.reuse, 0x10000, RZ ;  /* 0x000100000b567824 */ /* 0x040fe200078e00ff */
[----:B------:R-:W-:Y:S01]  /*fe90*/  LOP3.LUT R11, R11, 0xffff0000, RZ, 0xc0, !PT ;  /* 0xffff00000b0b7812 */ /* 0x000fe200078ec0ff */
[C---:B------:R-:W-:Y:S01]  /*fea0*/  IMAD.U32 R102, R138.reuse, 0x10000, RZ ;  /* 0x000100008a667824 */ /* 0x040fe200078e00ff */
[----:B------:R-:W-:Y:S01]  /*feb0*/  LOP3.LUT R138, R138, 0xffff0000, RZ, 0xc0, !PT ;  /* 0xffff00008a8a7812 */ /* 0x000fe200078ec0ff */
[----:B------:R-:W-:-:S02]  /*fec0*/  FFMA.FTZ R15, R80, R137, R15 ;  /* 0x00000089500f7223 */ /* 0x000fc4000001000f */
[C---:B------:R-:W-:Y:S01]  /*fed0*/  IMAD.U32 R80, R142.reuse, 0x10000, RZ ;  /* 0x000100008e507824 */ /* 0x040fe200078e00ff */
[----:B------:R-:W-:Y:S01]  /*fee0*/  LOP3.LUT R142, R142, 0xffff0000, RZ, 0xc0, !PT ;  /* 0xffff00008e8e7812 */ /* 0x000fe200078ec0ff */
[C---:B------:R-:W-:Y:S02]  /*fef0*/  FFMA.FTZ R81, R12.reuse, R9, -R81 ;  /* 0x000000090c517223 */ /* 0x040fe40000010851 */
[----:B------:R-:W-:Y:S02]  /*ff00*/  FFMA.FTZ R9, R12, R101, R8 ;  /* 0x000000650c097223 */ /* 0x000fe40000010008 */
[C---:B------:R-:W-:Y:S02]  /*ff10*/  FMUL.FTZ R8, R86.reuse, R102 ;  /* 0x0000006656087220 */ /* 0x040fe40000410000 */
[-C--:B------:R-:W-:Y:S02]  /*ff20*/  FMUL.FTZ R86, R86, R80.reuse ;  /* 0x0000005056567220 */ /* 0x080fe40000410000 */
[C---:B------:R-:W-:Y:S01]  /*ff30*/  IMAD.U32 R12, R139.reuse, 0x10000, RZ ;  /* 0x000100008b0c7824 */ /* 0x040fe200078e00ff */
[----:B------:R-:W-:Y:S01]  /*ff40*/  LOP3.LUT R139, R139, 0xffff0000, RZ, 0xc0, !PT ;  /* 0xffff00008b8b7812 */ /* 0x000fe200078ec0ff */
[C---:B------:R-:W-:Y:S01]  /*ff50*/  IMAD.U32 R101, R143.reuse, 0x10000, RZ ;  /* 0x000100008f657824 */ /* 0x040fe200078e00ff */
[----:B------:R-:W-:Y:S01]  /*ff60*/  LOP3.LUT R143, R143, 0xffff0000, RZ, 0xc0, !PT ;  /* 0xffff00008f8f7812 */ /* 0x000fe200078ec0ff */
[----:B------:R-:W-:-:S02]  /*ff70*/  FFMA.FTZ R80, R13, R80, -R8 ;  /* 0x000000500d507223 */ /* 0x000fc40000010808 */
[----:B------:R-:W-:Y:S02]  /*ff80*/  FFMA.FTZ R102, R13, R102, R86 ;  /* 0x000000660d667223 */ /* 0x000fe40000010056 */
[C---:B------:R-:W-:Y:S02]  /*ff90*/  FMUL.FTZ R13, R99.reuse, R12 ;  /* 0x0000000c630d7220 */ /* 0x040fe40000410000 */
[-C--:B------:R-:W-:Y:S02]  /*ffa0*/  FMUL.FTZ R99, R99, R101.reuse ;  /* 0x0000006563637220 */ /* 0x080fe40000410000 */
[C---:B------:R-:W-:Y:S02]  /*ffb0*/  FMUL.FTZ R8, R100.reuse, R136 ;  /* 0x0000008864087220 */ /* 0x040fe40000410000 */
[----:B------:R-:W-:Y:S02]  /*ffc0*/  FMUL.FTZ R100, R100, R140 ;  /* 0x0000008c64647220 */ /* 0x000fe40000410000 */
[----:B------:R-:W-:-:S02]  /*ffd0*/  FFMA.FTZ R101, R82, R101, -R13 ;  /* 0x0000006552657223 */ /* 0x000fc4000001080d */
[----:B------:R-:W-:Y:S02]  /*ffe0*/  FFMA.FTZ R99, R82, R12, R99 ;  /* 0x0000000c52637223 */ /* 0x000fe40000010063 */
[----:B------:R-:W-:Y:S02]  /*fff0*/  FFMA.FTZ R140, R83, R140, -R8 ;  /* 0x0000008c538c7223 */ /* 0x000fe40000010808 */
[----:B------:R-:W-:Y:S02]  /*10000*/  FMUL.FTZ R82, R98, R139 ;  /* 0x0000008b62527220 */ /* 0x000fe40000410000 */
[C---:B------:R-:W-:Y:S01]  /*10010*/  FMUL.FTZ R12, R11.reuse, R138 ;  /* 0x0000008a0b0c7220 */ /* 0x040fe20000410000 */
[----:B------:R-:W-:Y:S01]  /*10020*/  F2FP.BF16.PACK_AB R13, R140, R81 ;  /* 0x000000518c0d723e */ /* 0x000fe200000010ff */
[----:B------:R-:W-:Y:S02]  /*10030*/  FMUL.FTZ R86, R98, R143 ;  /* 0x0000008f62567220 */ /* 0x000fe40000410000 */
[----:B------:R-:W-:-:S02]  /*10040*/  FMUL.FTZ R8, R11, R142 ;  /* 0x0000008e0b087220 */ /* 0x000fc40000410000 */
[C---:B------:R-:W-:Y:S02]  /*10050*/  FFMA.FTZ R82, R14.reuse, R143, -R82 ;  /* 0x0000008f0e527223 */ /* 0x040fe40000010852 */
[----:B------:R-:W-:Y:S01]  /*10060*/  FFMA.FTZ R11, R85, R142, -R12 ;  /* 0x0000008e550b7223 */ /* 0x000fe2000001080c */
[----:B------:R-:W-:Y:S01]  /*10070*/  F2FP.BF16.PACK_AB R12, R87, R10 ;  /* 0x0000000a570c723e */ /* 0x000fe200000010ff */
[----:B------:R-:W-:Y:S02]  /*10080*/  FFMA.FTZ R100, R83, R136, R100 ;  /* 0x0000008853647223 */ /* 0x000fe40000010064 */
[----:B------:R-:W-:Y:S01]  /*10090*/  FFMA.FTZ R86, R14, R139, R86 ;  /* 0x0000008b0e567223 */ /* 0x000fe20000010056 */
[----:B------:R-:W-:Y:S01]  /*100a0*/  F2FP.BF16.PACK_AB R14, R82, R101 ;  /* 0x00000065520e723e */ /* 0x000fe200000010ff */
[----:B------:R-:W-:Y:S01]  /*100b0*/  FFMA.FTZ R85, R85, R138, R8 ;  /* 0x0000008a55557223 */ /* 0x000fe20000010008 */
[----:B------:R-:W-:Y:S02]  /*100c0*/  F2FP.BF16.PACK_AB R8, R15, R84 ;  /* 0x000000540f08723e */ /* 0x000fe400000010ff */
[----:B------:R-:W-:-:S02]  /*100d0*/  F2FP.BF16.PACK_AB R15, R11, R80 ;  /* 0x000000500b0f723e */ /* 0x000fc400000010ff */
[----:B------:R-:W-:Y:S02]  /*100e0*/  F2FP.BF16.PACK_AB R9, R100, R9 ;  /* 0x000000096409723e */ /* 0x000fe400000010ff */
[----:B------:R-:W-:Y:S01]  /*100f0*/  F2FP.BF16.PACK_AB R10, R86, R99 ;  /* 0x00000063560a723e */ /* 0x000fe200000010ff */
[----:B------:R1:W-:Y:S01]  /*10100*/  STS.128 [R96+0x10080], R12 ;  /* 0x0100800c60007388 */ /* 0x0003e20000000c00 */
[----:B------:R-:W-:-:S05]  /*10110*/  F2FP.BF16.PACK_AB R11, R85, R102 ;  /* 0x00000066550b723e */ /* 0x000fca00000010ff */
[----:B------:R1:W-:Y:S02]  /*10120*/  STS.128 [R97+0x10080], R8 ;  /* 0x0100800861007388 */ /* 0x0003e40000000c00 */
.L_x_1713:
[----:B------:R-:W-:Y:S05]  /*10130*/  BSYNC B1 ;  /* 0x0000000000017941 */ /* 0x000fea0003800000 */
.L_x_1712:
        /* <DEDUP_REMOVED lines=29> */
[----:B------:R-:W-:Y:S01]  /*10310*/  SHF.R.U64 R66, R66, 0x10, R67 ;  /* 0x0000001042427819 */ /* 0x000fe20000001243 */
[----:B------:R-:W-:Y:S01]  /*10320*/  IMAD.SHL.U32 R81, R81, 0x2, RZ ;  /* 0x0000000251517824 */ /* 0x000fe200078e00ff */
[----:B------:R-:W-:Y:S02]  /*10330*/  SHF.R.U64 R68, R68, 0x10, R69 ;  /* 0x0000001044447819 */ /* 0x000fe40000001245 */
[----:B------:R-:W1:Y:S01]  /*10340*/  LDS.128 R12, [R82+0x10080] ;  /* 0x01008000520c7984 */ /* 0x000e620000000c00 */
[----:B------:R-:W-:-:S02]  /*10350*/  SHF.R.U32.HI R67, RZ, 0x10, R67 ;  /* 0x00000010ff437819 */ /* 0x000fc40000011643 */
[----:B------:R-:W-:Y:S01]  /*10360*/  SHF.R.U32.HI R69, RZ, 0x10, R69 ;  /* 0x00000010ff457819 */ /* 0x000fe20000011645 */
[----:B------:R-:W2:Y:S01]  /*10370*/  LDS.128 R8, [R81+0x10080] ;  /* 0x0100800051087984 */ /* 0x000ea20000000c00 */
[----:B------:R-:W-:Y:S02]  /*10380*/  PRMT R129, R129, 0x5410, R64 ;  /* 0x0000541081817816 */ /* 0x000fe40000000040 */
[----:B------:R-:W-:Y:S02]  /*10390*/  PRMT R128, R128, 0x5410, R65 ;  /* 0x0000541080807816 */ /* 0x000fe40000000041 */
[----:B------:R-:W-:Y:S02]  /*103a0*/  SHF.R.U64 R70, R70, 0x10, R71 ;  /* 0x0000001046467819 */ /* 0x000fe40000001247 */
[----:B------:R-:W-:Y:S01]  /*103b0*/  PRMT R130, R130, 0x5410, R67 ;  /* 0x0000541082827816 */ /* 0x000fe20000000043 */
[----:B------:R-:W-:Y:S01]  /*103c0*/  IMAD.U32 R87, R128, 0x10000, RZ ;  /* 0x0001000080577824 */ /* 0x000fe200078e00ff */
[----:B------:R-:W-:-:S02]  /*103d0*/  SHF.R.U32.HI R71, RZ, 0x10, R71 ;  /* 0x00000010ff477819 */ /* 0x000fc40000011647 */
[----:B------:R-:W-:Y:S02]  /*103e0*/  PRMT R133, R133, 0x5410, R68 ;  /* 0x0000541085857816 */ /* 0x000fe40000000044 */
[----:B------:R-:W-:Y:S02]  /*103f0*/  PRMT R132, R132, 0x5410, R69 ;  /* 0x0000541084847816 */ /* 0x000fe40000000045 */
[----:B------:R-:W-:Y:S01]  /*10400*/  PRMT R134, R134, 0x5410, R71 ;  /* 0x0000541086867816 */ /* 0x000fe20000000047 */
[C---:B------:R-:W-:Y:S01]  /*10410*/  IMAD.U32 R71, R133.reuse, 0x10000, RZ ;  /* 0x0001000085477824 */ /* 0x040fe200078e00ff */
[----:B------:R-:W-:Y:S02]  /*10420*/  LOP3.LUT R86, R133, 0xffff0000, RZ, 0xc0, !PT ;  /* 0xffff000085567812 */ /* 0x000fe400078ec0ff */
[----:B------:R-:W-:Y:S02]  /*10430*/  PRMT R131, R131, 0x5410, R66 ;  /* 0x0000541083837816 */ /* 0x000fe40000000042 */
[----:B------:R-:W-:-:S02]  /*10440*/  PRMT R135, R135, 0x5410, R70 ;  /* 0x0000541087877816 */ /* 0x000fc40000000046 */
[----:B------:R-:W-:-:S03]  /*10450*/  LOP3.LUT R128, R128, 0xffff0000, RZ, 0xc0, !PT ;  /* 0xffff000080807812 */ /* 0x000fc600078ec0ff */
[C---:B------:R-:W-:Y:S01]  /*10460*/  IMAD.U32 R97, R135.reuse, 0x10000, RZ ;  /* 0x0001000087617824 */ /* 0x040fe200078e00ff */
        /* <DEDUP_REMOVED lines=13> */
[C---:B------:R-:W-:Y:S01]  /*10540*/  IMAD.U32 R9, R129.reuse, 0x10000, RZ ;  /* 0x0001000081097824 */ /* 0x040fe200078e00ff */
        /* <DEDUP_REMOVED lines=9> */
[C---:B------:R-:W-:Y:S01]  /*105e0*/  SHF.L.U32 R9, R132.reuse, 0x10, RZ ;  /* 0x0000001084097819 */ /* 0x040fe200000006ff */
[C---:B------:R-:W-:Y:S01]  /*105f0*/  FMUL.FTZ R71, R15.reuse, R129 ;  /* 0x000000810f477220 */ /* 0x040fe20000410000 */
[----:B------:R-:W-:Y:S01]  /*10600*/  LOP3.LUT R132, R132, 0xffff0000, RZ, 0xc0, !PT ;  /* 0xffff000084847812 */ /* 0x000fe200078ec0ff */
[C---:B------:R-:W-:Y:S02]  /*10610*/  FMUL.FTZ R65, R8.reuse, R87 ;  /* 0x0000005708417220 */ /* 0x040fe40000410000 */
[-C--:B------:R-:W-:Y:S02]  /*10620*/  FMUL.FTZ R15, R15, R86.reuse ;  /* 0x000000560f0f7220 */ /* 0x080fe40000410000 */
[----:B------:R-:W-:Y:S02]  /*10630*/  FMUL.FTZ R8, R8, R9 ;  /* 0x0000000908087220 */ /* 0x000fe40000410000 */
[----:B------:R-:W-:-:S02]  /*10640*/  FFMA.FTZ R71, R64, R86, -R71 ;  /* 0x0000005640477223 */ /* 0x000fc40000010847 */
[C---:B------:R-:W-:Y:S01]  /*10650*/  IMAD.U32 R86, R130.reuse, 0x10000, RZ ;  /* 0x0001000082567824 */ /* 0x040fe200078e00ff */
[----:B------:R-:W-:Y:S01]  /*10660*/  LOP3.LUT R130, R130, 0xffff0000, RZ, 0xc0, !PT ;  /* 0xffff000082827812 */ /* 0x000fe200078ec0ff */
[----:B------:R-:W-:Y:S02]  /*10670*/  FFMA.FTZ R65, R12, R9, -R65 ;  /* 0x000000090c417223 */ /* 0x000fe40000010841 */
[----:B------:R-:W-:Y:S02]  /*10680*/  FFMA.FTZ R15, R64, R129, R15 ;  /* 0x00000081400f7223 */ /* 0x000fe4000001000f */
[----:B------:R-:W-:Y:S02]  /*10690*/  FFMA.FTZ R9, R12, R87, R8 ;  /* 0x000000570c097223 */ /* 0x000fe40000010008 */
[C---:B------:R-:W-:Y:S01]  /*106a0*/  IMAD.U32 R64, R134.reuse, 0x10000, RZ ;  /* 0x0001000086407824 */ /* 0x040fe200078e00ff */
[----:B------:R-:W-:Y:S01]  /*106b0*/  LOP3.LUT R134, R134, 0xffff0000, RZ, 0xc0, !PT ;  /* 0xffff000086867812 */ /* 0x000fe200078ec0ff */
[C---:B------:R-:W-:Y:S01]  /*106c0*/  IMAD.U32 R87, R131.reuse, 0x10000, RZ ;  /* 0x0001000083577824 */ /* 0x040fe200078e00ff */
[----:B------:R-:W-:Y:S01]  /*106d0*/  LOP3.LUT R131, R131, 0xffff0000, RZ, 0xc0, !PT ;  /* 0xffff000083837812 */ /* 0x000fe200078ec0ff */
[----:B------:R-:W-:-:S02]  /*106e0*/  FMUL.FTZ R8, R70, R86 ;  /* 0x0000005646087220 */ /* 0x000fc40000410000 */
[-C--:B------:R-:W-:Y:S02]  /*106f0*/  FMUL.FTZ R70, R70, R64.reuse ;  /* 0x0000004046467220 */ /* 0x080fe40000410000 */
[C---:B------:R-:W-:Y:S02]  /*10700*/  FMUL.FTZ R12, R84.reuse, R87 ;  /* 0x00000057540c7220 */ /* 0x040fe40000410000 */
[----:B------:R-:W-:Y:S02]  /*10710*/  FFMA.FTZ R64, R13, R64, -R8 ;  /* 0x000000400d407223 */ /* 0x000fe40000010808 */
[----:B------:R-:W-:Y:S02]  /*10720*/  FMUL.FTZ R84, R84, R97 ;  /* 0x0000006154547220 */ /* 0x000fe40000410000 */
[C---:B------:R-:W-:Y:S02]  /*10730*/  FMUL.FTZ R8, R85.reuse, R128 ;  /* 0x0000008055087220 */ /* 0x040fe40000410000 */
[----:B------:R-:W-:-:S02]  /*10740*/  FMUL.FTZ R85, R85, R132 ;  /* 0x0000008455557220 */ /* 0x000fc40000410000 */
[C---:B------:R-:W-:Y:S02]  /*10750*/  FFMA.FTZ R97, R66.reuse, R97, -R12 ;  /* 0x0000006142617223 */ /* 0x040fe4000001080c */
[----:B------:R-:W-:Y:S02]  /*10760*/  FFMA.FTZ R84, R66, R87, R84 ;  /* 0x0000005742547223 */ /* 0x000fe40000010054 */
[----:B------:R-:W-:Y:S02]  /*10770*/  FFMA.FTZ R132, R67, R132, -R8 ;  /* 0x0000008443847223 */ /* 0x000fe40000010808 */
[----:B------:R-:W-:Y:S02]  /*10780*/  FMUL.FTZ R66, R83, R131 ;  /* 0x0000008353427220 */ /* 0x000fe40000410000 */
[----:B------:R-:W-:Y:S02]  /*10790*/  FMUL.FTZ R12, R11, R130 ;  /* 0x000000820b0c7220 */ /* 0x000fe40000410000 */
[----:B------:R-:W-:-:S02]  /*107a0*/  FMUL.FTZ R83, R83, R135 ;  /* 0x0000008753537220 */ /* 0x000fc40000410000 */
[-C--:B------:R-:W-:Y:S02]  /*107b0*/  FMUL.FTZ R8, R11, R134.reuse ;  /* 0x000000860b087220 */ /* 0x080fe40000410000 */
[----:B------:R-:W-:Y:S02]  /*107c0*/  FFMA.FTZ R66, R14, R135, -R66 ;  /* 0x000000870e427223 */ /* 0x000fe40000010842 */
[----:B------:R-:W-:Y:S01]  /*107d0*/  FFMA.FTZ R11, R69, R134, -R12 ;  /* 0x00000086450b7223 */ /* 0x000fe2000001080c */
[----:B------:R-:W-:Y:S01]  /*107e0*/  F2FP.BF16.PACK_AB R12, R71, R10 ;  /* 0x0000000a470c723e */ /* 0x000fe200000010ff */
[----:B------:R-:W-:Y:S01]  /*107f0*/  FFMA.FTZ R86, R13, R86, R70 ;  /* 0x000000560d567223 */ /* 0x000fe20000010046 */
[----:B------:R-:W-:Y:S01]  /*10800*/  F2FP.BF16.PACK_AB R13, R132, R65 ;  /* 0x00000041840d723e */ /* 0x000fe200000010ff */
[----:B------:R-:W-:Y:S02]  /*10810*/  FFMA.FTZ R128, R67, R128, R85 ;  /* 0x0000008043807223 */ /* 0x000fe40000010055 */
[----:B------:R-:W-:Y:S01]  /*10820*/  FFMA.FTZ R131, R14, R131, R83 ;  /* 0x000000830e837223 */ /* 0x000fe20000010053 */
[----:B------:R-:W-:Y:S01]  /*10830*/  F2FP.BF16.PACK_AB R14, R66, R97 ;  /* 0x00000061420e723e */ /* 0x000fe200000010ff */
[----:B------:R-:W-:Y:S01]  /*10840*/  FFMA.FTZ R69, R69, R130, R8 ;  /* 0x0000008245457223 */ /* 0x000fe20000010008 */
[----:B------:R-:W-:-:S02]  /*10850*/  F2FP.BF16.PACK_AB R8, R15, R68 ;  /* 0x000000440f08723e */ /* 0x000fc400000010ff */
[----:B------:R-:W-:Y:S02]  /*10860*/  F2FP.BF16.PACK_AB R15, R11, R64 ;  /* 0x000000400b0f723e */ /* 0x000fe400000010ff */
[----:B------:R-:W-:Y:S02]  /*10870*/  F2FP.BF16.PACK_AB R9, R128, R9 ;  /* 0x000000098009723e */ /* 0x000fe400000010ff */
[----:B------:R-:W-:Y:S01]  /*10880*/  F2FP.BF16.PACK_AB R10, R131, R84 ;  /* 0x00000054830a723e */ /* 0x000fe200000010ff */
[----:B------:R1:W-:Y:S01]  /*10890*/  STS.128 [R82+0x10080], R12 ;  /* 0x0100800c52007388 */ /* 0x0003e20000000c00 */
[----:B------:R-:W-:-:S05]  /*108a0*/  F2FP.BF16.PACK_AB R11, R69, R86 ;  /* 0x00000056450b723e */ /* 0x000fca00000010ff */
[----:B------:R1:W-:Y:S02]  /*108b0*/  STS.128 [R81+0x10080], R8 ;  /* 0x0100800851007388 */ /* 0x0003e40000000c00 */
.L_x_1719:
[----:B------:R-:W-:Y:S05]  /*108c0*/  BSYNC B0 ;  /* 0x0000000000007941 */ /* 0x000fea0003800000 */
.L_x_1718:
        /* <DEDUP_REMOVED lines=32> */
[----:B------:R-:W-:Y:S02]  /*10ad0*/  SHF.R.U64 R54, R54, 0x10, R55 ;  /* 0x0000001036367819 */ /* 0x000fe40000001237 */
[----:B------:R-:W1:Y:S01]  /*10ae0*/  LDS.128 R12, [R65+0x10080] ;  /* 0x01008000410c7984 */ /* 0x000e620000000c00 */
[----:B------:R-:W-:Y:S02]  /*10af0*/  SHF.R.U64 R56, R56, 0x10, R57 ;  /* 0x0000001038387819 */ /* 0x000fe40000001239 */
[----:B------:R-:W-:Y:S01]  /*10b00*/  SHF.R.U32.HI R55, RZ, 0x10, R55 ;  /* 0x00000010ff377819 */ /* 0x000fe20000011637 */
[----:B------:R-:W2:Y:S01]  /*10b10*/  LDS.128 R8, [R64+0x10080] ;  /* 0x0100800040087984 */ /* 0x000ea20000000c00 */
[----:B------:R-:W-:-:S02]  /*10b20*/  SHF.R.U32.HI R57, RZ, 0x10, R57 ;  /* 0x00000010ff397819 */ /* 0x000fc40000011639 */
[----:B------:R-:W-:Y:S02]  /*10b30*/  PRMT R121, R121, 0x5410, R52 ;  /* 0x0000541079797816 */ /* 0x000fe40000000034 */
        /* <DEDUP_REMOVED lines=56> */
[C---:B------:R-:W-:Y:S01]  /*10ec0*/  IMAD.U32 R54, R14.reuse, 0x10000, RZ ;  /* 0x000100000e367824 */ /* 0x040fe200078e00ff */
[----:B------:R-:W-:Y:S01]  /*10ed0*/  LOP3.LUT R14, R14, 0xffff0000, RZ, 0xc0, !PT ;  /* 0xffff00000e0e7812 */ /* 0x000fe200078ec0ff */
[----:B------:R-:W-:Y:S02]  /*10ee0*/  FMUL.FTZ R67, R67, R69 ;  /* 0x0000004543437220 */ /* 0x000fe40000410000 */
[C---:B------:R-:W-:Y:S02]  /*10ef0*/  FMUL.FTZ R8, R68.reuse, R120 ;  /* 0x0000007844087220 */ /* 0x040fe40000410000 */
[----:B------:R-:W-:-:S02]  /*10f00*/  FMUL.FTZ R68, R68, R124 ;  /* 0x0000007c44447220 */ /* 0x000fc40000410000 */
[C---:B------:R-:W-:Y:S02]  /*10f10*/  FFMA.FTZ R69, R54.reuse, R69, -R13 ;  /* 0x0000004536457223 */ /* 0x040fe4000001080d */
[----:B------:R-:W-:Y:S02]  /*10f20*/  FFMA.FTZ R67, R54, R12, R67 ;  /* 0x0000000c36437223 */ /* 0x000fe40000010043 */
[----:B------:R-:W-:Y:S02]  /*10f30*/  FFMA.FTZ R124, R55, R124, -R8 ;  /* 0x0000007c377c7223 */ /* 0x000fe40000010808 */
[----:B------:R-:W-:Y:S02]  /*10f40*/  FMUL.FTZ R54, R66, R123 ;  /* 0x0000007b42367220 */ /* 0x000fe40000410000 */
[----:B------:R-:W-:Y:S01]  /*10f50*/  FMUL.FTZ R12, R11, R122 ;  /* 0x0000007a0b0c7220 */ /* 0x000fe20000410000 */
[----:B------:R-:W-:Y:S01]  /*10f60*/  F2FP.BF16.PACK_AB R13, R124, R53 ;  /* 0x000000357c0d723e */ /* 0x000fe200000010ff */
[----:B------:R-:W-:-:S02]  /*10f70*/  FMUL.FTZ R58, R66, R127 ;  /* 0x0000007f423a7220 */ /* 0x000fc40000410000 */
[-C--:B------:R-:W-:Y:S02]  /*10f80*/  FMUL.FTZ R8, R11, R126.reuse ;  /* 0x0000007e0b087220 */ /* 0x080fe40000410000 */
[C---:B------:R-:W-:Y:S02]  /*10f90*/  FFMA.FTZ R54, R14.reuse, R127, -R54 ;  /* 0x0000007f0e367223 */ /* 0x040fe40000010836 */
[----:B------:R-:W-:Y:S01]  /*10fa0*/  FFMA.FTZ R11, R57, R126, -R12 ;  /* 0x0000007e390b7223 */ /* 0x000fe2000001080c */
        /* <DEDUP_REMOVED lines=12> */
.L_x_1717:
[----:B------:R-:W-:Y:S05]  /*11070*/  BSYNC B1 ;  /* 0x0000000000017941 */ /* 0x000fea0003800000 */
.L_x_1716:
        /* <DEDUP_REMOVED lines=120> */
.L_x_1723:
[----:B------:R-:W-:Y:S05]  /*11800*/  BSYNC B0 ;  /* 0x0000000000007941 */ /* 0x000fea0003800000 */
.L_x_1722:
        /* <DEDUP_REMOVED lines=122> */
.L_x_1721:
[----:B------:R-:W-:Y:S05]  /*11fb0*/  BSYNC B1 ;  /* 0x0000000000017941 */ /* 0x000fea0003800000 */
.L_x_1720:
        /* <DEDUP_REMOVED lines=119> */
.L_x_1725:
[----:B------:R-:W-:Y:S05]  /*12730*/  BSYNC B0 ;  /* 0x0000000000007941 */ /* 0x000fea0003800000 */
.L_x_1724:
        /* <DEDUP_REMOVED lines=37> */
[----:B------:R-:W-:-:S02]  /*12990*/  PRMT R77, R77, 0x5410, R18 ;  /* 0x000054104d4d7816 */ /* 0x000fc40000000012 */
[----:B------:R-:W-:Y:S02]  /*129a0*/  PRMT R73, R73, 0x5410, R20 ;  /* 0x0000541049497816 */ /* 0x000fe40000000014 */
[----:B------:R-:W-:Y:S01]  /*129b0*/  PRMT R72, R72, 0x5410, R21 ;  /* 0x0000541048487816 */ /* 0x000fe20000000015 */
[----:B------:R-:W-:Y:S01]  /*129c0*/  IMAD.U32 R25, R77, 0x10000, RZ ;  /* 0x000100004d197824 */ /* 0x000fe200078e00ff */
[----:B------:R-:W-:Y:S02]  /*129d0*/  PRMT R74, R74, 0x5410, R23 ;  /* 0x000054104a4a7816 */ /* 0x000fe40000000017 */
[----:B------:R-:W-:Y:S02]  /*129e0*/  PRMT R75, R75, 0x5410, R22 ;  /* 0x000054104b4b7816 */ /* 0x000fe40000000016 */
[----:B------:R-:W-:Y:S02]  /*129f0*/  SHF.R.U32.HI R29, RZ, 0x10, R29 ;  /* 0x00000010ff1d7819 */ /* 0x000fe4000001161d */
[----:B------:R-:W-:-:S02]  /*12a00*/  SHF.R.U64 R24, R30, 0x10, R31 ;  /* 0x000000101e187819 */ /* 0x000fc4000000121f */
[----:B------:R-:W-:Y:S01]  /*12a10*/  PRMT R76, R76, 0x5410, R29 ;  /* 0x000054104c4c7816 */ /* 0x000fe2000000001d */
[----:B------:R-:W-:Y:S01]  /*12a20*/  IMAD.U32 R29, R72, 0x10000, RZ ;  /* 0x00010000481d7824 */ /* 0x000fe200078e00ff */
[----:B------:R-:W-:Y:S02]  /*12a30*/  LOP3.LUT R30, R77, 0xffff0000, RZ, 0xc0, !PT ;  /* 0xffff00004d1e7812 */ /* 0x000fe400078ec0ff */
[----:B------:R-:W-:Y:S02]  /*12a40*/  SHF.R.U32.HI R31, RZ, 0x10, R31 ;  /* 0x00000010ff1f7819 */ /* 0x000fe4000001161f */
        /* <DEDUP_REMOVED lines=73> */
.L_x_1697:
[----:B------:R-:W-:Y:S05]  /*12ee0*/  BSYNC B2 ;  /* 0x0000000000027941 */ /* 0x000fea0003800000 */
.L_x_1663:
[----:B-1----:R-:W-:Y:S01]  /*12ef0*/  IMAD R9, R61, c[0x0][0x208], RZ ;  /* 0x000082003d097a24 */ /* 0x002fe200078e02ff */
[----:B------:R-:W-:Y:S01]  /*12f00*/  SHF.R.S32.HI R8, RZ, 0x4, R63 ;  /* 0x00000004ff087819 */ /* 0x000fe2000001143f */
[----:B--2---:R-:W-:Y:S01]  /*12f10*/  IMAD.WIDE.U32 R16, R220, c[0x0][0x208], RZ ;  /* 0x00008200dc107a25 */ /* 0x004fe200078e00ff */
[----:B------:R-:W-:-:S04]  /*12f20*/  DEPBAR.LE SB0, 0x0 ;  /* 0x000080000000791a */ /* 0x000fc80000000000 */
[----:B------:R-:W-:Y:S01]  /*12f30*/  IMAD R9, R220, c[0x0][0x20c], R9 ;  /* 0x00008300dc097a24 */ /* 0x000fe200078e0209 */
[----:B------:R-:W-:Y:S01]  /*12f40*/  LEA.HI R11, R63, R8, RZ, 0x1 ;  /* 0x000000083f0b7211 */ /* 0x000fe200078f08ff */
[----:B------:R-:W-:Y:S01]  /*12f50*/  IMAD R12, R60, c[0x0][0x218], RZ ;  /* 0x000086003c0c7a24 */ /* 0x000fe200078e02ff */
[----:B------:R-:W-:Y:S01]  /*12f60*/  ISETP.GE.AND P1, PT, R188, c[0x0][0x1d4], PT ;  /* 0x00007500bc007a0c */ /* 0x000fe20003f26270 */
[----:B------:R-:W-:Y:S01]  /*12f70*/  IMAD.IADD R17, R17, 0x1, R9 ;  /* 0x0000000111117824 */ /* 0x000fe200078e0209 */
[----:B------:R-:W-:Y:S01]  /*12f80*/  LOP3.LUT R11, R11, 0xfffffffe, RZ, 0xc0, !PT ;  /* 0xfffffffe0b0b7812 */ /* 0x000fe200078ec0ff */
[----:B------:R-:W-:Y:S01]  /*12f90*/  IMAD.SHL.U32 R9, R34, 0x40, RZ ;  /* 0x0000004022097824 */ /* 0x000fe200078e00ff */
[----:B------:R-:W-:Y:S01]  /*12fa0*/  IADD3 R23, -R189, UR20, RZ ;  /* 0x00000014bd177c10 */ /* 0x000fe2000fffe1ff */
[----:B------:R-:W-:Y:S01]  /*12fb0*/  IMAD.WIDE.U32 R16, R219, c[0x0][0x218], R16 ;  /* 0x00008600db107a25 */ /* 0x000fe200078e0010 */
[----:B------:R-:W-:Y:S01]  /*12fc0*/  ISETP.GE.AND P2, PT, R221, c[0x0][0x1d4], PT ;  /* 0x00007500dd007a0c */ /* 0x000fe20003f46270 */
[----:B------:R-:W-:Y:S01]  /*12fd0*/  BSSY B0, `(.L_x_1726) ;  /* 0x000006b000007945 */ /* 0x000fe20003800000 */
[----:B------:R-:W-:Y:S01]  /*12fe0*/  LOP3.LUT R9, R9, 0x1c0, RZ, 0xc0, !PT ;  /* 0x000001c009097812 */ /* 0x000fe200078ec0ff */
[----:B------:R-:W-:Y:S01]  /*12ff0*/  IMAD R12, R219, c[0x0][0x21c], R12 ;  /* 0x00008700db0c7a24 */ /* 0x000fe200078e020c */
[----:B------:R-:W-:Y:S01]  /*13000*/  IADD3 R15, P0, R16, UR28, RZ ;  /* 0x0000001c100f7c10 */ /* 0x000fe2000ff1e0ff */
[----:B------:R-:W-:Y:S01]  /*13010*/  IMAD.SHL.U32 R10, R189, 0x8, RZ ;  /* 0x00000008bd0a7824 */ /* 0x000fe200078e00ff */
[----:B------:R-:W-:Y:S01]  /*13020*/  LOP3.LUT R33, R33, 0xfffffffb, RZ, 0xc0, !PT ;  /* 0xfffffffb21217812 */ /* 0x000fe200078ec0ff */
[----:B------:R-:W-:Y:S01]  /*13030*/  IMAD.IADD R11, R8, 0x1, -R11 ;  /* 0x00000001080b7824 */ /* 0x000fe200078e0a0b */
[----:B------:R-:W-:Y:S01]  /*13040*/  IADD3.X R12, R17, UR12, R12, P0, !PT ;  /* 0x0000000c110c7c10 */ /* 0x000fe200087fe40c */
[----:B------:R-:W-:Y:S01]  /*13050*/  IMAD.SHL.U32 R8, R62, 0x40, RZ ;  /* 0x000000403e087824 */ /* 0x000fe200078e00ff */
[----:B------:R-:W-:Y:S01]  /*13060*/  LEA R22, P0, R15, c[0x0][0x1f8], 0x1 ;  /* 0x00007e000f167a11 */ /* 0x000fe200078008ff */
[----:B------:R-:W-:Y:S01]  /*13070*/  IMAD.SHL.U32 R64, R6, 0x40, RZ ;  /* 0x0000004006407824 */ /* 0x000fe200078e00ff */
[----:B------:R-:W-:Y:S01]  /*13080*/  LOP3.LUT R10, R9, 0x8, R10, 0xf8, !PT ;  /* 0x00000008090a7812 */ /* 0x000fe200078ef80a */
[----:B------:R-:W-:Y:S01]  /*13090*/  IMAD.SHL.U32 R222, R0, 0x2, RZ ;  /* 0x0000000200de7824 */ /* 0x000fe200078e00ff */
[----:B------:R-:W-:-:S02]  /*130a0*/  SHF.R.U32.HI R9, RZ, 0x3, R9 ;  /* 0x00000003ff097819 */ /* 0x000fc40000011609 */
[----:B------:R-:W-:Y:S02]  /*130b0*/  LEA.HI.X R15, R15, c[0x0][0x1fc], R12, 0x1, P0 ;  /* 0x00007f000f0f7a11 */ /* 0x000fe400000f0c0c */
[----:B------:R-:W-:Y:S01]  /*130c0*/  LOP3.LUT R10, R10, R9, RZ, 0x3c, !PT ;  /* 0x000000090a0a7212 */ /* 0x000fe200078e3cff */
[C---:B------:R-:W-:Y:S01]  /*130d0*/  IMAD.SHL.U32 R9, R11.reuse, 0x8, RZ ;  /* 0x000000080b097824 */ /* 0x040fe200078e00ff */
[----:B------:R-:W-:Y:S01]  /*130e0*/  LOP3.LUT R8, R8, 0x1c0, RZ, 0xc0, !PT ;  /* 0x000001c008087812 */ /* 0x000fe200078ec0ff */
[----:B------:R-:W-:Y:S01]  /*130f0*/  SHFL.IDX PT, R12, R22, RZ, 0x181f ;  /* 0x00181fff160c7589 */ /* 0x000fe200000e0000 */
[----:B------:R-:W-:Y:S01]  /*13100*/  LOP3.LUT P0, RZ, R34, 0x2, RZ, 0xc0, !PT ;  /* 0x0000000222ff7812 */ /* 0x000fe2000780c0ff */
[----:B------:R-:W-:Y:S01]  /*13110*/  IMAD R213, R11, 0x200, R10 ;  /* 0x000002000bd57824 */ /* 0x000fe200078e020a */
[----:B------:R-:W-:Y:S01]  /*13120*/  LOP3.LUT R9, R8, 0x8, R9, 0xf8, !PT ;  /* 0x0000000808097812 */ /* 0x000fe200078ef809 */
[----:B------:R-:W1:Y:S01]  /*13130*/  SHFL.IDX PT, R13, R15, RZ, 0x181f ;  /* 0x00181fff0f0d7589 */ /* 0x000e6200000e0000 */
[----:B------:R-:W-:Y:S01]  /*13140*/  SHF.R.U32.HI R6, RZ, 0x3, R8 ;  /* 0x00000003ff067819 */ /* 0x000fe20000011608 */
[----:B------:R-:W-:Y:S01]  /*13150*/  IMAD.SHL.U32 R213, R213, 0x2, RZ ;  /* 0x00000002d5d57824 */ /* 0x000fe200078e00ff */
[----:B------:R-:W-:Y:S01]  /*13160*/  LOP3.LUT R64, R64, 0xfffffe00, RZ, 0xc0, !PT ;  /* 0xfffffe0040407812 */ /* 0x000fe200078ec0ff */
[----:B------:R-:W-:Y:S01]  /*13170*/  BAR.SYNC.DEFER_BLOCKING 0x0 ;  /* 0x0000000000007b1d */ /* 0x000fe20000010000 */
[----:B------:R-:W-:-:S02]  /*13180*/  LOP3.LUT R6, R9, R6, RZ, 0x3c, !PT ;  /* 0x0000000609067212 */ /* 0x000fc400078e3cff */
[----:B------:R-:W-:Y:S01]  /*13190*/  IADD3 R8, R213, 0xa080, RZ ;  /* 0x0000a080d5087810 */ /* 0x000fe20007ffe0ff */
[----:B------:R-:W-:Y:S01]  /*131a0*/  IMAD R9, R3, 0x400, R64 ;  /* 0x0000040003097824 */ /* 0x000fe200078e0240 */
[----:B------:R-:W-:Y:S02]  /*131b0*/  IADD3 R211, R213, 0xa0a0, RZ ;  /* 0x0000a0a0d5d37810 */ /* 0x000fe40007ffe0ff */
[----:B------:R-:W-:Y:S01]  /*131c0*/  @P0 IADD3 R211, R8, -0x20, RZ ;  /* 0xffffffe008d30810 */ /* 0x000fe20007ffe0ff */
[----:B------:R-:W-:Y:S01]  /*131d0*/  IMAD.IADD R0, R6, 0x1, R9 ;  /* 0x0000000106007824 */ /* 0x000fe200078e0209 */
[----:B------:R-:W-:Y:S02]  /*131e0*/  ISETP.LT.OR P0, PT, R23, 0x1, P1 ;  /* 0x000000011700780c */ /* 0x000fe40000f01670 */
[----:B------:R-:W-:Y:S01]  /*131f0*/  @P2 LOP3.LUT R33, R33, 0x4, RZ, 0xfc, !PT ;  /* 0x0000000421212812 */ /* 0x000fe200078efcff */
[C---:B------:R-:W-:Y:S01]  /*13200*/  IMAD.SHL.U32 R60, R0.reuse, 0x2, RZ ;  /* 0x00000002003c7824 */ /* 0x040fe200078e00ff */
[----:B------:R-:W-:-:S02]  /*13210*/  LEA R214, R0, 0x10080, 0x1 ;  /* 0x0001008000d67811 */ /* 0x000fc400078e08ff */
[----:B------:R-:W-:Y:S02]  /*13220*/  SHF.R.S32.HI R0, RZ, 0x1f, R221 ;  /* 0x0000001fff007819 */ /* 0x000fe400000114dd */
[----:B------:R-:W-:Y:S01]  /*13230*/  SHF.R.S32.HI R21, RZ, 0x1f, R32 ;  /* 0x0000001fff157819 */ /* 0x000fe20000011420 */
[----:B------:R-:W-:Y:S01]  /*13240*/  IMAD R212, R7, 0x2, R214 ;  /* 0x0000000207d47824 */ /* 0x000fe200078e02d6 */
[----:B------:R-:W-:Y:S01]  /*13250*/  LEA.HI R227, R0, R221, RZ, 0x3 ;  /* 0x000000dd00e37211 */ /* 0x000fe200078f18ff */
[----:B-1----:R-:W-:Y:S01]  /*13260*/  IMAD.WIDE R26, R188, 0x2, R12 ;  /* 0x00000002bc1a7825 */ /* 0x002fe200078e020c */
[----:B------:R-:W-:Y:S02]  /*13270*/  LEA.HI R226, R21, R32, RZ, 0x3 ;  /* 0x0000002015e27211 */ /* 0x000fe400078f18ff */
[----:B------:R-:W-:Y:S01]  /*13280*/  LOP3.LUT R227, R227, 0xfffffff8, RZ, 0xc0, !PT ;  /* 0xfffffff8e3e37812 */ /* 0x000fe200078ec0ff */
[----:B------:R1:W2:Y:S01]  /*13290*/  LDSM.16.M88.4 R16, [R213+0xa080] ;  /* 0x00a08000d510783b */ /* 0x0002a20000000200 */
[----:B------:R-:W-:-:S02]  /*132a0*/  LOP3.LUT R226, R226, 0xfffffff8, RZ, 0xc0, !PT ;  /* 0xfffffff8e2e27812 */ /* 0x000fc400078ec0ff */
[----:B------:R-:W-:Y:S01]  /*132b0*/  LOP3.LUT R33, R33, 0xfffffffd, RZ, 0xc0, !PT ;  /* 0xfffffffd21217812 */ /* 0x000fe200078ec0ff */
[----:B------:R1:W3:Y:S01]  /*132c0*/  LDSM.16.M88.4 R8, [R213+0xa880] ;  /* 0x00a88000d508783b */ /* 0x0002e20000000200 */
[----:B------:R-:W-:Y:S01]  /*132d0*/  IMAD.WIDE R24, R227, 0x2, R12 ;  /* 0x00000002e3187825 */ /* 0x000fe200078e020c */
[----:B------:R-:W-:Y:S02]  /*132e0*/  SHF.R.S32.HI R224, RZ, 0x1f, R35 ;  /* 0x0000001fffe07819 */ /* 0x000fe40000011423 */
[----:B------:R1:W4:Y:S01]  /*132f0*/  LDSM.16.M88.4 R28, [R213+0xb080] ;  /* 0x00b08000d51c783b */ /* 0x0003220000000200 */
[----:B------:R-:W-:Y:S01]  /*13300*/  IMAD.WIDE R20, R226, 0x2, R12 ;  /* 0x00000002e2147825 */ /* 0x000fe200078e020c */
[----:B------:R-:W-:Y:S02]  /*13310*/  LEA.HI R224, R224, R35, RZ, 0x3 ;  /* 0x00000023e0e07211 */ /* 0x000fe400078f18ff */
[----:B------:R1:W1:Y:S01]  /*13320*/  LDSM.16.M88.4 R56, [R211] ;  /* 0x00000000d338783b */ /* 0x0002620000000200 */
[----:B------:R-:W-:-:S02]  /*13330*/  SHF.R.S32.HI R191, RZ, 0x1f, R188 ;  /* 0x0000001fffbf7819 */ /* 0x000fc400000114bc */
[----:B------:R-:W-:Y:S01]  /*13340*/  LOP3.LUT R224, R224, 0xfffffff8, RZ, 0xc0, !PT ;  /* 0xfffffff8e0e07812 */ /* 0x000fe200078ec0ff */
[----:B------:R1:W1:Y:S01]  /*13350*/  LDSM.16.M88.4 R52, [R211+0x800] ;  /* 0x00080000d334783b */ /* 0x0002620000000200 */
[----:B------:R-:W-:Y:S02]  /*13360*/  SHF.R.S32.HI R228, RZ, 0x1f, R227 ;  /* 0x0000001fffe47819 */ /* 0x000fe400000114e3 */
[----:B------:R-:W-:Y:S01]  /*13370*/  SHF.R.S32.HI R225, RZ, 0x1f, R226 ;  /* 0x0000001fffe17819 */ /* 0x000fe200000114e2 */
[----:B------:R1:W1:Y:S01]  /*13380*/  LDSM.16.M88.4 R48, [R211+0x1000] ;  /* 0x00100000d330783b */ /* 0x0002620000000200 */
[----:B------:R-:W-:Y:S01]  /*13390*/  IMAD.WIDE R12, R224, 0x2, R12 ;  /* 0x00000002e00c7825 */ /* 0x000fe200078e020c */
[----:B------:R-:W-:Y:S02]  /*133a0*/  SHF.R.S32.HI R223, RZ, 0x1f, R224 ;  /* 0x0000001fffdf7819 */ /* 0x000fe400000114e0 */
[----:B------:R-:W1:Y:S01]  /*133b0*/  LDSM.16.M88.4 R60, [R60+0x10080] ;  /* 0x010080003c3c783b */ /* 0x000e620000000200 */
[----:B------:R-:W-:-:S02]  /*133c0*/  IADD3 R203, R211, 0x800, RZ ;  /* 0x00000800d3cb7810 */ /* 0x000fc40007ffe0ff */
[----:B------:R-:W-:Y:S01]  /*133d0*/  IADD3 R202, R211, 0x1000, RZ ;  /* 0x00001000d3ca7810 */ /* 0x000fe20007ffe0ff */
[----:B------:R1:W1:Y:S04]  /*133e0*/  LDSM.16.M88.4 R44, [R212] ;  /* 0x00000000d42c783b */ /* 0x0002680000000200 */
[----:B------:R-:W-:Y:S01]  /*133f0*/  @!PT LDS RZ, [RZ] ;  /* 0x00000000fffff984 */ /* 0x000fe20000000800 */
[----:B------:R-:W-:Y:S01]  /*13400*/  @!PT LDS RZ, [RZ] ;  /* 0x00000000fffff984 */ /* 0x000fe20000000800 */
[----:B------:R-:W-:Y:S01]  /*13410*/  @!PT LDS RZ, [RZ] ;  /* 0x00000000fffff984 */ /* 0x000fe20000000800 */
[----:B------:R1:W-:Y:S01]  /*13420*/  LDGSTS.E.BYPASS.LTC128B.128 [R222+0x4080], [R26.64], !P0 ;  /* 0x040800001ade7fae */ /* 0x0003e2000c101d5a */
[----:B------:R-:W-:Y:S02]  /*13430*/  ISETP.LT.OR P0, PT, R23, 0x1, P2 ;  /* 0x000000011700780c */ /* 0x000fe40001701670 */
[----:B------:R-:W-:-:S11]  /*13440*/  ISETP.GE.AND P2, PT, R32, c[0x0][0x1d4], PT ;  /* 0x0000750020007a0c */ /* 0x000fd60003f46270 */
[----:B------:R1:W-:Y:S01]  /*13450*/  LDGSTS.E.BYPASS.LTC128B.128 [R222+0x5880], [R24.64], !P0 ;  /* 0x0588000018de7fae */ /* 0x0003e2000c101d5a */
[----:B------:R-:W-:Y:S02]  /*13460*/  ISETP.LT.OR P0, PT, R23, 0x1, P2 ;  /* 0x000000011700780c */ /* 0x000fe40001701670 */
[----:B------:R-:W-:Y:S02]  /*13470*/  @P2 LOP3.LUT R33, R33, 0x2, RZ, 0xfc, !PT ;  /* 0x0000000221212812 */ /* 0x000fe400078efcff */
[----:B------:R-:W-:Y:S02]  /*13480*/  ISETP.GE.AND P2, PT, R35, c[0x0][0x1d4], PT ;  /* 0x0000750023007a0c */ /* 0x000fe40003f46270 */
[----:B------:R-:W-:-:S07]  /*13490*/  LOP3.LUT R33, R33, 0xffffffef, RZ, 0xc0, !PT ;  /* 0xffffffef21217812 */ /* 0x000fce00078ec0ff */
[----:B------:R1:W-:Y:S01]  /*134a0*/  LDGSTS.E.BYPASS.LTC128B.128 [R222+0x7080], [R20.64], !P0 ;  /* 0x0708000014de7fae */ /* 0x0003e2000c101d5a */
[----:B------:R-:W-:-:S13]  /*134b0*/  ISETP.LT.OR P0, PT, R23, 0x1, P2 ;  /* 0x000000011700780c */ /* 0x000fda0001701670 */
[----:B------:R1:W-:Y:S01]  /*134c0*/  LDGSTS.E.BYPASS.LTC128B.128 [R222+0x8880], [R12.64], !P0 ;  /* 0x088800000cde7fae */ /* 0x0003e2000c101d5a */
[----:B------:R-:W-:-:S13]  /*134d0*/  ISETP.GT.AND P0, PT, R215, 0x7f, PT ;  /* 0x0000007fd700780c */ /* 0x000fda0003f04270 */
[----:B------:R-:W-:Y:S01]  /*134e0*/  @P0 LOP3.LUT R33, R33, 0x10, RZ, 0xfc, !PT ;  /* 0x0000001021210812 */ /* 0x000fe200078efcff */
[----:B------:R-:W-:Y:S05]  /*134f0*/  @P0 BRA `(.L_x_1727) ;  /* 0x0000018000000947 */ /* 0x000fea0003800000 */
[----:B--234-:R-:W-:Y:S05]  /*13500*/  BRA.DIV ~URZ, `(.L_x_1728) ;  /* 0x0000b7b27f007947 */ /* 0x01cfea000b800000 */
[----:B------:R2:W3:Y:S04]  /*13510*/  SHFL.IDX PT, R0, R15, 0x1, 0x181f ;  /* 0x00381f000f007f89 */ /* 0x0004e800000e0000 */
[----:B-1----:R2:W1:Y:S02]  /*13520*/  SHFL.IDX PT, R13, R22, 0x1, 0x181f ;  /* 0x00381f00160d7f89 */ /* 0x00246400000e0000 */
.L_x_1762:
[----:B-1----:R-:W-:-:S04]  /*13530*/  LEA R20, P0, R227, R13, 0x1 ;  /* 0x0000000de3147211 */ /* 0x002fc800078008ff */
[----:B---3--:R-:W-:Y:S02]  /*13540*/  LEA.HI.X R21, R227, R0, R228, 0x1, P0 ;  /* 0x00000000e3157211 */ /* 0x008fe400000f0ce4 */
[----:B------:R-:W-:-:S04]  /*13550*/  LEA R14, P0, R226, R13, 0x1 ;  /* 0x0000000de20e7211 */ /* 0x000fc800078008ff */
[----:B--2---:R-:W-:Y:S02]  /*13560*/  LEA.HI.X R15, R226, R0, R225, 0x1, P0 ;  /* 0x00000000e20f7211 */ /* 0x004fe400000f0ce1 */
        /* <DEDUP_REMOVED lines=17> */
.L_x_1727:
[----:B--234-:R-:W-:Y:S05]  /*13680*/  BSYNC B0 ;  /* 0x0000000000007941 */ /* 0x01cfea0003800000 */
.L_x_1726:
[----:B------:R-:W-:Y:S01]  /*13690*/  IMAD.MOV.U32 R0, RZ, RZ, 0x40 ;  /* 0x00000040ff007424 */ /* 0x000fe200078e00ff */
[----:B------:R-:W-:Y:S01]  /*136a0*/  LOP3.LUT P0, RZ, R34, 0x4, RZ, 0xc0, !PT ;  /* 0x0000000422ff7812 */ /* 0x000fe2000780c0ff */
[----:B------:R-:W0:Y:S01]  /*136b0*/  LDGDEPBAR ;  /* 0x00000000000079af */ /* 0x000e220000000000 */
[----:B------:R-:W-:Y:S01]  /*136c0*/  WARPSYNC 0xffffffff ;  /* 0xffffffff00007948 */ /* 0x000fe20003800000 */
[C---:B-1----:R-:W-:Y:S01]  /*136d0*/  HMMA.16816.F32.BF16 R24, R60.reuse, R16, RZ ;  /* 0x000000103c18723c */ /* 0x042fe200000418ff */
[----:B------:R-:W-:Y:S01]  /*136e0*/  SEL R0, R0, 0xffffffc0, !P0 ;  /* 0xffffffc000007807 */ /* 0x000fe20004000000 */
[C---:B------:R-:W-:Y:S01]  /*136f0*/  IMAD R210, R5.reuse, 0x2, R214 ;  /* 0x0000000205d27824 */ /* 0x040fe200078e02d6 */
[----:B------:R-:W-:Y:S01]  /*13700*/  UISETP.GE.AND UP0, UPT, UR13, 0x2, UPT ;  /* 0x000000020d00788c */ /* 0x000fe2000bf06270 */
[----:B------:R-:W-:Y:S01]  /*13710*/  IMAD R209, R5, 0x2, R212 ;  /* 0x0000000205d17824 */ /* 0x000fe200078e02d4 */
[----:B------:R-:W-:Y:S01]  /*13720*/  IADD3 R200, R211, 0x1800, RZ ;  /* 0x00001800d3c87810 */ /* 0x000fe20007ffe0ff */
[--C-:B------:R-:W-:Y:S01]  /*13730*/  IMAD.IADD R207, R213, 0x1, R0.reuse ;  /* 0x00000001d5cf7824 */ /* 0x100fe200078e0200 */
[----:B------:R-:W-:Y:S01]  /*13740*/  LDSM.16.M88.4 R40, [R210] ;  /* 0x00000000d228783b */ /* 0x000fe20000000200 */
[----:B------:R-:W-:Y:S01]  /*13750*/  HMMA.16816.F32.BF16 R20, R60, R18, RZ ;  /* 0x000000123c14723c */ /* 0x000fe200000418ff */
[C---:B------:R-:W-:Y:S01]  /*13760*/  IMAD.IADD R201, R211.reuse, 0x1, R0 ;  /* 0x00000001d3c97824 */ /* 0x040fe200078e0200 */
[----:B------:R-:W-:Y:S01]  /*13770*/  PLOP3.LUT P0, PT, PT, PT, UP0, 0x40, 0x0 ;  /* 0x000000000000781c */ /* 0x000fe20003f0e808 */
[----:B------:R-:W1:Y:S01]  /*13780*/  LDSM.16.M88.4 R36, [R207+0xa080] ;  /* 0x00a08000cf24783b */ /* 0x000e620000000200 */
[----:B------:R-:W-:Y:S01]  /*13790*/  IMAD.IADD R0, R64, 0x1, R6 ;  /* 0x0000000140007824 */ /* 0x000fe200078e0206 */
[----:B------:R-:W-:-:S02]  /*137a0*/  IADD3 R199, R211, 0x2000, RZ ;  /* 0x00002000d3c77810 */ /* 0x000fc40007ffe0ff */
[----:B------:R-:W2:Y:S01]  /*137b0*/  LDSM.16.M88.4 R32, [R207+0xa880] ;  /* 0x00a88000cf20783b */ /* 0x000ea20000000200 */
[C---:B------:R-:W-:Y:S01]  /*137c0*/  HMMA.16816.F32.BF16 R16, R60.reuse, R8, RZ ;  /* 0x000000083c10723c */ /* 0x040fe200000418ff */
[C---:B------:R-:W-:Y:S02]  /*137d0*/  IADD3 R198, R211.reuse, 0x2800, RZ ;  /* 0x00002800d3c67810 */ /* 0x040fe40007ffe0ff */
[C---:B------:R-:W-:Y:S02]  /*137e0*/  IADD3 R197, R211.reuse, 0x3000, RZ ;  /* 0x00003000d3c57810 */ /* 0x040fe40007ffe0ff */
[C---:B------:R-:W-:Y:S02]  /*137f0*/  IADD3 R196, R211.reuse, 0x3800, RZ ;  /* 0x00003800d3c47810 */ /* 0x040fe40007ffe0ff */
[C---:B------:R-:W-:Y:S01]  /*13800*/  IADD3 R195, R211.reuse, 0x4000, RZ ;  /* 0x00004000d3c37810 */ /* 0x040fe20007ffe0ff */
[----:B------:R-:W-:Y:S01]  /*13810*/  HMMA.16816.F32.BF16 R12, R60, R10, RZ ;  /* 0x0000000a3c0c723c */ /* 0x000fe200000418ff */
[----:B------:R-:W-:-:S02]  /*13820*/  IADD3 R194, R211, 0x4800, RZ ;  /* 0x00004800d3c27810 */ /* 0x000fc40007ffe0ff */
[C---:B------:R-:W-:Y:S02]  /*13830*/  IADD3 R193, R211.reuse, 0x5000, RZ ;  /* 0x00005000d3c17810 */ /* 0x040fe40007ffe0ff */
[----:B------:R-:W-:-:S03]  /*13840*/  IADD3 R192, R211, 0x5800, RZ ;  /* 0x00005800d3c07810 */ /* 0x000fc60007ffe0ff */
[C---:B------:R-:W-:Y:S08]  /*13850*/  HMMA.16816.F32.BF16 R8, R60.reuse, R28, RZ ;  /* 0x0000001c3c08723c */ /* 0x040ff000000418ff */
[----:B------:R-:W-:Y:S01]  /*13860*/  HMMA.16816.F32.BF16 R60, R60, R30, RZ ;  /* 0x0000001e3c3c723c */ /* 0x000fe200000418ff */
[----:B------:R-:W3:Y:S07]  /*13870*/  LDSM.16.M88.4 R28, [R207+0xb080] ;  /* 0x00b08000cf1c783b */ /* 0x000eee0000000200 */
[C---:B------:R-:W-:Y:S08]  /*13880*/  HMMA.16816.F32.BF16 R24, R44.reuse, R56, R24 ;  /* 0x000000382c18723c */ /* 0x040ff00000041818 */
[C---:B------:R-:W-:Y:S01]  /*13890*/  HMMA.16816.F32.BF16 R20, R44.reuse, R58, R20 ;  /* 0x0000003a2c14723c */ /* 0x040fe20000041814 */
[----:B------:R-:W-:Y:S07]  /*138a0*/  LDSM.16.M88.4 R56, [R209] ;  /* 0x00000000d138783b */ /* 0x000fee0000000200 */
[C---:B------:R-:W-:Y:S08]  /*138b0*/  HMMA.16816.F32.BF16 R16, R44.reuse, R52, R16 ;  /* 0x000000342c10723c */ /* 0x040ff00000041810 */
[C---:B------:R-:W-:Y:S01]  /*138c0*/  HMMA.16816.F32.BF16 R12, R44.reuse, R54, R12 ;  /* 0x000000362c0c723c */ /* 0x040fe2000004180c */
[----:B------:R-:W4:Y:S07]  /*138d0*/  LDSM.16.M88.4 R52, [R201] ;  /* 0x00000000c934783b */ /* 0x000f2e0000000200 */
[C---:B------:R-:W-:Y:S08]  /*138e0*/  HMMA.16816.F32.BF16 R8, R44.reuse, R48, R8 ;  /* 0x000000302c08723c */ /* 0x040ff00000041808 */
[----:B------:R-:W-:Y:S01]  /*138f0*/  HMMA.16816.F32.BF16 R60, R44, R50, R60 ;  /* 0x000000322c3c723c */ /* 0x000fe2000004183c */
[----:B------:R-:W5:Y:S04]  /*13900*/  LDSM.16.M88.4 R48, [R201+0x800] ;  /* 0x00080000c930783b */ /* 0x000f680000000200 */
[----:B------:R-:W4:Y:S03]  /*13910*/  LDSM.16.M88.4 R44, [R201+0x1000] ;  /* 0x00100000c92c783b */ /* 0x000f260000000200 */
[C---:B-1----:R-:W-:Y:S08]  /*13920*/  HMMA.16816.F32.BF16 R24, R40.reuse, R36, R24 ;  /* 0x000000242818723c */ /* 0x042ff00000041818 */
[C---:B------:R-:W-:Y:S01]  /*13930*/  HMMA.16816.F32.BF16 R20, R40.reuse, R38, R20 ;  /* 0x000000262814723c */ /* 0x040fe20000041814 */
[----:B------:R-:W-:Y:S07]  /*13940*/  LDSM.16.M88.4 R36, [R213+0xb880] ;  /* 0x00b88000d524783b */ /* 0x000fee0000000200 */
[C---:B--2---:R-:W-:Y:S08]  /*13950*/  HMMA.16816.F32.BF16 R16, R40.reuse, R32, R16 ;  /* 0x000000202810723c */ /* 0x044ff00000041810 */
[C---:B------:R-:W-:Y:S01]  /*13960*/  HMMA.16816.F32.BF16 R12, R40.reuse, R34, R12 ;  /* 0x00000022280c723c */ /* 0x040fe2000004180c */
[----:B------:R-:W-:Y:S07]  /*13970*/  LDSM.16.M88.4 R32, [R213+0xc080] ;  /* 0x00c08000d520783b */ /* 0x000fee0000000200 */
[C---:B---3--:R-:W-:Y:S08]  /*13980*/  HMMA.16816.F32.BF16 R8, R40.reuse, R28, R8 ;  /* 0x0000001c2808723c */ /* 0x048ff00000041808 */
[----:B------:R-:W-:Y:S01]  /*13990*/  HMMA.16816.F32.BF16 R60, R40, R30, R60 ;  /* 0x0000001e283c723c */ /* 0x000fe2000004183c */
[----:B------:R-:W1:Y:S04]  /*139a0*/  LDSM.16.M88.4 R40, [R214+0x4000] ;  /* 0x00400000d628783b */ /* 0x000e680000000200 */
[----:B------:R-:W2:Y:S03]  /*139b0*/  LDSM.16.M88.4 R28, [R213+0xc880] ;  /* 0x00c88000d51c783b */ /* 0x000ea60000000200 */
[C---:B----4-:R-:W-:Y:S08]  /*139c0*/  HMMA.16816.F32.BF16 R24, R56.reuse, R52, R24 ;  /* 0x000000343818723c */ /* 0x050ff00000041818 */
[C---:B------:R-:W-:Y:S01]  /*139d0*/  HMMA.16816.F32.BF16 R20, R56.reuse, R54, R20 ;  /* 0x000000363814723c */ /* 0x040fe20000041814 */
[----:B------:R-:W-:Y:S07]  /*139e0*/  LDSM.16.M88.4 R52, [R211+0x1800] ;  /* 0x00180000d334783b */ /* 0x000fee0000000200 */
[C---:B-----5:R-:W-:Y:S08]  /*139f0*/  HMMA.16816.F32.BF16 R16, R56.reuse, R48, R16 ;  /* 0x000000303810723c */ /* 0x060ff00000041810 */
[C---:B------:R-:W-:Y:S01]  /*13a00*/  HMMA.16816.F32.BF16 R12, R56.reuse, R50, R12 ;  /* 0x00000032380c723c */ /* 0x040fe2000004180c */
[----:B------:R-:W-:Y:S07]  /*13a10*/  LDSM.16.M88.4 R48, [R211+0x2000] ;  /* 0x00200000d330783b */ /* 0x000fee0000000200 */
[C---:B------:R-:W-:Y:S08]  /*13a20*/  HMMA.16816.F32.BF16 R8, R56.reuse, R44, R8 ;  /* 0x0000002c3808723c */ /* 0x040ff00000041808 */
        /* <DEDUP_REMOVED lines=9> */
[C---:B--2---:R-:W-:Y:S08]  /*13ac0*/  HMMA.16816.F32.BF16 R8, R40.reuse, R28, R8 ;  /* 0x0000001c2808723c */ /* 0x044ff00000041808 */
[----:B------:R-:W-:Y:S01]  /*13ad0*/  HMMA.16816.F32.BF16 R60, R40, R30, R60 ;  /* 0x0000001e283c723c */ /* 0x000fe2000004183c */
[----:B------:R-:W1:Y:S04]  /*13ae0*/  LDSM.16.M88.4 R40, [R210+0x4000] ;  /* 0x00400000d228783b */ /* 0x000e680000000200 */
[----:B------:R-:W2:Y:S03]  /*13af0*/  LDSM.16.M88.4 R28, [R207+0xc880] ;  /* 0x00c88000cf1c783b */ /* 0x000ea60000000200 */
[C---:B---3--:R-:W-:Y:S08]  /*13b00*/  HMMA.16816.F32.BF16 R24, R56.reuse, R52, R24 ;  /* 0x000000343818723c */ /* 0x048ff00000041818 */
[C---:B------:R-:W-:Y:S01]  /*13b10*/  HMMA.16816.F32.BF16 R20, R56.reuse, R54, R20 ;  /* 0x000000363814723c */ /* 0x040fe20000041814 */
[----:B------:R-:W-:Y:S07]  /*13b20*/  LDSM.16.M88.4 R52, [R201+0x1800] ;  /* 0x00180000c934783b */ /* 0x000fee0000000200 */
[C---:B------:R-:W-:Y:S08]  /*13b30*/  HMMA.16816.F32.BF16 R16, R56.reuse, R48, R16 ;  /* 0x000000303810723c */ /* 0x040ff00000041810 */
        /* <DEDUP_REMOVED lines=84> */
[----:B------:R-:W-:Y:S04]  /*14080*/  LDSM.16.M88.4 R44, [R209+0xc000] ;  /* 0x00c00000d12c783b */ /* 0x000fe80000000200 */
[----:B------:R-:W3:Y:S01]  /*14090*/  LDSM.16.M88.4 R56, [R201+0x4800] ;  /* 0x00480000c938783b */ /* 0x000ee20000000200 */
[----:B------:R-:W-:-:S04]  /*140a0*/  DEPBAR.LE SB0, 0x0 ;  /* 0x000080000000791a */ /* 0x000fc80000000000 */
        /* <DEDUP_REMOVED lines=28> */
[----:B------:R-:W-:Y:S01]  /*14270*/  BSSY B0, `(.L_x_1730) ;  /* 0x0000022000007945 */ /* 0x000fe20003800000 */
[----:B------:R-:W-:Y:S02]  /*14280*/  ISETP.GE.AND P1, PT, R221, c[0x0][0x1d4], PT ;  /* 0x00007500dd007a0c */ /* 0x000fe40003f26270 */
        /* <DEDUP_REMOVED lines=12> */
[C---:B------:R-:W-:Y:S02]  /*14350*/  LEA R29, P0, R28.reuse, c[0x0][0x1c8], 0x1 ;  /* 0x000072001c1d7a11 */ /* 0x040fe400078008ff */
[----:B------:R-:W-:Y:S02]  /*14360*/  IADD3 R6, -R189, 0x30, RZ ;  /* 0x00000030bd067810 */ /* 0x000fe40007ffe1ff */
[----:B------:R-:W-:Y:S02]  /*14370*/  LEA.HI.X R28, R28, c[0x0][0x1cc], R31, 0x1, P0 ;  /* 0x000073001c1c7a11 */ /* 0x000fe400000f0c1f */
        /* <DEDUP_REMOVED lines=17> */
.L_x_1731:
[----:B------:R-:W-:Y:S05]  /*14490*/  BSYNC B0 ;  /* 0x0000000000007941 */ /* 0x000fea0003800000 */
.L_x_1730:
[----:B------:R-:W-:Y:S01]  /*144a0*/  ISETP.GE.AND P0, PT, R6, 0x21, PT ;  /* 0x000000210600780c */ /* 0x000fe20003f06270 */
[----:B-1----:R-:W1:Y:S01]  /*144b0*/  SHFL.IDX PT, R28, R28, 0x1, 0x181f ;  /* 0x00381f001c1c7f89 */ /* 0x002e6200000e0000 */
[----:B------:R-:W-:Y:S03]  /*144c0*/  BSSY B0, `(.L_x_1729) ;  /* 0x0000010000007945 */ /* 0x000fe60003800000 */
[----:B------:R-:W4:Y:S08]  /*144d0*/  SHFL.IDX PT, R29, R29, 0x1, 0x181f ;  /* 0x00381f001d1d7f89 */ /* 0x000f3000000e0000 */
[----:B------:R-:W-:Y:S05]  /*144e0*/  @!P0 BRA `(.L_x_1732) ;  /* 0x000000d000008947 */ /* 0x000fea0003800000 */
[----:B--2-4-:R-:W-:-:S04]  /*144f0*/  LEA R34, P0, R188, R29, 0x1 ;  /* 0x0000001dbc227211 */ /* 0x014fc800078008ff */
[----:B-1----:R-:W-:Y:S02]  /*14500*/  LEA.HI.X R35, R188, R28, R191, 0x1, P0 ;  /* 0x0000001cbc237211 */ /* 0x002fe400000f0cbf */
[----:B------:R-:W-:-:S03]  /*14510*/  LEA R32, P0, R227, R29, 0x1 ;  /* 0x0000001de3207211 */ /* 0x000fc600078008ff */
[----:B------:R-:W-:Y:S01]  /*14520*/  @!PT LDS RZ, [RZ] ;  /* 0x00000000fffff984 */ /* 0x000fe20000000800 */
[----:B------:R1:W-:Y:S01]  /*14530*/  LDGSTS.E.BYPASS.LTC128B.128 [R222+0xb080], [R34.64], !P6 ;  /* 0x0b08000022de7fae */ /* 0x0003e2000f101d5a */
[----:B------:R-:W-:Y:S02]  /*14540*/  LEA.HI.X R33, R227, R28, R228, 0x1, P0 ;  /* 0x0000001ce3217211 */ /* 0x000fe400000f0ce4 */
[----:B---3--:R-:W-:-:S03]  /*14550*/  LEA R30, P0, R226, R29, 0x1 ;  /* 0x0000001de21e7211 */ /* 0x008fc600078008ff */
[----:B------:R1:W-:Y:S01]  /*14560*/  LDGSTS.E.BYPASS.LTC128B.128 [R222+0xc880], [R32.64], !P1 ;  /* 0x0c88000020de7fae */ /* 0x0003e2000c901d5a */
[----:B------:R-:W-:Y:S02]  /*14570*/  LEA.HI.X R31, R226, R28, R225, 0x1, P0 ;  /* 0x0000001ce21f7211 */ /* 0x000fe400000f0ce1 */
[----:B------:R-:W-:-:S03]  /*14580*/  LEA R36, P0, R224, R29, 0x1 ;  /* 0x0000001de0247211 */ /* 0x000fc600078008ff */
[----:B------:R1:W-:Y:S01]  /*14590*/  LDGSTS.E.BYPASS.LTC128B.128 [R222+0xe080], [R30.64], !P5 ;  /* 0x0e0800001ede7fae */ /* 0x0003e2000e901d5a */
[----:B------:R-:W-:-:S05]  /*145a0*/  LEA.HI.X R37, R224, R28, R223, 0x1, P0 ;  /* 0x0000001ce0257211 */ /* 0x000fca00000f0cdf */
[----:B------:R1:W-:Y:S04]  /*145b0*/  LDGSTS.E.BYPASS.LTC128B.128 [R222+0xf880], [R36.64], !P4 ;  /* 0x0f88000024de7fae */ /* 0x0003e8000e101d5a */
.L_x_1732:
[----:B------:R-:W-:Y:S05]  /*145c0*/  BSYNC B0 ;  /* 0x0000000000007941 */ /* 0x000fea0003800000 */
.L_x_1729:
[----:B-1----:R-:W-:Y:S01]  /*145d0*/  LOP3.LUT R28, R4, 0xffffffe0, RZ, 0xc0, !PT ;  /* 0xffffffe0041c7812 */ /* 0x002fe200078ec0ff */
[----:B------:R-:W-:Y:S01]  /*145e0*/  IMAD.SHL.U32 R208, R0, 0x2, RZ ;  /* 0x0000000200d07824 */ /* 0x000fe200078e00ff */
[----:B------:R-:W-:Y:S01]  /*145f0*/  LEA.HI R6, R2, R215, RZ, 0x2 ;  /* 0x000000d702067211 */ /* 0x000fe200078f10ff */
[----:B------:R-:W-:Y:S01]  /*14600*/  @UP2 USHF.L.U32 UR17, UR17, 0x7, URZ ;  /* 0x0000000711112899 */ /* 0x000fe2000800063f */
[----:B---3--:R-:W-:Y:S01]  /*14610*/  SHF.R.S32.HI R30, RZ, 0x1f, R3 ;  /* 0x0000001fff1e7819 */ /* 0x008fe20000011403 */
[----:B------:R-:W-:Y:S01]  /*14620*/  IMAD.IADD R28, R215, 0x1, -R28 ;  /* 0x00000001d71c7824 */ /* 0x000fe200078e0a1c */
[----:B------:R-:W-:Y:S01]  /*14630*/  LOP3.LUT R6, R6, 0xfffffffc, RZ, 0xc0, !PT ;  /* 0xfffffffc06067812 */ /* 0x000fe200078ec0ff */
[--C-:B------:R-:W-:Y:S01]  /*14640*/  IMAD R206, R7, 0x2, R208.reuse ;  /* 0x0000000207ce7824 */ /* 0x100fe200078e02d0 */
[----:B------:R-:W-:Y:S01]  /*14650*/  LEA.HI R30, R30, R3, RZ, 0x3 ;  /* 0x000000031e1e7211 */ /* 0x000fe200078f18ff */
[----:B------:R-:W-:Y:S01]  /*14660*/  IMAD R205, R5, 0x2, R208 ;  /* 0x0000000205cd7824 */ /* 0x000fe200078e02d0 */
[----:B----4-:R-:W-:Y:S01]  /*14670*/  SHF.R.S32.HI R29, RZ, 0x1f, R28 ;  /* 0x0000001fff1d7819 */ /* 0x010fe2000001141c */
[----:B------:R-:W-:Y:S01]  /*14680*/  IMAD.IADD R6, R215, 0x1, -R6 ;  /* 0x00000001d7067824 */ /* 0x000fe200078e0a06 */
[----:B------:R-:W-:Y:S01]  /*14690*/  LOP3.LUT R30, R30, 0xffffff8, RZ, 0xc0, !PT ;  /* 0x0ffffff81e1e7812 */ /* 0x000fe200078ec0ff */
[----:B------:R-:W-:Y:S01]  /*146a0*/  LDSM.16.MT88.4 R140, [R206+0x4080] ;  /* 0x00408000ce8c783b */ /* 0x000fe20000004200 */
[----:B------:R-:W-:Y:S01]  /*146b0*/  LEA.HI R4, R29, R28, RZ, 0x2 ;  /* 0x0000001c1d047211 */ /* 0x000fe200078f10ff */
[----:B------:R-:W-:Y:S01]  /*146c0*/  IMAD R204, R5, 0x2, R206 ;  /* 0x0000000205cc7824 */ /* 0x000fe200078e02ce */
[----:B------:R-:W-:Y:S01]  /*146d0*/  LEA.HI R2, R6, R6, RZ, 0x1 ;  /* 0x0000000606027211 */ /* 0x000fe200078f08ff */
[----:B------:R-:W-:Y:S01]  /*146e0*/  IMAD.IADD R30, R3, 0x1, -R30 ;  /* 0x00000001031e7824 */ /* 0x000fe200078e0a1e */
[----:B------:R-:W-:Y:S01]  /*146f0*/  LEA.HI.SX32 R3, R4, UR18, 0x1e ;  /* 0x0000001204037c11 */ /* 0x000fe2000f8ff2ff */
[----:B------:R-:W-:Y:S01]  /*14700*/  LDSM.16.MT88.4 R132, [R208+0x4080] ;  /* 0x00408000d084783b */ /* 0x000fe20000004200 */
[----:B------:R-:W-:Y:S01]  /*14710*/  LOP3.LUT R29, R2, 0x1ffffffe, RZ, 0xc0, !PT ;  /* 0x1ffffffe021d7812 */ /* 0x000fe200078ec0ff */
[----:B------:R-:W-:Y:S01]  /*14720*/  ULDC.64 UR4, c[0x0][0x2c8] ;  /* 0x0000b20000047ab9 */ /* 0x000fe20000000a00 */
[----:B------:R-:W-:Y:S01]  /*14730*/  PLOP3.LUT P0, PT, PT, PT, UP2, 0x80, 0x0 ;  /* 0x000000000000781c */ /* 0x000fe20003f0f028 */
[----:B------:R-:W-:Y:S01]  /*14740*/  IMAD R3, R30, 0x10, R3 ;  /* 0x000000101e037824 */ /* 0x000fe200078e0203 */
[----:B------:R-:W-:Y:S01]  /*14750*/  LDSM.16.MT88.4 R148, [R205+0x4080] ;  /* 0x00408000cd94783b */ /* 0x000fe20000004200 */
[----:B------:R-:W-:Y:S01]  /*14760*/  IMAD.IADD R190, R6, 0x1, -R29 ;  /* 0x0000000106be7824 */ /* 0x000fe200078e0a1d */
[----:B------:R-:W-:-:S02]  /*14770*/  UIMAD.WIDE.U32 UR30, UR17, UR4, URZ ;  /* 0x00000004111e72a5 */ /* 0x000fc4000f8e003f */
[----:B--2---:R-:W-:Y:S01]  /*14780*/  LDSM.16.MT88.4 R32, [R204+0x4080] ;  /* 0x00408000cc20783b */ /* 0x004fe20000004200 */
[----:B------:R-:W-:Y:S01]  /*14790*/  IMAD R190, R190, 0x8, R3 ;  /* 0x00000008bebe7824 */ /* 0x000fe200078e0203 */
[----:B------:R-:W-:Y:S01]  /*147a0*/  LOP3.LUT R3, R4, 0x7ffffffc, RZ, 0xc0, !PT ;  /* 0x7ffffffc04037812 */ /* 0x000fe200078ec0ff */
[----:B------:R-:W-:Y:S01]  /*147b0*/  UIADD3 UR13, UR13, -0x2, URZ ;  /* 0xfffffffe0d0d7890 */ /* 0x000fe2000fffe03f */
[----:B------:R-:W-:Y:S01]  /*147c0*/  LDSM.16.MT88.4 R40, [R208+0x5880] ;  /* 0x00588000d028783b */ /* 0x000fe20000004200 */
[----:B------:R-:W-:Y:S01]  /*147d0*/  IMAD.MOV.U32 R6, RZ, RZ, R190 ;  /* 0x000000ffff067224 */ /* 0x000fe200078e00be */
[----:B------:R-:W-:Y:S01]  /*147e0*/  @UP2 UMOV UR17, UR31 ;  /* 0x0000001f00112c82 */ /* 0x000fe20008000000 */
[----:B------:R-:W-:Y:S01]  /*147f0*/  @P0 IMAD.HI.U32 R2, R190, c[0x0][0x2c8], RZ ;  /* 0x0000b200be020a27 */ /* 0x000fe200078e00ff */
[----:B------:R-:W-:Y:S01]  /*14800*/  PLOP3.LUT P0, PT, PT, PT, UP2, 0x80, 0x0 ;  /* 0x000000000000781c */ /* 0x000fe20003f0f028 */
[----:B------:R-:W-:Y:S01]  /*14810*/  LDSM.16.MT88.4 R48, [R206+0x5880] ;  /* 0x00588000ce30783b */ /* 0x000fe20000004200 */
[----:B------:R-:W-:Y:S01]  /*14820*/  @UP2 USHF.R.U32.HI UR18, URZ, UR5, UR17 ;  /* 0x000000053f122299 */ /* 0x000fe20008011611 */
[----:B------:R-:W-:-:S02]  /*14830*/  IMAD.IADD R230, R28, 0x1, -R3 ;  /* 0x000000011ce67824 */ /* 0x000fc400078e0a03 */
[----:B------:R-:W-:Y:S01]  /*14840*/  IMAD.U32 R3, RZ, RZ, UR20 ;  /* 0x00000014ff037e24 */ /* 0x000fe2000f8e00ff */
[----:B------:R-:W-:Y:S01]  /*14850*/  LDSM.16.MT88.4 R56, [R205+0x5880] ;  /* 0x00588000cd38783b */ /* 0x000fe20000004200 */
[----:B------:R-:W-:Y:S01]  /*14860*/  IMAD.SHL.U32 R230, R230, 0x2, RZ ;  /* 0x00000002e6e67824 */ /* 0x000fe200078e00ff */
[----:B------:R-:W-:Y:S02]  /*14870*/  UIADD3 UR18, UR18, UR14, -UR21 ;  /* 0x0000000e12127290 */ /* 0x000fe4000fffe815 */
[----:B------:R-:W-:Y:S02]  /*14880*/  LDSM.16.MT88.4 R64, [R204+0x5880] ;  /* 0x00588000cc40783b */ /* 0x000fe40000004200 */
[C---:B------:R-:W-:Y:S01]  /*14890*/  IADD3 R3, -R230.reuse, 0x1, R3 ;  /* 0x00000001e6037810 */ /* 0x040fe20007ffe103 */
[----:B------:R-:W-:Y:S01]  /*148a0*/  UIMAD.WIDE UR4, UR18, 0x2aaaaaab, URZ ;  /* 0x2aaaaaab120478a5 */ /* 0x000fe2000f8e023f */
[----:B------:R-:W-:Y:S01]  /*148b0*/  @P0 SHF.R.U32.HI R6, RZ, c[0x0][0x2cc], R2 ;  /* 0x0000b300ff060a19 */ /* 0x000fe20000011602 */
[----:B------:R-:W-:Y:S01]  /*148c0*/  LDSM.16.MT88.4 R72, [R208+0x7080] ;  /* 0x00708000d048783b */ /* 0x000fe20000004200 */
[----:B------:R-:W-:Y:S01]  /*148d0*/  IADD3 R3, R3, -UR21, RZ ;  /* 0x8000001503037c10 */ /* 0x000fe2000fffe0ff */
[----:B------:R-:W-:Y:S01]  /*148e0*/  USHF.R.U32.HI UR4, URZ, 0x1f, UR5 ;  /* 0x0000001f3f047899 */ /* 0x000fe20008011605 */
[----:B------:R-:W-:Y:S01]  /*148f0*/  IADD3 R4, -R230, UR20, RZ ;  /* 0x00000014e6047c10 */ /* 0x000fe2000fffe1ff */
[----:B------:R-:W1:Y:S02]  /*14900*/  SHFL.IDX PT, R2, R6, RZ, 0x1c1f ;  /* 0x001c1fff06027589 */ /* 0x000e6400000e0000 */
[----:B------:R-:W-:-:S02]  /*14910*/  ULEA.HI.SX32 UR4, UR5, UR4, 0x1d ;  /* 0x0000000405047291 */ /* 0x000fc4000f8fea3f */
[----:B------:R-:W2:Y:S04]  /*14920*/  SHFL.IDX PT, R6, R6, 0x1, 0x1c1f ;  /* 0x003c1f0006067f89 */ /* 0x000ea800000e0000 */
[----:B------:R-:W-:Y:S04]  /*14930*/  LDSM.16.MT88.4 R80, [R206+0x7080] ;  /* 0x00708000ce50783b */ /* 0x000fe80000004200 */
[----:B------:R-:W-:Y:S04]  /*14940*/  LDSM.16.MT88.4 R88, [R205+0x7080] ;  /* 0x00708000cd58783b */ /* 0x000fe80000004200 */
[----:B------:R-:W-:Y:S04]  /*14950*/  LDSM.16.MT88.4 R96, [R204+0x7080] ;  /* 0x00708000cc60783b */ /* 0x000fe80000004200 */
[----:B------:R-:W-:Y:S01]  /*14960*/  LDSM.16.MT88.4 R104, [R208+0x8880] ;  /* 0x00888000d068783b */ /* 0x000fe20000004200 */
[----:B-1----:R-:W-:-:S03]  /*14970*/  IMAD.IADD R29, R3, 0x1, R2 ;  /* 0x00000001031d7824 */ /* 0x002fc600078e0202 */
[----:B------:R-:W-:Y:S01]  /*14980*/  LDSM.16.MT88.4 R112, [R206+0x8880] ;  /* 0x00888000ce70783b */ /* 0x000fe20000004200 */
[----:B--2---:R-:W-:Y:S01]  /*14990*/  IMAD.IADD R3, R3, 0x1, R6 ;  /* 0x0000000103037824 */ /* 0x004fe200078e0206 */
[C---:B------:R-:W-:Y:S02]  /*149a0*/  IMNMX R29, R4.reuse, R29, PT ;  /* 0x0000001d041d7217 */ /* 0x040fe40003800200 */
[----:B------:R-:W-:Y:S02]  /*149b0*/  LDSM.16.MT88.4 R120, [R205+0x8880] ;  /* 0x00888000cd78783b */ /* 0x000fe40000004200 */
[C---:B------:R-:W-:Y:S02]  /*149c0*/  ISETP.GT.AND P0, PT, R29.reuse, RZ, PT ;  /* 0x000000ff1d00720c */ /* 0x040fe40003f04270 */
[----:B------:R-:W-:Y:S01]  /*149d0*/  LDSM.16.MT88.4 R164, [R205+0x6080] ;  /* 0x00608000cda4783b */ /* 0x000fe20000004200 */
[----:B------:R-:W-:Y:S02]  /*149e0*/  IMNMX R3, R4, R3, PT ;  /* 0x0000000304037217 */ /* 0x000fe40003800200 */
[----:B------:R-:W-:Y:S01]  /*149f0*/  FSEL R24, R24, -INF , P0 ;  /* 0xff80000018187808 */ /* 0x000fe20000000000 */
[----:B------:R-:W-:Y:S01]  /*14a00*/  LDSM.16.MT88.4 R172, [R208+0x6080] ;  /* 0x00608000d0ac783b */ /* 0x000fe20000004200 */
[----:B------:R-:W-:-:S03]  /*14a10*/  ISETP.GT.AND P0, PT, R29, 0x1, PT ;  /* 0x000000011d00780c */ /* 0x000fc60003f04270 */
[----:B------:R-:W-:Y:S01]  /*14a20*/  LDSM.16.MT88.4 R168, [R206+0x6080] ;  /* 0x00608000cea8783b */ /* 0x000fe20000004200 */
[----:B------:R-:W-:Y:S02]  /*14a30*/  FSEL R2, R25, -INF , P0 ;  /* 0xff80000019027808 */ /* 0x000fe40000000000 */
[C---:B------:R-:W-:Y:S01]  /*14a40*/  ISETP.GT.AND P0, PT, R3.reuse, RZ, PT ;  /* 0x000000ff0300720c */ /* 0x040fe20003f04270 */
[----:B------:R-:W-:Y:S03]  /*14a50*/  LDSM.16.MT88.4 R160, [R204+0x6080] ;  /* 0x00608000cca0783b */ /* 0x000fe60000004200 */
[----:B------:R-:W-:Y:S01]  /*14a60*/  FSEL R26, R26, -INF , P0 ;  /* 0xff8000001a1a7808 */ /* 0x000fe20000000000 */
[----:B------:R-:W0:Y:S01]  /*14a70*/  LDGDEPBAR ;  /* 0x00000000000079af */ /* 0x000e220000000000 */
        /* <DEDUP_REMOVED lines=35> */
[----:B------:R-:W-:Y:S02]  /*14cb0*/  FMNMX.FTZ R9, R20, R9, !PT ;  /* 0x0000000914097209 */ /* 0x000fe40007810000 */
[----:B------:R-:W-:Y:S02]  /*14cc0*/  ISETP.GT.AND P0, PT, R3, 0x21, PT ;  /* 0x000000210300780c */ /* 0x000fe40003f04270 */
[----:B------:R-:W-:Y:S02]  /*14cd0*/  FMNMX.FTZ R9, R16, R9, !PT ;  /* 0x0000000910097209 */ /* 0x000fe40007810000 */
[----:B------:R-:W-:-:S02]  /*14ce0*/  FSEL R235, R11, -INF , P0 ;  /* 0xff8000000beb7808 */ /* 0x000fc40000000000 */
[----:B------:R-:W-:Y:S02]  /*14cf0*/  FMNMX.FTZ R9, R6, R9, !PT ;  /* 0x0000000906097209 */ /* 0x000fe40007810000 */
[C---:B------:R-:W-:Y:S02]  /*14d00*/  ISETP.GT.AND P0, PT, R29.reuse, 0x28, PT ;  /* 0x000000281d00780c */ /* 0x040fe40003f04270 */
[----:B------:R-:W-:Y:S02]  /*14d10*/  FMNMX.FTZ R9, R4, R9, !PT ;  /* 0x0000000904097209 */ /* 0x000fe40007810000 */
[----:B------:R-:W-:Y:S02]  /*14d20*/  FSEL R234, R60, -INF , P0 ;  /* 0xff8000003cea7808 */ /* 0x000fe40000000000 */
[----:B------:R-:W-:Y:S02]  /*14d30*/  FMNMX.FTZ R9, R12, R9, !PT ;  /* 0x000000090c097209 */ /* 0x000fe40007810000 */
[----:B------:R-:W-:-:S02]  /*14d40*/  ISETP.GT.AND P0, PT, R29, 0x29, PT ;  /* 0x000000291d00780c */ /* 0x000fc40003f04270 */
[----:B------:R-:W-:Y:S02]  /*14d50*/  FMNMX.FTZ R9, R186, R9, !PT ;  /* 0x00000009ba097209 */ /* 0x000fe40007810000 */
[----:B------:R-:W-:Y:S02]  /*14d60*/  FMNMX.FTZ R8, R21, R8, !PT ;  /* 0x0000000815087209 */ /* 0x000fe40007810000 */
[----:B------:R-:W-:Y:S02]  /*14d70*/  FMNMX.FTZ R9, R236, R9, !PT ;  /* 0x00000009ec097209 */ /* 0x000fe40007810000 */
[----:B------:R-:W-:Y:S02]  /*14d80*/  FSEL R232, R61, -INF , P0 ;  /* 0xff8000003de87808 */ /* 0x000fe40000000000 */
[----:B------:R-:W-:Y:S02]  /*14d90*/  FMNMX.FTZ R9, R234, R9, !PT ;  /* 0x00000009ea097209 */ /* 0x000fe40007810000 */
[----:B------:R-:W-:-:S02]  /*14da0*/  FMNMX.FTZ R8, R23, R8, !PT ;  /* 0x0000000817087209 */ /* 0x000fc40007810000 */
[----:B------:R-:W-:Y:S02]  /*14db0*/  FMNMX.FTZ R9, R232, R9, !PT ;  /* 0x00000009e8097209 */ /* 0x000fe40007810000 */
[----:B------:R-:W-:Y:S02]  /*14dc0*/  FMNMX.FTZ R8, R17, R8, !PT ;  /* 0x0000000811087209 */ /* 0x000fe40007810000 */
[----:B------:R-:W-:Y:S01]  /*14dd0*/  ISETP.GT.AND P0, PT, R3, 0x28, PT ;  /* 0x000000280300780c */ /* 0x000fe20003f04270 */
[----:B------:R-:W1:Y:S01]  /*14de0*/  SHFL.BFLY PT, R10, R9, 0x2, 0x1f ;  /* 0x0c401f00090a7f89 */ /* 0x000e6200000e0000 */
[----:B------:R-:W-:Y:S02]  /*14df0*/  FMNMX.FTZ R8, R19, R8, !PT ;  /* 0x0000000813087209 */ /* 0x000fe40007810000 */
[----:B------:R-:W-:Y:S02]  /*14e00*/  FSEL R233, R62, -INF , P0 ;  /* 0xff8000003ee97808 */ /* 0x000fe40000000000 */
[----:B------:R-:W-:-:S02]  /*14e10*/  FMNMX.FTZ R8, R13, R8, !PT ;  /* 0x000000080d087209 */ /* 0x000fc40007810000 */
[----:B------:R-:W-:Y:S02]  /*14e20*/  ISETP.GT.AND P0, PT, R3, 0x29, PT ;  /* 0x000000290300780c */ /* 0x000fe40003f04270 */
[----:B------:R-:W-:Y:S02]  /*14e30*/  FMNMX.FTZ R8, R15, R8, !PT ;  /* 0x000000080f087209 */ /* 0x000fe40007810000 */
[----:B------:R-:W-:Y:S02]  /*14e40*/  FSEL R231, R63, -INF , P0 ;  /* 0xff8000003fe77808 */ /* 0x000fe40000000000 */
        /* <DEDUP_REMOVED lines=20> */
[----:B------:R-:W2:Y:S01]  /*14f90*/  LDSM.16.MT88.4 R4, [R204+0x8880] ;  /* 0x00888000cc04783b */ /* 0x000ea20000004200 */
[--C-:B------:R-:W-:Y:S02]  /*14fa0*/  FFMA.FTZ R2, R16, c[0x0][0x2d0], -R241.reuse ;  /* 0x0000b40010027a23 */ /* 0x100fe400000108f1 */
[----:B------:R-:W3:Y:S01]  /*14fb0*/  MUFU.EX2 R178, R178 ;  /* 0x000000b200b27308 */ /* 0x000ee20000000800 */
[--C-:B------:R-:W-:Y:S01]  /*14fc0*/  FFMA.FTZ R177, R12, c[0x0][0x2d0], -R241.reuse ;  /* 0x0000b4000cb17a23 */ /* 0x100fe200000108f1 */
[----:B-1----:R-:W-:Y:S01]  /*14fd0*/  FMNMX.FTZ R157, R157, R8, !PT ;  /* 0x000000089d9d7209 */ /* 0x002fe20007810000 */
[--C-:B------:R-:W-:Y:S01]  /*14fe0*/  FFMA.FTZ R186, R186, c[0x0][0x2d0], -R241.reuse ;  /* 0x0000b400baba7a23 */ /* 0x100fe200000108f1 */
[----:B------:R-:W1:Y:S01]  /*14ff0*/  LDSM.16.MT88.4 R8, [R206+0x4880] ;  /* 0x00488000ce08783b */ /* 0x000e620000004200 */
[--C-:B------:R-:W-:Y:S01]  /*15000*/  FFMA.FTZ R239, R236, c[0x0][0x2d0], -R241.reuse ;  /* 0x0000b400ecef7a23 */ /* 0x100fe200000108f1 */
[C---:B------:R-:W-:Y:S01]  /*15010*/  FSETP.NEU.FTZ.AND P0, PT, R157.reuse, -INF , PT ;  /* 0xff8000009d00780b */ /* 0x040fe20003f1d000 */
[----:B------:R-:W-:Y:S01]  /*15020*/  FMUL.FTZ R184, R157, c[0x0][0x2d0] ;  /* 0x0000b4009db87a20 */ /* 0x000fe20000410000 */
[----:B------:R-:W-:Y:S01]  /*15030*/  MUFU.EX2 R181, R181 ;  /* 0x000000b500b57308 */ /* 0x000fe20000000800 */
[----:B------:R-:W-:-:S02]  /*15040*/  FFMA.FTZ R234, R234, c[0x0][0x2d0], -R241 ;  /* 0x0000b400eaea7a23 */ /* 0x000fc400000108f1 */
[----:B------:R-:W-:Y:S01]  /*15050*/  FFMA.FTZ R241, R232, c[0x0][0x2d0], -R241 ;  /* 0x0000b400e8f17a23 */ /* 0x000fe200000108f1 */
[----:B------:R-:W-:Y:S02]  /*15060*/  FSEL R184, R184, RZ, P0 ;  /* 0x000000ffb8b87208 */ /* 0x000fe40000000000 */
[----:B---3--:R-:W-:Y:S02]  /*15070*/  F2FP.BF16.PACK_AB R128, R178, R183 ;  /* 0x000000b7b280723e */ /* 0x008fe400000010ff */
[----:B------:R-:W3:Y:S01]  /*15080*/  MUFU.EX2 R156, R156 ;  /* 0x0000009c009c7308 */ /* 0x000ee20000000800 */
[--C-:B------:R-:W-:Y:S02]  /*15090*/  FFMA.FTZ R176, R26, c[0x0][0x2d0], -R184.reuse ;  /* 0x0000b4001ab07a23 */ /* 0x100fe400000108b8 */
[--C-:B------:R-:W-:Y:S02]  /*150a0*/  FFMA.FTZ R185, R27, c[0x0][0x2d0], -R184.reuse ;  /* 0x0000b4001bb97a23 */ /* 0x100fe400000108b8 */
[--C-:B------:R-:W-:Y:S01]  /*150b0*/  FFMA.FTZ R159, R21, c[0x0][0x2d0], -R184.reuse ;  /* 0x0000b400159f7a23 */ /* 0x100fe200000108b8 */
[----:B------:R-:W-:Y:S01]  /*150c0*/  LDSM.16.MT88.4 R24, [R206+0x7880] ;  /* 0x00788000ce18783b */ /* 0x000fe20000004200 */
[--C-:B------:R-:W-:Y:S01]  /*150d0*/  FFMA.FTZ R158, R23, c[0x0][0x2d0], -R184.reuse ;  /* 0x0000b400179e7a23 */ /* 0x100fe200000108b8 */
[----:B------:R-:W-:Y:S01]  /*150e0*/  MUFU.EX2 R176, R176 ;  /* 0x000000b000b07308 */ /* 0x000fe20000000800 */
[--C-:B------:R-:W-:Y:S01]  /*150f0*/  FFMA.FTZ R229, R17, c[0x0][0x2d0], -R184.reuse ;  /* 0x0000b40011e57a23 */ /* 0x100fe200000108b8 */
[----:B------:R-:W-:Y:S01]  /*15100*/  LDSM.16.MT88.4 R20, [R208+0x4880] ;  /* 0x00488000d014783b */ /* 0x000fe20000004200 */
[----:B------:R-:W-:-:S02]  /*15110*/  FFMA.FTZ R182, R19, c[0x0][0x2d0], -R184 ;  /* 0x0000b40013b67a23 */ /* 0x000fc400000108b8 */
[--C-:B------:R-:W-:Y:S01]  /*15120*/  FFMA.FTZ R187, R13, c[0x0][0x2d0], -R184.reuse ;  /* 0x0000b4000dbb7a23 */ /* 0x100fe200000108b8 */
[----:B------:R-:W-:Y:S01]  /*15130*/  LDSM.16.MT88.4 R16, [R205+0x4880] ;  /* 0x00488000cd10783b */ /* 0x000fe20000004200 */
[--C-:B------:R-:W-:Y:S01]  /*15140*/  FFMA.FTZ R180, R15, c[0x0][0x2d0], -R184.reuse ;  /* 0x0000b4000fb47a23 */ /* 0x100fe200000108b8 */
[----:B------:R-:W4:Y:S01]  /*15150*/  MUFU.EX2 R185, R185 ;  /* 0x000000b900b97308 */ /* 0x000f220000000800 */
[----:B---3--:R-:W-:Y:S01]  /*15160*/  F2FP.BF16.PACK_AB R130, R156, R181 ;  /* 0x000000b59c82723e */ /* 0x008fe200000010ff */
[----:B------:R-:W3:Y:S01]  /*15170*/  LDSM.16.MT88.4 R12, [R204+0x4880] ;  /* 0x00488000cc0c783b */ /* 0x000ee20000004200 */
[--C-:B------:R-:W-:Y:S02]  /*15180*/  FFMA.FTZ R232, R237, c[0x0][0x2d0], -R184.reuse ;  /* 0x0000b400ede87a23 */ /* 0x100fe400000108b8 */
[--C-:B------:R-:W-:Y:S02]  /*15190*/  FFMA.FTZ R235, R235, c[0x0][0x2d0], -R184.reuse ;  /* 0x0000b400ebeb7a23 */ /* 0x100fe400000108b8 */
[--C-:B------:R-:W-:Y:S01]  /*151a0*/  FFMA.FTZ R233, R233, c[0x0][0x2d0], -R184.reuse ;  /* 0x0000b400e9e97a23 */ /* 0x100fe200000108b8 */
[----:B------:R-:W-:Y:S01]  /*151b0*/  MUFU.EX2 R159, R159 ;  /* 0x0000009f009f7308 */ /* 0x000fe20000000800 */
[----:B------:R-:W-:-:S02]  /*151c0*/  FFMA.FTZ R184, R231, c[0x0][0x2d0], -R184 ;  /* 0x0000b400e7b87a23 */ /* 0x000fc400000108b8 */
[----:B------:R-:W-:-:S04]  /*151d0*/  FADD.FTZ R178, R183, R178 ;  /* 0x000000b2b7b27221 */ /* 0x000fc80000010000 */
[----:B------:R-:W-:Y:S01]  /*151e0*/  FADD.FTZ R181, R181, R178 ;  /* 0x000000b2b5b57221 */ /* 0x000fe20000010000 */
[----:B------:R-:W5:Y:S01]  /*151f0*/  MUFU.EX2 R158, R158 ;  /* 0x0000009e009e7308 */ /* 0x000f620000000800 */
[----:B----4-:R-:W-:Y:S01]  /*15200*/  F2FP.BF16.PACK_AB R129, R185, R176 ;  /* 0x000000b0b981723e */ /* 0x010fe200000010ff */
[----:B------:R-:W-:Y:S02]  /*15210*/  FADD.FTZ R176, R176, R185 ;  /* 0x000000b9b0b07221 */ /* 0x000fe40000010000 */
[----:B------:R-:W-:-:S04]  /*15220*/  FADD.FTZ R181, R156, R181 ;  /* 0x000000b59cb57221 */ /* 0x000fc80000010000 */
[----:B------:R-:W-:Y:S01]  /*15230*/  MUFU.EX2 R2, R2 ;  /* 0x0000000200027308 */ /* 0x000fe20000000800 */
[----:B-----5:R-:W-:-:S07]  /*15240*/  F2FP.BF16.PACK_AB R131, R158, R159 ;  /* 0x0000009f9e83723e */ /* 0x020fce00000010ff */
[----:B------:R-:W4:Y:S01]  /*15250*/  MUFU.EX2 R179, R179 ;  /* 0x000000b300b37308 */ /* 0x000f220000000800 */
        /* <DEDUP_REMOVED lines=47> */
[----:B----4-:R-:W-:Y:S01]  /*15550*/  F2FP.BF16.PACK_AB R4, R179, R2 ;  /* 0x00000002b304723e */ /* 0x010fe200000010ff */
        /* <DEDUP_REMOVED lines=15> */
[C---:B---3--:R-:W-:Y:S08]  /*15650*/  HMMA.16816.F32.BF16 R28, R4.reuse, R12, R28 ;  /* 0x0000000c041c723c */ /* 0x048ff0000004181c */
        /* <DEDUP_REMOVED lines=9> */
[C---:B------:R-:W-:Y:S01]  /*156f0*/  HMMA.16816.F32.BF16 R148, R4.reuse, R18, R148 ;  /* 0x000000120494723c */ /* 0x040fe20000041894 */
[----:B------:R-:W3:Y:S07]  /*15700*/  LDSM.16.MT88.4 R16, [R208+0x9080] ;  /* 0x00908000d010783b */ /* 0x000eee0000004200 */
        /* <DEDUP_REMOVED lines=17> */
[----:B------:R-:W4:Y:S07]  /*15820*/  LDSM.16.MT88.4 R160, [R208+0x5080] ;  /* 0x00508000d0a0783b */ /* 0x000f2e0000004200 */
        /* <DEDUP_REMOVED lines=13> */
[----:B------:R-:W-:Y:S01]  /*15900*/  HMMA.16816.F32.BF16 R128, R4, R166, R128 ;  /* 0x000000a60480723c */ /* 0x000fe20000041880 */
[----:B------:R-:W-:Y:S06]  /*15910*/  LDSM.16.MT88.4 R164, [R206+0x8080] ;  /* 0x00808000cea4783b */ /* 0x000fec0000004200 */
[----:B------:R-:W-:Y:S01]  /*15920*/  F2FP.BF16.PACK_AB R4, R239, R186 ;  /* 0x000000baef04723e */ /* 0x000fe200000010ff */
[----:B------:R-:W-:Y:S01]  /*15930*/  FADD.FTZ R186, R186, R177 ;  /* 0x000000b1baba7221 */ /* 0x000fe20000010000 */
[----:B------:R-:W-:Y:S01]  /*15940*/  F2FP.BF16.PACK_AB R5, R235, R232 ;  /* 0x000000e8eb05723e */ /* 0x000fe200000010ff */
[----:B------:R-:W-:Y:S01]  /*15950*/  FADD.FTZ R232, R232, R187 ;  /* 0x000000bbe8e87221 */ /* 0x000fe20000010000 */
[----:B------:R-:W-:Y:S01]  /*15960*/  F2FP.BF16.PACK_AB R6, R241, R234 ;  /* 0x000000eaf106723e */ /* 0x000fe200000010ff */
[----:B------:R-:W-:Y:S01]  /*15970*/  FADD.FTZ R239, R239, R186 ;  /* 0x000000baefef7221 */ /* 0x000fe20000010000 */
[----:B------:R-:W-:Y:S01]  /*15980*/  F2FP.BF16.PACK_AB R7, R184, R233 ;  /* 0x000000e9b807723e */ /* 0x000fe200000010ff */
[----:B------:R-:W-:-:S02]  /*15990*/  FADD.FTZ R232, R235, R232 ;  /* 0x000000e8ebe87221 */ /* 0x000fc40000010000 */
[----:B------:R-:W-:Y:S02]  /*159a0*/  FADD.FTZ R234, R234, R239 ;  /* 0x000000efeaea7221 */ /* 0x000fe40000010000 */
[----:B------:R-:W-:Y:S01]  /*159b0*/  FADD.FTZ R229, R233, R232 ;  /* 0x000000e8e9e57221 */ /* 0x000fe20000010000 */
[----:B------:R-:W-:Y:S01]  /*159c0*/  IMNMX R232, RZ, UR4, !PT ;  /* 0x00000004ffe87c17 */ /* 0x000fe2000f800200 */
[----:B-1----:R-:W-:Y:S01]  /*159d0*/  HMMA.16816.F32.BF16 R144, R4, R8, R144 ;  /* 0x000000080490723c */ /* 0x002fe20000041890 */
[----:B------:R-:W-:Y:S02]  /*159e0*/  FADD.FTZ R231, R241, R234 ;  /* 0x000000eaf1e77221 */ /* 0x000fe40000010000 */
[----:B------:R-:W-:Y:S01]  /*159f0*/  ISETP.LE.AND P0, PT, R232, UR13, PT ;  /* 0x0000000de8007c0c */ /* 0x000fe2000bf03270 */
[----:B------:R-:W-:-:S04]  /*15a00*/  FADD.FTZ R229, R184, R229 ;  /* 0x000000e5b8e57221 */ /* 0x000fc80000010000 */
        /* <DEDUP_REMOVED lines=29> */
[C---:B------:R-:W-:Y:S08]  /*15be0*/  HMMA.16816.F32.BF16 R96, R4.reuse, R26, R96 ;  /* 0x0000001a0460723c */ /* 0x040ff00000041860 */
[C---:B------:R-:W-:Y:S08]  /*15bf0*/  HMMA.16816.F32.BF16 R100, R4.reuse, R20, R100 ;  /* 0x000000140464723c */ /* 0x040ff00000041864 */
[C---:B------:R-:W-:Y:S08]  /*15c00*/  HMMA.16816.F32.BF16 R104, R4.reuse, R22, R104 ;  /* 0x000000160468723c */ /* 0x040ff00000041868 */
[C---:B---3--:R-:W-:Y:S08]  /*15c10*/  HMMA.16816.F32.BF16 R108, R4.reuse, R16, R108 ;  /* 0x00000010046c723c */ /* 0x048ff0000004186c */
[C---:B------:R-:W-:Y:S08]  /*15c20*/  HMMA.16816.F32.BF16 R112, R4.reuse, R18, R112 ;  /* 0x000000120470723c */ /* 0x040ff00000041870 */
[C---:B--2---:R-:W-:Y:S08]  /*15c30*/  HMMA.16816.F32.BF16 R116, R4.reuse, R12, R116 ;  /* 0x0000000c0474723c */ /* 0x044ff00000041874 */
[C---:B------:R-:W-:Y:S08]  /*15c40*/  HMMA.16816.F32.BF16 R120, R4.reuse, R14, R120 ;  /* 0x0000000e0478723c */ /* 0x040ff00000041878 */
[C---:B-1----:R-:W-:Y:S08]  /*15c50*/  HMMA.16816.F32.BF16 R124, R4.reuse, R8, R124 ;  /* 0x00000008047c723c */ /* 0x042ff0000004187c */
[----:B------:R-:W-:Y:S01]  /*15c60*/  HMMA.16816.F32.BF16 R128, R4, R10, R128 ;  /* 0x0000000a0480723c */ /* 0x000fe20000041880 */
[----:B------:R-:W-:Y:S07]  /*15c70*/  @!P0 BRA `(.L_x_1733) ;  /* 0x0000303000008947 */ /* 0x000fee0003800000 */
[----:B------:R-:W-:Y:S01]  /*15c80*/  IMAD.MOV.U32 R0, RZ, RZ, R157 ;  /* 0x000000ffff007224 */ /* 0x000fe200078e009d */
[C---:B------:R-:W-:Y:S01]  /*15c90*/  SHF.L.U64.HI R233, R188.reuse, 0x1, R191 ;  /* 0x00000001bce97819 */ /* 0x040fe200000102bf */
[----:B------:R-:W-:Y:S01]  /*15ca0*/  IMAD.MOV.U32 R2, RZ, RZ, R3 ;  /* 0x000000ffff027224 */ /* 0x000fe200078e0003 */
[----:B------:R-:W-:Y:S01]  /*15cb0*/  SHF.L.U32 R234, R188, 0x1, RZ ;  /* 0x00000001bcea7819 */ /* 0x000fe200000006ff */
[C---:B------:R-:W-:Y:S01]  /*15cc0*/  IMAD.SHL.U32 R236, R227.reuse, 0x2, RZ ;  /* 0x00000002e3ec7824 */ /* 0x040fe200078e00ff */
[----:B------:R-:W-:Y:S01]  /*15cd0*/  SHF.L.U64.HI R235, R227, 0x1, R228 ;  /* 0x00000001e3eb7819 */ /* 0x000fe200000102e4 */
[----:B------:R-:W-:Y:S01]  /*15ce0*/  UMOV UR4, UR13 ;  /* 0x0000000d00047c82 */ /* 0x000fe20008000000 */
[----:B------:R-:W-:-:S02]  /*15cf0*/  SHF.L.U64.HI R237, R226, 0x1, R225 ;  /* 0x00000001e2ed7819 */ /* 0x000fc400000102e1 */
[----:B------:R-:W-:-:S07]  /*15d00*/  SHF.L.U32 R238, R226, 0x1, RZ ;  /* 0x00000001e2ee7819 */ /* 0x000fce00000006ff */
.L_x_1738:
[----:B------:R-:W-:Y:S04]  /*15d10*/  DEPBAR.LE SB0, 0x0 ;  /* 0x000080000000791a */ /* 0x000fe80000000000 */
[----:B------:R-:W-:Y:S01]  /*15d20*/  BAR.SYNC.DEFER_BLOCKING 0x0 ;  /* 0x0000000000007b1d */ /* 0x000fe20000010000 */
[----:B------:R-:W-:Y:S05]  /*15d30*/  ISETP.LE.AND P0, PT, RZ, UR4, PT ;  /* 0x00000004ff007c0c */ /* 0x000fea000bf03270 */
[----:B------:R1:W2:Y:S04]  /*15d40*/  LDSM.16.M88.4 R156, [R214] ;  /* 0x00000000d69c783b */ /* 0x0002a80000000200 */
[----:B------:R1:W3:Y:S04]  /*15d50*/  LDSM.16.M88.4 R160, [R213+0xa080] ;  /* 0x00a08000d5a0783b */ /* 0x0002e80000000200 */
[----:B------:R1:W4:Y:S04]  /*15d60*/  LDSM.16.M88.4 R164, [R213+0xa880] ;  /* 0x00a88000d5a4783b */ /* 0x0003280000000200 */
[----:B------:R1:W1:Y:S04]  /*15d70*/  LDSM.16.M88.4 R168, [R213+0xb080] ;  /* 0x00b08000d5a8783b */ /* 0x0002680000000200 */
[----:B------:R1:W1:Y:S04]  /*15d80*/  LDSM.16.M88.4 R172, [R212] ;  /* 0x00000000d4ac783b */ /* 0x0002680000000200 */
[----:B------:R1:W1:Y:S04]  /*15d90*/  LDSM.16.M88.4 R176, [R211] ;  /* 0x00000000d3b0783b */ /* 0x0002680000000200 */
[----:B------:R1:W1:Y:S04]  /*15da0*/  LDSM.16.M88.4 R180, [R203] ;  /* 0x00000000cbb4783b */ /* 0x0002680000000200 */
[----:B------:R1:W1:Y:S01]  /*15db0*/  LDSM.16.M88.4 R184, [R202] ;  /* 0x00000000cab8783b */ /* 0x0002620000000200 */
[----:B------:R-:W-:-:S05]  /*15dc0*/  @!P0 BRA `(.L_x_1734) ;  /* 0x0000036000008947 */ /* 0x000fca0003800000 */
[C---:B------:R-:W-:Y:S01]  /*15dd0*/  IMAD.WIDE.U32 R6, R220.reuse, c[0x0][0x208], RZ ;  /* 0x00008200dc067a25 */ /* 0x040fe200078e00ff */
[----:B------:R-:W-:Y:S01]  /*15de0*/  SHF.R.S32.HI R3, RZ, 0x1f, R220 ;  /* 0x0000001fff037819 */ /* 0x000fe200000114dc */
[----:B------:R-:W-:Y:S01]  /*15df0*/  BSSY B0, `(.L_x_1734) ;  /* 0x0000033000007945 */ /* 0x000fe20003800000 */
[----:B------:R-:W-:Y:S02]  /*15e00*/  SHF.R.S32.HI R5, RZ, 0x1f, R219 ;  /* 0x0000001fff057819 */ /* 0x000fe400000114db */
        /* <DEDUP_REMOVED lines=8> */
[----:B------:R-:W-:Y:S03]  /*15e90*/  IMAD.SHL.U32 R6, R224, 0x2, RZ ;  /* 0x00000002e0067824 */ /* 0x000fe600078e00ff */
[----:B------:R-:W-:Y:S02]  /*15ea0*/  IADD3.X R5, R7, UR12, R5, P0, !PT ;  /* 0x0000000c07057c10 */ /* 0x000fe400087fe405 */
[C---:B------:R-:W-:Y:S04]  /*15eb0*/  LEA R3, P0, R4.reuse, c[0x0][0x1f8], 0x1 ;  /* 0x00007e0004037a11 */ /* 0x040fe800078008ff */
[----:B------:R-:W-:Y:S02]  /*15ec0*/  LEA.HI.X R15, R4, c[0x0][0x1fc], R5, 0x1, P0 ;  /* 0x00007f00040f7a11 */ /* 0x000fe400000f0c05 */
[----:B------:R-:W5:Y:S01]  /*15ed0*/  SHFL.IDX PT, R5, R3, RZ, 0x181f ;  /* 0x00181fff03057589 */ /* 0x000f6200000e0000 */
[----:B------:R-:W-:Y:S03]  /*15ee0*/  SHF.L.U64.HI R4, R224, 0x1, R223 ;  /* 0x00000001e0047819 */ /* 0x000fe600000102df */
[----:B------:R-:W4:Y:S01]  /*15ef0*/  SHFL.IDX PT, R8, R15, RZ, 0x181f ;  /* 0x00181fff0f087589 */ /* 0x000f2200000e0000 */
[C---:B-----5:R-:W-:Y:S05]  /*15f00*/  IADD3 R16, P0, R5.reuse, R234, RZ ;  /* 0x000000ea05107210 */ /* 0x060fea0007f1e0ff */
[C---:B----4-:R-:W-:Y:S01]  /*15f10*/  IMAD.X R17, R8.reuse, 0x1, R233, P0 ;  /* 0x0000000108117824 */ /* 0x050fe200000e06e9 */
[C---:B------:R-:W-:Y:S04]  /*15f20*/  IADD3 R12, P0, R5.reuse, R236, RZ ;  /* 0x000000ec050c7210 */ /* 0x040fe80007f1e0ff */
[----:B------:R-:W-:Y:S01]  /*15f30*/  @!PT LDS RZ, [RZ] ;  /* 0x00000000fffff984 */ /* 0x000fe20000000800 */
[----:B------:R4:W-:Y:S01]  /*15f40*/  LDGSTS.E.BYPASS.LTC128B.128 [R222+0x4080], [R16.64], !P6 ;  /* 0x0408000010de7fae */ /* 0x0009e2000f101d5a */
[C---:B------:R-:W-:Y:S01]  /*15f50*/  IMAD.X R13, R8.reuse, 0x1, R235, P0 ;  /* 0x00000001080d7824 */ /* 0x040fe200000e06eb */
[C---:B------:R-:W-:Y:S04]  /*15f60*/  IADD3 R10, P0, R5.reuse, R238, RZ ;  /* 0x000000ee050a7210 */ /* 0x040fe80007f1e0ff */
[----:B------:R4:W-:Y:S01]  /*15f70*/  LDGSTS.E.BYPASS.LTC128B.128 [R222+0x5880], [R12.64], !P1 ;  /* 0x058800000cde7fae */ /* 0x0009e2000c901d5a */
[C---:B------:R-:W-:Y:S01]  /*15f80*/  IMAD.X R11, R8.reuse, 0x1, R237, P0 ;  /* 0x00000001080b7824 */ /* 0x040fe200000e06ed */
[----:B------:R-:W-:Y:S02]  /*15f90*/  IADD3 R18, P0, R5, R6, RZ ;  /* 0x0000000605127210 */ /* 0x000fe40007f1e0ff */
[----:B------:R-:W-:Y:S02]  /*15fa0*/  ISETP.GT.AND P1, PT, R215, 0x7f, PT ;  /* 0x0000007fd700780c */ /* 0x000fe40003f24270 */
[----:B------:R4:W-:Y:S01]  /*15fb0*/  LDGSTS.E.BYPASS.LTC128B.128 [R222+0x7080], [R10.64], !P5 ;  /* 0x070800000ade7fae */ /* 0x0009e2000e901d5a */
[----:B------:R-:W-:Y:S05]  /*15fc0*/  IMAD.X R19, R8, 0x1, R4, P0 ;  /* 0x0000000108137824 */ /* 0x000fea00000e0604 */
[----:B------:R4:W-:Y:S05]  /*15fd0*/  LDGSTS.E.BYPASS.LTC128B.128 [R222+0x8880], [R18.64], !P4 ;  /* 0x0888000012de7fae */ /* 0x0009ea000e101d5a */
[----:B------:R-:W-:-:S05]  /*15fe0*/  @P1 BRA `(.L_x_1735) ;  /* 0x0000013000001947 */ /* 0x000fca0003800000 */
[----:B------:R-:W-:-:S05]  /*15ff0*/  BRA.DIV ~URZ, `(.L_x_1736) ;  /* 0x00008d727f007947 */ /* 0x000fca000b800000 */
[----:B------:R4:W3:Y:S04]  /*16000*/  SHFL.IDX PT, R8, R15, 0x1, 0x181f ;  /* 0x00381f000f087f89 */ /* 0x0008e800000e0000 */
[----:B----4-:R4:W2:Y:S02]  /*16010*/  SHFL.IDX PT, R13, R3, 0x1, 0x181f ;  /* 0x00381f00030d7f89 */ /* 0x0108a400000e0000 */
.L_x_1763:
[----:B--2---:R-:W-:Y:S02]  /*16020*/  IADD3 R16, P0, R13, R234, RZ ;  /* 0x000000ea0d107210 */ /* 0x004fe40007f1e0ff */
[----:B------:R-:W-:Y:S03]  /*16030*/  ISETP.GE.AND P1, PT, R221, c[0x0][0x1d4], PT ;  /* 0x00007500dd007a0c */ /* 0x000fe60003f26270 */
[C---:B---3--:R-:W-:Y:S01]  /*16040*/  IMAD.X R17, R8.reuse, 0x1, R233, P0 ;  /* 0x0000000108117824 */ /* 0x048fe200000e06e9 */
[C---:B------:R-:W-:Y:S04]  /*16050*/  IADD3 R14, P0, R13.reuse, R236, RZ ;  /* 0x000000ec0d0e7210 */ /* 0x040fe80007f1e0ff */
[----:B------:R-:W-:Y:S01]  /*16060*/  @!PT LDS RZ, [RZ] ;  /* 0x00000000fffff984 */ /* 0x000fe20000000800 */
[----:B------:R-:W-:Y:S01]  /*16070*/  @!PT LDS RZ, [RZ] ;  /* 0x00000000fffff984 */ /* 0x000fe20000000800 */
        /* <DEDUP_REMOVED lines=9> */
[----:B------:R2:W-:Y:S03]  /*16110*/  LDGSTS.E.BYPASS.LTC128B.128 [R222+0x9880], [R6.64], !P4 ;  /* 0x0988000006de7fae */ /* 0x0005e6000e101d5a */
.L_x_1735:
[----:B------:R-:W-:Y:S05]  /*16120*/  BSYNC B0 ;  /* 0x0000000000007941 */ /* 0x000fea0003800000 */
.L_x_1734:
[----:B------:R-:W0:Y:S01]  /*16130*/  LDGDEPBAR ;  /* 0x00000000000079af */ /* 0x000e220000000000 */
[----:B------:R-:W-:Y:S01]  /*16140*/  WARPSYNC 0xffffffff ;  /* 0xffffffff00007948 */ /* 0x000fe20003800000 */
[C---:B--23--:R-:W-:Y:S01]  /*16150*/  HMMA.16816.F32.BF16 R4, R156.reuse, R160, RZ ;  /* 0x000000a09c04723c */ /* 0x04cfe200000418ff */
[----:B------:R-:W-:Y:S06]  /*16160*/  UISETP.GE.AND UP0, UPT, UR4, 0x1, UPT ;  /* 0x000000010400788c */ /* 0x000fec000bf06270 */
[----:B------:R-:W-:Y:S01]  /*16170*/  PLOP3.LUT P0, PT, PT, PT, UP0, 0x40, 0x0 ;  /* 0x000000000000781c */ /* 0x000fe20003f0e808 */
[C---:B----4-:R-:W-:Y:S01]  /*16180*/  HMMA.16816.F32.BF16 R8, R156.reuse, R162, RZ ;  /* 0x000000a29c08723c */ /* 0x050fe200000418ff */
[----:B------:R-:W-:Y:S07]  /*16190*/  LDSM.16.M88.4 R160, [R210] ;  /* 0x00000000d2a0783b */ /* 0x000fee0000000200 */
[C---:B------:R-:W-:Y:S08]  /*161a0*/  HMMA.16816.F32.BF16 R12, R156.reuse, R164, RZ ;  /* 0x000000a49c0c723c */ /* 0x040ff000000418ff */
[C---:B------:R-:W-:Y:S01]  /*161b0*/  HMMA.16816.F32.BF16 R16, R156.reuse, R166, RZ ;  /* 0x000000a69c10723c */ /* 0x040fe200000418ff */
[----:B------:R-:W2:Y:S07]  /*161c0*/  LDSM.16.M88.4 R164, [R207+0xa080] ;  /* 0x00a08000cfa4783b */ /* 0x000eae0000000200 */
[C---:B-1----:R-:W-:Y:S08]  /*161d0*/  HMMA.16816.F32.BF16 R20, R156.reuse, R168, RZ ;  /* 0x000000a89c14723c */ /* 0x042ff000000418ff */
[----:B------:R-:W-:Y:S01]  /*161e0*/  HMMA.16816.F32.BF16 R24, R156, R170, RZ ;  /* 0x000000aa9c18723c */ /* 0x000fe200000418ff */
[----:B------:R-:W1:Y:S05]  /*161f0*/  LDSM.16.M88.4 R156, [R207+0xa880] ;  /* 0x00a88000cf9c783b */ /* 0x000e6a0000000200 */
[----:B------:R-:W3:Y:S02]  /*16200*/  LDSM.16.M88.4 R168, [R207+0xb080] ;  /* 0x00b08000cfa8783b */ /* 0x000ee40000000200 */
        /* <DEDUP_REMOVED lines=8> */
[----:B------:R-:W5:Y:S05]  /*16290*/  LDSM.16.M88.4 R172, [R201+0x800] ;  /* 0x00080000c9ac783b */ /* 0x000f6a0000000200 */
[----:B------:R-:W4:Y:S02]  /*162a0*/  LDSM.16.M88.4 R184, [R201+0x1000] ;  /* 0x00100000c9b8783b */ /* 0x000f240000000200 */
[C---:B--2---:R-:W-:Y:S08]  /*162b0*/  HMMA.16816.F32.BF16 R4, R160.reuse, R164, R4 ;  /* 0x000000a4a004723c */ /* 0x044ff00000041804 */
[C---:B------:R-:W-:Y:S01]  /*162c0*/  HMMA.16816.F32.BF16 R8, R160.reuse, R166, R8 ;  /* 0x000000a6a008723c */ /* 0x040fe20000041808 */
[----:B------:R-:W-:Y:S07]  /*162d0*/  LDSM.16.M88.4 R164, [R213+0xb880] ;  /* 0x00b88000d5a4783b */ /* 0x000fee0000000200 */
[C---:B-1----:R-:W-:Y:S08]  /*162e0*/  HMMA.16816.F32.BF16 R12, R160.reuse, R156, R12 ;  /* 0x0000009ca00c723c */ /* 0x042ff0000004180c */
[C---:B------:R-:W-:Y:S01]  /*162f0*/  HMMA.16816.F32.BF16 R16, R160.reuse, R158, R16 ;  /* 0x0000009ea010723c */ /* 0x040fe20000041810 */
[----:B------:R-:W1:Y:S07]  /*16300*/  LDSM.16.M88.4 R156, [R214+0x4000] ;  /* 0x00400000d69c783b */ /* 0x000e6e0000000200 */
[C---:B---3--:R-:W-:Y:S08]  /*16310*/  HMMA.16816.F32.BF16 R20, R160.reuse, R168, R20 ;  /* 0x000000a8a014723c */ /* 0x048ff00000041814 */
[----:B------:R-:W-:Y:S01]  /*16320*/  HMMA.16816.F32.BF16 R24, R160, R170, R24 ;  /* 0x000000aaa018723c */ /* 0x000fe20000041818 */
[----:B------:R-:W2:Y:S05]  /*16330*/  LDSM.16.M88.4 R160, [R213+0xc080] ;  /* 0x00c08000d5a0783b */ /* 0x000eaa0000000200 */
[----:B------:R-:W3:Y:S02]  /*16340*/  LDSM.16.M88.4 R168, [R213+0xc880] ;  /* 0x00c88000d5a8783b */ /* 0x000ee40000000200 */
[C---:B----4-:R-:W-:Y:S08]  /*16350*/  HMMA.16816.F32.BF16 R4, R176.reuse, R180, R4 ;  /* 0x000000b4b004723c */ /* 0x050ff00000041804 */
[C---:B------:R-:W-:Y:S01]  /*16360*/  HMMA.16816.F32.BF16 R8, R176.reuse, R182, R8 ;  /* 0x000000b6b008723c */ /* 0x040fe20000041808 */
[----:B------:R-:W-:Y:S07]  /*16370*/  LDSM.16.M88.4 R180, [R200] ;  /* 0x00000000c8b4783b */ /* 0x000fee0000000200 */
[C---:B-----5:R-:W-:Y:S08]  /*16380*/  HMMA.16816.F32.BF16 R12, R176.reuse, R172, R12 ;  /* 0x000000acb00c723c */ /* 0x060ff0000004180c */
[C---:B------:R-:W-:Y:S01]  /*16390*/  HMMA.16816.F32.BF16 R16, R176.reuse, R174, R16 ;  /* 0x000000aeb010723c */ /* 0x040fe20000041810 */
[----:B------:R-:W4:Y:S07]  /*163a0*/  LDSM.16.M88.4 R172, [R212+0x4000] ;  /* 0x00400000d4ac783b */ /* 0x000f2e0000000200 */
[C---:B------:R-:W-:Y:S08]  /*163b0*/  HMMA.16816.F32.BF16 R20, R176.reuse, R184, R20 ;  /* 0x000000b8b014723c */ /* 0x040ff00000041814 */
[----:B------:R-:W-:Y:S01]  /*163c0*/  HMMA.16816.F32.BF16 R24, R176, R186, R24 ;  /* 0x000000bab018723c */ /* 0x000fe20000041818 */
[----:B------:R-:W5:Y:S05]  /*163d0*/  LDSM.16.M88.4 R176, [R199] ;  /* 0x00000000c7b0783b */ /* 0x000f6a0000000200 */
[----:B------:R-:W4:Y:S02]  /*163e0*/  LDSM.16.M88.4 R184, [R198] ;  /* 0x00000000c6b8783b */ /* 0x000f240000000200 */
[C---:B-1----:R-:W-:Y:S08]  /*163f0*/  HMMA.16816.F32.BF16 R4, R156.reuse, R164, R4 ;  /* 0x000000a49c04723c */ /* 0x042ff00000041804 */
[C---:B------:R-:W-:Y:S01]  /*16400*/  HMMA.16816.F32.BF16 R8, R156.reuse, R166, R8 ;  /* 0x000000a69c08723c */ /* 0x040fe20000041808 */
[----:B------:R-:W-:Y:S07]  /*16410*/  LDSM.16.M88.4 R164, [R207+0xb880] ;  /* 0x00b88000cfa4783b */ /* 0x000fee0000000200 */
[C---:B--2---:R-:W-:Y:S08]  /*16420*/  HMMA.16816.F32.BF16 R12, R156.reuse, R160, R12 ;  /* 0x000000a09c0c723c */ /* 0x044ff0000004180c */
        /* <DEDUP_REMOVED lines=14> */
[----:B------:R-:W5:Y:S05]  /*16510*/  LDSM.16.M88.4 R172, [R201+0x2000] ;  /* 0x00200000c9ac783b */ /* 0x000f6a0000000200 */
[----:B------:R-:W4:Y:S02]  /*16520*/  LDSM.16.M88.4 R184, [R201+0x2800] ;  /* 0x00280000c9b8783b */ /* 0x000f240000000200 */
        /* <DEDUP_REMOVED lines=80> */
[C---:B-1----:R-:W-:Y:S01]  /*16a30*/  HMMA.16816.F32.BF16 R4, R160.reuse, R164, R4 ;  /* 0x000000a4a004723c */ /* 0x042fe20000041804 */
[----:B------:R-:W-:Y:S04]  /*16a40*/  DEPBAR.LE SB0, 0x0 ;  /* 0x000080000000791a */ /* 0x000fe80000000000 */
[----:B------:R-:W-:Y:S03]  /*16a50*/  BAR.SYNC.DEFER_BLOCKING 0x0 ;  /* 0x0000000000007b1d */ /* 0x000fe60000010000 */
[C---:B------:R-:W-:Y:S08]  /*16a60*/  HMMA.16816.F32.BF16 R8, R160.reuse, R166, R8 ;  /* 0x000000a6a008723c */ /* 0x040ff00000041808 */
[C---:B--2---:R-:W-:Y:S08]  /*16a70*/  HMMA.16816.F32.BF16 R12, R160.reuse, R156, R12 ;  /* 0x0000009ca00c723c */ /* 0x044ff0000004180c */
[C---:B------:R-:W-:Y:S08]  /*16a80*/  HMMA.16816.F32.BF16 R16, R160.reuse, R158, R16 ;  /* 0x0000009ea010723c */ /* 0x040ff00000041810 */
[C---:B---3--:R-:W-:Y:S08]  /*16a90*/  HMMA.16816.F32.BF16 R20, R160.reuse, R168, R20 ;  /* 0x000000a8a014723c */ /* 0x048ff00000041814 */
[----:B------:R-:W-:Y:S08]  /*16aa0*/  HMMA.16816.F32.BF16 R24, R160, R170, R24 ;  /* 0x000000aaa018723c */ /* 0x000ff00000041818 */
[C---:B----4-:R-:W-:Y:S08]  /*16ab0*/  HMMA.16816.F32.BF16 R4, R176.reuse, R180, R4 ;  /* 0x000000b4b004723c */ /* 0x050ff00000041804 */
[C---:B------:R-:W-:Y:S08]  /*16ac0*/  HMMA.16816.F32.BF16 R8, R176.reuse, R182, R8 ;  /* 0x000000b6b008723c */ /* 0x040ff00000041808 */
[C---:B-----5:R-:W-:Y:S08]  /*16ad0*/  HMMA.16816.F32.BF16 R12, R176.reuse, R172, R12 ;  /* 0x000000acb00c723c */ /* 0x060ff0000004180c */
[C---:B------:R-:W-:Y:S08]  /*16ae0*/  HMMA.16816.F32.BF16 R16, R176.reuse, R174, R16 ;  /* 0x000000aeb010723c */ /* 0x040ff00000041810 */
[C---:B------:R-:W-:Y:S08]  /*16af0*/  HMMA.16816.F32.BF16 R20, R176.reuse, R184, R20 ;  /* 0x000000b8b014723c */ /* 0x040ff00000041814 */
[----:B------:R-:W-:Y:S01]  /*16b00*/  HMMA.16816.F32.BF16 R24, R176, R186, R24 ;  /* 0x000000bab018723c */ /* 0x000fe20000041818 */
[----:B------:R-:W-:-:S07]  /*16b10*/  @P0 BRA `(.L_x_1737) ;  /* 0x0000040000000947 */ /* 0x000fce0003800000 */
[----:B------:R-:W-:Y:S01]  /*16b20*/  ISETP.NE.AND P1, PT, R216, 0x1, PT ;  /* 0x00000001d800780c */ /* 0x000fe20003f25270 */
[----:B------:R-:W-:Y:S01]  /*16b30*/  UIMAD UR5, UR4, 0x30, UR19 ;  /* 0x00000030040578a4 */ /* 0x000fe2000f8e0213 */
        /* <DEDUP_REMOVED lines=26> */
[----:B------:R-:W1:Y:S01]  /*16ce0*/  SHFL.IDX PT, R159, R156, RZ, 0x181f ;  /* 0x00181fff9c9f7589 */ /* 0x000e6200000e0000 */
[----:B------:R-:W-:Y:S03]  /*16cf0*/  IADD3 R157, -R189, 0x30, RZ ;  /* 0x00000030bd9d7810 */ /* 0x000fe60007ffe1ff */
[----:B------:R-:W2:Y:S01]  /*16d00*/  SHFL.IDX PT, R158, R3, RZ, 0x181f ;  /* 0x00181fff039e7589 */ /* 0x000ea200000e0000 */
[----:B------:R-:W-:Y:S11]  /*16d10*/  ISETP.GE.AND P1, PT, R157, 0x1, PT ;  /* 0x000000019d00780c */ /* 0x000ff60003f26270 */
[----:B------:R-:W-:Y:S02]  /*16d20*/  @!UPT UIADD3 URZ, URZ, URZ, URZ ;  /* 0x0000003f3f3ff290 */ /* 0x000fe4000fffe03f */
[C---:B-1----:R-:W-:Y:S05]  /*16d30*/  @P1 IADD3 R164, P0, R159.reuse, R234, RZ ;  /* 0x000000ea9fa41210 */ /* 0x042fea0007f1e0ff */
[C---:B--2---:R-:W-:Y:S01]  /*16d40*/  @P1 IMAD.X R165, R158.reuse, 0x1, R233, P0 ;  /* 0x000000019ea51824 */ /* 0x044fe200000e06e9 */
[C---:B------:R-:W-:Y:S04]  /*16d50*/  @P1 IADD3 R162, P0, R159.reuse, R236, RZ ;  /* 0x000000ec9fa21210 */ /* 0x040fe80007f1e0ff */
[----:B------:R-:W-:Y:S01]  /*16d60*/  @!PT LDS RZ, [RZ] ;  /* 0x00000000fffff984 */ /* 0x000fe20000000800 */
[----:B------:R1:W-:Y:S01]  /*16d70*/  @P1 LDGSTS.E.BYPASS.LTC128B.128 [R222+0xa080], [R164.64], !P6 ;  /* 0x0a080000a4de1fae */ /* 0x0003e2000f101d5a */
[C---:B------:R-:W-:Y:S01]  /*16d80*/  @P1 IMAD.X R163, R158.reuse, 0x1, R235, P0 ;  /* 0x000000019ea31824 */ /* 0x040fe200000e06eb */
[----:B------:R-:W-:Y:S05]  /*16d90*/  @P1 IADD3 R160, P0, R159, R238, RZ ;  /* 0x000000ee9fa01210 */ /* 0x000fea0007f1e0ff */
[----:B------:R-:W-:Y:S01]  /*16da0*/  @P1 IMAD.X R161, R158, 0x1, R237, P0 ;  /* 0x000000019ea11824 */ /* 0x000fe200000e06ed */
[C---:B------:R-:W-:Y:S02]  /*16db0*/  @P1 LEA R166, P0, R224.reuse, R159, 0x1 ;  /* 0x0000009fe0a61211 */ /* 0x040fe400078008ff */
[----:B------:R-:W2:Y:S02]  /*16dc0*/  SHFL.IDX PT, R159, R156, 0x1, 0x181f ;  /* 0x00381f009c9f7f89 */ /* 0x000ea400000e0000 */
[----:B------:R-:W-:Y:S02]  /*16dd0*/  @P1 LEA.HI.X R167, R224, R158, R223, 0x1, P0 ;  /* 0x0000009ee0a71211 */ /* 0x000fe400000f0cdf */
[----:B------:R-:W3:Y:S01]  /*16de0*/  SHFL.IDX PT, R158, R3, 0x1, 0x181f ;  /* 0x00381f00039e7f89 */ /* 0x000ee200000e0000 */
[----:B------:R-:W-:Y:S11]  /*16df0*/  ISETP.GE.AND P0, PT, R157, 0x21, PT ;  /* 0x000000219d00780c */ /* 0x000ff60003f06270 */
[----:B------:R-:W-:Y:S02]  /*16e00*/  @!UPT UIADD3 URZ, URZ, URZ, URZ ;  /* 0x0000003f3f3ff290 */ /* 0x000fe4000fffe03f */
[C---:B--2---:R-:W-:Y:S05]  /*16e10*/  @P0 IADD3 R170, P2, R159.reuse, R234, RZ ;  /* 0x000000ea9faa0210 */ /* 0x044fea0007f5e0ff */
[C---:B---3--:R-:W-:Y:S01]  /*16e20*/  @P0 IMAD.X R171, R158.reuse, 0x1, R233, P2 ;  /* 0x000000019eab0824 */ /* 0x048fe200010e06e9 */
[----:B------:R-:W-:Y:S05]  /*16e30*/  @P0 IADD3 R168, P2, R159, R236, RZ ;  /* 0x000000ec9fa80210 */ /* 0x000fea0007f5e0ff */
[C---:B------:R-:W-:Y:S01]  /*16e40*/  @P0 IMAD.X R169, R158.reuse, 0x1, R235, P2 ;  /* 0x000000019ea90824 */ /* 0x040fe200010e06eb */
[----:B------:R-:W-:Y:S11]  /*16e50*/  ISETP.GE.AND P2, PT, R221, c[0x0][0x1d4], PT ;  /* 0x00007500dd007a0c */ /* 0x000ff60003f46270 */
[----:B------:R-:W-:Y:S02]  /*16e60*/  @!UPT UIADD3 URZ, URZ, URZ, URZ ;  /* 0x0000003f3f3ff290 */ /* 0x000fe4000fffe03f */
[----:B------:R1:W-:Y:S04]  /*16e70*/  @P1 LDGSTS.E.BYPASS.LTC128B.128 [R222+0xb880], [R162.64], !P2 ;  /* 0x0b880000a2de1fae */ /* 0x0003e8000d101d5a */
[----:B------:R1:W-:Y:S04]  /*16e80*/  @P1 LDGSTS.E.BYPASS.LTC128B.128 [R222+0xd080], [R160.64], !P5 ;  /* 0x0d080000a0de1fae */ /* 0x0003e8000e901d5a */
[----:B------:R1:W-:Y:S01]  /*16e90*/  @P1 LDGSTS.E.BYPASS.LTC128B.128 [R222+0xe880], [R166.64], !P4 ;  /* 0x0e880000a6de1fae */ /* 0x0003e2000e101d5a */
[----:B------:R-:W-:Y:S03]  /*16ea0*/  @P0 IADD3 R156, P1, R159, R238, RZ ;  /* 0x000000ee9f9c0210 */ /* 0x000fe60007f3e0ff */
[----:B------:R1:W-:Y:S02]  /*16eb0*/  @P0 LDGSTS.E.BYPASS.LTC128B.128 [R222+0xb080], [R170.64], !P6 ;  /* 0x0b080000aade0fae */ /* 0x0003e4000f101d5a */
[----:B------:R-:W-:Y:S01]  /*16ec0*/  @P0 IMAD.X R157, R158, 0x1, R237, P1 ;  /* 0x000000019e9d0824 */ /* 0x000fe200008e06ed */
[C---:B------:R-:W-:Y:S01]  /*16ed0*/  @P0 LEA R172, P1, R224.reuse, R159, 0x1 ;  /* 0x0000009fe0ac0211 */ /* 0x040fe200078208ff */
[----:B------:R1:W-:Y:S03]  /*16ee0*/  @P0 LDGSTS.E.BYPASS.LTC128B.128 [R222+0xc880], [R168.64], !P2 ;  /* 0x0c880000a8de0fae */ /* 0x0003e6000d101d5a */
[----:B------:R-:W-:Y:S01]  /*16ef0*/  @P0 LEA.HI.X R173, R224, R158, R223, 0x1, P1 ;  /* 0x0000009ee0ad0211 */ /* 0x000fe200008f0cdf */
[----:B------:R1:W-:Y:S04]  /*16f00*/  @P0 LDGSTS.E.BYPASS.LTC128B.128 [R222+0xe080], [R156.64], !P5 ;  /* 0x0e0800009cde0fae */ /* 0x0003e8000e901d5a */
[----:B------:R1:W-:Y:S04]  /*16f10*/  @P0 LDGSTS.E.BYPASS.LTC128B.128 [R222+0xf880], [R172.64], !P4 ;  /* 0x0f880000acde0fae */ /* 0x0003e8000e101d5a */
.L_x_1737:
[----:B------:R-:W-:Y:S01]  /*16f20*/  PLOP3.LUT P0, PT, PT, PT, UP2, 0x80, 0x0 ;  /* 0x000000000000781c */ /* 0x000fe20003f0f028 */
[----:B------:R-:W-:Y:S01]  /*16f30*/  UIMAD UR5, UR4, -0x30, URZ ;  /* 0xffffffd0040578a4 */ /* 0x000fe2000f8e023f */
[----:B-1----:R-:W-:Y:S01]  /*16f40*/  MOV R157, R190 ;  /* 0x000000be009d7202 */ /* 0x002fe20000000f00 */
[----:B------:R-:W0:Y:S01]  /*16f50*/  LDGDEPBAR ;  /* 0x00000000000079af */ /* 0x000e220000000000 */
[----:B------:R-:W-:Y:S03]  /*16f60*/  UIADD3 UR13, UR4, -0x1, URZ ;  /* 0xffffffff040d7890 */ /* 0x000fe6000fffe03f */
[----:B------:R-:W-:Y:S04]  /*16f70*/  MOV R159, UR5 ;  /* 0x00000005009f7c02 */ /* 0x000fe80008000f00 */
[----:B------:R-:W-:Y:S02]  /*16f80*/  IADD3 R158, -R230, 0x1, R159 ;  /* 0x00000001e69e7810 */ /* 0x000fe40007ffe19f */
[----:B------:R-:W-:Y:S01]  /*16f90*/  @P0 IMAD.HI.U32 R3, R190, c[0x0][0x2c8], RZ ;  /* 0x0000b200be030a27 */ /* 0x000fe200078e00ff */
[----:B------:R-:W-:Y:S11]  /*16fa0*/  PLOP3.LUT P0, PT, PT, PT, UP2, 0x80, 0x0 ;  /* 0x000000000000781c */ /* 0x000ff60003f0f028 */
[----:B------:R-:W-:Y:S02]  /*16fb0*/  @!UPT UIADD3 URZ, URZ, URZ, URZ ;  /* 0x0000003f3f3ff290 */ /* 0x000fe4000fffe03f */
[----:B------:R-:W-:Y:S02]  /*16fc0*/  @P0 SHF.R.U32.HI R157, RZ, c[0x0][0x2cc], R3 ;  /* 0x0000b300ff9d0a19 */ /* 0x000fe40000011603 */
[----:B------:R-:W-:Y:S03]  /*16fd0*/  MOV R3, UR21 ;  /* 0x0000001500037c02 */ /* 0x000fe60008000f00 */
[----:B------:R-:W1:Y:S01]  /*16fe0*/  SHFL.IDX PT, R156, R157, RZ, 0x1c1f ;  /* 0x001c1fff9d9c7589 */ /* 0x000e6200000e0000 */
[----:B------:R-:W-:Y:S04]  /*16ff0*/  IADD3 R3, -R3, UR14, R158 ;  /* 0x0000000e03037c10 */ /* 0x000fe8000fffe19e */
[----:B-1----:R-:W-:Y:S04]  /*17000*/  IADD3 R156, R3, R156, RZ ;  /* 0x0000009c039c7210 */ /* 0x002fe80007ffe0ff */
[----:B------:R-:W-:Y:S04]  /*17010*/  ISETP.GT.AND P0, PT, R156, RZ, PT ;  /* 0x000000ff9c00720c */ /* 0x000fe80003f04270 */
[----:B------:R-:W-:Y:S02]  /*17020*/  FSEL R160, R4, -INF , P0 ;  /* 0xff80000004a07808 */ /* 0x000fe40000000000 */
[----:B------:R-:W1:Y:S01]  /*17030*/  SHFL.IDX PT, R4, R157, 0x1, 0x1c1f ;  /* 0x003c1f009d047f89 */ /* 0x000e6200000e0000 */
[----:B------:R-:W-:Y:S04]  /*17040*/  ISETP.GT.AND P0, PT, R156, 0x1, PT ;  /* 0x000000019c00780c */ /* 0x000fe80003f04270 */
[----:B------:R-:W-:Y:S02]  /*17050*/  FSEL R158, R5, -INF , P0 ;  /* 0xff800000059e7808 */ /* 0x000fe40000000000 */
[----:B-1----:R-:W-:Y:S04]  /*17060*/  IADD3 R3, R3, R4, RZ ;  /* 0x0000000403037210 */ /* 0x002fe80007ffe0ff */
[C---:B------:R-:W-:Y:S04]  /*17070*/  ISETP.GT.AND P0, PT, R3.reuse, RZ, PT ;  /* 0x000000ff0300720c */ /* 0x040fe80003f04270 */
[----:B------:R-:W-:Y:S02]  /*17080*/  FSEL R161, R6, -INF , P0 ;  /* 0xff80000006a17808 */ /* 0x000fe40000000000 */
[----:B------:R-:W-:Y:S04]  /*17090*/  ISETP.GT.AND P0, PT, R3, 0x1, PT ;  /* 0x000000010300780c */ /* 0x000fe80003f04270 */
[----:B------:R-:W-:Y:S02]  /*170a0*/  FSEL R159, R7, -INF , P0 ;  /* 0xff800000079f7808 */ /* 0x000fe40000000000 */
[----:B------:R-:W-:Y:S04]  /*170b0*/  ISETP.GT.AND P0, PT, R156, 0x8, PT ;  /* 0x000000089c00780c */ /* 0x000fe80003f04270 */
[----:B------:R-:W-:Y:S02]  /*170c0*/  FSEL R8, R8, -INF , P0 ;  /* 0xff80000008087808 */ /* 0x000fe40000000000 */
[----:B------:R-:W-:Y:S04]  /*170d0*/  ISETP.GT.AND P0, PT, R156, 0x9, PT ;  /* 0x000000099c00780c */ /* 0x000fe80003f04270 */
[----:B------:R-:W-:Y:S02]  /*170e0*/  FSEL R6, R9, -INF , P0 ;  /* 0xff80000009067808 */ /* 0x000fe40000000000 */
[C---:B------:R-:W-:Y:S04]  /*170f0*/  ISETP.GT.AND P0, PT, R3.reuse, 0x8, PT ;  /* 0x000000080300780c */ /* 0x040fe80003f04270 */
        /* <DEDUP_REMOVED lines=11> */
[----:B------:R-:W-:Y:S01]  /*171b0*/  ISETP.GT.AND P0, PT, R156, 0x18, PT ;  /* 0x000000189c00780c */ /* 0x000fe20003f04270 */
[----:B------:R-:W-:Y:S03]  /*171c0*/  LDSM.16.MT88.4 R12, [R208+0x4080] ;  /* 0x00408000d00c783b */ /* 0x000fe60000004200 */
        /* <DEDUP_REMOVED lines=22> */
[----:B------:R-:W-:Y:S02]  /*17330*/  ISETP.GT.AND P0, PT, R3, 0x29, PT ;  /* 0x000000290300780c */ /* 0x000fe40003f04270 */
        /* <DEDUP_REMOVED lines=14> */
[----:B-1----:R-:W-:Y:S02]  /*17420*/  FMNMX.FTZ R10, R4, R5, !PT ;  /* 0x00000005040a7209 */ /* 0x002fe40007810000 */
[----:B------:R-:W-:Y:S04]  /*17430*/  FMNMX.FTZ R4, R161, R0, !PT ;  /* 0x00000000a1047209 */ /* 0x000fe80007810000 */
[----:B------:R-:W1:Y:S01]  /*17440*/  SHFL.BFLY PT, R3, R10, 0x1, 0x1f ;  /* 0x0c201f000a037f89 */ /* 0x000e6200000e0000 */
[----:B------:R-:W-:Y:S04]  /*17450*/  FMNMX.FTZ R4, R159, R4, !PT ;  /* 0x000000049f047209 */ /* 0x000fe80007810000 */
[----:B------:R-:W-:Y:S04]  /*17460*/  FMNMX.FTZ R4, R173, R4, !PT ;  /* 0x00000004ad047209 */ /* 0x000fe80007810000 */
[----:B------:R-:W-:Y:S04]  /*17470*/  FMNMX.FTZ R4, R163, R4, !PT ;  /* 0x00000004a3047209 */ /* 0x000fe80007810000 */
[----:B------:R-:W-:Y:S04]  /*17480*/  FMNMX.FTZ R4, R171, R4, !PT ;  /* 0x00000004ab047209 */ /* 0x000fe80007810000 */
[----:B------:R-:W-:Y:S04]  /*17490*/  FMNMX.FTZ R4, R169, R4, !PT ;  /* 0x00000004a9047209 */ /* 0x000fe80007810000 */
[----:B------:R-:W-:Y:S02]  /*174a0*/  FMNMX.FTZ R4, R167, R4, !PT ;  /* 0x00000004a7047209 */ /* 0x000fe40007810000 */
[----:B-1----:R-:W-:Y:S02]  /*174b0*/  FMNMX.FTZ R3, R10, R3, !PT ;  /* 0x000000030a037209 */ /* 0x002fe40007810000 */
[----:B------:R-:W-:Y:S02]  /*174c0*/  FMNMX.FTZ R4, R165, R4, !PT ;  /* 0x00000004a5047209 */ /* 0x000fe40007810000 */
[C---:B------:R-:W-:Y:S01]  /*174d0*/  FSETP.NEU.FTZ.AND P0, PT, R3.reuse, -INF , PT ;  /* 0xff8000000300780b */ /* 0x040fe20003f1d000 */
[----:B------:R-:W-:Y:S01]  /*174e0*/  FMUL.FTZ R185, R3, c[0x0][0x2d0] ;  /* 0x0000b40003b97a20 */ /* 0x000fe20000410000 */
[----:B------:R-:W-:Y:S02]  /*174f0*/  FMNMX.FTZ R4, R239, R4, !PT ;  /* 0x00000004ef047209 */ /* 0x000fe40007810000 */
[----:B------:R-:W-:Y:S02]  /*17500*/  FSEL R7, R3, RZ, P0 ;  /* 0x000000ff03077208 */ /* 0x000fe40000000000 */
[----:B------:R-:W-:Y:S02]  /*17510*/  FMNMX.FTZ R4, R187, R4, !PT ;  /* 0x00000004bb047209 */ /* 0x000fe40007810000 */
[----:B------:R-:W-:Y:S01]  /*17520*/  FSEL R185, R185, RZ, P0 ;  /* 0x000000ffb9b97208 */ /* 0x000fe20000000000 */
[----:B------:R-:W-:Y:S01]  /*17530*/  FADD.FTZ R7, -R7, R2 ;  /* 0x0000000207077221 */ /* 0x000fe20000010100 */
[----:B------:R-:W-:Y:S03]  /*17540*/  FMNMX.FTZ R4, R183, R4, !PT ;  /* 0x00000004b7047209 */ /* 0x000fe60007810000 */
[--C-:B------:R-:W-:Y:S01]  /*17550*/  FFMA.FTZ R181, R160, c[0x0][0x2d0], -R185.reuse ;  /* 0x0000b400a0b57a23 */ /* 0x100fe200000108b9 */
[----:B------:R-:W-:Y:S01]  /*17560*/  FMNMX.FTZ R11, R157, R4, !PT ;  /* 0x000000049d0b7209 */ /* 0x000fe20007810000 */
[--C-:B------:R-:W-:Y:S02]  /*17570*/  FFMA.FTZ R179, R8, c[0x0][0x2d0], -R185.reuse ;  /* 0x0000b40008b37a23 */ /* 0x100fe400000108b9 */
[--C-:B------:R-:W-:Y:S02]  /*17580*/  FFMA.FTZ R178, R6, c[0x0][0x2d0], -R185.reuse ;  /* 0x0000b40006b27a23 */ /* 0x100fe400000108b9 */
[----:B------:R-:W1:Y:S01]  /*17590*/  SHFL.BFLY PT, R4, R11, 0x2, 0x1f ;  /* 0x0c401f000b047f89 */ /* 0x000e6200000e0000 */
[----:B------:R-:W-:Y:S01]  /*175a0*/  FMUL.FTZ R2, R7, c[0x0][0x2d0] ;  /* 0x0000b40007027a20 */ /* 0x000fe20000410000 */
        /* <DEDUP_REMOVED lines=10> */
[----:B------:R-:W-:Y:S03]  /*17650*/  FFMA.FTZ R185, R184, c[0x0][0x2d0], -R185 ;  /* 0x0000b400b8b97a23 */ /* 0x000fe600000108b9 */
[----:B------:R-:W-:Y:S01]  /*17660*/  MUFU.EX2 R179, R179 ;  /* 0x000000b300b37308 */ /* 0x000fe20000000800 */
[----:B-1----:R-:W-:Y:S05]  /*17670*/  FMNMX.FTZ R9, R11, R4, !PT ;  /* 0x000000040b097209 */ /* 0x002fea0007810000 */
[----:B------:R-:W1:Y:S04]  /*17680*/  SHFL.BFLY PT, R156, R9, 0x1, 0x1f ;  /* 0x0c201f00099c7f89 */ /* 0x000e6800000e0000 */
[----:B------:R-:W3:Y:S01]  /*17690*/  MUFU.EX2 R178, R178 ;  /* 0x000000b200b27308 */ /* 0x000ee20000000800 */
[----:B--2---:R-:W-:Y:S09]  /*176a0*/  F2FP.BF16.PACK_AB R160, R180, R181 ;  /* 0x000000b5b4a0723e */ /* 0x004ff200000010ff */
[----:B------:R-:W2:Y:S10]  /*176b0*/  MUFU.EX2 R2, R2 ;  /* 0x0000000200027308 */ /* 0x000eb40000000800 */
[----:B------:R-:W-:Y:S01]  /*176c0*/  MUFU.EX2 R241, R241 ;  /* 0x000000f100f17308 */ /* 0x000fe20000000800 */
[----:B-1----:R-:W-:Y:S02]  /*176d0*/  FMNMX.FTZ R156, R156, R9, !PT ;  /* 0x000000099c9c7209 */ /* 0x002fe40007810000 */
[----:B---3--:R-:W-:Y:S02]  /*176e0*/  F2FP.BF16.PACK_AB R162, R178, R179 ;  /* 0x000000b3b2a2723e */ /* 0x008fe400000010ff */
[C---:B------:R-:W-:Y:S01]  /*176f0*/  FSETP.NEU.FTZ.AND P0, PT, R156.reuse, -INF , PT ;  /* 0xff8000009c00780b */ /* 0x040fe20003f1d000 */
[C---:B------:R-:W-:Y:S03]  /*17700*/  FMUL.FTZ R182, R156.reuse, c[0x0][0x2d0] ;  /* 0x0000b4009cb67a20 */ /* 0x040fe60000410000 */
[----:B------:R-:W-:Y:S01]  /*17710*/  FSEL R5, R156, RZ, P0 ;  /* 0x000000ff9c057208 */ /* 0x000fe20000000000 */
[----:B------:R-:W-:Y:S01]  /*17720*/  MUFU.EX2 R244, R244 ;  /* 0x000000f400f47308 */ /* 0x000fe20000000800 */
[----:B------:R-:W-:Y:S01]  /*17730*/  FSEL R182, R182, RZ, P0 ;  /* 0x000000ffb6b67208 */ /* 0x000fe20000000000 */
[----:B--2---:R-:W-:Y:S01]  /*17740*/  FMUL.FTZ R4, R2, R152 ;  /* 0x0000009802047220 */ /* 0x004fe20000410000 */
[----:B------:R-:W-:Y:S01]  /*17750*/  ISETP.LT.AND P0, PT, R232, UR4, PT ;  /* 0x00000004e8007c0c */ /* 0x000fe2000bf01270 */
[----:B------:R-:W-:Y:S01]  /*17760*/  FADD.FTZ R5, -R5, R0 ;  /* 0x0000000005057221 */ /* 0x000fe20000010100 */
[----:B------:R-:W-:Y:S01]  /*17770*/  UMOV UR4, UR13 ;  /* 0x0000000d00047c82 */ /* 0x000fe20008000000 */
[--C-:B------:R-:W-:Y:S02]  /*17780*/  FFMA.FTZ R177, R161, c[0x0][0x2d0], -R182.reuse ;  /* 0x0000b400a1b17a23 */ /* 0x100fe400000108b6 */
[--C-:B------:R-:W-:Y:S02]  /*17790*/  FFMA.FTZ R176, R159, c[0x0][0x2d0], -R182.reuse ;  /* 0x0000b4009fb07a23 */ /* 0x100fe400000108b6 */
[----:B------:R-:W-:Y:S01]  /*177a0*/  MUFU.EX2 R248, R248 ;  /* 0x000000f800f87308 */ /* 0x000fe20000000800 */
[--C-:B------:R-:W-:Y:S02]  /*177b0*/  FFMA.FTZ R159, R173, c[0x0][0x2d0], -R182.reuse ;  /* 0x0000b400ad9f7a23 */ /* 0x100fe400000108b6 */
[--C-:B------:R-:W-:Y:S01]  /*177c0*/  FFMA.FTZ R158, R163, c[0x0][0x2d0], -R182.reuse ;  /* 0x0000b400a39e7a23 */ /* 0x100fe200000108b6 */
[----:B------:R-:W-:Y:S01]  /*177d0*/  LDSM.16.MT88.4 R172, [R208+0x7880] ;  /* 0x00788000d0ac783b */ /* 0x000fe20000004200 */
[----:B------:R-:W-:Y:S02]  /*177e0*/  FMUL.FTZ R0, R5, c[0x0][0x2d0] ;  /* 0x0000b40005007a20 */ /* 0x000fe40000410000 */
        /* <DEDUP_REMOVED lines=9> */
[--C-:B------:R-:W-:Y:S02]  /*17880*/  FFMA.FTZ R243, R171, c[0x0][0x2d0], -R182.reuse ;  /* 0x0000b400abf37a23 */ /* 0x100fe400000108b6 */
[--C-:B------:R-:W-:Y:S02]  /*17890*/  FFMA.FTZ R246, R169, c[0x0][0x2d0], -R182.reuse ;  /* 0x0000b400a9f67a23 */ /* 0x100fe400000108b6 */
[----:B------:R-:W-:Y:S01]  /*178a0*/  LDSM.16.MT88.4 R168, [R204+0x6080] ;  /* 0x00608000cca8783b */ /* 0x000fe20000004200 */
[--C-:B------:R-:W-:Y:S02]  /*178b0*/  FFMA.FTZ R247, R167, c[0x0][0x2d0], -R182.reuse ;  /* 0x0000b400a7f77a23 */ /* 0x100fe400000108b6 */
[--C-:B------:R-:W-:Y:S02]  /*178c0*/  FFMA.FTZ R250, R165, c[0x0][0x2d0], -R182.reuse ;  /* 0x0000b400a5fa7a23 */ /* 0x100fe400000108b6 */
[----:B------:R-:W-:Y:S01]  /*178d0*/  MUFU.EX2 R159, R159 ;  /* 0x0000009f009f7308 */ /* 0x000fe20000000800 */
[C---:B------:R-:W-:Y:S02]  /*178e0*/  FMUL.FTZ R28, R2.reuse, R28 ;  /* 0x0000001c021c7220 */ /* 0x040fe40000410000 */
[----:B------:R-:W-:Y:S01]  /*178f0*/  LDSM.16.MT88.4 R164, [R205+0x6080] ;  /* 0x00608000cda4783b */ /* 0x000fe20000004200 */
[C---:B------:R-:W-:Y:S02]  /*17900*/  FMUL.FTZ R29, R2.reuse, R29 ;  /* 0x0000001d021d7220 */ /* 0x040fe40000410000 */
[C---:B------:R-:W-:Y:S02]  /*17910*/  FMUL.FTZ R32, R2.reuse, R32 ;  /* 0x0000002002207220 */ /* 0x040fe40000410000 */
[C---:B------:R-:W-:Y:S02]  /*17920*/  FMUL.FTZ R33, R2.reuse, R33 ;  /* 0x0000002102217220 */ /* 0x040fe40000410000 */
[----:B------:R-:W2:Y:S01]  /*17930*/  MUFU.EX2 R158, R158 ;  /* 0x0000009e009e7308 */ /* 0x000ea20000000800 */
[C---:B------:R-:W-:Y:S02]  /*17940*/  FMUL.FTZ R36, R2.reuse, R36 ;  /* 0x0000002402247220 */ /* 0x040fe40000410000 */
[----:B------:R-:W-:Y:S01]  /*17950*/  FMUL.FTZ R37, R2, R37 ;  /* 0x0000002502257220 */ /* 0x000fe20000410000 */
[----:B-1----:R-:W-:Y:S01]  /*17960*/  F2FP.BF16.PACK_AB R161, R176, R177 ;  /* 0x000000b1b0a1723e */ /* 0x002fe200000010ff */
        /* <DEDUP_REMOVED lines=19> */
[C---:B-1----:R-:W-:Y:S02]  /*17aa0*/  FMUL.FTZ R6, R0.reuse, R154 ;  /* 0x0000009a00067220 */ /* 0x042fe40000410000 */
[C---:B------:R-:W-:Y:S02]  /*17ab0*/  FMUL.FTZ R7, R0.reuse, R155 ;  /* 0x0000009b00077220 */ /* 0x040fe40000410000 */
[----:B------:R-:W1:Y:S01]  /*17ac0*/  LDSM.16.MT88.4 R152, [R205+0x4080] ;  /* 0x00408000cd98783b */ /* 0x000e620000004200 */
[C---:B------:R-:W-:Y:S01]  /*17ad0*/  FMUL.FTZ R10, R0.reuse, R134 ;  /* 0x00000086000a7220 */ /* 0x040fe20000410000 */
[----:B------:R-:W3:Y:S01]  /*17ae0*/  MUFU.EX2 R245, R245 ;  /* 0x000000f500f57308 */ /* 0x000ee20000000800 */
[C---:B------:R-:W-:Y:S02]  /*17af0*/  FMUL.FTZ R11, R0.reuse, R135 ;  /* 0x00000087000b7220 */ /* 0x040fe40000410000 */
[C---:B------:R-:W-:Y:S03]  /*17b00*/  HMMA.16816.F32.BF16 R4, R160.reuse, R12, R4 ;  /* 0x0000000ca004723c */ /* 0x040fe60000041804 */
[----:B------:R-:W4:Y:S02]  /*17b10*/  LDSM.16.MT88.4 R132, [R204+0x4080] ;  /* 0x00408000cc84783b */ /* 0x000f240000004200 */
[----:B------:R-:W-:Y:S02]  /*17b20*/  FMUL.FTZ R18, R0, R142 ;  /* 0x0000008e00127220 */ /* 0x000fe40000410000 */
[C---:B------:R-:W-:Y:S01]  /*17b30*/  FMUL.FTZ R12, R2.reuse, R136 ;  /* 0x00000088020c7220 */ /* 0x040fe20000410000 */
[C---:B------:R-:W-:Y:S01]  /*17b40*/  HMMA.16816.F32.BF16 R8, R160.reuse, R14, R8 ;  /* 0x0000000ea008723c */ /* 0x040fe20000041808 */
[----:B------:R-:W-:Y:S03]  /*17b50*/  MUFU.EX2 R247, R247 ;  /* 0x000000f700f77308 */ /* 0x000fe60000000800 */
[----:B------:R-:W-:Y:S02]  /*17b60*/  FMUL.FTZ R13, R2, R137 ;  /* 0x00000089020d7220 */ /* 0x000fe40000410000 */
[C---:B------:R-:W-:Y:S02]  /*17b70*/  FMUL.FTZ R19, R0.reuse, R143 ;  /* 0x0000008f00137220 */ /* 0x040fe40000410000 */
[C---:B------:R-:W-:Y:S01]  /*17b80*/  FMUL.FTZ R14, R0.reuse, R138 ;  /* 0x0000008a000e7220 */ /* 0x040fe20000410000 */
[----:B------:R-:W-:Y:S02]  /*17b90*/  LDSM.16.MT88.4 R140, [R206+0x5880] ;  /* 0x00588000ce8c783b */ /* 0x000fe40000004200 */
[----:B------:R-:W5:Y:S01]  /*17ba0*/  MUFU.EX2 R250, R250 ;  /* 0x000000fa00fa7308 */ /* 0x000f620000000800 */
[C---:B------:R-:W-:Y:S02]  /*17bb0*/  FMUL.FTZ R15, R0.reuse, R139 ;  /* 0x0000008b000f7220 */ /* 0x040fe40000410000 */
[C---:B------:R-:W-:Y:S02]  /*17bc0*/  FMUL.FTZ R26, R0.reuse, R150 ;  /* 0x00000096001a7220 */ /* 0x040fe40000410000 */
[C---:B------:R-:W-:Y:S01]  /*17bd0*/  FMUL.FTZ R27, R0.reuse, R151 ;  /* 0x00000097001b7220 */ /* 0x040fe20000410000 */
[----:B------:R-:W2:Y:S01]  /*17be0*/  LDSM.16.MT88.4 R136, [R208+0x5880] ;  /* 0x00588000d088783b */ /* 0x000ea20000004200 */
[C---:B------:R-:W-:Y:S01]  /*17bf0*/  FMUL.FTZ R30, R0.reuse, R30 ;  /* 0x0000001e001e7220 */ /* 0x040fe20000410000 */
[C---:B------:R-:W-:Y:S02]  /*17c00*/  HMMA.16816.F32.BF16 R12, R160.reuse, R20, R12 ;  /* 0x00000014a00c723c */ /* 0x040fe4000004180c */
[----:B------:R-:W-:Y:S01]  /*17c10*/  MUFU.EX2 R242, R242 ;  /* 0x000000f200f27308 */ /* 0x000fe20000000800 */
[C---:B------:R-:W-:Y:S02]  /*17c20*/  FMUL.FTZ R31, R0.reuse, R31 ;  /* 0x0000001f001f7220 */ /* 0x040fe40000410000 */
[----:B------:R-:W-:Y:S01]  /*17c30*/  FMUL.FTZ R34, R0, R34 ;  /* 0x0000002200227220 */ /* 0x000fe20000410000 */
[----:B------:R-:W-:Y:S01]  /*17c40*/  LDSM.16.MT88.4 R148, [R204+0x4880] ;  /* 0x00488000cc94783b */ /* 0x000fe20000004200 */
[C---:B------:R-:W-:Y:S01]  /*17c50*/  FMUL.FTZ R20, R2.reuse, R144 ;  /* 0x0000009002147220 */ /* 0x040fe20000410000 */
[C---:B------:R-:W-:Y:S04]  /*17c60*/  HMMA.16816.F32.BF16 R16, R160.reuse, R22, R16 ;  /* 0x00000016a010723c */ /* 0x040fe80000041810 */
[----:B------:R-:W-:Y:S01]  /*17c70*/  FMUL.FTZ R21, R2, R145 ;  /* 0x0000009102157220 */ /* 0x000fe20000410000 */
[----:B------:R-:W2:Y:S01]  /*17c80*/  MUFU.EX2 R249, R249 ;  /* 0x000000f900f97308 */ /* 0x000ea20000000800 */
[C---:B------:R-:W-:Y:S02]  /*17c90*/  FMUL.FTZ R35, R0.reuse, R35 ;  /* 0x0000002300237220 */ /* 0x040fe40000410000 */
[C---:B------:R-:W-:Y:S04]  /*17ca0*/  FMUL.FTZ R22, R0.reuse, R146 ;  /* 0x0000009200167220 */ /* 0x040fe80000410000 */
[C---:B------:R-:W-:Y:S02]  /*17cb0*/  FMUL.FTZ R23, R0.reuse, R147 ;  /* 0x0000009300177220 */ /* 0x040fe40000410000 */
[----:B------:R-:W-:Y:S01]  /*17cc0*/  LDSM.16.MT88.4 R144, [R205+0x4880] ;  /* 0x00488000cd90783b */ /* 0x000fe20000004200 */
[C---:B------:R-:W-:Y:S01]  /*17cd0*/  FMUL.FTZ R38, R0.reuse, R38 ;  /* 0x0000002600267220 */ /* 0x040fe20000410000 */
[----:B------:R-:W-:Y:S01]  /*17ce0*/  MUFU.EX2 R186, R186 ;  /* 0x000000ba00ba7308 */ /* 0x000fe20000000800 */
[C---:B------:R-:W-:Y:S02]  /*17cf0*/  FMUL.FTZ R39, R0.reuse, R39 ;  /* 0x0000002700277220 */ /* 0x040fe40000410000 */
[C---:B-1----:R-:W-:Y:S03]  /*17d00*/  HMMA.16816.F32.BF16 R20, R160.reuse, R152, R20 ;  /* 0x00000098a014723c */ /* 0x042fe60000041814 */
[C---:B------:R-:W-:Y:S02]  /*17d10*/  FMUL.FTZ R42, R0.reuse, R42 ;  /* 0x0000002a002a7220 */ /* 0x040fe40000410000 */
[C---:B------:R-:W-:Y:S02]  /*17d20*/  FMUL.FTZ R43, R0.reuse, R43 ;  /* 0x0000002b002b7220 */ /* 0x040fe40000410000 */
[C---:B------:R-:W-:Y:S01]  /*17d30*/  FMUL.FTZ R46, R0.reuse, R46 ;  /* 0x0000002e002e7220 */ /* 0x040fe20000410000 */
[C---:B------:R-:W-:Y:S01]  /*17d40*/  HMMA.16816.F32.BF16 R24, R160.reuse, R154, R24 ;  /* 0x0000009aa018723c */ /* 0x040fe20000041818 */
[----:B------:R-:W-:Y:S01]  /*17d50*/  LDSM.16.MT88.4 R152, [R208+0x6080] ;  /* 0x00608000d098783b */ /* 0x000fe20000004200 */
[----:B------:R-:W-:Y:S02]  /*17d60*/  MUFU.EX2 R185, R185 ;  /* 0x000000b900b97308 */ /* 0x000fe40000000800 */
[C---:B------:R-:W-:Y:S02]  /*17d70*/  FMUL.FTZ R47, R0.reuse, R47 ;  /* 0x0000002f002f7220 */ /* 0x040fe40000410000 */
[C---:B------:R-:W-:Y:S02]  /*17d80*/  FMUL.FTZ R50, R0.reuse, R50 ;  /* 0x0000003200327220 */ /* 0x040fe40000410000 */
[C---:B----4-:R-:W-:Y:S04]  /*17d90*/  HMMA.16816.F32.BF16 R28, R160.reuse, R132, R28 ;  /* 0x00000084a01c723c */ /* 0x050fe8000004181c */
[C---:B------:R-:W-:Y:S02]  /*17da0*/  FMUL.FTZ R51, R0.reuse, R51 ;  /* 0x0000003300337220 */ /* 0x040fe40000410000 */
[C---:B------:R-:W-:Y:S02]  /*17db0*/  FMUL.FTZ R54, R0.reuse, R54 ;  /* 0x0000003600367220 */ /* 0x040fe40000410000 */
        /* <DEDUP_REMOVED lines=11> */
[C---:B------:R-:W-:Y:S04]  /*17e70*/  HMMA.16816.F32.BF16 R44, R160.reuse, R140, R44 ;  /* 0x0000008ca02c723c */ /* 0x040fe8000004182c */
[----:B------:R-:W-:Y:S02]  /*17e80*/  FMUL.FTZ R67, R0, R67 ;  /* 0x0000004300437220 */ /* 0x000fe40000410000 */
        /* <DEDUP_REMOVED lines=14> */
[C---:B--2---:R-:W-:Y:S04]  /*17f70*/  HMMA.16816.F32.BF16 R60, R160.reuse, R136, R60 ;  /* 0x00000088a03c723c */ /* 0x044fe8000004183c */
[C---:B------:R-:W-:Y:S02]  /*17f80*/  FMUL.FTZ R78, R0.reuse, R78 ;  /* 0x0000004e004e7220 */ /* 0x040fe40000410000 */
[----:B------:R-:W-:Y:S02]  /*17f90*/  FMUL.FTZ R79, R0, R79 ;  /* 0x0000004f004f7220 */ /* 0x000fe40000410000 */
[C---:B------:R-:W-:Y:S01]  /*17fa0*/  HMMA.16816.F32.BF16 R64, R160.reuse, R138, R64 ;  /* 0x0000008aa040723c */ /* 0x040fe20000041840 */
[----:B------:R-:W2:Y:S03]  /*17fb0*/  LDSM.16.MT88.4 R136, [R205+0x7080] ;  /* 0x00708000cd88783b */ /* 0x000ea60000004200 */
        /* <DEDUP_REMOVED lines=25> */
[C---:B------:R-:W-:Y:S04]  /*18150*/  FMUL.FTZ R96, R2.reuse, R96 ;  /* 0x0000006002607220 */ /* 0x040fe80000410000 */
[----:B------:R-:W-:Y:S01]  /*18160*/  FMUL.FTZ R97, R2, R97 ;  /* 0x0000006102617220 */ /* 0x000fe20000410000 */
        /* <DEDUP_REMOVED lines=47> */
[----:B------:R-:W-:Y:S01]  /*18460*/  F2FP.BF16.PACK_AB R132, R244, R241 ;  /* 0x000000f1f484723e */ /* 0x000fe200000010ff */
[--C-:B------:R-:W-:Y:S01]  /*18470*/  FFMA.FTZ R239, R239, c[0x0][0x2d0], -R182.reuse ;  /* 0x0000b400efef7a23 */ /* 0x100fe200000108b6 */
[----:B------:R-:W-:Y:S03]  /*18480*/  F2FP.BF16.PACK_AB R133, R246, R243 ;  /* 0x000000f3f685723e */ /* 0x000fe600000010ff */
[----:B------:R-:W-:Y:S01]  /*18490*/  HMMA.16816.F32.BF16 R128, R160, R134, R128 ;  /* 0x00000086a080723c */ /* 0x000fe20000041880 */
[----:B------:R-:W1:Y:S01]  /*184a0*/  LDSM.16.MT88.4 R160, [R206+0x6080] ;  /* 0x00608000cea0783b */ /* 0x000e620000004200 */
[----:B------:R-:W-:Y:S01]  /*184b0*/  MUFU.EX2 R239, R239 ;  /* 0x000000ef00ef7308 */ /* 0x000fe20000000800 */
[--C-:B------:R-:W-:Y:S02]  /*184c0*/  FFMA.FTZ R240, R187, c[0x0][0x2d0], -R182.reuse ;  /* 0x0000b400bbf07a23 */ /* 0x100fe400000108b6 */
[--C-:B------:R-:W-:Y:S02]  /*184d0*/  FFMA.FTZ R183, R183, c[0x0][0x2d0], -R182.reuse ;  /* 0x0000b400b7b77a23 */ /* 0x100fe400000108b6 */
[----:B---3--:R-:W-:Y:S01]  /*184e0*/  F2FP.BF16.PACK_AB R134, R245, R248 ;  /* 0x000000f8f586723e */ /* 0x008fe200000010ff */
[----:B------:R-:W-:Y:S01]  /*184f0*/  FFMA.FTZ R182, R157, c[0x0][0x2d0], -R182 ;  /* 0x0000b4009db67a23 */ /* 0x000fe200000108b6 */
[----:B-----5:R-:W-:Y:S03]  /*18500*/  F2FP.BF16.PACK_AB R135, R250, R247 ;  /* 0x000000f7fa87723e */ /* 0x020fe600000010ff */
[----:B------:R-:W3:Y:S01]  /*18510*/  MUFU.EX2 R240, R240 ;  /* 0x000000f000f07308 */ /* 0x000ee20000000800 */
[----:B------:R-:W-:Y:S01]  /*18520*/  FFMA.FTZ R181, R2, R231, R181 ;  /* 0x000000e702b57223 */ /* 0x000fe200000100b5 */
[-C--:B------:R-:W-:Y:S01]  /*18530*/  MOV R157, R156.reuse ;  /* 0x0000009c009d7202 */ /* 0x080fe20000000f00 */
[----:B------:R-:W-:Y:S01]  /*18540*/  FFMA.FTZ R177, R0, R229, R177 ;  /* 0x000000e500b17223 */ /* 0x000fe200000100b1 */
[C---:B--2---:R-:W-:Y:S05]  /*18550*/  HMMA.16816.F32.BF16 R4, R132.reuse, R136, R4 ;  /* 0x000000888404723c */ /* 0x044fea0000041804 */
[----:B------:R-:W-:Y:S01]  /*18560*/  FADD.FTZ R180, R180, R181 ;  /* 0x000000b5b4b47221 */ /* 0x000fe20000010000 */
[----:B------:R-:W-:Y:S01]  /*18570*/  MUFU.EX2 R183, R183 ;  /* 0x000000b700b77308 */ /* 0x000fe20000000800 */
[----:B------:R-:W-:Y:S01]  /*18580*/  FADD.FTZ R176, R176, R177 ;  /* 0x000000b1b0b07221 */ /* 0x000fe20000010000 */
[C---:B------:R-:W-:Y:S01]  /*18590*/  HMMA.16816.F32.BF16 R8, R132.reuse, R138, R8 ;  /* 0x0000008a8408723c */ /* 0x040fe20000041808 */
[----:B------:R-:W2:Y:S03]  /*185a0*/  LDSM.16.MT88.4 R136, [R206+0x7880] ;  /* 0x00788000ce88783b */ /* 0x000ea60000004200 */
[----:B------:R-:W-:Y:S01]  /*185b0*/  FADD.FTZ R179, R179, R180 ;  /* 0x000000b4b3b37221 */ /* 0x000fe20000010000 */
[----:B------:R-:W-:Y:S01]  /*185c0*/  MOV R0, R156 ;  /* 0x0000009c00007202 */ /* 0x000fe20000000f00 */
[----:B------:R-:W-:Y:S01]  /*185d0*/  FADD.FTZ R159, R159, R176 ;  /* 0x000000b09f9f7221 */ /* 0x000fe20000010000 */
[----:B------:R-:W-:Y:S01]  /*185e0*/  MOV R2, R3 ;  /* 0x0000000300027202 */ /* 0x000fe20000000f00 */
[C---:B----4-:R-:W-:Y:S01]  /*185f0*/  HMMA.16816.F32.BF16 R12, R132.reuse, R140, R12 ;  /* 0x0000008c840c723c */ /* 0x050fe2000004180c */
[----:B------:R-:W4:Y:S03]  /*18600*/  MUFU.EX2 R182, R182 ;  /* 0x000000b600b67308 */ /* 0x000f260000000800 */
[----:B------:R-:W-:Y:S02]  /*18610*/  FADD.FTZ R178, R178, R179 ;  /* 0x000000b3b2b27221 */ /* 0x000fe40000010000 */
[----:B------:R-:W-:Y:S02]  /*18620*/  FADD.FTZ R158, R158, R159 ;  /* 0x0000009f9e9e7221 */ /* 0x000fe40000010000 */
[C---:B------:R-:W-:Y:S01]  /*18630*/  HMMA.16816.F32.BF16 R16, R132.reuse, R142, R16 ;  /* 0x0000008e8410723c */ /* 0x040fe20000041810 */
[----:B------:R-:W5:Y:S03]  /*18640*/  LDSM.16.MT88.4 R140, [R205+0x7880] ;  /* 0x00788000cd8c783b */ /* 0x000f660000004200 */
[----:B------:R-:W-:Y:S04]  /*18650*/  FADD.FTZ R243, R243, R158 ;  /* 0x0000009ef3f37221 */ /* 0x000fe80000010000 */
[C---:B------:R-:W-:Y:S04]  /*18660*/  HMMA.16816.F32.BF16 R20, R132.reuse, R144, R20 ;  /* 0x000000908414723c */ /* 0x040fe80000041814 */
[----:B------:R-:W-:Y:S04]  /*18670*/  FADD.FTZ R246, R246, R243 ;  /* 0x000000f3f6f67221 */ /* 0x000fe80000010000 */
[C---:B------:R-:W-:Y:S01]  /*18680*/  HMMA.16816.F32.BF16 R24, R132.reuse, R146, R24 ;  /* 0x000000928418723c */ /* 0x040fe20000041818 */
[----:B------:R-:W2:Y:S03]  /*18690*/  LDSM.16.MT88.4 R144, [R204+0x7880] ;  /* 0x00788000cc90783b */ /* 0x000ea60000004200 */
[----:B------:R-:W-:Y:S04]  /*186a0*/  FADD.FTZ R247, R247, R246 ;  /* 0x000000f6f7f77221 */ /* 0x000fe80000010000 */
[C---:B------:R-:W-:Y:S04]  /*186b0*/  HMMA.16816.F32.BF16 R28, R132.reuse, R148, R28 ;  /* 0x00000094841c723c */ /* 0x040fe8000004181c */
[----:B------:R-:W-:Y:S04]  /*186c0*/  FADD.FTZ R250, R250, R247 ;  /* 0x000000f7fafa7221 */ /* 0x000fe80000010000 */
[C---:B------:R-:W-:Y:S01]  /*186d0*/  HMMA.16816.F32.BF16 R32, R132.reuse, R150, R32 ;  /* 0x000000968420723c */ /* 0x040fe20000041820 */
[----:B------:R-:W2:Y:S07]  /*186e0*/  LDSM.16.MT88.4 R148, [R208+0x9080] ;  /* 0x00908000d094783b */ /* 0x000eae0000004200 */
[C---:B------:R-:W-:Y:S08]  /*186f0*/  HMMA.16816.F32.BF16 R36, R132.reuse, R152, R36 ;  /* 0x000000988424723c */ /* 0x040ff00000041824 */
[C---:B------:R-:W-:Y:S08]  /*18700*/  HMMA.16816.F32.BF16 R40, R132.reuse, R154, R40 ;  /* 0x0000009a8428723c */ /* 0x040ff00000041828 */
[C---:B-1----:R-:W-:Y:S07]  /*18710*/  HMMA.16816.F32.BF16 R44, R132.reuse, R160, R44 ;  /* 0x000000a0842c723c */ /* 0x042fee000004182c */
[----:B------:R-:W-:Y:S01]  /*18720*/  F2FP.BF16.PACK_AB R160, R249, R242 ;  /* 0x000000f2f9a0723e */ /* 0x000fe200000010ff */
[C---:B------:R-:W-:Y:S04]  /*18730*/  HMMA.16816.F32.BF16 R48, R132.reuse, R162, R48 ;  /* 0x000000a28430723c */ /* 0x040fe80000041830 */
[----:B---3--:R-:W-:Y:S01]  /*18740*/  F2FP.BF16.PACK_AB R161, R240, R239 ;  /* 0x000000eff0a1723e */ /* 0x008fe200000010ff */
[----:B------:R-:W-:Y:S02]  /*18750*/  FADD.FTZ R239, R239, R250 ;  /* 0x000000faefef7221 */ /* 0x000fe40000010000 */
[----:B------:R-:W-:Y:S01]  /*18760*/  F2FP.BF16.PACK_AB R162, R185, R186 ;  /* 0x000000bab9a2723e */ /* 0x000fe200000010ff */
[C---:B------:R-:W-:Y:S04]  /*18770*/  HMMA.16816.F32.BF16 R52, R132.reuse, R164, R52 ;  /* 0x000000a48434723c */ /* 0x040fe80000041834 */
[----:B----4-:R-:W-:Y:S01]  /*18780*/  F2FP.BF16.PACK_AB R163, R182, R183 ;  /* 0x000000b7b6a3723e */ /* 0x010fe200000010ff */
[----:B------:R-:W-:Y:S03]  /*18790*/  FADD.FTZ R240, R240, R239 ;  /* 0x000000eff0f07221 */ /* 0x000fe60000010000 */
[C---:B------:R-:W-:Y:S01]  /*187a0*/  HMMA.16816.F32.BF16 R56, R132.reuse, R166, R56 ;  /* 0x000000a68438723c */ /* 0x040fe20000041838 */
[----:B------:R-:W-:Y:S03]  /*187b0*/  LDSM.16.MT88.4 R164, [R206+0x5080] ;  /* 0x00508000cea4783b */ /* 0x000fe60000004200 */
        /* <DEDUP_REMOVED lines=8> */
[C---:B--2---:R-:W-:Y:S08]  /*18840*/  HMMA.16816.F32.BF16 R76, R132.reuse, R136, R76 ;  /* 0x00000088844c723c */ /* 0x044ff0000004184c */
        /* <DEDUP_REMOVED lines=12> */
[C---:B------:R-:W-:Y:S08]  /*18910*/  HMMA.16816.F32.BF16 R112, R132.reuse, R138, R112 ;  /* 0x0000008a8470723c */ /* 0x040ff00000041870 */
[C---:B--2---:R-:W-:Y:S08]  /*18920*/  HMMA.16816.F32.BF16 R116, R132.reuse, R140, R116 ;  /* 0x0000008c8474723c */ /* 0x044ff00000041874 */
[C---:B------:R-:W-:Y:S08]  /*18930*/  HMMA.16816.F32.BF16 R120, R132.reuse, R142, R120 ;  /* 0x0000008e8478723c */ /* 0x040ff00000041878 */
[C---:B---3--:R-:W-:Y:S08]  /*18940*/  HMMA.16816.F32.BF16 R124, R132.reuse, R144, R124 ;  /* 0x00000090847c723c */ /* 0x048ff0000004187c */
[----:B------:R-:W-:Y:S08]  /*18950*/  HMMA.16816.F32.BF16 R128, R132, R146, R128 ;  /* 0x000000928480723c */ /* 0x000ff00000041880 */
[C---:B----4-:R-:W-:Y:S01]  /*18960*/  HMMA.16816.F32.BF16 R152, R160.reuse, R148, R4 ;  /* 0x00000094a098723c */ /* 0x050fe20000041804 */
[----:B------:R-:W1:Y:S07]  /*18970*/  LDSM.16.MT88.4 R4, [R208+0x6880] ;  /* 0x00688000d004783b */ /* 0x000e6e0000004200 */
[C---:B------:R-:W-:Y:S01]  /*18980*/  HMMA.16816.F32.BF16 R132, R160.reuse, R150, R8 ;  /* 0x00000096a084723c */ /* 0x040fe20000041808 */
[----:B------:R-:W2:Y:S07]  /*18990*/  LDSM.16.MT88.4 R8, [R206+0x6880] ;  /* 0x00688000ce08783b */ /* 0x000eae0000004200 */
[C---:B------:R-:W-:Y:S01]  /*189a0*/  HMMA.16816.F32.BF16 R136, R160.reuse, R164, R12 ;  /* 0x000000a4a088723c */ /* 0x040fe2000004180c */
[----:B------:R-:W3:Y:S07]  /*189b0*/  LDSM.16.MT88.4 R12, [R205+0x6880] ;  /* 0x00688000cd0c783b */ /* 0x000eee0000004200 */
[C---:B------:R-:W-:Y:S01]  /*189c0*/  HMMA.16816.F32.BF16 R140, R160.reuse, R166, R16 ;  /* 0x000000a6a08c723c */ /* 0x040fe20000041810 */
[----:B------:R-:W4:Y:S07]  /*189d0*/  LDSM.16.MT88.4 R16, [R204+0x6880] ;  /* 0x00688000cc10783b */ /* 0x000f2e0000004200 */
[C---:B------:R-:W-:Y:S01]  /*189e0*/  HMMA.16816.F32.BF16 R144, R160.reuse, R168, R20 ;  /* 0x000000a8a090723c */ /* 0x040fe20000041814 */
[----:B------:R-:W5:Y:S07]  /*189f0*/  LDSM.16.MT88.4 R20, [R208+0x8080] ;  /* 0x00808000d014783b */ /* 0x000f6e0000004200 */
[C---:B------:R-:W-:Y:S01]  /*18a00*/  HMMA.16816.F32.BF16 R148, R160.reuse, R170, R24 ;  /* 0x000000aaa094723c */ /* 0x040fe20000041818 */
[----:B------:R-:W3:Y:S07]  /*18a10*/  LDSM.16.MT88.4 R24, [R206+0x8080] ;  /* 0x00808000ce18783b */ /* 0x000eee0000004200 */
[C---:B------:R-:W-:Y:S01]  /*18a20*/  HMMA.16816.F32.BF16 R28, R160.reuse, R172, R28 ;  /* 0x000000aca01c723c */ /* 0x040fe2000004181c */
[----:B------:R-:W3:Y:S07]  /*18a30*/  LDSM.16.MT88.4 R164, [R205+0x8080] ;  /* 0x00808000cda4783b */ /* 0x000eee0000004200 */
[C---:B------:R-:W-:Y:S01]  /*18a40*/  HMMA.16816.F32.BF16 R32, R160.reuse, R174, R32 ;  /* 0x000000aea020723c */ /* 0x040fe20000041820 */
[----:B------:R-:W4:Y:S07]  /*18a50*/  LDSM.16.MT88.4 R168, [R204+0x8080] ;  /* 0x00808000cca8783b */ /* 0x000f2e0000004200 */
[C---:B-1----:R-:W-:Y:S01]  /*18a60*/  HMMA.16816.F32.BF16 R36, R160.reuse, R4, R36 ;  /* 0x00000004a024723c */ /* 0x042fe20000041824 */
[----:B------:R-:W1:Y:S07]  /*18a70*/  LDSM.16.MT88.4 R172, [R208+0x9880] ;  /* 0x00988000d0ac783b */ /* 0x000e6e0000004200 */
        /* <DEDUP_REMOVED lines=20> */
[C---:B------:R-:W-:Y:S07]  /*18bc0*/  HMMA.16816.F32.BF16 R108, R160.reuse, R4, R108 ;  /* 0x00000004a06c723c */ /* 0x040fee000004186c */
[----:B------:R-:W-:Y:S01]  /*18bd0*/  FADD.FTZ R5, R241, R178 ;  /* 0x000000b2f1057221 */ /* 0x000fe20000010000 */
[C---:B------:R-:W-:Y:S04]  /*18be0*/  HMMA.16816.F32.BF16 R112, R160.reuse, R6, R112 ;  /* 0x00000006a070723c */ /* 0x040fe80000041870 */
[----:B------:R-:W-:Y:S04]  /*18bf0*/  FADD.FTZ R5, R244, R5 ;  /* 0x00000005f4057221 */ /* 0x000fe80000010000 */
[C---:B--2---:R-:W-:Y:S04]  /*18c00*/  HMMA.16816.F32.BF16 R116, R160.reuse, R8, R116 ;  /* 0x00000008a074723c */ /* 0x044fe80000041874 */
[----:B------:R-:W-:Y:S04]  /*18c10*/  FADD.FTZ R248, R248, R5 ;  /* 0x00000005f8f87221 */ /* 0x000fe80000010000 */
[C---:B------:R-:W-:Y:S04]  /*18c20*/  HMMA.16816.F32.BF16 R120, R160.reuse, R10, R120 ;  /* 0x0000000aa078723c */ /* 0x040fe80000041878 */
[----:B------:R-:W-:Y:S04]  /*18c30*/  FADD.FTZ R245, R245, R248 ;  /* 0x000000f8f5f57221 */ /* 0x000fe80000010000 */
[C---:B---3--:R-:W-:Y:S04]  /*18c40*/  HMMA.16816.F32.BF16 R124, R160.reuse, R12, R124 ;  /* 0x0000000ca07c723c */ /* 0x048fe8000004187c */
[----:B------:R-:W-:Y:S04]  /*18c50*/  FADD.FTZ R242, R242, R245 ;  /* 0x000000f5f2f27221 */ /* 0x000fe80000010000 */
[----:B------:R-:W-:Y:S04]  /*18c60*/  HMMA.16816.F32.BF16 R128, R160, R14, R128 ;  /* 0x0000000ea080723c */ /* 0x000fe80000041880 */
[----:B------:R-:W-:Y:S04]  /*18c70*/  FADD.FTZ R249, R249, R242 ;  /* 0x000000f2f9f97221 */ /* 0x000fe80000010000 */
[----:B------:R-:W-:Y:S04]  /*18c80*/  FADD.FTZ R186, R186, R249 ;  /* 0x000000f9baba7221 */ /* 0x000fe80000010000 */
[----:B------:R-:W-:Y:S01]  /*18c90*/  FADD.FTZ R231, R185, R186 ;  /* 0x000000bab9e77221 */ /* 0x000fe20000010000 */
[----:B------:R-:W-:-:S05]  /*18ca0*/  @P0 BRA `(.L_x_1738) ;  /* 0xffffd06000000947 */ /* 0x000fca000383ffff */
.L_x_1733:
[----:B------:R-:W-:-:S13]  /*18cb0*/  ISETP.LE.AND P0, PT, RZ, UR13, PT ;  /* 0x0000000dff007c0c */ /* 0x000fda000bf03270 */
[----:B------:R-:W-:Y:S05]  /*18cc0*/  @!P0 BRA `(.L_x_1739) ;  /* 0x00002b8000008947 */ /* 0x000fea0003800000 */
[----:B------:R-:W-:Y:S01]  /*18cd0*/  IADD3 R230, -R189, 0x30, RZ ;  /* 0x00000030bde67810 */ /* 0x000fe20007ffe1ff */
[C---:B------:R-:W-:Y:S01]  /*18ce0*/  IMAD.SHL.U32 R233, R188.reuse, 0x2, RZ ;  /* 0x00000002bce97824 */ /* 0x040fe200078e00ff */
[----:B------:R-:W-:Y:S02]  /*18cf0*/  SHF.L.U64.HI R232, R188, 0x1, R191 ;  /* 0x00000001bce87819 */ /* 0x000fe400000102bf */
.L_x_1744:
[----:B------:R-:W-:Y:S01]  /*18d00*/  SHF.R.S32.HI R5, RZ, 0x1f, R220 ;  /* 0x0000001fff057819 */ /* 0x000fe200000114dc */
[----:B------:R-:W-:Y:S01]  /*18d10*/  IMAD.WIDE.U32 R6, R220, c[0x0][0x208], RZ ;  /* 0x00008200dc067a25 */ /* 0x000fe200078e00ff */
[----:B------:R-:W-:Y:S01]  /*18d20*/  SHF.R.S32.HI R2, RZ, 0x1f, R219 ;  /* 0x0000001fff027819 */ /* 0x000fe200000114db */
[----:B------:R-:W-:Y:S04]  /*18d30*/  DEPBAR.LE SB0, 0x0 ;  /* 0x000080000000791a */ /* 0x000fe80000000000 */
[----:B------:R-:W-:Y:S01]  /*18d40*/  BAR.SYNC.DEFER_BLOCKING 0x0 ;  /* 0x0000000000007b1d */ /* 0x000fe20000010000 */
[----:B------:R-:W-:Y:S01]  /*18d50*/  IMAD R5, R5, c[0x0][0x208], RZ ;  /* 0x0000820005057a24 */ /* 0x000fe200078e02ff */
[----:B------:R-:W-:Y:S01]  /*18d60*/  ISETP.GE.AND P1, PT, R221, c[0x0][0x1d4], PT ;  /* 0x00007500dd007a0c */ /* 0x000fe20003f26270 */
[----:B------:R-:W-:Y:S01]  /*18d70*/  IMAD R2, R2, c[0x0][0x218], RZ ;  /* 0x0000860002027a24 */ /* 0x000fe200078e02ff */
[----:B------:R-:W-:Y:S01]  /*18d80*/  SHF.L.U64.HI R235, R227, 0x1, R228 ;  /* 0x00000001e3eb7819 */ /* 0x000fe200000102e4 */
[----:B------:R-:W-:Y:S01]  /*18d90*/  IMAD R5, R220, c[0x0][0x20c], R5 ;  /* 0x00008300dc057a24 */ /* 0x000fe200078e0205 */
[----:B------:R-:W-:Y:S01]  /*18da0*/  SHF.L.U64.HI R159, R226, 0x1, R225 ;  /* 0x00000001e29f7819 */ /* 0x000fe200000102e1 */
[----:B------:R-:W-:Y:S01]  /*18db0*/  IMAD R2, R219, c[0x0][0x21c], R2 ;  /* 0x00008700db027a24 */ /* 0x000fe200078e0202 */
[----:B------:R-:W-:Y:S01]  /*18dc0*/  SHF.L.U64.HI R156, R224, 0x1, R223 ;  /* 0x00000001e09c7819 */ /* 0x000fe200000102df */
[----:B------:R-:W-:Y:S02]  /*18dd0*/  IMAD.IADD R7, R7, 0x1, R5 ;  /* 0x0000000107077824 */ /* 0x000fe400078e0205 */
[----:B------:R-:W-:Y:S02]  /*18de0*/  IMAD.SHL.U32 R234, R227, 0x2, RZ ;  /* 0x00000002e3ea7824 */ /* 0x000fe400078e00ff */
[----:B------:R-:W-:Y:S04]  /*18df0*/  IMAD.WIDE.U32 R6, R219, c[0x0][0x218], R6 ;  /* 0x00008600db067a25 */ /* 0x000fe800078e0006 */
[----:B------:R-:W-:Y:S01]  /*18e00*/  IMAD.SHL.U32 R158, R226, 0x2, RZ ;  /* 0x00000002e29e7824 */ /* 0x000fe200078e00ff */
[----:B------:R-:W-:Y:S04]  /*18e10*/  IADD3 R0, P0, R6, UR28, RZ ;  /* 0x0000001c06007c10 */ /* 0x000fe8000ff1e0ff */
[----:B------:R-:W-:Y:S01]  /*18e20*/  IADD3.X R7, R7, UR12, R2, P0, !PT ;  /* 0x0000000c07077c10 */ /* 0x000fe200087fe402 */
[----:B------:R-:W-:Y:S01]  /*18e30*/  IMAD.SHL.U32 R2, R224, 0x2, RZ ;  /* 0x00000002e0027824 */ /* 0x000fe200078e00ff */
[----:B------:R-:W-:Y:S01]  /*18e40*/  LDSM.16.M88.4 R24, [R214] ;  /* 0x00000000d618783b */ /* 0x000fe20000000200 */
[C---:B------:R-:W-:Y:S01]  /*18e50*/  LEA R4, P0, R0.reuse, c[0x0][0x1f8], 0x1 ;  /* 0x00007e0000047a11 */ /* 0x040fe200078008ff */
[----:B------:R-:W-:Y:S02]  /*18e60*/  BSSY B0, `(.L_x_1740) ;  /* 0x0000030000007945 */ /* 0x000fe40003800000 */
[----:B------:R-:W-:Y:S01]  /*18e70*/  LDSM.16.M88.4 R8, [R213+0xa080] ;  /* 0x00a08000d508783b */ /* 0x000fe20000000200 */
[----:B------:R-:W-:Y:S03]  /*18e80*/  LEA.HI.X R15, R0, c[0x0][0x1fc], R7, 0x1, P0 ;  /* 0x00007f00000f7a11 */ /* 0x000fe600000f0c07 */
[----:B------:R-:W1:Y:S04]  /*18e90*/  SHFL.IDX PT, R7, R4, RZ, 0x181f ;  /* 0x00181fff04077589 */ /* 0x000e6800000e0000 */
[----:B------:R-:W-:Y:S04]  /*18ea0*/  LDSM.16.M88.4 R16, [R213+0xa880] ;  /* 0x00a88000d510783b */ /* 0x000fe80000000200 */
[----:B------:R-:W2:Y:S04]  /*18eb0*/  SHFL.IDX PT, R0, R15, RZ, 0x181f ;  /* 0x00181fff0f007589 */ /* 0x000ea800000e0000 */
[----:B------:R3:W4:Y:S04]  /*18ec0*/  LDSM.16.M88.4 R160, [R213+0xb080] ;  /* 0x00b08000d5a0783b */ /* 0x0007280000000200 */
[----:B------:R3:W3:Y:S04]  /*18ed0*/  LDSM.16.M88.4 R164, [R212] ;  /* 0x00000000d4a4783b */ /* 0x0006e80000000200 */
[----:B------:R3:W3:Y:S04]  /*18ee0*/  LDSM.16.M88.4 R168, [R211] ;  /* 0x00000000d3a8783b */ /* 0x0006e80000000200 */
        /* <DEDUP_REMOVED lines=16> */
[----:B------:R-:W-:Y:S02]  /*18ff0*/  IMAD.X R7, R0, 0x1, R156, P0 ;  /* 0x0000000100077824 */ /* 0x000fe400000e069c */
[----:B------:R-:W-:Y:S03]  /*19000*/  IMAD.MOV.U32 R0, RZ, RZ, R3 ;  /* 0x000000ffff007224 */ /* 0x000fe600078e0003 */
[----:B------:R1:W-:Y:S05]  /*19010*/  LDGSTS.E.BYPASS.LTC128B.128 [R222+0x8880], [R6.64], !P4 ;  /* 0x0888000006de7fae */ /* 0x0003ea000e101d5a */
[----:B------:R-:W-:-:S05]  /*19020*/  @P1 BRA `(.L_x_1741) ;  /* 0x0000013000001947 */ /* 0x000fca0003800000 */
[----:B----4-:R-:W-:-:S05]  /*19030*/  BRA.DIV ~URZ, `(.L_x_1742) ;  /* 0x00005de27f007947 */ /* 0x010fca000b800000 */
[----:B------:R2:W4:Y:S04]  /*19040*/  SHFL.IDX PT, R5, R15, 0x1, 0x181f ;  /* 0x00381f000f057f89 */ /* 0x00052800000e0000 */
[----:B-1----:R2:W1:Y:S02]  /*19050*/  SHFL.IDX PT, R13, R4, 0x1, 0x181f ;  /* 0x00381f00040d7f89 */ /* 0x00246400000e0000 */
.L_x_1764:
[----:B-1----:R-:W-:Y:S02]  /*19060*/  IADD3 R20, P0, R13, R233, RZ ;  /* 0x000000e90d147210 */ /* 0x002fe40007f1e0ff */
[----:B------:R-:W-:Y:S03]  /*19070*/  ISETP.GE.AND P1, PT, R221, c[0x0][0x1d4], PT ;  /* 0x00007500dd007a0c */ /* 0x000fe60003f26270 */
[----:B----4-:R-:W-:Y:S01]  /*19080*/  IMAD.X R21, R5, 0x1, R232, P0 ;  /* 0x0000000105157824 */ /* 0x010fe200000e06e8 */
[----:B------:R-:W-:Y:S04]  /*19090*/  IADD3 R14, P0, R13, R234, RZ ;  /* 0x000000ea0d0e7210 */ /* 0x000fe80007f1e0ff */
[----:B------:R-:W-:Y:S01]  /*190a0*/  @!PT LDS RZ, [RZ] ;  /* 0x00000000fffff984 */ /* 0x000fe20000000800 */
[----:B------:R-:W-:Y:S01]  /*190b0*/  @!PT LDS RZ, [RZ] ;  /* 0x00000000fffff984 */ /* 0x000fe20000000800 */
[----:B------:R-:W-:Y:S01]  /*190c0*/  @!PT LDS RZ, [RZ] ;  /* 0x00000000fffff984 */ /* 0x000fe20000000800 */
[----:B------:R1:W-:Y:S01]  /*190d0*/  LDGSTS.E.BYPASS.LTC128B.128 [R222+0x5080], [R20.64], !P6 ;  /* 0x0508000014de7fae */ /* 0x0003e2000f101d5a */
[----:B--2---:R-:W-:Y:S01]  /*190e0*/  IMAD.X R15, R5, 0x1, R235, P0 ;  /* 0x00000001050f7824 */ /* 0x004fe200000e06eb */
[----:B------:R-:W-:Y:S04]  /*190f0*/  IADD3 R6, P0, R13, R158, RZ ;  /* 0x0000009e0d067210 */ /* 0x000fe80007f1e0ff */
[----:B------:R1:W-:Y:S01]  /*19100*/  LDGSTS.E.BYPASS.LTC128B.128 [R222+0x6880], [R14.64], !P1 ;  /* 0x068800000ede7fae */ /* 0x0003e2000c901d5a */
[----:B------:R-:W-:Y:S01]  /*19110*/  IMAD.X R7, R5, 0x1, R159, P0 ;  /* 0x0000000105077824 */ /* 0x000fe200000e069f */
[----:B------:R-:W-:Y:S04]  /*19120*/  IADD3 R4, P0, R13, R2, RZ ;  /* 0x000000020d047210 */ /* 0x000fe80007f1e0ff */
[----:B------:R1:W-:Y:S01]  /*19130*/  LDGSTS.E.BYPASS.LTC128B.128 [R222+0x8080], [R6.64], !P5 ;  /* 0x0808000006de7fae */ /* 0x0003e2000e901d5a */
[----:B------:R-:W-:Y:S05]  /*19140*/  IMAD.X R5, R5, 0x1, R156, P0 ;  /* 0x0000000105057824 */ /* 0x000fea00000e069c */
[----:B------:R1:W-:Y:S03]  /*19150*/  LDGSTS.E.BYPASS.LTC128B.128 [R222+0x9880], [R4.64], !P4 ;  /* 0x0988000004de7fae */ /* 0x0003e6000e101d5a */
.L_x_1741:
[----:B----4-:R-:W-:Y:S05]  /*19160*/  BSYNC B0 ;  /* 0x0000000000007941 */ /* 0x010fea0003800000 */
.L_x_1740:
[----:B------:R-:W0:Y:S01]  /*19170*/  LDGDEPBAR ;  /* 0x00000000000079af */ /* 0x000e220000000000 */
[----:B------:R-:W-:Y:S01]  /*19180*/  WARPSYNC 0xffffffff ;  /* 0xffffffff00007948 */ /* 0x000fe20003800000 */
[C---:B-1----:R-:W-:Y:S01]  /*19190*/  HMMA.16816.F32.BF16 R4, R24.reuse, R8, RZ ;  /* 0x000000081804723c */ /* 0x042fe200000418ff */
[----:B------:R-:W-:Y:S02]  /*191a0*/  UISETP.GE.AND UP0, UPT, UR13, 0x1, UPT ;  /* 0x000000010d00788c */ /* 0x000fe4000bf06270 */
[----:B------:R-:W-:Y:S04]  /*191b0*/  LDSM.16.M88.4 R180, [R210] ;  /* 0x00000000d2b4783b */ /* 0x000fe80000000200 */
[----:B------:R-:W-:Y:S01]  /*191c0*/  PLOP3.LUT P0, PT, PT, PT, UP0, 0x40, 0x0 ;  /* 0x000000000000781c */ /* 0x000fe20003f0e808 */
[C---:B------:R-:W-:Y:S01]  /*191d0*/  HMMA.16816.F32.BF16 R8, R24.reuse, R10, RZ ;  /* 0x0000000a1808723c */ /* 0x040fe200000418ff */
[----:B------:R-:W1:Y:S05]  /*191e0*/  LDSM.16.M88.4 R184, [R207+0xa080] ;  /* 0x00a08000cfb8783b */ /* 0x000e6a0000000200 */
[----:B------:R-:W-:Y:S02]  /*191f0*/  LDSM.16.M88.4 R188, [R207+0xb080] ;  /* 0x00b08000cfbc783b */ /* 0x000fe40000000200 */
[C---:B------:R-:W-:Y:S08]  /*19200*/  HMMA.16816.F32.BF16 R12, R24.reuse, R16, RZ ;  /* 0x00000010180c723c */ /* 0x040ff000000418ff */
[C---:B------:R-:W-:Y:S08]  /*19210*/  HMMA.16816.F32.BF16 R16, R24.reuse, R18, RZ ;  /* 0x000000121810723c */ /* 0x040ff000000418ff */
[C---:B------:R-:W-:Y:S08]  /*19220*/  HMMA.16816.F32.BF16 R20, R24.reuse, R160, RZ ;  /* 0x000000a01814723c */ /* 0x040ff000000418ff */
[----:B------:R-:W-:Y:S01]  /*19230*/  HMMA.16816.F32.BF16 R24, R24, R162, RZ ;  /* 0x000000a21818723c */ /* 0x000fe200000418ff */
[----:B------:R-:W2:Y:S07]  /*19240*/  LDSM.16.M88.4 R160, [R207+0xa880] ;  /* 0x00a88000cfa0783b */ /* 0x000eae0000000200 */
[C---:B---3--:R-:W-:Y:S08]  /*19250*/  HMMA.16816.F32.BF16 R4, R164.reuse, R168, R4 ;  /* 0x000000a8a404723c */ /* 0x048ff00000041804 */
        /* <DEDUP_REMOVED lines=21> */
[----:B------:R-:W-:Y:S07]  /*193b0*/  LDSM.16.M88.4 R172, [R200] ;  /* 0x00000000c8ac783b */ /* 0x000fee0000000200 */
[C---:B----4-:R-:W-:Y:S08]  /*193c0*/  HMMA.16816.F32.BF16 R12, R168.reuse, R164, R12 ;  /* 0x000000a4a80c723c */ /* 0x050ff0000004180c */
[C---:B------:R-:W-:Y:S01]  /*193d0*/  HMMA.16816.F32.BF16 R16, R168.reuse, R166, R16 ;  /* 0x000000a6a810723c */ /* 0x040fe20000041810 */
[----:B------:R-:W3:Y:S07]  /*193e0*/  LDSM.16.M88.4 R164, [R212+0x4000] ;  /* 0x00400000d4a4783b */ /* 0x000eee0000000200 */
[C---:B-----5:R-:W-:Y:S08]  /*193f0*/  HMMA.16816.F32.BF16 R20, R168.reuse, R176, R20 ;  /* 0x000000b0a814723c */ /* 0x060ff00000041814 */
[----:B------:R-:W-:Y:S01]  /*19400*/  HMMA.16816.F32.BF16 R24, R168, R178, R24 ;  /* 0x000000b2a818723c */ /* 0x000fe20000041818 */
[----:B------:R-:W4:Y:S05]  /*19410*/  LDSM.16.M88.4 R168, [R199] ;  /* 0x00000000c7a8783b */ /* 0x000f2a0000000200 */
[----:B------:R-:W5:Y:S02]  /*19420*/  LDSM.16.M88.4 R176, [R198] ;  /* 0x00000000c6b0783b */ /* 0x000f640000000200 */
        /* <DEDUP_REMOVED lines=114> */
[----:B------:R-:W-:-:S07]  /*19b50*/  @P0 BRA `(.L_x_1743) ;  /* 0x000003d000000947 */ /* 0x000fce0003800000 */
[----:B------:R-:W-:Y:S01]  /*19b60*/  UIMAD UR4, UR13, 0x30, UR19 ;  /* 0x000000300d0478a4 */ /* 0x000fe2000f8e0213 */
[----:B------:R-:W-:Y:S01]  /*19b70*/  ISETP.NE.AND P1, PT, R216, 0x1, PT ;  /* 0x00000001d800780c */ /* 0x000fe20003f25270 */
[----:B------:R-:W-:Y:S04]  /*19b80*/  IMAD.MOV.U32 R219, RZ, RZ, RZ ;  /* 0x000000ffffdb7224 */ /* 0x000fe800078e00ff */
[----:B------:R-:W-:Y:S05]  /*19b90*/  IMAD.U32 R220, RZ, RZ, UR4 ;  /* 0x00000004ffdc7e24 */ /* 0x000fea000f8e00ff */
[----:B------:R-:W-:Y:S05]  /*19ba0*/  IADD3 R220, R220, -0x30, R217 ;  /* 0xffffffd0dcdc7810 */ /* 0x000fea0007ffe0d9 */
[----:B------:R-:W-:Y:S04]  /*19bb0*/  @P1 IMAD.HI.U32 R161, R220, c[0x0][0x2bc], RZ ;  /* 0x0000af00dca11a27 */ /* 0x000fe800078e00ff */
[----:B------:R-:W-:Y:S01]  /*19bc0*/  IMAD.MOV.U32 R160, RZ, RZ, R220 ;  /* 0x000000ffffa07224 */ /* 0x000fe200078e00dc */
[----:B------:R-:W-:Y:S02]  /*19bd0*/  @P1 SHF.R.U32.HI R160, RZ, c[0x0][0x2c0], R161 ;  /* 0x0000b000ffa01a19 */ /* 0x000fe400000116a1 */
[----:B------:R-:W-:Y:S02]  /*19be0*/  ISETP.GE.AND P1, PT, R230, 0x1, PT ;  /* 0x00000001e600780c */ /* 0x000fe40003f26270 */
        /* <DEDUP_REMOVED lines=24> */
[CC--:B-1----:R-:W-:Y:S05]  /*19d70*/  @P1 IADD3 R168, P0, R163.reuse, R233.reuse, RZ ;  /* 0x000000e9a3a81210 */ /* 0x0c2fea0007f1e0ff */
[C---:B--2---:R-:W-:Y:S01]  /*19d80*/  @P1 IMAD.X R169, R162.reuse, 0x1, R232, P0 ;  /* 0x00000001a2a91824 */ /* 0x044fe200000e06e8 */
[C---:B------:R-:W-:Y:S04]  /*19d90*/  @P1 IADD3 R166, P0, R163.reuse, R234, RZ ;  /* 0x000000eaa3a61210 */ /* 0x040fe80007f1e0ff */
[----:B------:R1:W-:Y:S01]  /*19da0*/  @P1 LDGSTS.E.BYPASS.LTC128B.128 [R222+0xa080], [R168.64], !P6 ;  /* 0x0a080000a8de1fae */ /* 0x0003e2000f101d5a */
[C---:B------:R-:W-:Y:S01]  /*19db0*/  @P1 IMAD.X R167, R162.reuse, 0x1, R235, P0 ;  /* 0x00000001a2a71824 */ /* 0x040fe200000e06eb */
[C---:B------:R-:W-:Y:S05]  /*19dc0*/  @P1 IADD3 R164, P0, R163.reuse, R158, RZ ;  /* 0x0000009ea3a41210 */ /* 0x040fea0007f1e0ff */
[C---:B------:R-:W-:Y:S01]  /*19dd0*/  @P1 IMAD.X R165, R162.reuse, 0x1, R159, P0 ;  /* 0x00000001a2a51824 */ /* 0x040fe200000e069f */
[----:B------:R-:W-:Y:S05]  /*19de0*/  @P1 IADD3 R170, P0, R163, R2, RZ ;  /* 0x00000002a3aa1210 */ /* 0x000fea0007f1e0ff */
[--C-:B------:R-:W-:Y:S01]  /*19df0*/  @P1 IMAD.X R171, R162, 0x1, R156.reuse, P0 ;  /* 0x00000001a2ab1824 */ /* 0x100fe200000e069c */
[----:B------:R-:W-:Y:S11]  /*19e00*/  ISETP.GE.AND P0, PT, R230, 0x21, PT ;  /* 0x00000021e600780c */ /* 0x000ff60003f06270 */
[----:B------:R-:W-:Y:S02]  /*19e10*/  @!UPT UIADD3 URZ, URZ, URZ, URZ ;  /* 0x0000003f3f3ff290 */ /* 0x000fe4000fffe03f */
[C---:B---3--:R-:W-:Y:S05]  /*19e20*/  @P0 IADD3 R234, P2, R161.reuse, R234, RZ ;  /* 0x000000eaa1ea0210 */ /* 0x048fea0007f5e0ff */
[C---:B----4-:R-:W-:Y:S01]  /*19e30*/  @P0 IMAD.X R235, R160.reuse, 0x1, R235, P2 ;  /* 0x00000001a0eb0824 */ /* 0x050fe200010e06eb */
        /* <DEDUP_REMOVED lines=15> */
.L_x_1743:
[----:B------:R-:W-:Y:S01]  /*19f30*/  FMNMX.FTZ R2, R4, R3, !PT ;  /* 0x0000000304027209 */ /* 0x000fe20007810000 */
[----:B-1----:R-:W-:Y:S01]  /*19f40*/  LDSM.16.MT88.4 R164, [R206+0x4080] ;  /* 0x00408000cea4783b */ /* 0x002fe20000004200 */
[----:B------:R-:W-:Y:S01]  /*19f50*/  FMNMX.FTZ R156, R6, R157, !PT ;  /* 0x0000009d069c7209 */ /* 0x000fe20007810000 */
[----:B------:R-:W-:Y:S01]  /*19f60*/  UIADD3 UR4, UR13, -0x1, URZ ;  /* 0xffffffff0d047890 */ /* 0x000fe2000fffe03f */
        /* <DEDUP_REMOVED lines=23> */
[----:B------:R-:W-:Y:S01]  /*1a0e0*/  UMOV UR13, UR4 ;  /* 0x00000004000d7c82 */ /* 0x000fe20008000000 */
        /* <DEDUP_REMOVED lines=29> */
[----:B------:R2:W3:Y:S01]  /*1a2c0*/  MUFU.EX2 R0, R157 ;  /* 0x0000009d00007308 */ /* 0x0004e20000000800 */
        /* <DEDUP_REMOVED lines=14> */
[--C-:B--2---:R-:W-:Y:S01]  /*1a3b0*/  FFMA.FTZ R157, R10, c[0x0][0x2d0], -R176.reuse ;  /* 0x0000b4000a9d7a23 */ /* 0x104fe200000108b0 */
[----:B------:R-:W-:Y:S01]  /*1a3c0*/  LDSM.16.MT88.4 R20, [R205+0x9080] ;  /* 0x00908000cd14783b */ /* 0x000fe20000004200 */
[C---:B---3--:R-:W-:Y:S02]  /*1a3d0*/  FMUL.FTZ R10, R0.reuse, R154 ;  /* 0x0000009a000a7220 */ /* 0x048fe40000410000 */
        /* <DEDUP_REMOVED lines=10> */
[----:B------:R-:W-:Y:S02]  /*1a480*/  FMUL.FTZ R147, R0, R147 ;  /* 0x0000009300937220 */ /* 0x000fe40000410000 */
[--C-:B------:R-:W-:Y:S02]  /*1a490*/  FFMA.FTZ R235, R24, c[0x0][0x2d0], -R177.reuse ;  /* 0x0000b40018eb7a23 */ /* 0x100fe400000108b1 */
[--C-:B------:R-:W-:Y:S01]  /*1a4a0*/  FFMA.FTZ R237, R26, c[0x0][0x2d0], -R176.reuse ;  /* 0x0000b4001aed7a23 */ /* 0x100fe200000108b0 */
[----:B------:R-:W-:Y:S01]  /*1a4b0*/  MUFU.EX2 R157, R157 ;  /* 0x0000009d009d7308 */ /* 0x000fe20000000800 */
[----:B------:R-:W-:Y:S02]  /*1a4c0*/  FFMA.FTZ R177, R25, c[0x0][0x2d0], -R177 ;  /* 0x0000b40019b17a23 */ /* 0x000fe400000108b1 */
[----:B------:R-:W-:Y:S02]  /*1a4d0*/  FFMA.FTZ R176, R27, c[0x0][0x2d0], -R176 ;  /* 0x0000b4001bb07a23 */ /* 0x000fe400000108b0 */
[----:B------:R-:W-:Y:S01]  /*1a4e0*/  LDSM.16.MT88.4 R24, [R206+0x5080] ;  /* 0x00508000ce18783b */ /* 0x000fe20000004200 */
[C---:B------:R-:W-:Y:S02]  /*1a4f0*/  FMUL.FTZ R150, R0.reuse, R150 ;  /* 0x0000009600967220 */ /* 0x040fe40000410000 */
[C---:B------:R-:W-:Y:S02]  /*1a500*/  FMUL.FTZ R151, R0.reuse, R151 ;  /* 0x0000009700977220 */ /* 0x040fe40000410000 */
[----:B------:R-:W3:Y:S01]  /*1a510*/  MUFU.EX2 R182, R182 ;  /* 0x000000b600b67308 */ /* 0x000ee20000000800 */
        /* <DEDUP_REMOVED lines=19> */
[----:B------:R3:W-:Y:S01]  /*1a650*/  MUFU.EX2 R240, R176 ;  /* 0x000000b000f07308 */ /* 0x0007e20000000800 */
[C---:B------:R-:W-:Y:S02]  /*1a660*/  FMUL.FTZ R59, R0.reuse, R59 ;  /* 0x0000003b003b7220 */ /* 0x040fe40000410000 */
[----:B------:R-:W-:Y:S02]  /*1a670*/  FMUL.FTZ R62, R0, R62 ;  /* 0x0000003e003e7220 */ /* 0x000fe40000410000 */
[C---:B--2---:R-:W-:Y:S01]  /*1a680*/  FMUL.FTZ R8, R2.reuse, R152 ;  /* 0x0000009802087220 */ /* 0x044fe20000410000 */
[----:B------:R-:W-:Y:S01]  /*1a690*/  F2FP.BF16.PACK_AB R152, R5, R158 ;  /* 0x0000009e0598723e */ /* 0x000fe200000010ff */
[C---:B------:R-:W-:Y:S01]  /*1a6a0*/  FMUL.FTZ R9, R2.reuse, R153 ;  /* 0x0000009902097220 */ /* 0x040fe20000410000 */
[----:B------:R-:W-:Y:S01]  /*1a6b0*/  F2FP.BF16.PACK_AB R153, R7, R6 ;  /* 0x000000060799723e */ /* 0x000fe200000010ff */
[C---:B------:R-:W-:Y:S01]  /*1a6c0*/  FMUL.FTZ R132, R2.reuse, R132 ;  /* 0x0000008402847220 */ /* 0x040fe20000410000 */
[----:B------:R-:W-:Y:S01]  /*1a6d0*/  MUFU.EX2 R181, R181 ;  /* 0x000000b500b57308 */ /* 0x000fe20000000800 */
[C---:B------:R-:W-:Y:S02]  /*1a6e0*/  FMUL.FTZ R133, R2.reuse, R133 ;  /* 0x0000008502857220 */ /* 0x040fe40000410000 */
[C---:B------:R-:W-:Y:S02]  /*1a6f0*/  FMUL.FTZ R136, R2.reuse, R136 ;  /* 0x0000008802887220 */ /* 0x040fe40000410000 */
[C---:B-1----:R-:W-:Y:S05]  /*1a700*/  HMMA.16816.F32.BF16 R8, R152.reuse, R160, R8 ;  /* 0x000000a09808723c */ /* 0x042fea0000041808 */
[C---:B------:R-:W-:Y:S01]  /*1a710*/  FMUL.FTZ R137, R2.reuse, R137 ;  /* 0x0000008902897220 */ /* 0x040fe20000410000 */
[----:B------:R-:W1:Y:S01]  /*1a720*/  MUFU.EX2 R184, R184 ;  /* 0x000000b800b87308 */ /* 0x000e620000000800 */
[C---:B------:R-:W-:Y:S01]  /*1a730*/  FMUL.FTZ R140, R2.reuse, R140 ;  /* 0x0000008c028c7220 */ /* 0x040fe20000410000 */
[C---:B------:R-:W-:Y:S01]  /*1a740*/  HMMA.16816.F32.BF16 R132, R152.reuse, R162, R132 ;  /* 0x000000a29884723c */ /* 0x040fe20000041884 */
[----:B------:R-:W2:Y:S03]  /*1a750*/  LDSM.16.MT88.4 R160, [R204+0x4080] ;  /* 0x00408000cca0783b */ /* 0x000ea60000004200 */
[C---:B------:R-:W-:Y:S02]  /*1a760*/  FMUL.FTZ R141, R2.reuse, R141 ;  /* 0x0000008d028d7220 */ /* 0x040fe40000410000 */
[C---:B------:R-:W-:Y:S02]  /*1a770*/  FMUL.FTZ R144, R2.reuse, R144 ;  /* 0x0000009002907220 */ /* 0x040fe40000410000 */
[C---:B------:R-:W-:Y:S01]  /*1a780*/  HMMA.16816.F32.BF16 R136, R152.reuse, R164, R136 ;  /* 0x000000a49888723c */ /* 0x040fe20000041888 */
[----:B---3--:R-:W-:Y:S01]  /*1a790*/  LDSM.16.MT88.4 R176, [R204+0x8080] ;  /* 0x00808000ccb0783b */ /* 0x008fe20000004200 */
[----:B------:R-:W-:Y:S02]  /*1a7a0*/  MUFU.EX2 R183, R183 ;  /* 0x000000b700b77308 */ /* 0x000fe40000000800 */
[C---:B------:R-:W-:Y:S02]  /*1a7b0*/  FMUL.FTZ R145, R2.reuse, R145 ;  /* 0x0000009102917220 */ /* 0x040fe40000410000 */
[C---:B------:R-:W-:Y:S02]  /*1a7c0*/  FMUL.FTZ R148, R2.reuse, R148 ;  /* 0x0000009402947220 */ /* 0x040fe40000410000 */
[C---:B------:R-:W-:Y:S01]  /*1a7d0*/  HMMA.16816.F32.BF16 R140, R152.reuse, R166, R140 ;  /* 0x000000a6988c723c */ /* 0x040fe2000004188c */
[----:B------:R-:W3:Y:S03]  /*1a7e0*/  LDSM.16.MT88.4 R164, [R208+0x5880] ;  /* 0x00588000d0a4783b */ /* 0x000ee60000004200 */
[C---:B------:R-:W-:Y:S01]  /*1a7f0*/  FMUL.FTZ R149, R2.reuse, R149 ;  /* 0x0000009502957220 */ /* 0x040fe20000410000 */
[----:B------:R-:W4:Y:S01]  /*1a800*/  MUFU.EX2 R186, R186 ;  /* 0x000000ba00ba7308 */ /* 0x000f220000000800 */
[C---:B------:R-:W-:Y:S02]  /*1a810*/  FMUL.FTZ R28, R2.reuse, R28 ;  /* 0x0000001c021c7220 */ /* 0x040fe40000410000 */
[C---:B------:R-:W-:Y:S04]  /*1a820*/  HMMA.16816.F32.BF16 R144, R152.reuse, R168, R144 ;  /* 0x000000a89890723c */ /* 0x040fe80000041890 */
[C---:B------:R-:W-:Y:S02]  /*1a830*/  FMUL.FTZ R29, R2.reuse, R29 ;  /* 0x0000001d021d7220 */ /* 0x040fe40000410000 */
[C---:B------:R-:W-:Y:S01]  /*1a840*/  FMUL.FTZ R32, R2.reuse, R32 ;  /* 0x0000002002207220 */ /* 0x040fe20000410000 */
[----:B------:R-:W-:Y:S01]  /*1a850*/  MUFU.EX2 R185, R185 ;  /* 0x000000b900b97308 */ /* 0x000fe20000000800 */
[C---:B------:R-:W-:Y:S01]  /*1a860*/  HMMA.16816.F32.BF16 R148, R152.reuse, R170, R148 ;  /* 0x000000aa9894723c */ /* 0x040fe20000041894 */
[----:B------:R-:W5:Y:S03]  /*1a870*/  LDSM.16.MT88.4 R168, [R206+0x5880] ;  /* 0x00588000cea8783b */ /* 0x000f660000004200 */
[C---:B------:R-:W-:Y:S02]  /*1a880*/  FMUL.FTZ R33, R2.reuse, R33 ;  /* 0x0000002102217220 */ /* 0x040fe40000410000 */
[C---:B------:R-:W-:Y:S02]  /*1a890*/  FMUL.FTZ R36, R2.reuse, R36 ;  /* 0x0000002402247220 */ /* 0x040fe40000410000 */
[C---:B------:R-:W-:Y:S01]  /*1a8a0*/  FMUL.FTZ R37, R2.reuse, R37 ;  /* 0x0000002502257220 */ /* 0x040fe20000410000 */
[C---:B--2---:R-:W-:Y:S01]  /*1a8b0*/  HMMA.16816.F32.BF16 R28, R152.reuse, R160, R28 ;  /* 0x000000a0981c723c */ /* 0x044fe2000004181c */
[----:B------:R-:W2:Y:S02]  /*1a8c0*/  MUFU.EX2 R188, R188 ;  /* 0x000000bc00bc7308 */ /* 0x000ea40000000800 */
[C---:B------:R-:W-:Y:S02]  /*1a8d0*/  FMUL.FTZ R40, R2.reuse, R40 ;  /* 0x0000002802287220 */ /* 0x040fe40000410000 */
[C---:B------:R-:W-:Y:S02]  /*1a8e0*/  FMUL.FTZ R41, R2.reuse, R41 ;  /* 0x0000002902297220 */ /* 0x040fe40000410000 */
[C---:B------:R-:W-:Y:S01]  /*1a8f0*/  FMUL.FTZ R44, R2.reuse, R44 ;  /* 0x0000002c022c7220 */ /* 0x040fe20000410000 */
[C---:B------:R-:W-:Y:S01]  /*1a900*/  HMMA.16816.F32.BF16 R32, R152.reuse, R162, R32 ;  /* 0x000000a29820723c */ /* 0x040fe20000041820 */
[----:B------:R-:W1:Y:S02]  /*1a910*/  LDSM.16.MT88.4 R160, [R205+0x5880] ;  /* 0x00588000cda0783b */ /* 0x000e640000004200 */
[----:B------:R-:W-:Y:S01]  /*1a920*/  MUFU.EX2 R187, R187 ;  /* 0x000000bb00bb7308 */ /* 0x000fe20000000800 */
[C---:B------:R-:W-:Y:S02]  /*1a930*/  FMUL.FTZ R45, R2.reuse, R45 ;  /* 0x0000002d022d7220 */ /* 0x040fe40000410000 */
[C---:B------:R-:W-:Y:S02]  /*1a940*/  FMUL.FTZ R48, R2.reuse, R48 ;  /* 0x0000003002307220 */ /* 0x040fe40000410000 */
[C---:B---3--:R-:W-:Y:S04]  /*1a950*/  HMMA.16816.F32.BF16 R36, R152.reuse, R164, R36 ;  /* 0x000000a49824723c */ /* 0x048fe80000041824 */
[C---:B------:R-:W-:Y:S01]  /*1a960*/  FMUL.FTZ R49, R2.reuse, R49 ;  /* 0x0000003102317220 */ /* 0x040fe20000410000 */
[----:B------:R-:W3:Y:S01]  /*1a970*/  MUFU.EX2 R190, R190 ;  /* 0x000000be00be7308 */ /* 0x000ee20000000800 */
[C---:B------:R-:W-:Y:S02]  /*1a980*/  FMUL.FTZ R52, R2.reuse, R52 ;  /* 0x0000003402347220 */ /* 0x040fe40000410000 */
[C---:B------:R-:W-:Y:S01]  /*1a990*/  HMMA.16816.F32.BF16 R40, R152.reuse, R166, R40 ;  /* 0x000000a69828723c */ /* 0x040fe20000041828 */
[----:B------:R-:W2:Y:S03]  /*1a9a0*/  LDSM.16.MT88.4 R164, [R204+0x5880] ;  /* 0x00588000cca4783b */ /* 0x000ea60000004200 */
[C---:B------:R-:W-:Y:S02]  /*1a9b0*/  FMUL.FTZ R53, R2.reuse, R53 ;  /* 0x0000003502357220 */ /* 0x040fe40000410000 */
[C---:B------:R-:W-:Y:S01]  /*1a9c0*/  FMUL.FTZ R56, R2.reuse, R56 ;  /* 0x0000003802387220 */ /* 0x040fe20000410000 */
[----:B------:R-:W-:Y:S01]  /*1a9d0*/  MUFU.EX2 R189, R189 ;  /* 0x000000bd00bd7308 */ /* 0x000fe20000000800 */
[C---:B-----5:R-:W-:Y:S04]  /*1a9e0*/  HMMA.16816.F32.BF16 R44, R152.reuse, R168, R44 ;  /* 0x000000a8982c723c */ /* 0x060fe8000004182c */
[C---:B------:R-:W-:Y:S02]  /*1a9f0*/  FMUL.FTZ R57, R2.reuse, R57 ;  /* 0x0000003902397220 */ /* 0x040fe40000410000 */
[C---:B------:R-:W-:Y:S02]  /*1aa00*/  FMUL.FTZ R60, R2.reuse, R60 ;  /* 0x0000003c023c7220 */ /* 0x040fe40000410000 */
[C---:B------:R-:W-:Y:S01]  /*1aa10*/  HMMA.16816.F32.BF16 R48, R152.reuse, R170, R48 ;  /* 0x000000aa9830723c */ /* 0x040fe20000041830 */
[----:B------:R-:W5:Y:S01]  /*1aa20*/  LDSM.16.MT88.4 R168, [R208+0x7080] ;  /* 0x00708000d0a8783b */ /* 0x000f620000004200 */
[----:B------:R-:W3:Y:S02]  /*1aa30*/  MUFU.EX2 R234, R234 ;  /* 0x000000ea00ea7308 */ /* 0x000ee40000000800 */
[----:B------:R-:W-:Y:S02]  /*1aa40*/  FMUL.FTZ R61, R2, R61 ;  /* 0x0000003d023d7220 */ /* 0x000fe40000410000 */
        /* <DEDUP_REMOVED lines=10> */
[----:B------:R-:W-:Y:S01]  /*1aaf0*/  FMUL.FTZ R69, R2, R69 ;  /* 0x0000004502457220 */ /* 0x000fe20000410000 */
[----:B------:R-:W1:Y:S01]  /*1ab00*/  MUFU.EX2 R236, R236 ;  /* 0x000000ec00ec7308 */ /* 0x000e620000000800 */
[C---:B--2---:R-:W-:Y:S04]  /*1ab10*/  HMMA.16816.F32.BF16 R60, R152.reuse, R164, R60 ;  /* 0x000000a4983c723c */ /* 0x044fe8000004183c */
[C---:B------:R-:W-:Y:S02]  /*1ab20*/  FMUL.FTZ R70, R0.reuse, R70 ;  /* 0x0000004600467220 */ /* 0x040fe40000410000 */
[----:B------:R-:W-:Y:S02]  /*1ab30*/  FMUL.FTZ R71, R0, R71 ;  /* 0x0000004700477220 */ /* 0x000fe40000410000 */
[C---:B------:R-:W-:Y:S01]  /*1ab40*/  HMMA.16816.F32.BF16 R64, R152.reuse, R166, R64 ;  /* 0x000000a69840723c */ /* 0x040fe20000041840 */
[----:B------:R-:W2:Y:S01]  /*1ab50*/  LDSM.16.MT88.4 R164, [R205+0x7080] ;  /* 0x00708000cda4783b */ /* 0x000ea20000004200 */
[----:B------:R-:W1:Y:S02]  /*1ab60*/  MUFU.EX2 R235, R235 ;  /* 0x000000eb00eb7308 */ /* 0x000e640000000800 */
[C---:B------:R-:W-:Y:S02]  /*1ab70*/  FMUL.FTZ R72, R2.reuse, R72 ;  /* 0x0000004802487220 */ /* 0x040fe40000410000 */
[----:B------:R-:W-:Y:S02]  /*1ab80*/  FMUL.FTZ R73, R2, R73 ;  /* 0x0000004902497220 */ /* 0x000fe40000410000 */
[C---:B-----5:R-:W-:Y:S04]  /*1ab90*/  HMMA.16816.F32.BF16 R68, R152.reuse, R168, R68 ;  /* 0x000000a89844723c */ /* 0x060fe80000041844 */
[C---:B------:R-:W-:Y:S01]  /*1aba0*/  FMUL.FTZ R74, R0.reuse, R74 ;  /* 0x0000004a004a7220 */ /* 0x040fe20000410000 */
[----:B------:R-:W5:Y:S01]  /*1abb0*/  MUFU.EX2 R237, R237 ;  /* 0x000000ed00ed7308 */ /* 0x000f620000000800 */
        /* <DEDUP_REMOVED lines=75> */
[C---:B------:R-:W-:Y:S03]  /*1b070*/  HMMA.16816.F32.BF16 R124, R152.reuse, R12, R124 ;  /* 0x0000000c987c723c */ /* 0x040fe6000004187c */
[C---:B------:R-:W-:Y:S02]  /*1b080*/  FMUL.FTZ R130, R0.reuse, R130 ;  /* 0x0000008200827220 */ /* 0x040fe40000410000 */
[----:B------:R-:W-:Y:S02]  /*1b090*/  FMUL.FTZ R131, R0, R131 ;  /* 0x0000008300837220 */ /* 0x000fe40000410000 */
[----:B------:R-:W-:Y:S01]  /*1b0a0*/  F2FP.BF16.PACK_AB R12, R184, R181 ;  /* 0x000000b5b80c723e */ /* 0x000fe200000010ff */
[----:B------:R-:W-:Y:S01]  /*1b0b0*/  FFMA.FTZ R158, R2, R231, R158 ;  /* 0x000000e7029e7223 */ /* 0x000fe2000001009e */
[----:B----4-:R-:W-:Y:S03]  /*1b0c0*/  F2FP.BF16.PACK_AB R13, R186, R183 ;  /* 0x000000b7ba0d723e */ /* 0x010fe600000010ff */
[----:B------:R-:W-:Y:S01]  /*1b0d0*/  HMMA.16816.F32.BF16 R128, R152, R14, R128 ;  /* 0x0000000e9880723c */ /* 0x000fe20000041880 */
[----:B------:R-:W4:Y:S02]  /*1b0e0*/  LDSM.16.MT88.4 R152, [R208+0x6080] ;  /* 0x00608000d098783b */ /* 0x000f240000004200 */
[----:B------:R-:W-:Y:S02]  /*1b0f0*/  FFMA.FTZ R6, R0, R229, R6 ;  /* 0x000000e500067223 */ /* 0x000fe40000010006 */
[----:B------:R-:W-:Y:S02]  /*1b100*/  FADD.FTZ R158, R5, R158 ;  /* 0x0000009e059e7221 */ /* 0x000fe40000010000 */
[----:B------:R-:W-:Y:S01]  /*1b110*/  F2FP.BF16.PACK_AB R14, R188, R185 ;  /* 0x000000b9bc0e723e */ /* 0x000fe200000010ff */
[----:B------:R-:W-:Y:S01]  /*1b120*/  FADD.FTZ R6, R7, R6 ;  /* 0x0000000607067221 */ /* 0x000fe20000010000 */
[----:B------:R-:W-:Y:S03]  /*1b130*/  F2FP.BF16.PACK_AB R15, R190, R187 ;  /* 0x000000bbbe0f723e */ /* 0x000fe600000010ff */
[----:B------:R-:W-:Y:S02]  /*1b140*/  FADD.FTZ R159, R159, R158 ;  /* 0x0000009e9f9f7221 */ /* 0x000fe40000010000 */
[----:B------:R-:W-:Y:S02]  /*1b150*/  FADD.FTZ R157, R157, R6 ;  /* 0x000000069d9d7221 */ /* 0x000fe40000010000 */
[C---:B-1----:R-:W-:Y:S05]  /*1b160*/  HMMA.16816.F32.BF16 R8, R12.reuse, R160, R8 ;  /* 0x000000a00c08723c */ /* 0x042fea0000041808 */
[----:B------:R-:W-:Y:S02]  /*1b170*/  FADD.FTZ R180, R180, R159 ;  /* 0x0000009fb4b47221 */ /* 0x000fe40000010000 */
[----:B------:R-:W-:Y:S01]  /*1b180*/  FADD.FTZ R182, R182, R157 ;  /* 0x0000009db6b67221 */ /* 0x000fe20000010000 */
[C---:B------:R-:W-:Y:S01]  /*1b190*/  HMMA.16816.F32.BF16 R132, R12.reuse, R162, R132 ;  /* 0x000000a20c84723c */ /* 0x040fe20000041884 */
[----:B------:R-:W1:Y:S03]  /*1b1a0*/  LDSM.16.MT88.4 R160, [R206+0x6080] ;  /* 0x00608000cea0783b */ /* 0x000e660000004200 */
[----:B------:R-:W-:Y:S01]  /*1b1b0*/  MOV R157, R156 ;  /* 0x0000009c009d7202 */ /* 0x000fe20000000f00 */
[----:B------:R-:W-:Y:S02]  /*1b1c0*/  FADD.FTZ R181, R181, R180 ;  /* 0x000000b4b5b57221 */ /* 0x000fe40000010000 */
[----:B------:R-:W-:Y:S01]  /*1b1d0*/  FADD.FTZ R183, R183, R182 ;  /* 0x000000b6b7b77221 */ /* 0x000fe20000010000 */
[C---:B------:R-:W-:Y:S04]  /*1b1e0*/  HMMA.16816.F32.BF16 R136, R12.reuse, R16, R136 ;  /* 0x000000100c88723c */ /* 0x040fe80000041888 */
        /* <DEDUP_REMOVED lines=36> */
[C---:B------:R-:W-:Y:S01]  /*1b430*/  HMMA.16816.F32.BF16 R96, R12.reuse, R162, R96 ;  /* 0x000000a20c60723c */ /* 0x040fe20000041860 */
[----:B------:R-:W-:Y:S07]  /*1b440*/  LDSM.16.MT88.4 R160, [R205+0x5080] ;  /* 0x00508000cda0783b */ /* 0x000fee0000004200 */
[C---:B------:R-:W-:Y:S08]  /*1b450*/  HMMA.16816.F32.BF16 R100, R12.reuse, R16, R100 ;  /* 0x000000100c64723c */ /* 0x040ff00000041864 */
[C---:B------:R-:W-:Y:S01]  /*1b460*/  HMMA.16816.F32.BF16 R104, R12.reuse, R18, R104 ;  /* 0x000000120c68723c */ /* 0x040fe20000041868 */
[----:B------:R-:W1:Y:S07]  /*1b470*/  LDSM.16.MT88.4 R16, [R208+0x5080] ;  /* 0x00508000d010783b */ /* 0x000e6e0000004200 */
[C---:B--2---:R-:W-:Y:S08]  /*1b480*/  HMMA.16816.F32.BF16 R108, R12.reuse, R164, R108 ;  /* 0x000000a40c6c723c */ /* 0x044ff0000004186c */
[C---:B------:R-:W-:Y:S01]  /*1b490*/  HMMA.16816.F32.BF16 R112, R12.reuse, R166, R112 ;  /* 0x000000a60c70723c */ /* 0x040fe20000041870 */
[----:B------:R-:W-:Y:S07]  /*1b4a0*/  LDSM.16.MT88.4 R164, [R204+0x6880] ;  /* 0x00688000cca4783b */ /* 0x000fee0000004200 */
[C---:B------:R-:W-:Y:S08]  /*1b4b0*/  HMMA.16816.F32.BF16 R116, R12.reuse, R20, R116 ;  /* 0x000000140c74723c */ /* 0x040ff00000041874 */
[C---:B------:R-:W-:Y:S01]  /*1b4c0*/  HMMA.16816.F32.BF16 R120, R12.reuse, R22, R120 ;  /* 0x000000160c78723c */ /* 0x040fe20000041878 */
[----:B------:R-:W2:Y:S07]  /*1b4d0*/  LDSM.16.MT88.4 R20, [R204+0x5080] ;  /* 0x00508000cc14783b */ /* 0x000eae0000004200 */
[C---:B---3--:R-:W-:Y:S08]  /*1b4e0*/  HMMA.16816.F32.BF16 R124, R12.reuse, R152, R124 ;  /* 0x000000980c7c723c */ /* 0x048ff0000004187c */
[----:B------:R-:W-:Y:S07]  /*1b4f0*/  HMMA.16816.F32.BF16 R128, R12, R154, R128 ;  /* 0x0000009a0c80723c */ /* 0x000fee0000041880 */
[----:B------:R-:W-:Y:S01]  /*1b500*/  F2FP.BF16.PACK_AB R12, R234, R189 ;  /* 0x000000bdea0c723e */ /* 0x000fe200000010ff */
[----:B------:R-:W-:Y:S01]  /*1b510*/  FADD.FTZ R189, R189, R188 ;  /* 0x000000bcbdbd7221 */ /* 0x000fe20000010000 */
[----:B------:R-:W-:Y:S03]  /*1b520*/  F2FP.BF16.PACK_AB R13, R236, R191 ;  /* 0x000000bfec0d723e */ /* 0x000fe600000010ff */
[----:B------:R-:W-:Y:S01]  /*1b530*/  F2FP.BF16.PACK_AB R14, R238, R235 ;  /* 0x000000ebee0e723e */ /* 0x000fe200000010ff */
[----:B------:R-:W-:Y:S01]  /*1b540*/  FADD.FTZ R191, R191, R190 ;  /* 0x000000bebfbf7221 */ /* 0x000fe20000010000 */
[----:B-----5:R-:W-:Y:S01]  /*1b550*/  F2FP.BF16.PACK_AB R15, R240, R237 ;  /* 0x000000edf00f723e */ /* 0x020fe200000010ff */
[----:B------:R-:W-:Y:S02]  /*1b560*/  FADD.FTZ R234, R234, R189 ;  /* 0x000000bdeaea7221 */ /* 0x000fe40000010000 */
[----:B------:R-:W-:Y:S02]  /*1b570*/  FADD.FTZ R236, R236, R191 ;  /* 0x000000bfecec7221 */ /* 0x000fe40000010000 */
[----:B------:R-:W-:Y:S02]  /*1b580*/  FADD.FTZ R231, R235, R234 ;  /* 0x000000eaebe77221 */ /* 0x000fe40000010000 */
[C---:B-1----:R-:W-:Y:S01]  /*1b590*/  HMMA.16816.F32.BF16 R152, R12.reuse, R16, R8 ;  /* 0x000000100c98723c */ /* 0x042fe20000041808 */
[----:B------:R-:W1:Y:S02]  /*1b5a0*/  LDSM.16.MT88.4 R8, [R208+0x6880] ;  /* 0x00688000d008783b */ /* 0x000e640000004200 */
[----:B------:R-:W-:Y:S02]  /*1b5b0*/  FADD.FTZ R229, R237, R236 ;  /* 0x000000ecede57221 */ /* 0x000fe40000010000 */
[----:B------:R-:W-:Y:S02]  /*1b5c0*/  FADD.FTZ R231, R238, R231 ;  /* 0x000000e7eee77221 */ /* 0x000fe40000010000 */
[----:B------:R-:W-:Y:S01]  /*1b5d0*/  FADD.FTZ R229, R240, R229 ;  /* 0x000000e5f0e57221 */ /* 0x000fe20000010000 */
[C---:B------:R-:W-:Y:S01]  /*1b5e0*/  HMMA.16816.F32.BF16 R132, R12.reuse, R18, R132 ;  /* 0x000000120c84723c */ /* 0x040fe20000041884 */
[----:B------:R-:W3:Y:S07]  /*1b5f0*/  LDSM.16.MT88.4 R16, [R206+0x6880] ;  /* 0x00688000ce10783b */ /* 0x000eee0000004200 */
[C---:B------:R-:W-:Y:S08]  /*1b600*/  HMMA.16816.F32.BF16 R136, R12.reuse, R24, R136 ;  /* 0x000000180c88723c */ /* 0x040ff00000041888 */
        /* <DEDUP_REMOVED lines=15> */
[C---:B------:R-:W-:Y:S08]  /*1b700*/  HMMA.16816.F32.BF16 R56, R12.reuse, R26, R56 ;  /* 0x0000001a0c38723c */ /* 0x040ff00000041838 */
[C---:B------:R-:W-:Y:S08]  /*1b710*/  HMMA.16816.F32.BF16 R60, R12.reuse, R164, R60 ;  /* 0x000000a40c3c723c */ /* 0x040ff0000004183c */
[C---:B------:R-:W-:Y:S08]  /*1b720*/  HMMA.16816.F32.BF16 R64, R12.reuse, R166, R64 ;  /* 0x000000a60c40723c */ /* 0x040ff00000041840 */
        /* <DEDUP_REMOVED lines=13> */
[C---:B---3--:R-:W-:Y:S08]  /*1b800*/  HMMA.16816.F32.BF16 R116, R12.reuse, R16, R116 ;  /* 0x000000100c74723c */ /* 0x048ff00000041874 */
[C---:B------:R-:W-:Y:S08]  /*1b810*/  HMMA.16816.F32.BF16 R120, R12.reuse, R18, R120 ;  /* 0x000000120c78723c */ /* 0x040ff00000041878 */
[C---:B--2---:R-:W-:Y:S08]  /*1b820*/  HMMA.16816.F32.BF16 R124, R12.reuse, R20, R124 ;  /* 0x000000140c7c723c */ /* 0x044ff0000004187c */
[----:B------:R-:W-:Y:S01]  /*1b830*/  HMMA.16816.F32.BF16 R128, R12, R22, R128 ;  /* 0x000000160c80723c */ /* 0x000fe20000041880 */
[----:B------:R-:W-:-:S07]  /*1b840*/  @P0 BRA `(.L_x_1744) ;  /* 0xffffd4b000000947 */ /* 0x000fce000383ffff */
.L_x_1739:
[----:B------:R-:W1:Y:S01]  /*1b850*/  SHFL.BFLY PT, R6, R231, 0x2, 0x1f ;  /* 0x0c401f00e7067f89 */ /* 0x000e6200000e0000 */
[----:B------:R-:W-:-:S02]  /*1b860*/  MOV R4, RZ ;  /* 0x000000ff00047202 */ /* 0x000fc40000000f00 */
[----:B------:R-:W-:Y:S01]  /*1b870*/  MOV R2, RZ ;  /* 0x000000ff00027202 */ /* 0x000fe20000000f00 */
[----:B------:R-:W2:Y:S01]  /*1b880*/  SHFL.BFLY PT, R0, R229, 0x2, 0x1f ;  /* 0x0c401f00e5007f89 */ /* 0x000ea200000e0000 */
        /* <DEDUP_REMOVED lines=9> */
[----:B------:R-:W-:Y:S02]  /*1b920*/  MOV R7, 0xff800000 ;  /* 0xff80000000077802 */ /* 0x000fe40000000f00 */
[----:B------:R-:W-:-:S09]  /*1b930*/  FSETP.NE.FTZ.AND P0, PT, R0, RZ, PT ;  /* 0x000000ff0000720b */ /* 0x000fd20003f15000 */
[----:B------:R-:W1:Y:S01]  /*1b940*/  @P1 MUFU.RCP R4, R5 ;  /* 0x0000000500041308 */ /* 0x000e620000001000 */
[----:B------:R-:W-:-:S03]  /*1b950*/  @P1 MOV R9, 0x3f317218 ;  /* 0x3f31721800091802 */ /* 0x000fc60000000f00 */
[----:B------:R-:W-:-:S04]  /*1b960*/  @P0 MOV R8, 0x3f317218 ;  /* 0x3f31721800080802 */ /* 0x000fc80000000f00 */
        /* <DEDUP_REMOVED lines=13> */
[----:B------:R-:W-:Y:S02]  /*1ba40*/  @P1 FMUL.FTZ R5, R9, c[0x0][0x2d0] ;  /* 0x0000b40009051a20 */ /* 0x000fe40000410000 */
        /* <DEDUP_REMOVED lines=123> */
.L_x_1655:
        /* <DEDUP_REMOVED lines=20> */
[----:B-1--4-:R-:W-:Y:S02]  /*1c340*/  SHF.R.S32.HI R3, RZ, 0x1f, R0 ;  /* 0x0000001fff037819 */ /* 0x012fe40000011400 */
[----:B------:R-:W-:-:S02]  /*1c350*/  F2FP.BF16.PACK_AB R28, R29, R28 ;  /* 0x0000001c1d1c723e */ /* 0x000fc400000010ff */
[----:B------:R-:W-:Y:S02]  /*1c360*/  LEA.HI R2, R3, R0, RZ, 0x2 ;  /* 0x0000000003027211 */ /* 0x000fe400078f10ff */
[----:B------:R-:W-:Y:S02]  /*1c370*/  F2FP.BF16.PACK_AB R30, R31, R30 ;  /* 0x0000001e1f1e723e */ /* 0x000fe400000010ff */
[--C-:B------:R-:W-:Y:S02]  /*1c380*/  SHF.R.S32.HI R8, RZ, 0x2, R2.reuse ;  /* 0x00000002ff087819 */ /* 0x100fe40000011402 */
[----:B---3--:R-:W-:Y:S02]  /*1c390*/  SHF.R.S32.HI R5, RZ, 0x1f, R2 ;  /* 0x0000001fff057819 */ /* 0x008fe40000011402 */
[----:B------:R-:W-:Y:S02]  /*1c3a0*/  LOP3.LUT R9, R2, 0xfffffffc, RZ, 0xc0, !PT ;  /* 0xfffffffc02097812 */ /* 0x000fe400078ec0ff */
[----:B------:R-:W-:-:S02]  /*1c3b0*/  LEA.HI R5, R5, R8, RZ, 0x3 ;  /* 0x0000000805057211 */ /* 0x000fc400078f18ff */
[----:B------:R-:W-:Y:S01]  /*1c3c0*/  F2FP.BF16.PACK_AB R32, R33, R32 ;  /* 0x000000202120723e */ /* 0x000fe200000010ff */
[----:B------:R-:W-:Y:S01]  /*1c3d0*/  IMAD.IADD R9, R0, 0x1, -R9 ;  /* 0x0000000100097824 */ /* 0x000fe200078e0a09 */
[----:B------:R-:W-:Y:S02]  /*1c3e0*/  LOP3.LUT R5, R5, 0xfffffff8, RZ, 0xc0, !PT ;  /* 0xfffffff805057812 */ /* 0x000fe400078ec0ff */
[----:B------:R-:W-:Y:S02]  /*1c3f0*/  F2FP.BF16.PACK_AB R34, R35, R34 ;  /* 0x000000222322723e */ /* 0x000fe400000010ff */
[----:B------:R-:W-:Y:S01]  /*1c400*/  F2FP.BF16.PACK_AB R36, R37, R36 ;  /* 0x000000242524723e */ /* 0x000fe200000010ff */
[----:B------:R-:W-:Y:S01]  /*1c410*/  IMAD.IADD R8, R8, 0x1, -R5 ;  /* 0x0000000108087824 */ /* 0x000fe200078e0a05 */
[----:B------:R-:W-:Y:S02]  /*1c420*/  LEA.HI R5, R3, R0, RZ, 0x5 ;  /* 0x0000000003057211 */ /* 0x000fe400078f28ff */
[----:B------:R-:W-:Y:S01]  /*1c430*/  F2FP.BF16.PACK_AB R38, R39, R38 ;  /* 0x000000262726723e */ /* 0x000fe200000010ff */
[----:B------:R-:W-:Y:S01]  /*1c440*/  IMAD.SHL.U32 R10, R8, 0x40, RZ ;  /* 0x00000040080a7824 */ /* 0x000fe200078e00ff */
[----:B------:R-:W-:-:S02]  /*1c450*/  SHF.R.S32.HI R2, RZ, 0x5, R5 ;  /* 0x00000005ff027819 */ /* 0x000fc40000011405 */
[----:B------:R-:W-:Y:S02]  /*1c460*/  LOP3.LUT R12, R8, 0x1, RZ, 0xc0, !PT ;  /* 0x00000001080c7812 */ /* 0x000fe400078ec0ff */
        /* <DEDUP_REMOVED lines=13> */
[C---:B------:R-:W-:Y:S01]  /*1c540*/  IMAD.IADD R15, R11.reuse, 0x1, R8 ;  /* 0x000000010b0f7824 */ /* 0x040fe200078e0208 */
[C---:B------:R-:W-:Y:S02]  /*1c550*/  IADD3 R10, R11.reuse, 0x80, RZ ;  /* 0x000000800b0a7810 */ /* 0x040fe40007ffe0ff */
[----:B------:R-:W-:Y:S02]  /*1c560*/  IADD3 R13, R11, 0x70, RZ ;  /* 0x000000700b0d7810 */ /* 0x000fe40007ffe0ff */
[----:B------:R-:W-:Y:S01]  /*1c570*/  @P0 IADD3 R13, R10, 0x10, RZ ;  /* 0x000000100a0d0810 */ /* 0x000fe20007ffe0ff */
[----:B------:R-:W-:Y:S01]  /*1c580*/  IMAD.MOV.U32 R10, RZ, RZ, 0x40 ;  /* 0x00000040ff0a7424 */ /* 0x000fe200078e00ff */
[----:B------:R-:W-:-:S02]  /*1c590*/  F2FP.BF16.PACK_AB R46, R47, R46 ;  /* 0x0000002e2f2e723e */ /* 0x000fc400000010ff */
[----:B------:R-:W-:Y:S01]  /*1c5a0*/  F2FP.BF16.PACK_AB R48, R49, R48 ;  /* 0x000000303130723e */ /* 0x000fe200000010ff */
[--C-:B------:R-:W-:Y:S01]  /*1c5b0*/  IMAD.IADD R17, R8, 0x1, R13.reuse ;  /* 0x0000000108117824 */ /* 0x100fe200078e020d */
[----:B------:R-:W-:Y:S02]  /*1c5c0*/  SEL R10, R10, 0xffffffc0, !P2 ;  /* 0xffffffc00a0a7807 */ /* 0x000fe40005000000 */
        /* <DEDUP_REMOVED lines=9> */
[----:B------:R-:W-:Y:S01]  /*1c660*/  F2FP.BF16.PACK_AB R58, R59, R58 ;  /* 0x0000003a3b3a723e */ /* 0x000fe200000010ff */
[----:B------:R-:W-:Y:S01]  /*1c670*/  IMAD.U32 R10, RZ, RZ, UR4 ;  /* 0x00000004ff0a7e24 */ /* 0x000fe2000f8e00ff */
        /* <DEDUP_REMOVED lines=109> */
[----:B--2---:R-:W-:-:S05]  /*1cd50*/  IMAD.MOV.U32 R4, RZ, RZ, c[0x0][0x388] ;  /* 0x0000e200ff047624 */ /* 0x004fca00078e00ff */
[----:B------:R-:W-:Y:S02]  /*1cd60*/  IMAD.U32 R12, RZ, RZ, UR4 ;  /* 0x00000004ff0c7e24 */ /* 0x000fe4000f8e00ff */
[----:B------:R-:W-:-:S05]  /*1cd70*/  IMAD.U32 R13, RZ, RZ, UR5 ;  /* 0x00000005ff0d7e24 */ /* 0x000fca000f8e00ff */
        /* <DEDUP_REMOVED lines=12> */
.L_x_1746:
[----:B---3--:R-:W-:Y:S01]  /*1ce40*/  SHF.R.S32.HI R11, RZ, 0x1f, R2 ;  /* 0x0000001fff0b7819 */ /* 0x008fe20000011402 */
        /* <DEDUP_REMOVED lines=11> */
[----:B------:R-:W-:Y:S01]  /*1cf00*/  SHF.R.S32.HI R10, RZ, 0x1f, R5 ;  /* 0x0000001fff0a7819 */ /* 0x000fe20000011405 */
[----:B------:R-:W-:Y:S01]  /*1cf10*/  IMAD.IADD R2, R2, 0x1, -R11 ;  /* 0x0000000102027824 */ /* 0x000fe200078e0a0b */
[----:B------:R-:W-:Y:S01]  /*1cf20*/  LEA.HI R8, R9, R9, RZ, 0x1 ;  /* 0x0000000909087211 */ /* 0x000fe200078f08ff */
[----:B------:R-:W-:Y:S01]  /*1cf30*/  UMOV UR10, UR20 ;  /* 0x00000014000a7c82 */ /* 0x000fe20008000000 */
[----:B------:R-:W-:Y:S01]  /*1cf40*/  LEA.HI R11, R10, R5, RZ, 0x2 ;  /* 0x000000050a0b7211 */ /* 0x000fe200078f10ff */
[----:B------:R-:W-:Y:S01]  /*1cf50*/  UMOV UR11, UR21 ;  /* 0x00000015000b7c82 */ /* 0x000fe20008000000 */
[----:B------:R-:W-:Y:S01]  /*1cf60*/  LOP3.LUT R8, R8, 0x1ffffffe, RZ, 0xc0, !PT ;  /* 0x1ffffffe08087812 */ /* 0x000fe200078ec0ff */
[----:B------:R-:W-:Y:S01]  /*1cf70*/  USEL UR9, UR9, URZ, !UP1 ;  /* 0x0000003f09097287 */ /* 0x000fe2000c800000 */
[----:B------:R-:W-:Y:S01]  /*1cf80*/  SHF.R.S32.HI R11, RZ, 0x2, R11 ;  /* 0x00000002ff0b7819 */ /* 0x000fe2000001140b */
[----:B------:R-:W-:Y:S01]  /*1cf90*/  UIMAD.WIDE.U32 UR10, UR16, UR6, UR10 ;  /* 0x00000006100a72a5 */ /* 0x000fe2000f8e000a */
[----:B------:R-:W-:Y:S01]  /*1cfa0*/  LOP3.LUT P2, RZ, R5, 0x3, RZ, 0xc0, !PT ;  /* 0x0000000305ff7812 */ /* 0x000fe2000784c0ff */
[----:B------:R-:W-:Y:S01]  /*1cfb0*/  IMAD.IADD R9, R9, 0x1, -R8 ;  /* 0x0000000109097824 */ /* 0x000fe200078e0a08 */
[----:B------:R-:W-:Y:S01]  /*1cfc0*/  UIMAD UR8, UR16, UR7, UR8 ;  /* 0x00000007100872a4 */ /* 0x000fe2000f8e0208 */
[----:B------:R-:W-:Y:S01]  /*1cfd0*/  IMAD R2, R2, 0x10, R11 ;  /* 0x0000001002027824 */ /* 0x000fe200078e020b */
[----:B------:R-:W-:Y:S01]  /*1cfe0*/  USEL UR22, UR22, URZ, !UP1 ;  /* 0x0000003f16167287 */ /* 0x000fe2000c800000 */
[----:B------:R-:W-:Y:S01]  /*1cff0*/  LEA.HI R3, R3, R0, RZ, 0x6 ;  /* 0x0000000003037211 */ /* 0x000fe200078f30ff */
[----:B------:R-:W-:Y:S01]  /*1d000*/  ULDC.64 UR6, c[0x0][0x498] ;  /* 0x0001260000067ab9 */ /* 0x000fe20000000a00 */
[----:B------:R-:W-:Y:S01]  /*1d010*/  IMAD R8, R9, 0x8, R2 ;  /* 0x0000000809087824 */ /* 0x000fe200078e0202 */
[----:B------:R-:W-:Y:S01]  /*1d020*/  UIMAD UR13, UR9, UR6, URZ ;  /* 0x00000006090d72a4 */ /* 0x000fe2000f8e023f */
[----:B------:R-:W-:Y:S01]  /*1d030*/  BSSY B0, `(.L_x_1747) ;  /* 0x000007e000007945 */ /* 0x000fe20003800000 */
[----:B------:R-:W-:-:S02]  /*1d040*/  UIADD3 UR11, UR11, UR8, URZ ;  /* 0x000000080b0b7290 */ /* 0x000fc4000fffe03f */
[----:B-1----:R-:W-:Y:S01]  /*1d050*/  LEA R8, R75, R8, 0x7 ;  /* 0x000000084b087211 */ /* 0x002fe200078e38ff */
[----:B------:R-:W-:Y:S02]  /*1d060*/  UIMAD UR7, UR22, UR7, UR13 ;  /* 0x00000007160772a4 */ /* 0x000fe4000f8e020d */
[----:B------:R-:W-:Y:S02]  /*1d070*/  UIMAD.WIDE.U32 UR10, UR22, UR6, UR10 ;  /* 0x00000006160a72a5 */ /* 0x000fe4000f8e000a */
[----:B------:R-:W-:Y:S01]  /*1d080*/  @P1 IMAD.HI.U32 R5, R8, c[0x0][0x4ec], RZ ;  /* 0x00013b0008051a27 */ /* 0x000fe200078e00ff */
[----:B------:R-:W-:Y:S02]  /*1d090*/  ULDC.64 UR4, c[0x0][0x3a0] ;  /* 0x0000e80000047ab9 */ /* 0x000fe40000000a00 */
[----:B------:R-:W-:Y:S01]  /*1d0a0*/  UIMAD UR12, UR21, UR4, URZ ;  /* 0x00000004150c72a4 */ /* 0x000fe2000f8e023f */
[----:B------:R-:W-:Y:S01]  /*1d0b0*/  IMAD.MOV.U32 R10, RZ, RZ, R8 ;  /* 0x000000ffff0a7224 */ /* 0x000fe200078e0008 */
[----:B------:R-:W-:Y:S01]  /*1d0c0*/  @P1 SHF.R.U32.HI R10, RZ, c[0x0][0x4f0], R5 ;  /* 0x00013c00ff0a1a19 */ /* 0x000fe20000011605 */
[----:B------:R-:W-:Y:S01]  /*1d0d0*/  UIMAD.WIDE.U32 UR18, UR20, UR4, URZ ;  /* 0x00000004141272a5 */ /* 0x000fe2000f8e003f */
[----:B------:R-:W-:Y:S01]  /*1d0e0*/  LOP3.LUT R5, R16, 0xfffffff8, RZ, 0xc0, !PT ;  /* 0xfffffff810057812 */ /* 0x000fe200078ec0ff */
[----:B------:R-:W-:Y:S01]  /*1d0f0*/  UIMAD UR12, UR20, UR5, UR12 ;  /* 0x00000005140c72a4 */ /* 0x000fe2000f8e020c */
[----:B------:R-:W-:Y:S01]  /*1d100*/  SHF.R.S32.HI R16, RZ, 0x3, R16 ;  /* 0x00000003ff107819 */ /* 0x000fe20000011410 */
[----:B------:R-:W-:Y:S01]  /*1d110*/  IMAD.MOV R9, RZ, RZ, -R10 ;  /* 0x000000ffff097224 */ /* 0x000fe200078e0a0a */
        /* <DEDUP_REMOVED lines=33> */
[----:B------:R-:W-:Y:S01]  /*1d330*/  UIADD3 UR7, UR17, UR7, URZ ;  /* 0x0000000711077290 */ /* 0x000fe2000fffe03f */
[----:B------:R-:W-:Y:S01]  /*1d340*/  LOP3.LUT R5, R8, R5, RZ, 0x3c, !PT ;  /* 0x0000000508057212 */ /* 0x000fe200078e3cff */
[--C-:B------:R-:W-:Y:S01]  /*1d350*/  IMAD.MOV R18, RZ, RZ, -R12.reuse ;  /* 0x000000ffff127224 */ /* 0x100fe200078e0a0c */
[----:B------:R-:W-:Y:S01]  /*1d360*/  SHFL.IDX PT, R10, R17, RZ, 0x1c1f ;  /* 0x001c1fff110a7589 */ /* 0x000fe200000e0000 */
[----:B------:R-:W-:Y:S01]  /*1d370*/  SHF.R.S32.HI R13, RZ, 0x1f, R12 ;  /* 0x0000001fff0d7819 */ /* 0x000fe2000001140c */
[----:B------:R-:W-:Y:S01]  /*1d380*/  IMAD.U32 R21, RZ, RZ, UR17 ;  /* 0x00000011ff157e24 */ /* 0x000fe2000f8e00ff */
[----:B------:R-:W-:Y:S01]  /*1d390*/  MOV R20, UR16 ;  /* 0x0000001000147c02 */ /* 0x000fe20008000f00 */
[----:B------:R-:W1:Y:S01]  /*1d3a0*/  SHFL.IDX PT, R11, R14, RZ, 0x1c1f ;  /* 0x001c1fff0e0b7589 */ /* 0x000e6200000e0000 */
[----:B------:R-:W-:Y:S02]  /*1d3b0*/  IMAD R18, R18, c[0x0][0x4e8], R15 ;  /* 0x00013a0012127a24 */ /* 0x000fe400078e020f */
[----:B------:R-:W-:Y:S01]  /*1d3c0*/  IMAD R15, R75, 0x80, R2 ;  /* 0x000000804b0f7824 */ /* 0x000fe200078e0202 */
[----:B------:R-:W-:Y:S01]  /*1d3d0*/  SHFL.IDX PT, R8, R17, 0x1, 0x1c1f ;  /* 0x003c1f0011087f89 */ /* 0x000fe200000e0000 */
[----:B------:R-:W-:-:S02]  /*1d3e0*/  IMAD.U32 R21, RZ, RZ, UR7 ;  /* 0x00000007ff157e24 */ /* 0x000fc4000f8e00ff */
[----:B------:R-:W-:Y:S01]  /*1d3f0*/  IMAD R13, R13, c[0x0][0x3e0], RZ ;  /* 0x0000f8000d0d7a24 */ /* 0x000fe200078e02ff */
[----:B------:R-:W2:Y:S01]  /*1d400*/  SHFL.IDX PT, R9, R14, 0x1, 0x1c1f ;  /* 0x003c1f000e097f89 */ /* 0x000ea200000e0000 */
[----:B-----5:R-:W-:Y:S01]  /*1d410*/  IMAD R2, R4, c[0x0][0x4e8], RZ ;  /* 0x00013a0004027a24 */ /* 0x020fe200078e02ff */
[C---:B------:R-:W-:Y:S01]  /*1d420*/  IADD3 R19, R15.reuse, 0x8, RZ ;  /* 0x000000080f137810 */ /* 0x040fe20007ffe0ff */
[C---:B------:R-:W-:Y:S01]  /*1d430*/  IMAD R13, R12.reuse, c[0x0][0x3e4], R13 ;  /* 0x0000f9000c0d7a24 */ /* 0x040fe200078e020d */
[----:B------:R-:W-:Y:S01]  /*1d440*/  SHF.R.S32.HI R4, RZ, 0x1f, R18 ;  /* 0x0000001fff047819 */ /* 0x000fe20000011412 */
[----:B------:R-:W-:Y:S01]  /*1d450*/  IMAD.WIDE.U32 R20, R12, c[0x0][0x3e0], R20 ;  /* 0x0000f8000c147a25 */ /* 0x000fe200078e0014 */
[-C--:B------:R-:W-:Y:S02]  /*1d460*/  ISETP.GE.OR P1, PT, R15, R2.reuse, P2 ;  /* 0x000000020f00720c */ /* 0x080fe40001726670 */
[----:B------:R-:W-:Y:S01]  /*1d470*/  ISETP.GE.OR P0, PT, R19, R2, P2 ;  /* 0x000000021300720c */ /* 0x000fe20001706670 */
[----:B------:R-:W-:Y:S01]  /*1d480*/  IMAD.SHL.U32 R12, R3, 0x8, RZ ;  /* 0x00000008030c7824 */ /* 0x000fe200078e00ff */
[----:B------:R-:W-:Y:S01]  /*1d490*/  IADD3 R21, R21, R13, RZ ;  /* 0x0000000d15157210 */ /* 0x000fe20007ffe0ff */
[----:B------:R-:W-:-:S02]  /*1d4a0*/  IMAD R3, R4, c[0x0][0x3d8], RZ ;  /* 0x0000f60004037a24 */ /* 0x000fc400078e02ff */
[----:B------:R-:W-:Y:S01]  /*1d4b0*/  IMAD R75, R75, 0x80, R16 ;  /* 0x000000804b4b7824 */ /* 0x000fe200078e0210 */
[----:B------:R-:W-:Y:S01]  /*1d4c0*/  LOP3.LUT R5, R5, 0x7ffffe00, R12, 0xf8, !PT ;  /* 0x7ffffe0005057812 */ /* 0x000fe200078ef80c */
[C---:B------:R-:W-:Y:S02]  /*1d4d0*/  IMAD R3, R18.reuse, c[0x0][0x3dc], R3 ;  /* 0x0000f70012037a24 */ /* 0x040fe400078e0203 */
[----:B------:R-:W-:Y:S02]  /*1d4e0*/  IMAD.WIDE.U32 R18, R18, c[0x0][0x3d8], R20 ;  /* 0x0000f60012127a25 */ /* 0x000fe400078e0014 */
[----:B-1----:R1:W-:Y:S02]  /*1d4f0*/  @!P1 ST.E [R10.64], R6 ;  /* 0x000000060a009985 */ /* 0x0023e4000c10191a */
[----:B------:R-:W-:Y:S02]  /*1d500*/  IMAD.SHL.U32 R76, R5, 0x2, RZ ;  /* 0x00000002054c7824 */ /* 0x000fe400078e00ff */
        /* <DEDUP_REMOVED lines=48> */
.L_x_1748:
[----:B--234-:R-:W-:Y:S05]  /*1d810*/  BSYNC B0 ;  /* 0x0000000000007941 */ /* 0x01cfea0003800000 */
.L_x_1747:
        /* <DEDUP_REMOVED lines=30> */
.L_x_1750:
[----:B------:R-:W-:Y:S05]  /*1da00*/  BSYNC B0 ;  /* 0x0000000000007941 */ /* 0x000fea0003800000 */
.L_x_1749:
        /* <DEDUP_REMOVED lines=30> */
.L_x_1752:
[----:B------:R-:W-:Y:S05]  /*1dbf0*/  BSYNC B0 ;  /* 0x0000000000007941 */ /* 0x000fea0003800000 */
.L_x_1751:
        /* <DEDUP_REMOVED lines=31> */
.L_x_1745:
        /* <DEDUP_REMOVED lines=18> */
[----:B----4-:R-:W-:-:S05]  /*1df10*/  IMAD.U32 R3, RZ, RZ, UR5 ;  /* 0x00000005ff037e24 */ /* 0x010fca000f8e00ff */
        /* <DEDUP_REMOVED lines=12> */
.L_x_1753:
        /* <DEDUP_REMOVED lines=28> */
[C---:B---3--:R-:W-:Y:S02]  /*1e1a0*/  IADD3 R5, -R6.reuse, RZ, RZ ;  /* 0x000000ff06057210 */ /* 0x048fe40007ffe1ff */
        /* <DEDUP_REMOVED lines=14> */
.L_x_1755:
[----:B------:R-:W-:Y:S05]  /*1e290*/  BSYNC B0 ;  /* 0x0000000000007941 */ /* 0x000fea0003800000 */
.L_x_1754:
[----:B-1-3--:R-:W1:Y:S01]  /*1e2a0*/  S2R R5, SR_CTAID.X ;  /* 0x0000000000057919 */ /* 0x00ae620000002500 */
        /* <DEDUP_REMOVED lines=76> */
.L_x_1757:
[----:B------:R-:W-:Y:S05]  /*1e770*/  BSYNC B0 ;  /* 0x0000000000007941 */ /* 0x000fea0003800000 */
.L_x_1756:
        /* <DEDUP_REMOVED lines=27> */
.L_x_1759:
[----:B------:R-:W-:Y:S05]  /*1e930*/  BSYNC B0 ;  /* 0x0000000000007941 */ /* 0x000fea0003800000 */
.L_x_1758:
        /* <DEDUP_REMOVED lines=27> */
.L_x_1761:
[----:B------:R-:W-:Y:S05]  /*1eaf0*/  BSYNC B0 ;  /* 0x0000000000007941 */ /* 0x000fea0003800000 */
.L_x_1760:
        /* <DEDUP_REMOVED lines=28> */
.L_x_1728:
[----:B------:R-:W-:Y:S01]  /*1ecc0*/  IMAD.MOV.U32 R14, RZ, RZ, 0x1 ;  /* 0x00000001ff0e7424 */ /* 0x000fe200078e00ff */
[----:B-1----:R-:W-:Y:S02]  /*1ecd0*/  MOV R13, 0x181f ;  /* 0x0000181f000d7802 */ /* 0x002fe40000000f00 */
[----:B------:R-:W-:Y:S02]  /*1ece0*/  MOV R12, 0x1ed00 ;  /* 0x0001ed00000c7802 */ /* 0x000fe40000000f00 */
[----:B------:R-:W-:Y:S05]  /*1ecf0*/  CALL.REL.NOINC `($__internal_9_$__cuda_sm70_shflsync_idx_p) ;  /* 0x000001d000007944 */ /* 0x000fea0003c00000 */
[----:B--2---:R-:W-:Y:S01]  /*1ed00*/  IMAD.MOV.U32 R0, RZ, RZ, R13 ;  /* 0x000000ffff007224 */ /* 0x004fe200078e000d */
[----:B-1----:R-:W-:Y:S01]  /*1ed10*/  MOV R14, 0x1 ;  /* 0x00000001000e7802 */ /* 0x002fe20000000f00 */
[----:B------:R-:W-:Y:S01]  /*1ed20*/  IMAD.MOV.U32 R15, RZ, RZ, R22 ;  /* 0x000000ffff0f7224 */ /* 0x000fe200078e0016 */
[----:B------:R-:W-:Y:S02]  /*1ed30*/  MOV R13, 0x181f ;  /* 0x0000181f000d7802 */ /* 0x000fe40000000f00 */
[----:B------:R-:W-:Y:S02]  /*1ed40*/  MOV R12, 0x1ed60 ;  /* 0x0001ed60000c7802 */ /* 0x000fe40000000f00 */
[----:B------:R-:W-:Y:S05]  /*1ed50*/  CALL.REL.NOINC `($__internal_9_$__cuda_sm70_shflsync_idx_p) ;  /* 0x0000017000007944 */ /* 0x000fea0003c00000 */
[----:B-12---:R-:W-:Y:S05]  /*1ed60*/  BRA `(.L_x_1762) ;  /* 0xffff47c000007947 */ /* 0x006fea000383ffff */
.L_x_1736:
[----:B----4-:R-:W-:Y:S01]  /*1ed70*/  MOV R13, 0x181f ;  /* 0x0000181f000d7802 */ /* 0x010fe20000000f00 */
[----:B------:R-:W-:Y:S01]  /*1ed80*/  IMAD.MOV.U32 R14, RZ, RZ, 0x1 ;  /* 0x00000001ff0e7424 */ /* 0x000fe200078e00ff */
[----:B------:R-:W-:Y:S02]  /*1ed90*/  MOV R12, 0x1edb0 ;  /* 0x0001edb0000c7802 */ /* 0x000fe40000000f00 */
[----:B-123--:R-:W-:Y:S05]  /*1eda0*/  CALL.REL.NOINC `($__internal_9_$__cuda_sm70_shflsync_idx_p) ;  /* 0x0000012000007944 */ /* 0x00efea0003c00000 */
[----:B-1----:R-:W-:Y:S01]  /*1edb0*/  MOV R14, 0x1 ;  /* 0x00000001000e7802 */ /* 0x002fe20000000f00 */
[----:B--2---:R-:W-:Y:S01]  /*1edc0*/  IMAD.MOV.U32 R8, RZ, RZ, R13 ;  /* 0x000000ffff087224 */ /* 0x004fe200078e000d */
[----:B------:R-:W-:Y:S01]  /*1edd0*/  MOV R13, 0x181f ;  /* 0x0000181f000d7802 */ /* 0x000fe20000000f00 */
[----:B------:R-:W-:Y:S01]  /*1ede0*/  IMAD.MOV.U32 R15, RZ, RZ, R3 ;  /* 0x000000ffff0f7224 */ /* 0x000fe200078e0003 */
[----:B------:R-:W-:Y:S02]  /*1edf0*/  MOV R12, 0x1ee10 ;  /* 0x0001ee10000c7802 */ /* 0x000fe40000000f00 */
[----:B------:R-:W-:Y:S05]  /*1ee00*/  CALL.REL.NOINC `($__internal_9_$__cuda_sm70_shflsync_idx_p) ;  /* 0x000000c000007944 */ /* 0x000fea0003c00000 */
[----:B-12---:R-:W-:-:S05]  /*1ee10*/  BRA `(.L_x_1763) ;  /* 0xffff720000007947 */ /* 0x006fca000383ffff */
.L_x_1742:
[----:B-1----:R-:W-:Y:S01]  /*1ee20*/  MOV R13, 0x181f ;  /* 0x0000181f000d7802 */ /* 0x002fe20000000f00 */
[----:B------:R-:W-:Y:S01]  /*1ee30*/  IMAD.MOV.U32 R14, RZ, RZ, 0x1 ;  /* 0x00000001ff0e7424 */ /* 0x000fe200078e00ff */
[----:B------:R-:W-:Y:S02]  /*1ee40*/  MOV R12, 0x1ee60 ;  /* 0x0001ee60000c7802 */ /* 0x000fe40000000f00 */
[----:B---3--:R-:W-:Y:S05]  /*1ee50*/  CALL.REL.NOINC `($__internal_9_$__cuda_sm70_shflsync_idx_p) ;  /* 0x0000007000007944 */ /* 0x008fea0003c00000 */
[----:B-1----:R-:W-:Y:S01]  /*1ee60*/  MOV R14, 0x1 ;  /* 0x00000001000e7802 */ /* 0x002fe20000000f00 */
[----:B--2---:R-:W-:Y:S01]  /*1ee70*/  IMAD.MOV.U32 R5, RZ, RZ, R13 ;  /* 0x000000ffff057224 */ /* 0x004fe200078e000d */
[----:B------:R-:W-:Y:S01]  /*1ee80*/  MOV R13, 0x181f ;  /* 0x0000181f000d7802 */ /* 0x000fe20000000f00 */
[----:B------:R-:W-:Y:S01]  /*1ee90*/  IMAD.MOV.U32 R15, RZ, RZ, R4 ;  /* 0x000000ffff0f7224 */ /* 0x000fe200078e0004 */
[----:B------:R-:W-:Y:S02]  /*1eea0*/  MOV R12, 0x1eec0 ;  /* 0x0001eec0000c7802 */ /* 0x000fe40000000f00 */
[----:B------:R-:W-:Y:S05]  /*1eeb0*/  CALL.REL.NOINC `($__internal_9_$__cuda_sm70_shflsync_idx_p) ;  /* 0x0000001000007944 */ /* 0x000fea0003c00000 */
[----:B-12---:R-:W-:-:S05]  /*1eec0*/  BRA `(.L_x_1764) ;  /* 0xffffa19000007947 */ /* 0x006fca000383ffff */
        .weak           $__internal_9_$__cuda_sm70_shflsync_idx_p
        .type           $__internal_9_$__cuda_sm70_shflsync_idx_p,@function
        .size           $__internal_9_$__cuda_sm70_shflsync_idx_p,(.L_x_1793 - $__internal_9_$__cuda_sm70_shflsync_idx_p)
$__internal_9_$__cuda_sm70_shflsync_idx_p:
[----:B------:R-:W-:Y:S01]  /*1eed0*/  MOV R20, R12 ;  /* 0x0000000c00147202 */ /* 0x000fe20000000f00 */
[----:B------:R-:W-:Y:S04]  /*1eee0*/  WARPSYNC R218 ;  /* 0x000000da00007348 */ /* 0x000fe80003800000 */
[----:B------:R-:W-:Y:S01]  /*1eef0*/  MOV R21, 0x0 ;  /* 0x0000000000157802 */ /* 0x000fe20000000f00 */
[----:B------:R1:W2:Y:S03]  /*1ef00*/  SHFL.IDX PT, R13, R15, R14, R13 ;  /* 0x0000000e0f0d7389 */ /* 0x0002a600000e000d */
[----:B------:R-:W-:Y:S05]  /*1ef10*/  RET.REL.NODEC R20 `(_ZN7cutlass13device_kernelIN5flash19enable_sm80_to_sm89INS1_16FlashAttnFwdSm80INS1_25CollectiveMainloopFwdSm80ILi8ELi1ELb0EN4cute5tupleIJNS5_1CILi128EEENS7_ILi48EEENS7_ILi256EEEEEELi256ENS_10bfloat16_tEfNS_4arch4Sm80ELb1ELb0ELb0ELb1ELb1ELb1ELb1ELb0EEENS1_21CollectiveEpilogueFwdINS6_IJS8_SA_S9_EEENS6_IJNS7_ILi1EEESI_SI_EEESC_SE_Li256ELb1ELb1ELb0ELb0EEENS1_19SingleTileSchedulerILb1ELb0ELb1ELi128EEEEEEEEEvNT_6ParamsE) ;  /* 0xfffe10e014007950 */ /* 0x000fea0003c3ffff */
.L_x_1765:
        /* <DEDUP_REMOVED lines=14> */
.L_x_1793:


//--------------------- .nv.shared._ZN7cutlass13device_kernelIN5flash19enable_sm80_to_sm89INS1_16FlashAttnFwdSm80INS1_25CollectiveMainloopFwdSm80ILi8ELi1ELb1EN4cute5tupleIJNS5_1CILi128EEENS7_ILi64EEENS7_ILi256EEEEEELi256ENS_10bfloat16_tEfNS_4arch4Sm80ELb0ELb0ELb0ELb0ELb1ELb0ELb1ELb0EEENS1_21CollectiveEpilogueFwdINS6_IJS8_SA_S9_EEENS6_IJNS7_ILi1EEESI_SI_EEESC_SE_Li256ELb0ELb1ELb0ELb0EEENS1_19SingleTileSchedulerILb0ELb0ELb1ELi128EEEEEEEEEvNT_6ParamsE --------------------------
	.section	.nv.shared._ZN7cutlass13device_kernelIN5flash19enable_sm80_to_sm89INS1_16FlashAttnFwdSm80INS1_25CollectiveMainloopFwdSm80ILi8ELi1ELb1EN4cute5tupleIJNS5_1CILi128EEENS7_ILi64EEENS7_ILi256EEEEEELi256ENS_10bfloat16_tEfNS_4arch4Sm80ELb0ELb0ELb0ELb0ELb1ELb0ELb1ELb0EEENS1_21CollectiveEpilogueFwdINS6_IJS8_SA_S9_EEENS6_IJNS7_ILi1EEESI_SI_EEESC_SE_Li256ELb0ELb1ELb0ELb0EEENS1_19SingleTileSchedulerILb0ELb0ELb1ELi128EEEEEEEEEvNT_6ParamsE,"aw",@nobits
	.sectionflags	@""
	.align	16


//--------------------- .nv.global                --------------------------
	.section	.nv.global,"aw",@nobits
.nv.global:
	.type		_ZN72_INTERNAL_fae0b772_36_flash_fwd_hdim256_bf16_paged_sm80_cu_f3e6f9ee_34194cute1_E,@object
	.size		_ZN72_INTERNAL_fae0b772_36_flash_fwd_hdim256_bf16_paged_sm80_cu_f3e6f9ee_34194cute1_E,(_ZN72_INTERNAL_fae0b772_36_flash_fwd_hdim256_bf16_paged_sm80_cu_f3e6f9ee_34194cuda3std3__45__cpo6cbeginE - _ZN72_INTERNAL_fae0b772_36_flash_fwd_hdim256_bf16_paged_sm80_cu_f3e6f9ee_34194cute1_E)
_ZN72_INTERNAL_fae0b772_36_flash_fwd_hdim256_bf16_paged_sm80_cu_f3e6f9ee_34194cute1_E:
	.zero		1
	.type		_ZN72_INTERNAL_fae0b772_36_flash_fwd_hdim256_bf16_paged_sm80_cu_f3e6f9ee_34194cuda3std3__45__cpo6cbeginE,@object
	.size		_ZN72_INTERNAL_fae0b772_36_flash_fwd_hdim256_bf16_paged_sm80_cu_f3e6f9ee_34194cuda3std3__45__cpo6cbeginE,(_ZN72_INTERNAL_fae0b772_36_flash_fwd_hdim256_bf16_paged_sm80_cu_f3e6f9ee_34194cuda3std3__48in_placeE - _ZN72_INTERNAL_fae0b772_36_flash_fwd_hdim256_bf16_paged_sm80_cu_f3e6f9ee_34194cuda3std3__45__cpo6cbeginE)
_ZN72_INTERNAL_fae0b772_36_flash_fwd_hdim256_bf16_paged_sm80_cu_f3e6f9ee_34194cuda3std3__45__cpo6cbeginE:
	.zero		1
	.type		_ZN72_INTERNAL_fae0b772_36_flash_fwd_hdim256_bf16_paged_sm80_cu_f3e6f9ee_34194cuda3std3__48in_placeE,@object
	.size		_ZN72_INTERNAL_fae0b772_36_flash_fwd_hdim256_bf16_paged_sm80_cu_f3e6f9ee_34194cuda3std3__48in_placeE,(_ZN72_INTERNAL_fae0b772_36_flash_fwd_hdim256_bf16_paged_sm80_cu_f3e6f9ee_34194cuda3std6ranges3__45__cpo9iter_moveE - _ZN72_INTERNAL_fae0b772_36_flash_fwd_hdim256_bf16_paged_sm80_cu_f3e6f9ee_34194cuda3std3__48in_placeE)
_ZN72_INTERNAL_fae0b772_36_flash_fwd_hdim256_bf16_paged_sm80_cu_f3e6f9ee_34194cuda3std3__48in_placeE:
	.zero		1
	.type		_ZN72_INTERNAL_fae0b772_36_flash_fwd_hdim256_bf16_paged_sm80_cu_f3e6f9ee_34194cuda3std6ranges3__45__cpo9iter_moveE,@object
	.size		_ZN72_INTERNAL_fae0b772_36_flash_fwd_hdim256_bf16_paged_sm80_cu_f3e6f9ee_34194cuda3std6ranges3__45__cpo9iter_moveE,(_ZN72_INTERNAL_fae0b772_36_flash_fwd_hdim256_bf16_paged_sm80_cu_f3e6f9ee_34194cuda3std3__45__cpo5beginE - _ZN72_INTERNAL_fae0b772_36_flash_fwd_hdim256_bf16_paged_sm80_cu_f3e6f9ee_34194cuda3std6ranges3__45__cpo9iter_moveE)
_ZN72_INTERNAL_fae0b772_36_flash_fwd_hdim256_bf16_paged_sm80_cu_f3e6f9ee_34194cuda3std6ranges3__45__cpo9iter_moveE:
	.zero		1
	.type		_ZN72_INTERNAL_fae0b772_36_flash_fwd_hdim256_bf16_paged_sm80_cu_f3e6f9ee_34194cuda3std3__45__cpo5beginE,@object
	.size		_ZN72_INTERNAL_fae0b772_36_flash_fwd_hdim256_bf16_paged_sm80_cu_f3e6f9ee_34194cuda3std3__45__cpo5beginE,(_ZN72_INTERNAL_fae0b772_36_flash_fwd_hdim256_bf16_paged_sm80_cu_f3e6f9ee_34194cuda3std3__474_GLOBAL__N__fae0b772_36_flash_fwd_hdim256_bf16_paged_sm80_cu_f3e6f9ee_34196ignoreE - _ZN72_INTERNAL_fae0b772_36_flash_fwd_hdim256_bf16_paged_sm80_cu_f3e6f9ee_34194cuda3std3__45__cpo5beginE)
_ZN72_INTERNAL_fae0b772_36_flash_fwd_hdim256_bf16_paged_sm80_cu_f3e6f9ee_34194cuda3std3__45__cpo5beginE:
	.zero		1
	.type		_ZN72_INTERNAL_fae0b772_36_flash_fwd_hdim256_bf16_paged_sm80_cu_f3e6f9ee_34194cuda3std3__474_GLOBAL__N__fae0b772_36_flash_fwd_hdim256_bf16_paged_sm80_cu_f3e6f9ee_34196ignoreE,@object
	.size		_ZN72_INTERNAL_fae0b772_36_flash_fwd_hdim256_bf16_paged_sm80_cu_f3e6f9ee_34194cuda3std3__474_GLOBAL__N__fae0b772_36_flash_fwd_hdim256_bf16_paged_sm80_cu_f3e6f9ee_34196ignoreE,(_ZN72_INTERNAL_fae0b772_36_flash_fwd_hdim256_bf16_paged_sm80_cu_f3e6f9ee_34194cute7productE - _ZN72_INTERNAL_fae0b772_36_flash_fwd_hdim256_bf16_paged_sm80_cu_f3e6f9ee_34194cuda3std3__474_GLOBAL__N__fae0b772_36_flash_fwd_hdim256_bf16_paged_sm80_cu_f3e6f9ee_34196ignoreE)
_ZN72_INTERNAL_fae0b772_36_flash_fwd_hdim256_bf16_paged_sm80_cu_f3e6f9ee_34194cuda3std3__474_GLOBAL__N__fae0b772_36_flash_fwd_hdim256_bf16_paged_sm80_cu_f3e6f9ee_34196ignoreE:
	.zero		1
	.type		_ZN72_INTERNAL_fae0b772_36_flash_fwd_hdim256_bf16_paged_sm80_cu_f3e6f9ee_34194cute7productE,@object
	.size		_ZN72_INTERNAL_fae0b772_36_flash_fwd_hdim256_bf16_paged_sm80_cu_f3e6f9ee_34194cute7productE,(_ZN72_INTERNAL_fae0b772_36_flash_fwd_hdim256_bf16_paged_sm80_cu_f3e6f9ee_34194cuda3std3__45__cpo3endE - _ZN72_INTERNAL_fae0b772_36_flash_fwd_hdim256_bf16_paged_sm80_cu_f3e6f9ee_34194cute7productE)
_ZN72_INTERNAL_fae0b772_36_flash_fwd_hdim256_bf16_paged_sm80_cu_f3e6f9ee_34194cute7productE:
	.zero		1
	.type		_ZN72_INTERNAL_fae0b772_36_flash_fwd_hdim256_bf16_paged_sm80_cu_f3e6f9ee_34194cuda3std3__45__cpo3endE,@object
	.size		_ZN72_INTERNAL_fae0b772_36_flash_fwd_hdim256_bf16_paged_sm80_cu_f3e6f9ee_34194cuda3std3__45__cpo3endE,(_ZN72_INTERNAL_fae0b772_36_flash_fwd_hdim256_bf16_paged_sm80_cu_f3e6f9ee_34194cuda3std3__419piecewise_constructE - _ZN72_INTERNAL_fae0b772_36_flash_fwd_hdim256_bf16_paged_sm80_cu_f3e6f9ee_34194cuda3std3__45__cpo3endE)
_ZN72_INTERNAL_fae0b772_36_flash_fwd_hdim256_bf16_paged_sm80_cu_f3e6f9ee_34194cuda3std3__45__cpo3endE:
	.zero		1
	.type		_ZN72_INTERNAL_fae0b772_36_flash_fwd_hdim256_bf16_paged_sm80_cu_f3e6f9ee_34194cuda3std3__419piecewise_constructE,@object
	.size		_ZN72_INTERNAL_fae0b772_36_flash_fwd_hdim256_bf16_paged_sm80_cu_f3e6f9ee_34194cuda3std3__419piecewise_constructE,(_ZN72_INTERNAL_fae0b772_36_flash_fwd_hdim256_bf16_paged_sm80_cu_f3e6f9ee_34194cuda3std3__45__cpo4cendE - _ZN72_INTERNAL_fae0b772_36_flash_fwd_hdim256_bf16_paged_sm80_cu_f3e6f9ee_34194cuda3std3__419piecewise_constructE)
_ZN72_INTERNAL_fae0b772_36_flash_fwd_hdim256_bf16_paged_sm80_cu_f3e6f9ee_34194cuda3std3__419piecewise_constructE:
	.zero		1
	.type		_ZN72_INTERNAL_fae0b772_36_flash_fwd_hdim256_bf16_paged_sm80_cu_f3e6f9ee_34194cuda3std3__45__cpo4cendE,@object
	.size		_ZN72_INTERNAL_fae0b772_36_flash_fwd_hdim256_bf16_paged_sm80_cu_f3e6f9ee_34194cuda3std3__45__cpo4cendE,(_ZN72_INTERNAL_fae0b772_36_flash_fwd_hdim256_bf16_paged_sm80_cu_f3e6f9ee_34194cuda3std6ranges3__45__cpo4swapE - _ZN72_INTERNAL_fae0b772_36_flash_fwd_hdim256_bf16_paged_sm80_cu_f3e6f9ee_34194cuda3std3__45__cpo4cendE)
_ZN72_INTERNAL_fae0b772_36_flash_fwd_hdim256_bf16_paged_sm80_cu_f3e6f9ee_34194cuda3std3__45__cpo4cendE:
	.zero		1
	.type		_ZN72_INTERNAL_fae0b772_36_flash_fwd_hdim256_bf16_paged_sm80_cu_f3e6f9ee_34194cuda3std6ranges3__45__cpo4swapE,@object
	.size		_ZN72_INTERNAL_fae0b772_36_flash_fwd_hdim256_bf16_paged_sm80_cu_f3e6f9ee_34194cuda3std6ranges3__45__cpo4swapE,(.L_7 - _ZN72_INTERNAL_fae0b772_36_flash_fwd_hdim256_bf16_paged_sm80_cu_f3e6f9ee_34194cuda3std6ranges3__45__cpo4swapE)
_ZN72_INTERNAL_fae0b772_36_flash_fwd_hdim256_bf16_paged_sm80_cu_f3e6f9ee_34194cuda3std6ranges3__45__cpo4swapE:
	.zero		1
.L_7:


//--------------------- .nv.shared._ZN7cutlass13device_kernelIN5flash19enable_sm80_to_sm89INS1_16FlashAttnFwdSm80INS1_25CollectiveMainloopFwdSm80ILi8ELi1ELb1EN4cute5tupleIJNS5_1CILi128EEENS7_ILi64EEENS7_ILi256EEEEEELi256ENS_10bfloat16_tEfNS_4arch4Sm80ELb0ELb0ELb0ELb1ELb1ELb0ELb1ELb0EEENS1_21CollectiveEpilogueFwdINS6_IJS8_SA_S9_EEENS6_IJNS7_ILi1EEESI_SI_EEESC_SE_Li256ELb1ELb1ELb0ELb0EEENS1_19SingleTileSchedulerILb1ELb0ELb1ELi128EEEEEEEEEvNT_6ParamsE --------------------------
	.section	.nv.shared._ZN7cutlass13device_kernelIN5flash19enable_sm80_to_sm89INS1_16FlashAttnFwdSm80INS1_25CollectiveMainloopFwdSm80ILi8ELi1ELb1EN4cute5tupleIJNS5_1CILi128EEENS7_ILi64EEENS7_ILi256EEEEEELi256ENS_10bfloat16_tEfNS_4arch4Sm80ELb0ELb0ELb0ELb1ELb1ELb0ELb1ELb0EEENS1_21CollectiveEpilogueFwdINS6_IJS8_SA_S9_EEENS6_IJNS7_ILi1EEESI_SI_EEESC_SE_Li256ELb1ELb1ELb0ELb0EEENS1_19SingleTileSchedulerILb1ELb0ELb1ELi128EEEEEEEEEvNT_6ParamsE,"aw",@nobits
	.sectionflags	@""
	.align	16


//--------------------- .nv.shared._ZN7cutlass13device_kernelIN5flash19enable_sm80_to_sm89INS1_16FlashAttnFwdSm80INS1_25CollectiveMainloopFwdSm80ILi8ELi1ELb0EN4cute5tupleIJNS5_1CILi128EEENS7_ILi32EEENS7_ILi256EEEEEELi256ENS_10bfloat16_tEfNS_4arch4Sm80ELb0ELb0ELb0ELb1ELb1ELb1ELb1ELb0EEENS1_21CollectiveEpilogueFwdINS6_IJS8_SA_S9_EEENS6_IJNS7_ILi1EEESI_SI_EEESC_SE_Li256ELb1ELb1ELb0ELb0EEENS1_19SingleTileSchedulerILb1ELb0ELb1ELi128EEEEEEEEEvNT_6ParamsE --------------------------
	.section	.nv.shared._ZN7cutlass13device_kernelIN5flash19enable_sm80_to_sm89INS1_16FlashAttnFwdSm80INS1_25CollectiveMainloopFwdSm80ILi8ELi1ELb0EN4cute5tupleIJNS5_1CILi128EEENS7_ILi32EEENS7_ILi256EEEEEELi256ENS_10bfloat16_tEfNS_4arch4Sm80ELb0ELb0ELb0ELb1ELb1ELb1ELb1ELb0EEENS1_21CollectiveEpilogueFwdINS6_IJS8_SA_S9_EEENS6_IJNS7_ILi1EEESI_SI_EEESC_SE_Li256ELb1ELb1ELb0ELb0EEENS1_19SingleTileSchedulerILb1ELb0ELb1ELi128EEEEEEEEEvNT_6ParamsE,"aw",@nobits
	.sectionflags	@""
	.align	16


//--------------------- .nv.shared._ZN7cutlass13device_kernelIN5flash19enable_sm80_to_sm89INS1_16FlashAttnFwdSm80INS1_25CollectiveMainloopFwdSm80ILi8ELi1ELb1EN4cute5tupleIJNS5_1CILi128EEENS7_ILi48EEENS7_ILi256EEEEEELi256ENS_10bfloat16_tEfNS_4arch4Sm80ELb0ELb1ELb0ELb0ELb1ELb0ELb1ELb0EEENS1_21CollectiveEpilogueFwdINS6_IJS8_SA_S9_EEENS6_IJNS7_ILi1EEESI_SI_EEESC_SE_Li256ELb0ELb1ELb0ELb0EEENS1_19SingleTileSchedulerILb0ELb0ELb1ELi128EEEEEEEEEvNT_6ParamsE --------------------------
	.section	.nv.shared._ZN7cutlass13device_kernelIN5flash19enable_sm80_to_sm89INS1_16FlashAttnFwdSm80INS1_25CollectiveMainloopFwdSm80ILi8ELi1ELb1EN4cute5tupleIJNS5_1CILi128EEENS7_ILi48EEENS7_ILi256EEEEEELi256ENS_10bfloat16_tEfNS_4arch4Sm80ELb0ELb1ELb0ELb0ELb1ELb0ELb1ELb0EEENS1_21CollectiveEpilogueFwdINS6_IJS8_SA_S9_EEENS6_IJNS7_ILi1EEESI_SI_EEESC_SE_Li256ELb0ELb1ELb0ELb0EEENS1_19SingleTileSchedulerILb0ELb0ELb1ELi128EEEEEEEEEvNT_6ParamsE,"aw",@nobits
	.sectionflags	@""
	.align	16


//--------------------- .nv.shared._ZN7cutlass13device_kernelIN5flash19enable_sm80_to_sm89INS1_16FlashAttnFwdSm80INS1_25CollectiveMainloopFwdSm80ILi8ELi1ELb1EN4cute5tupleIJNS5_1CILi128EEENS7_ILi48EEENS7_ILi256EEEEEELi256ENS_10bfloat16_tEfNS_4arch4Sm80ELb0ELb1ELb0ELb1ELb1ELb0ELb1ELb0EEENS1_21CollectiveEpilogueFwdINS6_IJS8_SA_S9_EEENS6_IJNS7_ILi1EEESI_SI_EEESC_SE_Li256ELb1ELb1ELb0ELb0EEENS1_19SingleTileSchedulerILb1ELb0ELb1ELi128EEEEEEEEEvNT_6ParamsE --------------------------
	.section	.nv.shared._ZN7cutlass13device_kernelIN5flash19enable_sm80_to_sm89INS1_16FlashAttnFwdSm80INS1_25CollectiveMainloopFwdSm80ILi8ELi1ELb1EN4cute5tupleIJNS5_1CILi128EEENS7_ILi48EEENS7_ILi256EEEEEELi256ENS_10bfloat16_tEfNS_4arch4Sm80ELb0ELb1ELb0ELb1ELb1ELb0ELb1ELb0EEENS1_21CollectiveEpilogueFwdINS6_IJS8_SA_S9_EEENS6_IJNS7_ILi1EEESI_SI_EEESC_SE_Li256ELb1ELb1ELb0ELb0EEENS1_19SingleTileSchedulerILb1ELb0ELb1ELi128EEEEEEEEEvNT_6ParamsE,"aw",@nobits
	.sectionflags	@""
	.align	16


//--------------------- .nv.shared._ZN7cutlass13device_kernelIN5flash19enable_sm80_to_sm89INS1_16FlashAttnFwdSm80INS1_25CollectiveMainloopFwdSm80ILi8ELi1ELb0EN4cute5tupleIJNS5_1CILi128EEENS7_ILi32EEENS7_ILi256EEEEEELi256ENS_10bfloat16_tEfNS_4arch4Sm80ELb0ELb1ELb0ELb1ELb1ELb1ELb1ELb0EEENS1_21CollectiveEpilogueFwdINS6_IJS8_SA_S9_EEENS6_IJNS7_ILi1EEESI_SI_EEESC_SE_Li256ELb1ELb1ELb0ELb0EEENS1_19SingleTileSchedulerILb1ELb0ELb1ELi128EEEEEEEEEvNT_6ParamsE --------------------------
	.section	.nv.shared._ZN7cutlass13device_kernelIN5flash19enable_sm80_to_sm89INS1_16FlashAttnFwdSm80INS1_25CollectiveMainloopFwdSm80ILi8ELi1ELb0EN4cute5tupleIJNS5_1CILi128EEENS7_ILi32EEENS7_ILi256EEEEEELi256ENS_10bfloat16_tEfNS_4arch4Sm80ELb0ELb1ELb0ELb1ELb1ELb1ELb1ELb0EEENS1_21CollectiveEpilogueFwdINS6_IJS8_SA_S9_EEENS6_IJNS7_ILi1EEESI_SI_EEESC_SE_Li256ELb1ELb1ELb0ELb0EEENS1_19SingleTileSchedulerILb1ELb0ELb1ELi128EEEEEEEEEvNT_6ParamsE,"aw",@nobits
	.sectionflags	@""
	.align	16


//--------------------- .nv.shared._ZN7cutlass13device_kernelIN5flash19enable_sm80_to_sm89INS1_16FlashAttnFwdSm80INS1_25CollectiveMainloopFwdSm80ILi8ELi1ELb1EN4cute5tupleIJNS5_1CILi128EEENS7_ILi64EEENS7_ILi256EEEEEELi256ENS_10bfloat16_tEfNS_4arch4Sm80ELb1ELb0ELb0ELb0ELb1ELb0ELb1ELb0EEENS1_21CollectiveEpilogueFwdINS6_IJS8_SA_S9_EEENS6_IJNS7_ILi1EEESI_SI_EEESC_SE_Li256ELb0ELb1ELb0ELb0EEENS1_30DynamicPersistentTileSchedulerILi256ELi256ELb0ELb1ELb0EEEEEEEEEvNT_6ParamsE --------------------------
	.section	.nv.shared._ZN7cutlass13device_kernelIN5flash19enable_sm80_to_sm89INS1_16FlashAttnFwdSm80INS1_25CollectiveMainloopFwdSm80ILi8ELi1ELb1EN4cute5tupleIJNS5_1CILi128EEENS7_ILi64EEENS7_ILi256EEEEEELi256ENS_10bfloat16_tEfNS_4arch4Sm80ELb1ELb0ELb0ELb0ELb1ELb0ELb1ELb0EEENS1_21CollectiveEpilogueFwdINS6_IJS8_SA_S9_EEENS6_IJNS7_ILi1EEESI_SI_EEESC_SE_Li256ELb0ELb1ELb0ELb0EEENS1_30DynamicPersistentTileSchedulerILi256ELi256ELb0ELb1ELb0EEEEEEEEEvNT_6ParamsE,"aw",@nobits
	.sectionflags	@""
	.align	16


//--------------------- .nv.shared._ZN7cutlass13device_kernelIN5flash19enable_sm80_to_sm89INS1_16FlashAttnFwdSm80INS1_25CollectiveMainloopFwdSm80ILi8ELi1ELb1EN4cute5tupleIJNS5_1CILi128EEENS7_ILi64EEENS7_ILi256EEEEEELi256ENS_10bfloat16_tEfNS_4arch4Sm80ELb1ELb0ELb0ELb1ELb1ELb0ELb1ELb0EEENS1_21CollectiveEpilogueFwdINS6_IJS8_SA_S9_EEENS6_IJNS7_ILi1EEESI_SI_EEESC_SE_Li256ELb1ELb1ELb0ELb0EEENS1_19SingleTileSchedulerILb1ELb0ELb1ELi128EEEEEEEEEvNT_6ParamsE --------------------------
	.section	.nv.shared._ZN7cutlass13device_kernelIN5flash19enable_sm80_to_sm89INS1_16FlashAttnFwdSm80INS1_25CollectiveMainloopFwdSm80ILi8ELi1ELb1EN4cute5tupleIJNS5_1CILi128EEENS7_ILi64EEENS7_ILi256EEEEEELi256ENS_10bfloat16_tEfNS_4arch4Sm80ELb1ELb0ELb0ELb1ELb1ELb0ELb1ELb0EEENS1_21CollectiveEpilogueFwdINS6_IJS8_SA_S9_EEENS6_IJNS7_ILi1EEESI_SI_EEESC_SE_Li256ELb1ELb1ELb0ELb0EEENS1_19SingleTileSchedulerILb1ELb0ELb1ELi128EEEEEEEEEvNT_6ParamsE,"aw",@nobits
	.sectionflags	@""
	.align	16


//--------------------- .nv.shared._ZN7cutlass13device_kernelIN5flash19enable_sm80_to_sm89INS1_16FlashAttnFwdSm80INS1_25CollectiveMainloopFwdSm80ILi8ELi1ELb0EN4cute5tupleIJNS5_1CILi128EEENS7_ILi32EEENS7_ILi256EEEEEELi256ENS_10bfloat16_tEfNS_4arch4Sm80ELb1ELb0ELb0ELb1ELb1ELb1ELb1ELb0EEENS1_21CollectiveEpilogueFwdINS6_IJS8_SA_S9_EEENS6_IJNS7_ILi1EEESI_SI_EEESC_SE_Li256ELb1ELb1ELb0ELb0EEENS1_19SingleTileSchedulerILb1ELb0ELb1ELi128EEEEEEEEEvNT_6ParamsE --------------------------
	.section	.nv.shared._ZN7cutlass13device_kernelIN5flash19enable_sm80_to_sm89INS1_16FlashAttnFwdSm80INS1_25CollectiveMainloopFwdSm80ILi8ELi1ELb0EN4cute5tupleIJNS5_1CILi128EEENS7_ILi32EEENS7_ILi256EEEEEELi256ENS_10bfloat16_tEfNS_4arch4Sm80ELb1ELb0ELb0ELb1ELb1ELb1ELb1ELb0EEENS1_21CollectiveEpilogueFwdINS6_IJS8_SA_S9_EEENS6_IJNS7_ILi1EEESI_SI_EEESC_SE_Li256ELb1ELb1ELb0ELb0EEENS1_19SingleTileSchedulerILb1ELb0ELb1ELi128EEEEEEEEEvNT_6ParamsE,"aw",@nobits
	.sectionflags	@""
	.align	16


//--------------------- .nv.shared._ZN7cutlass13device_kernelIN5flash19enable_sm80_to_sm89INS1_16FlashAttnFwdSm80INS1_25CollectiveMainloopFwdSm80ILi8ELi1ELb0EN4cute5tupleIJNS5_1CILi128EEENS7_ILi96EEENS7_ILi256EEEEEELi256ENS_10bfloat16_tEfNS_4arch4Sm80ELb0ELb0ELb0ELb0ELb1ELb0ELb1ELb0EEENS1_21CollectiveEpilogueFwdINS6_IJS8_SA_S9_EEENS6_IJNS7_ILi1EEESI_SI_EEESC_SE_Li256ELb0ELb1ELb0ELb0EEENS1_19SingleTileSchedulerILb0ELb0ELb1ELi128EEEEEEEEEvNT_6ParamsE --------------------------
	.section	.nv.shared._ZN7cutlass13device_kernelIN5flash19enable_sm80_to_sm89INS1_16FlashAttnFwdSm80INS1_25CollectiveMainloopFwdSm80ILi8ELi1ELb0EN4cute5tupleIJNS5_1CILi128EEENS7_ILi96EEENS7_ILi256EEEEEELi256ENS_10bfloat16_tEfNS_4arch4Sm80ELb0ELb0ELb0ELb0ELb1ELb0ELb1ELb0EEENS1_21CollectiveEpilogueFwdINS6_IJS8_SA_S9_EEENS6_IJNS7_ILi1EEESI_SI_EEESC_SE_Li256ELb0ELb1ELb0ELb0EEENS1_19SingleTileSchedulerILb0ELb0ELb1ELi128EEEEEEEEEvNT_6ParamsE,"aw",@nobits
	.sectionflags	@""
	.align	16


//--------------------- .nv.shared._ZN7cutlass13device_kernelIN5flash19enable_sm80_to_sm89INS1_16FlashAttnFwdSm80INS1_25CollectiveMainloopFwdSm80ILi8ELi1ELb0EN4cute5tupleIJNS5_1CILi128EEENS7_ILi96EEENS7_ILi256EEEEEELi256ENS_10bfloat16_tEfNS_4arch4Sm80ELb0ELb0ELb0ELb1ELb1ELb0ELb1ELb0EEENS1_21CollectiveEpilogueFwdINS6_IJS8_SA_S9_EEENS6_IJNS7_ILi1EEESI_SI_EEESC_SE_Li256ELb1ELb1ELb0ELb0EEENS1_19SingleTileSchedulerILb1ELb0ELb1ELi128EEEEEEEEEvNT_6ParamsE --------------------------
	.section	.nv.shared._ZN7cutlass13device_kernelIN5flash19enable_sm80_to_sm89INS1_16FlashAttnFwdSm80INS1_25CollectiveMainloopFwdSm80ILi8ELi1ELb0EN4cute5tupleIJNS5_1CILi128EEENS7_ILi96EEENS7_ILi256EEEEEELi256ENS_10bfloat16_tEfNS_4arch4Sm80ELb0ELb0ELb0ELb1ELb1ELb0ELb1ELb0EEENS1_21CollectiveEpilogueFwdINS6_IJS8_SA_S9_EEENS6_IJNS7_ILi1EEESI_SI_EEESC_SE_Li256ELb1ELb1ELb0ELb0EEENS1_19SingleTileSchedulerILb1ELb0ELb1ELi128EEEEEEEEEvNT_6ParamsE,"aw",@nobits
	.sectionflags	@""
	.align	16


//--------------------- .nv.shared._ZN7cutlass13device_kernelIN5flash19enable_sm80_to_sm89INS1_16FlashAttnFwdSm80INS1_25CollectiveMainloopFwdSm80ILi8ELi1ELb0EN4cute5tupleIJNS5_1CILi128EEENS7_ILi48EEENS7_ILi256EEEEEELi256ENS_10bfloat16_tEfNS_4arch4Sm80ELb0ELb0ELb0ELb1ELb1ELb1ELb1ELb0EEENS1_21CollectiveEpilogueFwdINS6_IJS8_SA_S9_EEENS6_IJNS7_ILi1EEESI_SI_EEESC_SE_Li256ELb1ELb1ELb0ELb0EEENS1_19SingleTileSchedulerILb1ELb0ELb1ELi128EEEEEEEEEvNT_6ParamsE --------------------------
	.section	.nv.shared._ZN7cutlass13device_kernelIN5flash19enable_sm80_to_sm89INS1_16FlashAttnFwdSm80INS1_25CollectiveMainloopFwdSm80ILi8ELi1ELb0EN4cute5tupleIJNS5_1CILi128EEENS7_ILi48EEENS7_ILi256EEEEEELi256ENS_10bfloat16_tEfNS_4arch4Sm80ELb0ELb0ELb0ELb1ELb1ELb1ELb1ELb0EEENS1_21CollectiveEpilogueFwdINS6_IJS8_SA_S9_EEENS6_IJNS7_ILi1EEESI_SI_EEESC_SE_Li256ELb1ELb1ELb0ELb0EEENS1_19SingleTileSchedulerILb1ELb0ELb1ELi128EEEEEEEEEvNT_6ParamsE,"aw",@nobits
	.sectionflags	@""
	.align	16


//--------------------- .nv.shared._ZN7cutlass13device_kernelIN5flash19enable_sm80_to_sm89INS1_16FlashAttnFwdSm80INS1_25CollectiveMainloopFwdSm80ILi8ELi1ELb0EN4cute5tupleIJNS5_1CILi128EEENS7_ILi64EEENS7_ILi256EEEEEELi256ENS_10bfloat16_tEfNS_4arch4Sm80ELb0ELb1ELb0ELb0ELb1ELb0ELb1ELb0EEENS1_21CollectiveEpilogueFwdINS6_IJS8_SA_S9_EEENS6_IJNS7_ILi1EEESI_SI_EEESC_SE_Li256ELb0ELb1ELb0ELb0EEENS1_19SingleTileSchedulerILb0ELb0ELb1ELi128EEEEEEEEEvNT_6ParamsE --------------------------
	.section	.nv.shared._ZN7cutlass13device_kernelIN5flash19enable_sm80_to_sm89INS1_16FlashAttnFwdSm80INS1_25CollectiveMainloopFwdSm80ILi8ELi1ELb0EN4cute5tupleIJNS5_1CILi128EEENS7_ILi64EEENS7_ILi256EEEEEELi256ENS_10bfloat16_tEfNS_4arch4Sm80ELb0ELb1ELb0ELb0ELb1ELb0ELb1ELb0EEENS1_21CollectiveEpilogueFwdINS6_IJS8_SA_S9_EEENS6_IJNS7_ILi1EEESI_SI_EEESC_SE_Li256ELb0ELb1ELb0ELb0EEENS1_19SingleTileSchedulerILb0ELb0ELb1ELi128EEEEEEEEEvNT_6ParamsE,"aw",@nobits
	.sectionflags	@""
	.align	16


//--------------------- .nv.shared._ZN7cutlass13device_kernelIN5flash19enable_sm80_to_sm89INS1_16FlashAttnFwdSm80INS1_25CollectiveMainloopFwdSm80ILi8ELi1ELb0EN4cute5tupleIJNS5_1CILi128EEENS7_ILi64EEENS7_ILi256EEEEEELi256ENS_10bfloat16_tEfNS_4arch4Sm80ELb0ELb1ELb0ELb1ELb1ELb0ELb1ELb0EEENS1_21CollectiveEpilogueFwdINS6_IJS8_SA_S9_EEENS6_IJNS7_ILi1EEESI_SI_EEESC_SE_Li256ELb1ELb1ELb0ELb0EEENS1_19SingleTileSchedulerILb1ELb0ELb1ELi128EEEEEEEEEvNT_6ParamsE --------------------------
	.section	.nv.shared._ZN7cutlass13device_kernelIN5flash19enable_sm80_to_sm89INS1_16FlashAttnFwdSm80INS1_25CollectiveMainloopFwdSm80ILi8ELi1ELb0EN4cute5tupleIJNS5_1CILi128EEENS7_ILi64EEENS7_ILi256EEEEEELi256ENS_10bfloat16_tEfNS_4arch4Sm80ELb0ELb1ELb0ELb1ELb1ELb0ELb1ELb0EEENS1_21CollectiveEpilogueFwdINS6_IJS8_SA_S9_EEENS6_IJNS7_ILi1EEESI_SI_EEESC_SE_Li256ELb1ELb1ELb0ELb0EEENS1_19SingleTileSchedulerILb1ELb0ELb1ELi128EEEEEEEEEvNT_6ParamsE,"aw",@nobits
	.sectionflags	@""
	.align	16


//--------------------- .nv.shared._ZN7cutlass13device_kernelIN5flash19enable_sm80_to_sm89INS1_16FlashAttnFwdSm80INS1_25CollectiveMainloopFwdSm80ILi8ELi1ELb0EN4cute5tupleIJNS5_1CILi128EEENS7_ILi48EEENS7_ILi256EEEEEELi256ENS_10bfloat16_tEfNS_4arch4Sm80ELb0ELb1ELb0ELb1ELb1ELb1ELb1ELb0EEENS1_21CollectiveEpilogueFwdINS6_IJS8_SA_S9_EEENS6_IJNS7_ILi1EEESI_SI_EEESC_SE_Li256ELb1ELb1ELb0ELb0EEENS1_19SingleTileSchedulerILb1ELb0ELb1ELi128EEEEEEEEEvNT_6ParamsE --------------------------
	.section	.nv.shared._ZN7cutlass13device_kernelIN5flash19enable_sm80_to_sm89INS1_16FlashAttnFwdSm80INS1_25CollectiveMainloopFwdSm80ILi8ELi1ELb0EN4cute5tupleIJNS5_1CILi128EEENS7_ILi48EEENS7_ILi256EEEEEELi256ENS_10bfloat16_tEfNS_4arch4Sm80ELb0ELb1ELb0ELb1ELb1ELb1ELb1ELb0EEENS1_21CollectiveEpilogueFwdINS6_IJS8_SA_S9_EEENS6_IJNS7_ILi1EEESI_SI_EEESC_SE_Li256ELb1ELb1ELb0ELb0EEENS1_19SingleTileSchedulerILb1ELb0ELb1ELi128EEEEEEEEEvNT_6ParamsE,"aw",@nobits
	.sectionflags	@""
	.align	16


//--------------------- .nv.shared._ZN7cutlass13device_kernelIN5flash19enable_sm80_to_sm89INS1_16FlashAttnFwdSm80INS1_25CollectiveMainloopFwdSm80ILi8ELi1ELb0EN4cute5tupleIJNS5_1CILi128EEENS7_ILi96EEENS7_ILi256EEEEEELi256ENS_10bfloat16_tEfNS_4arch4Sm80ELb1ELb0ELb0ELb0ELb1ELb0ELb1ELb0EEENS1_21CollectiveEpilogueFwdINS6_IJS8_SA_S9_EEENS6_IJNS7_ILi1EEESI_SI_EEESC_SE_Li256ELb0ELb1ELb0ELb0EEENS1_30DynamicPersistentTileSchedulerILi256ELi256ELb0ELb1ELb0EEEEEEEEEvNT_6ParamsE --------------------------
	.section	.nv.shared._ZN7cutlass13device_kernelIN5flash19enable_sm80_to_sm89INS1_16FlashAttnFwdSm80INS1_25CollectiveMainloopFwdSm80ILi8ELi1ELb0EN4cute5tupleIJNS5_1CILi128EEENS7_ILi96EEENS7_ILi256EEEEEELi256ENS_10bfloat16_tEfNS_4arch4Sm80ELb1ELb0ELb0ELb0ELb1ELb0ELb1ELb0EEENS1_21CollectiveEpilogueFwdINS6_IJS8_SA_S9_EEENS6_IJNS7_ILi1EEESI_SI_EEESC_SE_Li256ELb0ELb1ELb0ELb0EEENS1_30DynamicPersistentTileSchedulerILi256ELi256ELb0ELb1ELb0EEEEEEEEEvNT_6ParamsE,"aw",@nobits
	.sectionflags	@""
	.align	16


//--------------------- .nv.shared._ZN7cutlass13device_kernelIN5flash19enable_sm80_to_sm89INS1_16FlashAttnFwdSm80INS1_25CollectiveMainloopFwdSm80ILi8ELi1ELb0EN4cute5tupleIJNS5_1CILi128EEENS7_ILi96EEENS7_ILi256EEEEEELi256ENS_10bfloat16_tEfNS_4arch4Sm80ELb1ELb0ELb0ELb1ELb1ELb0ELb1ELb0EEENS1_21CollectiveEpilogueFwdINS6_IJS8_SA_S9_EEENS6_IJNS7_ILi1EEESI_SI_EEESC_SE_Li256ELb1ELb1ELb0ELb0EEENS1_19SingleTileSchedulerILb1ELb0ELb1ELi128EEEEEEEEEvNT_6ParamsE --------------------------
	.section	.nv.shared._ZN7cutlass13device_kernelIN5flash19enable_sm80_to_sm89INS1_16FlashAttnFwdSm80INS1_25CollectiveMainloopFwdSm80ILi8ELi1ELb0EN4cute5tupleIJNS5_1CILi128EEENS7_ILi96EEENS7_ILi256EEEEEELi256ENS_10bfloat16_tEfNS_4arch4Sm80ELb1ELb0ELb0ELb1ELb1ELb0ELb1ELb0EEENS1_21CollectiveEpilogueFwdINS6_IJS8_SA_S9_EEENS6_IJNS7_ILi1EEESI_SI_EEESC_SE_Li256ELb1ELb1ELb0ELb0EEENS1_19SingleTileSchedulerILb1ELb0ELb1ELi128EEEEEEEEEvNT_6ParamsE,"aw",@nobits
	.sectionflags	@""
	.align	16


//--------------------- .nv.shared._ZN7cutlass13device_kernelIN5flash19enable_sm80_to_sm89INS1_16FlashAttnFwdSm80INS1_25CollectiveMainloopFwdSm80ILi8ELi1ELb0EN4cute5tupleIJNS5_1CILi128EEENS7_ILi48EEENS7_ILi256EEEEEELi256ENS_10bfloat16_tEfNS_4arch4Sm80ELb1ELb0ELb0ELb1ELb1ELb1ELb1ELb0EEENS1_21CollectiveEpilogueFwdINS6_IJS8_SA_S9_EEENS6_IJNS7_ILi1EEESI_SI_EEESC_SE_Li256ELb1ELb1ELb0ELb0EEENS1_19SingleTileSchedulerILb1ELb0ELb1ELi128EEEEEEEEEvNT_6ParamsE --------------------------
	.section	.nv.shared._ZN7cutlass13device_kernelIN5flash19enable_sm80_to_sm89INS1_16FlashAttnFwdSm80INS1_25CollectiveMainloopFwdSm80ILi8ELi1ELb0EN4cute5tupleIJNS5_1CILi128EEENS7_ILi48EEENS7_ILi256EEEEEELi256ENS_10bfloat16_tEfNS_4arch4Sm80ELb1ELb0ELb0ELb1ELb1ELb1ELb1ELb0EEENS1_21CollectiveEpilogueFwdINS6_IJS8_SA_S9_EEENS6_IJNS7_ILi1EEESI_SI_EEESC_SE_Li256ELb1ELb1ELb0ELb0EEENS1_19SingleTileSchedulerILb1ELb0ELb1ELi128EEEEEEEEEvNT_6ParamsE,"aw",@nobits
	.sectionflags	@""
	.align	16
